	.target	sm_90a

	.elftype	@"ET_EXEC"


//--------------------- .note.nv.tkinfo           --------------------------
	.section	.note.nv.tkinfo,"",@"SHT_NOTE"
	.sectionflags	@"SHF_NOTE_NV_TKINFO"
	.tkinfo
        /*0018*/ 	.word	0x00000002
        /*0030*/ 	.string	""
        /*0030*/ 	.string	"ptxas"
        /*0030*/ 	.string	"Cuda compilation tools, release 13.0, V13.0.88"
        /*0030*/ 	.string	"Build cuda_13.0.r13.0/compiler.36424714_0"
        /*0030*/ 	.string	"-arch sm_90a -m 64 "



//--------------------- .note.nv.cuinfo           --------------------------
	.section	.note.nv.cuinfo,"",@"SHT_NOTE"
	.sectionflags	@"SHF_NOTE_NV_CUINFO"
        /*0018*/ 	.short	0x0002
        /*001a*/ 	.short	0x005a
        /*001c*/ 	.short	0x0082
	.zero		2


//--------------------- .nv.info                  --------------------------
	.section	.nv.info,"",@"SHT_CUDA_INFO"
	.align	4


	//----- nvinfo : EIATTR_REGCOUNT
	.align		4
        /*0000*/ 	.byte	0x04, 0x2f
        /*0002*/ 	.short	(.L_20 - .L_19)
	.align		4
.L_19:
        /*0004*/ 	.word	index@(_ZN7cutlass13device_kernelIN5flash11enable_sm90INS1_16FlashAttnFwdSm90INS1_25CollectiveMainloopFwdSm90ILi2EN4cute5tupleIJNS5_1CILi1EEES8_S8_EEENS6_IJNS7_ILi128EEENS7_ILi96EEENS7_ILi192EEEEEELi128ENS_6half_tEfNS_4arch4Sm90ELb1ELb0ELb0ELb1ELb1ELb1ELb0ELb1ELb1ELb1ELb1ELb0EEENS1_21CollectiveEpilogueFwdINS6_IJSA_SA_SB_EEES9_SE_SG_Li256ELb1ELb1ELb1ELb0EEENS1_36VarlenDynamicPersistentTileSchedulerILi128ELi96ELi256ELi128ELb1ELb1ELb1ELb1ELb1ELb1EEEEEEEEEvNT_6ParamsE)
        /*0008*/ 	.word	0x000000a8


	//----- nvinfo : EIATTR_FRAME_SIZE
	.align		4
.L_20:
        /*000c*/ 	.byte	0x04, 0x11
        /*000e*/ 	.short	(.L_22 - .L_21)
	.align		4
.L_21:
        /*0010*/ 	.word	index@(_ZN7cutlass13device_kernelIN5flash11enable_sm90INS1_16FlashAttnFwdSm90INS1_25CollectiveMainloopFwdSm90ILi2EN4cute5tupleIJNS5_1CILi1EEES8_S8_EEENS6_IJNS7_ILi128EEENS7_ILi96EEENS7_ILi192EEEEEELi128ENS_6half_tEfNS_4arch4Sm90ELb1ELb0ELb0ELb1ELb1ELb1ELb0ELb1ELb1ELb1ELb1ELb0EEENS1_21CollectiveEpilogueFwdINS6_IJSA_SA_SB_EEES9_SE_SG_Li256ELb1ELb1ELb1ELb0EEENS1_36VarlenDynamicPersistentTileSchedulerILi128ELi96ELi256ELi128ELb1ELb1ELb1ELb1ELb1ELb1EEEEEEEEEvNT_6ParamsE)
        /*0014*/ 	.word	0x00000080


	//----- nvinfo : EIATTR_REGCOUNT
	.align		4
.L_22:
        /*0018*/ 	.byte	0x04, 0x2f
        /*001a*/ 	.short	(.L_24 - .L_23)
	.align		4
.L_23:
        /*001c*/ 	.word	index@(_ZN7cutlass13device_kernelIN5flash11enable_sm90INS1_16FlashAttnFwdSm90INS1_25CollectiveMainloopFwdSm90ILi2EN4cute5tupleIJNS5_1CILi1EEES8_S8_EEENS6_IJNS7_ILi128EEENS7_ILi96EEENS7_ILi192EEEEEELi128ENS_6half_tEfNS_4arch4Sm90ELb1ELb0ELb0ELb1ELb1ELb0ELb0ELb1ELb1ELb1ELb1ELb0EEENS1_21CollectiveEpilogueFwdINS6_IJSA_SA_SB_EEES9_SE_SG_Li256ELb1ELb1ELb1ELb0EEENS1_36VarlenDynamicPersistentTileSchedulerILi128ELi96ELi256ELi128ELb1ELb1ELb1ELb1ELb1ELb1EEEEEEEEEvNT_6ParamsE)
        /*0020*/ 	.word	0x000000a8


	//----- nvinfo : EIATTR_FRAME_SIZE
	.align		4
.L_24:
        /*0024*/ 	.byte	0x04, 0x11
        /*0026*/ 	.short	(.L_26 - .L_25)
	.align		4
.L_25:
        /*0028*/ 	.word	index@(_ZN7cutlass13device_kernelIN5flash11enable_sm90INS1_16FlashAttnFwdSm90INS1_25CollectiveMainloopFwdSm90ILi2EN4cute5tupleIJNS5_1CILi1EEES8_S8_EEENS6_IJNS7_ILi128EEENS7_ILi96EEENS7_ILi192EEEEEELi128ENS_6half_tEfNS_4arch4Sm90ELb1ELb0ELb0ELb1ELb1ELb0ELb0ELb1ELb1ELb1ELb1ELb0EEENS1_21CollectiveEpilogueFwdINS6_IJSA_SA_SB_EEES9_SE_SG_Li256ELb1ELb1ELb1ELb0EEENS1_36VarlenDynamicPersistentTileSchedulerILi128ELi96ELi256ELi128ELb1ELb1ELb1ELb1ELb1ELb1EEEEEEEEEvNT_6ParamsE)
        /*002c*/ 	.word	0x00000020


	//----- nvinfo : EIATTR_REGCOUNT
	.align		4
.L_26:
        /*0030*/ 	.byte	0x04, 0x2f
        /*0032*/ 	.short	(.L_28 - .L_27)
	.align		4
.L_27:
        /*0034*/ 	.word	index@(_ZN7cutlass13device_kernelIN5flash11enable_sm90INS1_16FlashAttnFwdSm90INS1_25CollectiveMainloopFwdSm90ILi2EN4cute5tupleIJNS5_1CILi1EEES8_S8_EEENS6_IJNS7_ILi128EEENS7_ILi96EEENS7_ILi192EEEEEELi128ENS_6half_tEfNS_4arch4Sm90ELb1ELb0ELb0ELb0ELb1ELb0ELb0ELb1ELb1ELb1ELb1ELb0EEENS1_21CollectiveEpilogueFwdINS6_IJSA_SA_SB_EEES9_SE_SG_Li256ELb0ELb1ELb1ELb0EEENS1_19SingleTileSchedulerILb0ELb1ELb1ELi128EEEEEEEEEvNT_6ParamsE)
        /*0038*/ 	.word	0x000000a8


	//----- nvinfo : EIATTR_FRAME_SIZE
	.align		4
.L_28:
        /*003c*/ 	.byte	0x04, 0x11
        /*003e*/ 	.short	(.L_30 - .L_29)
	.align		4
.L_29:
        /*0040*/ 	.word	index@(_ZN7cutlass13device_kernelIN5flash11enable_sm90INS1_16FlashAttnFwdSm90INS1_25CollectiveMainloopFwdSm90ILi2EN4cute5tupleIJNS5_1CILi1EEES8_S8_EEENS6_IJNS7_ILi128EEENS7_ILi96EEENS7_ILi192EEEEEELi128ENS_6half_tEfNS_4arch4Sm90ELb1ELb0ELb0ELb0ELb1ELb0ELb0ELb1ELb1ELb1ELb1ELb0EEENS1_21CollectiveEpilogueFwdINS6_IJSA_SA_SB_EEES9_SE_SG_Li256ELb0ELb1ELb1ELb0EEENS1_19SingleTileSchedulerILb0ELb1ELb1ELi128EEEEEEEEEvNT_6ParamsE)
        /*0044*/ 	.word	0x00000000


	//----- nvinfo : EIATTR_REGCOUNT
	.align		4
.L_30:
        /*0048*/ 	.byte	0x04, 0x2f
        /*004a*/ 	.short	(.L_32 - .L_31)
	.align		4
.L_31:
        /*004c*/ 	.word	index@(_ZN7cutlass13device_kernelIN5flash11enable_sm90INS1_16FlashAttnFwdSm90INS1_25CollectiveMainloopFwdSm90ILi2EN4cute5tupleIJNS5_1CILi1EEES8_S8_EEENS6_IJNS7_ILi128EEENS7_ILi96EEENS7_ILi192EEEEEELi128ENS_6half_tEfNS_4arch4Sm90ELb0ELb1ELb0ELb1ELb1ELb1ELb0ELb1ELb1ELb1ELb1ELb0EEENS1_21CollectiveEpilogueFwdINS6_IJSA_SA_SB_EEES9_SE_SG_Li256ELb1ELb1ELb1ELb0EEENS1_36VarlenDynamicPersistentTileSchedulerILi128ELi96ELi256ELi128ELb1ELb1ELb1ELb1ELb0ELb1EEEEEEEEEvNT_6ParamsE)
        /*0050*/ 	.word	0x000000a8


	//----- nvinfo : EIATTR_FRAME_SIZE
	.align		4
.L_32:
        /*0054*/ 	.byte	0x04, 0x11
        /*0056*/ 	.short	(.L_34 - .L_33)
	.align		4
.L_33:
        /*0058*/ 	.word	index@(_ZN7cutlass13device_kernelIN5flash11enable_sm90INS1_16FlashAttnFwdSm90INS1_25CollectiveMainloopFwdSm90ILi2EN4cute5tupleIJNS5_1CILi1EEES8_S8_EEENS6_IJNS7_ILi128EEENS7_ILi96EEENS7_ILi192EEEEEELi128ENS_6half_tEfNS_4arch4Sm90ELb0ELb1ELb0ELb1ELb1ELb1ELb0ELb1ELb1ELb1ELb1ELb0EEENS1_21CollectiveEpilogueFwdINS6_IJSA_SA_SB_EEES9_SE_SG_Li256ELb1ELb1ELb1ELb0EEENS1_36VarlenDynamicPersistentTileSchedulerILi128ELi96ELi256ELi128ELb1ELb1ELb1ELb1ELb0ELb1EEEEEEEEEvNT_6ParamsE)
        /*005c*/ 	.word	0x00000060


	//----- nvinfo : EIATTR_REGCOUNT
	.align		4
.L_34:
        /*0060*/ 	.byte	0x04, 0x2f
        /*0062*/ 	.short	(.L_36 - .L_35)
	.align		4
.L_35:
        /*0064*/ 	.word	index@(_ZN7cutlass13device_kernelIN5flash11enable_sm90INS1_16FlashAttnFwdSm90INS1_25CollectiveMainloopFwdSm90ILi2EN4cute5tupleIJNS5_1CILi1EEES8_S8_EEENS6_IJNS7_ILi128EEENS7_ILi96EEENS7_ILi192EEEEEELi128ENS_6half_tEfNS_4arch4Sm90ELb0ELb1ELb0ELb1ELb1ELb0ELb0ELb1ELb1ELb1ELb1ELb0EEENS1_21CollectiveEpilogueFwdINS6_IJSA_SA_SB_EEES9_SE_SG_Li256ELb1ELb1ELb1ELb0EEENS1_36VarlenDynamicPersistentTileSchedulerILi128ELi96ELi256ELi128ELb1ELb1ELb1ELb1ELb0ELb1EEEEEEEEEvNT_6ParamsE)
        /*0068*/ 	.word	0x000000a8


	//----- nvinfo : EIATTR_FRAME_SIZE
	.align		4
.L_36:
        /*006c*/ 	.byte	0x04, 0x11
        /*006e*/ 	.short	(.L_38 - .L_37)
	.align		4
.L_37:
        /*0070*/ 	.word	index@(_ZN7cutlass13device_kernelIN5flash11enable_sm90INS1_16FlashAttnFwdSm90INS1_25CollectiveMainloopFwdSm90ILi2EN4cute5tupleIJNS5_1CILi1EEES8_S8_EEENS6_IJNS7_ILi128EEENS7_ILi96EEENS7_ILi192EEEEEELi128ENS_6half_tEfNS_4arch4Sm90ELb0ELb1ELb0ELb1ELb1ELb0ELb0ELb1ELb1ELb1ELb1ELb0EEENS1_21CollectiveEpilogueFwdINS6_IJSA_SA_SB_EEES9_SE_SG_Li256ELb1ELb1ELb1ELb0EEENS1_36VarlenDynamicPersistentTileSchedulerILi128ELi96ELi256ELi128ELb1ELb1ELb1ELb1ELb0ELb1EEEEEEEEEvNT_6ParamsE)
        /*0074*/ 	.word	0x00000018


	//----- nvinfo : EIATTR_REGCOUNT
	.align		4
.L_38:
        /*0078*/ 	.byte	0x04, 0x2f
        /*007a*/ 	.short	(.L_40 - .L_39)
	.align		4
.L_39:
        /*007c*/ 	.word	index@(_ZN7cutlass13device_kernelIN5flash11enable_sm90INS1_16FlashAttnFwdSm90INS1_25CollectiveMainloopFwdSm90ILi2EN4cute5tupleIJNS5_1CILi1EEES8_S8_EEENS6_IJNS7_ILi128EEENS7_ILi96EEENS7_ILi192EEEEEELi128ENS_6half_tEfNS_4arch4Sm90ELb0ELb1ELb0ELb0ELb1ELb0ELb0ELb1ELb1ELb1ELb1ELb0EEENS1_21CollectiveEpilogueFwdINS6_IJSA_SA_SB_EEES9_SE_SG_Li256ELb0ELb1ELb1ELb0EEENS1_19SingleTileSchedulerILb0ELb1ELb1ELi128EEEEEEEEEvNT_6ParamsE)
        /*0080*/ 	.word	0x000000a8


	//----- nvinfo : EIATTR_FRAME_SIZE
	.align		4
.L_40:
        /*0084*/ 	.byte	0x04, 0x11
        /*0086*/ 	.short	(.L_42 - .L_41)
	.align		4
.L_41:
        /*0088*/ 	.word	index@(_ZN7cutlass13device_kernelIN5flash11enable_sm90INS1_16FlashAttnFwdSm90INS1_25CollectiveMainloopFwdSm90ILi2EN4cute5tupleIJNS5_1CILi1EEES8_S8_EEENS6_IJNS7_ILi128EEENS7_ILi96EEENS7_ILi192EEEEEELi128ENS_6half_tEfNS_4arch4Sm90ELb0ELb1ELb0ELb0ELb1ELb0ELb0ELb1ELb1ELb1ELb1ELb0EEENS1_21CollectiveEpilogueFwdINS6_IJSA_SA_SB_EEES9_SE_SG_Li256ELb0ELb1ELb1ELb0EEENS1_19SingleTileSchedulerILb0ELb1ELb1ELi128EEEEEEEEEvNT_6ParamsE)
        /*008c*/ 	.word	0x00000008


	//----- nvinfo : EIATTR_REGCOUNT
	.align		4
.L_42:
        /*0090*/ 	.byte	0x04, 0x2f
        /*0092*/ 	.short	(.L_44 - .L_43)
	.align		4
.L_43:
        /*0094*/ 	.word	index@(_ZN7cutlass13device_kernelIN5flash11enable_sm90INS1_16FlashAttnFwdSm90INS1_25CollectiveMainloopFwdSm90ILi2EN4cute5tupleIJNS5_1CILi1EEES8_S8_EEENS6_IJNS7_ILi128EEENS7_ILi96EEENS7_ILi192EEEEEELi128ENS_6half_tEfNS_4arch4Sm90ELb0ELb0ELb0ELb1ELb1ELb1ELb0ELb1ELb1ELb1ELb1ELb0EEENS1_21CollectiveEpilogueFwdINS6_IJSA_SA_SB_EEES9_SE_SG_Li256ELb1ELb1ELb1ELb0EEENS1_36VarlenDynamicPersistentTileSchedulerILi128ELi96ELi256ELi128ELb1ELb1ELb1ELb0ELb1ELb1EEEEEEEEEvNT_6ParamsE)
        /*0098*/ 	.word	0x000000a8


	//----- nvinfo : EIATTR_FRAME_SIZE
	.align		4
.L_44:
        /*009c*/ 	.byte	0x04, 0x11
        /*009e*/ 	.short	(.L_46 - .L_45)
	.align		4
.L_45:
        /*00a0*/ 	.word	index@(_ZN7cutlass13device_kernelIN5flash11enable_sm90INS1_16FlashAttnFwdSm90INS1_25CollectiveMainloopFwdSm90ILi2EN4cute5tupleIJNS5_1CILi1EEES8_S8_EEENS6_IJNS7_ILi128EEENS7_ILi96EEENS7_ILi192EEEEEELi128ENS_6half_tEfNS_4arch4Sm90ELb0ELb0ELb0ELb1ELb1ELb1ELb0ELb1ELb1ELb1ELb1ELb0EEENS1_21CollectiveEpilogueFwdINS6_IJSA_SA_SB_EEES9_SE_SG_Li256ELb1ELb1ELb1ELb0EEENS1_36VarlenDynamicPersistentTileSchedulerILi128ELi96ELi256ELi128ELb1ELb1ELb1ELb0ELb1ELb1EEEEEEEEEvNT_6ParamsE)
        /*00a4*/ 	.word	0x00000090


	//----- nvinfo : EIATTR_REGCOUNT
	.align		4
.L_46:
        /*00a8*/ 	.byte	0x04, 0x2f
        /*00aa*/ 	.short	(.L_48 - .L_47)
	.align		4
.L_47:
        /*00ac*/ 	.word	index@(_ZN7cutlass13device_kernelIN5flash11enable_sm90INS1_16FlashAttnFwdSm90INS1_25CollectiveMainloopFwdSm90ILi2EN4cute5tupleIJNS5_1CILi1EEES8_S8_EEENS6_IJNS7_ILi128EEENS7_ILi96EEENS7_ILi192EEEEEELi128ENS_6half_tEfNS_4arch4Sm90ELb0ELb0ELb0ELb1ELb1ELb0ELb0ELb1ELb1ELb1ELb1ELb0EEENS1_21CollectiveEpilogueFwdINS6_IJSA_SA_SB_EEES9_SE_SG_Li256ELb1ELb1ELb1ELb0EEENS1_36VarlenDynamicPersistentTileSchedulerILi128ELi96ELi256ELi128ELb1ELb1ELb1ELb0ELb1ELb1EEEEEEEEEvNT_6ParamsE)
        /*00b0*/ 	.word	0x000000a8


	//----- nvinfo : EIATTR_FRAME_SIZE
	.align		4
.L_48:
        /*00b4*/ 	.byte	0x04, 0x11
        /*00b6*/ 	.short	(.L_50 - .L_49)
	.align		4
.L_49:
        /*00b8*/ 	.word	index@(_ZN7cutlass13device_kernelIN5flash11enable_sm90INS1_16FlashAttnFwdSm90INS1_25CollectiveMainloopFwdSm90ILi2EN4cute5tupleIJNS5_1CILi1EEES8_S8_EEENS6_IJNS7_ILi128EEENS7_ILi96EEENS7_ILi192EEEEEELi128ENS_6half_tEfNS_4arch4Sm90ELb0ELb0ELb0ELb1ELb1ELb0ELb0ELb1ELb1ELb1ELb1ELb0EEENS1_21CollectiveEpilogueFwdINS6_IJSA_SA_SB_EEES9_SE_SG_Li256ELb1ELb1ELb1ELb0EEENS1_36VarlenDynamicPersistentTileSchedulerILi128ELi96ELi256ELi128ELb1ELb1ELb1ELb0ELb1ELb1EEEEEEEEEvNT_6ParamsE)
        /*00bc*/ 	.word	0x00000020


	//----- nvinfo : EIATTR_REGCOUNT
	.align		4
.L_50:
        /*00c0*/ 	.byte	0x04, 0x2f
        /*00c2*/ 	.short	(.L_52 - .L_51)
	.align		4
.L_51:
        /*00c4*/ 	.word	index@(_ZN7cutlass13device_kernelIN5flash11enable_sm90INS1_16FlashAttnFwdSm90INS1_25CollectiveMainloopFwdSm90ILi2EN4cute5tupleIJNS5_1CILi1EEES8_S8_EEENS6_IJNS7_ILi128EEENS7_ILi96EEENS7_ILi192EEEEEELi128ENS_6half_tEfNS_4arch4Sm90ELb0ELb0ELb0ELb0ELb1ELb0ELb0ELb1ELb1ELb1ELb1ELb0EEENS1_21CollectiveEpilogueFwdINS6_IJSA_SA_SB_EEES9_SE_SG_Li256ELb0ELb1ELb1ELb0EEENS1_19SingleTileSchedulerILb0ELb1ELb1ELi128EEEEEEEEEvNT_6ParamsE)
        /*00c8*/ 	.word	0x000000a8


	//----- nvinfo : EIATTR_FRAME_SIZE
	.align		4
.L_52:
        /*00cc*/ 	.byte	0x04, 0x11
        /*00ce*/ 	.short	(.L_54 - .L_53)
	.align		4
.L_53:
        /*00d0*/ 	.word	index@(_ZN7cutlass13device_kernelIN5flash11enable_sm90INS1_16FlashAttnFwdSm90INS1_25CollectiveMainloopFwdSm90ILi2EN4cute5tupleIJNS5_1CILi1EEES8_S8_EEENS6_IJNS7_ILi128EEENS7_ILi96EEENS7_ILi192EEEEEELi128ENS_6half_tEfNS_4arch4Sm90ELb0ELb0ELb0ELb0ELb1ELb0ELb0ELb1ELb1ELb1ELb1ELb0EEENS1_21CollectiveEpilogueFwdINS6_IJSA_SA_SB_EEES9_SE_SG_Li256ELb0ELb1ELb1ELb0EEENS1_19SingleTileSchedulerILb0ELb1ELb1ELi128EEEEEEEEEvNT_6ParamsE)
        /*00d4*/ 	.word	0x00000000


	//----- nvinfo : EIATTR_MIN_STACK_SIZE
	.align		4
.L_54:
        /*00d8*/ 	.byte	0x04, 0x12
        /*00da*/ 	.short	(.L_56 - .L_55)
	.align		4
.L_55:
        /*00dc*/ 	.word	index@(_ZN7cutlass13device_kernelIN5flash11enable_sm90INS1_16FlashAttnFwdSm90INS1_25CollectiveMainloopFwdSm90ILi2EN4cute5tupleIJNS5_1CILi1EEES8_S8_EEENS6_IJNS7_ILi128EEENS7_ILi96EEENS7_ILi192EEEEEELi128ENS_6half_tEfNS_4arch4Sm90ELb0ELb0ELb0ELb0ELb1ELb0ELb0ELb1ELb1ELb1ELb1ELb0EEENS1_21CollectiveEpilogueFwdINS6_IJSA_SA_SB_EEES9_SE_SG_Li256ELb0ELb1ELb1ELb0EEENS1_19SingleTileSchedulerILb0ELb1ELb1ELi128EEEEEEEEEvNT_6ParamsE)
        /*00e0*/ 	.word	0x00000000


	//----- nvinfo : EIATTR_MIN_STACK_SIZE
	.align		4
.L_56:
        /*00e4*/ 	.byte	0x04, 0x12
        /*00e6*/ 	.short	(.L_58 - .L_57)
	.align		4
.L_57:
        /*00e8*/ 	.word	index@(_ZN7cutlass13device_kernelIN5flash11enable_sm90INS1_16FlashAttnFwdSm90INS1_25CollectiveMainloopFwdSm90ILi2EN4cute5tupleIJNS5_1CILi1EEES8_S8_EEENS6_IJNS7_ILi128EEENS7_ILi96EEENS7_ILi192EEEEEELi128ENS_6half_tEfNS_4arch4Sm90ELb0ELb0ELb0ELb1ELb1ELb0ELb0ELb1ELb1ELb1ELb1ELb0EEENS1_21CollectiveEpilogueFwdINS6_IJSA_SA_SB_EEES9_SE_SG_Li256ELb1ELb1ELb1ELb0EEENS1_36VarlenDynamicPersistentTileSchedulerILi128ELi96ELi256ELi128ELb1ELb1ELb1ELb0ELb1ELb1EEEEEEEEEvNT_6ParamsE)
        /*00ec*/ 	.word	0x00000020


	//----- nvinfo : EIATTR_MIN_STACK_SIZE
	.align		4
.L_58:
        /*00f0*/ 	.byte	0x04, 0x12
        /*00f2*/ 	.short	(.L_60 - .L_59)
	.align		4
.L_59:
        /*00f4*/ 	.word	index@(_ZN7cutlass13device_kernelIN5flash11enable_sm90INS1_16FlashAttnFwdSm90INS1_25CollectiveMainloopFwdSm90ILi2EN4cute5tupleIJNS5_1CILi1EEES8_S8_EEENS6_IJNS7_ILi128EEENS7_ILi96EEENS7_ILi192EEEEEELi128ENS_6half_tEfNS_4arch4Sm90ELb0ELb0ELb0ELb1ELb1ELb1ELb0ELb1ELb1ELb1ELb1ELb0EEENS1_21CollectiveEpilogueFwdINS6_IJSA_SA_SB_EEES9_SE_SG_Li256ELb1ELb1ELb1ELb0EEENS1_36VarlenDynamicPersistentTileSchedulerILi128ELi96ELi256ELi128ELb1ELb1ELb1ELb0ELb1ELb1EEEEEEEEEvNT_6ParamsE)
        /*00f8*/ 	.word	0x00000090


	//----- nvinfo : EIATTR_MIN_STACK_SIZE
	.align		4
.L_60:
        /*00fc*/ 	.byte	0x04, 0x12
        /*00fe*/ 	.short	(.L_62 - .L_61)
	.align		4
.L_61:
        /*0100*/ 	.word	index@(_ZN7cutlass13device_kernelIN5flash11enable_sm90INS1_16FlashAttnFwdSm90INS1_25CollectiveMainloopFwdSm90ILi2EN4cute5tupleIJNS5_1CILi1EEES8_S8_EEENS6_IJNS7_ILi128EEENS7_ILi96EEENS7_ILi192EEEEEELi128ENS_6half_tEfNS_4arch4Sm90ELb0ELb1ELb0ELb0ELb1ELb0ELb0ELb1ELb1ELb1ELb1ELb0EEENS1_21CollectiveEpilogueFwdINS6_IJSA_SA_SB_EEES9_SE_SG_Li256ELb0ELb1ELb1ELb0EEENS1_19SingleTileSchedulerILb0ELb1ELb1ELi128EEEEEEEEEvNT_6ParamsE)
        /*0104*/ 	.word	0x00000008


	//----- nvinfo : EIATTR_MIN_STACK_SIZE
	.align		4
.L_62:
        /*0108*/ 	.byte	0x04, 0x12
        /*010a*/ 	.short	(.L_64 - .L_63)
	.align		4
.L_63:
        /*010c*/ 	.word	index@(_ZN7cutlass13device_kernelIN5flash11enable_sm90INS1_16FlashAttnFwdSm90INS1_25CollectiveMainloopFwdSm90ILi2EN4cute5tupleIJNS5_1CILi1EEES8_S8_EEENS6_IJNS7_ILi128EEENS7_ILi96EEENS7_ILi192EEEEEELi128ENS_6half_tEfNS_4arch4Sm90ELb0ELb1ELb0ELb1ELb1ELb0ELb0ELb1ELb1ELb1ELb1ELb0EEENS1_21CollectiveEpilogueFwdINS6_IJSA_SA_SB_EEES9_SE_SG_Li256ELb1ELb1ELb1ELb0EEENS1_36VarlenDynamicPersistentTileSchedulerILi128ELi96ELi256ELi128ELb1ELb1ELb1ELb1ELb0ELb1EEEEEEEEEvNT_6ParamsE)
        /*0110*/ 	.word	0x00000018


	//----- nvinfo : EIATTR_MIN_STACK_SIZE
	.align		4
.L_64:
        /*0114*/ 	.byte	0x04, 0x12
        /*0116*/ 	.short	(.L_66 - .L_65)
	.align		4
.L_65:
        /*0118*/ 	.word	index@(_ZN7cutlass13device_kernelIN5flash11enable_sm90INS1_16FlashAttnFwdSm90INS1_25CollectiveMainloopFwdSm90ILi2EN4cute5tupleIJNS5_1CILi1EEES8_S8_EEENS6_IJNS7_ILi128EEENS7_ILi96EEENS7_ILi192EEEEEELi128ENS_6half_tEfNS_4arch4Sm90ELb0ELb1ELb0ELb1ELb1ELb1ELb0ELb1ELb1ELb1ELb1ELb0EEENS1_21CollectiveEpilogueFwdINS6_IJSA_SA_SB_EEES9_SE_SG_Li256ELb1ELb1ELb1ELb0EEENS1_36VarlenDynamicPersistentTileSchedulerILi128ELi96ELi256ELi128ELb1ELb1ELb1ELb1ELb0ELb1EEEEEEEEEvNT_6ParamsE)
        /*011c*/ 	.word	0x00000060


	//----- nvinfo : EIATTR_MIN_STACK_SIZE
	.align		4
.L_66:
        /*0120*/ 	.byte	0x04, 0x12
        /*0122*/ 	.short	(.L_68 - .L_67)
	.align		4
.L_67:
        /*0124*/ 	.word	index@(_ZN7cutlass13device_kernelIN5flash11enable_sm90INS1_16FlashAttnFwdSm90INS1_25CollectiveMainloopFwdSm90ILi2EN4cute5tupleIJNS5_1CILi1EEES8_S8_EEENS6_IJNS7_ILi128EEENS7_ILi96EEENS7_ILi192EEEEEELi128ENS_6half_tEfNS_4arch4Sm90ELb1ELb0ELb0ELb0ELb1ELb0ELb0ELb1ELb1ELb1ELb1ELb0EEENS1_21CollectiveEpilogueFwdINS6_IJSA_SA_SB_EEES9_SE_SG_Li256ELb0ELb1ELb1ELb0EEENS1_19SingleTileSchedulerILb0ELb1ELb1ELi128EEEEEEEEEvNT_6ParamsE)
        /*0128*/ 	.word	0x00000000


	//----- nvinfo : EIATTR_MIN_STACK_SIZE
	.align		4
.L_68:
        /*012c*/ 	.byte	0x04, 0x12
        /*012e*/ 	.short	(.L_70 - .L_69)
	.align		4
.L_69:
        /*0130*/ 	.word	index@(_ZN7cutlass13device_kernelIN5flash11enable_sm90INS1_16FlashAttnFwdSm90INS1_25CollectiveMainloopFwdSm90ILi2EN4cute5tupleIJNS5_1CILi1EEES8_S8_EEENS6_IJNS7_ILi128EEENS7_ILi96EEENS7_ILi192EEEEEELi128ENS_6half_tEfNS_4arch4Sm90ELb1ELb0ELb0ELb1ELb1ELb0ELb0ELb1ELb1ELb1ELb1ELb0EEENS1_21CollectiveEpilogueFwdINS6_IJSA_SA_SB_EEES9_SE_SG_Li256ELb1ELb1ELb1ELb0EEENS1_36VarlenDynamicPersistentTileSchedulerILi128ELi96ELi256ELi128ELb1ELb1ELb1ELb1ELb1ELb1EEEEEEEEEvNT_6ParamsE)
        /*0134*/ 	.word	0x00000020


	//----- nvinfo : EIATTR_MIN_STACK_SIZE
	.align		4
.L_70:
        /*0138*/ 	.byte	0x04, 0x12
        /*013a*/ 	.short	(.L_72 - .L_71)
	.align		4
.L_71:
        /*013c*/ 	.word	index@(_ZN7cutlass13device_kernelIN5flash11enable_sm90INS1_16FlashAttnFwdSm90INS1_25CollectiveMainloopFwdSm90ILi2EN4cute5tupleIJNS5_1CILi1EEES8_S8_EEENS6_IJNS7_ILi128EEENS7_ILi96EEENS7_ILi192EEEEEELi128ENS_6half_tEfNS_4arch4Sm90ELb1ELb0ELb0ELb1ELb1ELb1ELb0ELb1ELb1ELb1ELb1ELb0EEENS1_21CollectiveEpilogueFwdINS6_IJSA_SA_SB_EEES9_SE_SG_Li256ELb1ELb1ELb1ELb0EEENS1_36VarlenDynamicPersistentTileSchedulerILi128ELi96ELi256ELi128ELb1ELb1ELb1ELb1ELb1ELb1EEEEEEEEEvNT_6ParamsE)
        /*0140*/ 	.word	0x00000080
.L_72:


//--------------------- .nv.compat                --------------------------
	.section	.nv.compat,"",@"SHT_CUDA_COMPAT_INFO"
	.align	4
        /*0000*/ 	.byte	0x02, 0x09, 0x01, 0x00, 0x02, 0x02, 0x04, 0x00, 0x02, 0x05, 0x05, 0x00, 0x03, 0x07, 0x01, 0x01
        /*0010*/ 	.byte	0x02, 0x03, 0x01, 0x00, 0x02, 0x06, 0x01, 0x00, 0x04, 0x0b, 0x08, 0x00, 0x00, 0x00, 0x00, 0x00
        /*0020*/ 	.byte	0x00, 0x00, 0x00, 0x00


//--------------------- .nv.info._ZN7cutlass13device_kernelIN5flash11enable_sm90INS1_16FlashAttnFwdSm90INS1_25CollectiveMainloopFwdSm90ILi2EN4cute5tupleIJNS5_1CILi1EEES8_S8_EEENS6_IJNS7_ILi128EEENS7_ILi96EEENS7_ILi192EEEEEELi128ENS_6half_tEfNS_4arch4Sm90ELb0ELb0ELb0ELb0ELb1ELb0ELb0ELb1ELb1ELb1ELb1ELb0EEENS1_21CollectiveEpilogueFwdINS6_IJSA_SA_SB_EEES9_SE_SG_Li256ELb0ELb1ELb1ELb0EEENS1_19SingleTileSchedulerILb0ELb1ELb1ELi128EEEEEEEEEvNT_6ParamsE --------------------------
	.section	.nv.info._ZN7cutlass13device_kernelIN5flash11enable_sm90INS1_16FlashAttnFwdSm90INS1_25CollectiveMainloopFwdSm90ILi2EN4cute5tupleIJNS5_1CILi1EEES8_S8_EEENS6_IJNS7_ILi128EEENS7_ILi96EEENS7_ILi192EEEEEELi128ENS_6half_tEfNS_4arch4Sm90ELb0ELb0ELb0ELb0ELb1ELb0ELb0ELb1ELb1ELb1ELb1ELb0EEENS1_21CollectiveEpilogueFwdINS6_IJSA_SA_SB_EEES9_SE_SG_Li256ELb0ELb1ELb1ELb0EEENS1_19SingleTileSchedulerILb0ELb1ELb1ELi128EEEEEEEEEvNT_6ParamsE,"",@"SHT_CUDA_INFO"
	.sectionflags	@""
	.align	4


	//----- nvinfo : EIATTR_CUDA_API_VERSION
	.align		4
        /*0000*/ 	.byte	0x04, 0x37
        /*0002*/ 	.short	(.L_74 - .L_73)
.L_73:
        /*0004*/ 	.word	0x00000082


	//----- nvinfo : EIATTR_KPARAM_INFO
	.align		4
.L_74:
        /*0008*/ 	.byte	0x04, 0x17
        /*000a*/ 	.short	(.L_76 - .L_75)
.L_75:
        /*000c*/ 	.word	0x00000000
        /*0010*/ 	.short	0x0000
        /*0012*/ 	.short	0x0070
        /*0014*/ 	.byte	0x00, 0xf0, 0x01, 0x28


	//----- nvinfo : EIATTR_SPARSE_MMA_MASK
	.align		4
.L_76:
        /*0018*/ 	.byte	0x03, 0x50
        /*001a*/ 	.short	0x0000


	//----- nvinfo : EIATTR_MAXREG_COUNT
	.align		4
        /*001c*/ 	.byte	0x03, 0x1b
        /*001e*/ 	.short	0x00a8


	//----- nvinfo : EIATTR_NUM_BARRIERS
	.align		4
        /*0020*/ 	.byte	0x02, 0x4c
        /*0022*/ 	.byte	0x09
	.zero		1


	//----- nvinfo : EIATTR_EXTERNS
	.align		4
        /*0024*/ 	.byte	0x04, 0x0f
        /*0026*/ 	.short	(.L_78 - .L_77)


	//   ....[0]....
	.align		4
.L_77:
        /*0028*/ 	.word	index@(__assertfail)


	//----- nvinfo : EIATTR_MERCURY_ISA_VERSION
	.align		4
.L_78:
        /*002c*/ 	.byte	0x03, 0x5f
        /*002e*/ 	.short	0x0101


	//----- nvinfo : EIATTR_INT_WARP_WIDE_INSTR_OFFSETS
	.align		4
        /*0030*/ 	.byte	0x04, 0x31
        /*0032*/ 	.short	(.L_80 - .L_79)


	//   ....[0]....
.L_79:
        /*0034*/ 	.word	0x000000b0


	//   ....[1]....
        /*0038*/ 	.word	0x000000c0


	//   ....[2]....
        /*003c*/ 	.word	0x00000160


	//----- nvinfo : EIATTR_COOP_GROUP_MASK_REGIDS
	.align		4
.L_80:
        /*0040*/ 	.byte	0x04, 0x29
        /*0042*/ 	.short	(.L_82 - .L_81)


	//   ....[0]....
.L_81:
        /*0044*/ 	.word	0xffffffff


	//   ....[1]....
        /*0048*/ 	.word	0xffffffff


	//   ....[2]....
        /*004c*/ 	.word	0xffffffff


	//   ....[3]....
        /*0050*/ 	.word	0xffffffff


	//   ....[4]....
        /*0054*/ 	.word	0xffffffff


	//   ....[5]....
        /*0058*/ 	.word	0xffffffff


	//   ....[6]....
        /*005c*/ 	.word	0xffffffff


	//   ....[7]....
        /*0060*/ 	.word	0xffffffff


	//   ....[8]....
        /*0064*/ 	.word	0xffffffff


	//   ....[9]....
        /*0068*/ 	.word	0xffffffff


	//   ....[10]....
        /*006c*/ 	.word	0xffffffff


	//   ....[11]....
        /*0070*/ 	.word	0xffffffff


	//   ....[12]....
        /*0074*/ 	.word	0xffffffff


	//   ....[13]....
        /*0078*/ 	.word	0xffffffff


	//   ....[14]....
        /*007c*/ 	.word	0xffffffff


	//   ....[15]....
        /*0080*/ 	.word	0xffffffff


	//   ....[16]....
        /*0084*/ 	.word	0xffffffff


	//   ....[17]....
        /*0088*/ 	.word	0xffffffff


	//   ....[18]....
        /*008c*/ 	.word	0xffffffff


	//   ....[19]....
        /*0090*/ 	.word	0xffffffff


	//   ....[20]....
        /*0094*/ 	.word	0xffffffff


	//   ....[21]....
        /*0098*/ 	.word	0xffffffff


	//   ....[22]....
        /*009c*/ 	.word	0xffffffff


	//   ....[23]....
        /*00a0*/ 	.word	0xffffffff


	//   ....[24]....
        /*00a4*/ 	.word	0xffffffff


	//   ....[25]....
        /*00a8*/ 	.word	0xffffffff


	//   ....[26]....
        /*00ac*/ 	.word	0xffffffff


	//   ....[27]....
        /*00b0*/ 	.word	0xffffffff


	//   ....[28]....
        /*00b4*/ 	.word	0xffffffff


	//   ....[29]....
        /*00b8*/ 	.word	0xffffffff


	//   ....[30]....
        /*00bc*/ 	.word	0xffffffff


	//   ....[31]....
        /*00c0*/ 	.word	0xffffffff


	//   ....[32]....
        /*00c4*/ 	.word	0xffffffff


	//   ....[33]....
        /*00c8*/ 	.word	0xffffffff


	//   ....[34]....
        /*00cc*/ 	.word	0xffffffff


	//   ....[35]....
        /*00d0*/ 	.word	0xffffffff


	//   ....[36]....
        /*00d4*/ 	.word	0xffffffff


	//   ....[37]....
        /*00d8*/ 	.word	0xffffffff


	//   ....[38]....
        /*00dc*/ 	.word	0xffffffff


	//   ....[39]....
        /*00e0*/ 	.word	0xffffffff


	//   ....[40]....
        /*00e4*/ 	.word	0xffffffff


	//   ....[41]....
        /*00e8*/ 	.word	0xffffffff


	//   ....[42]....
        /*00ec*/ 	.word	0xffffffff


	//   ....[43]....
        /*00f0*/ 	.word	0xffffffff


	//   ....[44]....
        /*00f4*/ 	.word	0xffffffff


	//   ....[45]....
        /*00f8*/ 	.word	0xffffffff


	//   ....[46]....
        /*00fc*/ 	.word	0xffffffff


	//   ....[47]....
        /*0100*/ 	.word	0xffffffff


	//   ....[48]....
        /*0104*/ 	.word	0xffffffff


	//   ....[49]....
        /*0108*/ 	.word	0xffffffff


	//   ....[50]....
        /*010c*/ 	.word	0xffffffff


	//   ....[51]....
        /*0110*/ 	.word	0xffffffff


	//   ....[52]....
        /*0114*/ 	.word	0xffffffff


	//   ....[53]....
        /*0118*/ 	.word	0xffffffff


	//   ....[54]....
        /*011c*/ 	.word	0xffffffff


	//   ....[55]....
        /*0120*/ 	.word	0xffffffff


	//   ....[56]....
        /*0124*/ 	.word	0xffffffff


	//   ....[57]....
        /*0128*/ 	.word	0xffffffff


	//   ....[58]....
        /*012c*/ 	.word	0xffffffff


	//   ....[59]....
        /*0130*/ 	.word	0xffffffff


	//   ....[60]....
        /*0134*/ 	.word	0xffffffff


	//   ....[61]....
        /*0138*/ 	.word	0xffffffff


	//   ....[62]....
        /*013c*/ 	.word	0xffffffff


	//   ....[63]....
        /*0140*/ 	.word	0xffffffff


	//   ....[64]....
        /*0144*/ 	.word	0xffffffff


	//   ....[65]....
        /*0148*/ 	.word	0xffffffff


	//   ....[66]....
        /*014c*/ 	.word	0xffffffff


	//   ....[67]....
        /*0150*/ 	.word	0xffffffff


	//   ....[68]....
        /*0154*/ 	.word	0xffffffff


	//   ....[69]....
        /*0158*/ 	.word	0xffffffff


	//   ....[70]....
        /*015c*/ 	.word	0xffffffff


	//   ....[71]....
        /*0160*/ 	.word	0xffffffff


	//   ....[72]....
        /*0164*/ 	.word	0xffffffff


	//   ....[73]....
        /*0168*/ 	.word	0xffffffff


	//   ....[74]....
        /*016c*/ 	.word	0xffffffff


	//   ....[75]....
        /*0170*/ 	.word	0xffffffff


	//   ....[76]....
        /*0174*/ 	.word	0xffffffff


	//   ....[77]....
        /*0178*/ 	.word	0xffffffff


	//   ....[78]....
        /*017c*/ 	.word	0xffffffff


	//   ....[79]....
        /*0180*/ 	.word	0xffffffff


	//   ....[80]....
        /*0184*/ 	.word	0xffffffff


	//   ....[81]....
        /*0188*/ 	.word	0xffffffff


	//   ....[82]....
        /*018c*/ 	.word	0xffffffff


	//   ....[83]....
        /*0190*/ 	.word	0xffffffff


	//   ....[84]....
        /*0194*/ 	.word	0xffffffff


	//   ....[85]....
        /*0198*/ 	.word	0xffffffff


	//   ....[86]....
        /*019c*/ 	.word	0xffffffff


	//   ....[87]....
        /*01a0*/ 	.word	0xffffffff


	//   ....[88]....
        /*01a4*/ 	.word	0xffffffff


	//   ....[89]....
        /*01a8*/ 	.word	0xffffffff


	//   ....[90]....
        /*01ac*/ 	.word	0xffffffff


	//   ....[91]....
        /*01b0*/ 	.word	0xffffffff


	//   ....[92]....
        /*01b4*/ 	.word	0xffffffff


	//   ....[93]....
        /*01b8*/ 	.word	0x0500000f


	//   ....[94]....
        /*01bc*/ 	.word	0x0500000f


	//   ....[95]....
        /*01c0*/ 	.word	0x0500000f


	//   ....[96]....
        /*01c4*/ 	.word	0x0500000f


	//   ....[97]....
        /*01c8*/ 	.word	0x0500000f


	//   ....[98]....
        /*01cc*/ 	.word	0x0500000f


	//   ....[99]....
        /*01d0*/ 	.word	0x0500000f


	//   ....[100]....
        /*01d4*/ 	.word	0x0500000f


	//   ....[101]....
        /*01d8*/ 	.word	0x0500000f


	//   ....[102]....
        /*01dc*/ 	.word	0x0500000f


	//   ....[103]....
        /*01e0*/ 	.word	0x0500000f


	//   ....[104]....
        /*01e4*/ 	.word	0x0500000f


	//   ....[105]....
        /*01e8*/ 	.word	0x0500000f


	//   ....[106]....
        /*01ec*/ 	.word	0x0500000f


	//   ....[107]....
        /*01f0*/ 	.word	0x0500000f


	//   ....[108]....
        /*01f4*/ 	.word	0x0500000f


	//   ....[109]....
        /*01f8*/ 	.word	0x0500000f


	//   ....[110]....
        /*01fc*/ 	.word	0x0500000f


	//   ....[111]....
        /*0200*/ 	.word	0x0500000f


	//   ....[112]....
        /*0204*/ 	.word	0x0500000f


	//   ....[113]....
        /*0208*/ 	.word	0x0500000f


	//   ....[114]....
        /*020c*/ 	.word	0x0500000f


	//   ....[115]....
        /*0210*/ 	.word	0x0500000f


	//   ....[116]....
        /*0214*/ 	.word	0x0500000f


	//   ....[117]....
        /*0218*/ 	.word	0x0500000f


	//   ....[118]....
        /*021c*/ 	.word	0x0500000f


	//   ....[119]....
        /*0220*/ 	.word	0x0500000f


	//   ....[120]....
        /*0224*/ 	.word	0x0500000f


	//   ....[121]....
        /*0228*/ 	.word	0x0500000f


	//   ....[122]....
        /*022c*/ 	.word	0x0500000f


	//   ....[123]....
        /*0230*/ 	.word	0x0500000f


	//   ....[124]....
        /*0234*/ 	.word	0x0500000f


	//   ....[125]....
        /*0238*/ 	.word	0x0500000f


	//   ....[126]....
        /*023c*/ 	.word	0x0500000f


	//   ....[127]....
        /*0240*/ 	.word	0x0500000f


	//   ....[128]....
        /*0244*/ 	.word	0x0500000f


	//   ....[129]....
        /*0248*/ 	.word	0x0500000f


	//   ....[130]....
        /*024c*/ 	.word	0x0500000f


	//   ....[131]....
        /*0250*/ 	.word	0x0500000f


	//   ....[132]....
        /*0254*/ 	.word	0x0500000f


	//   ....[133]....
        /*0258*/ 	.word	0x0500000f


	//   ....[134]....
        /*025c*/ 	.word	0x0500000f


	//   ....[135]....
        /*0260*/ 	.word	0x0500000f


	//   ....[136]....
        /*0264*/ 	.word	0x0500000f


	//   ....[137]....
        /*0268*/ 	.word	0x0500000f


	//   ....[138]....
        /*026c*/ 	.word	0x0500000f


	//   ....[139]....
        /*0270*/ 	.word	0x0500000f


	//   ....[140]....
        /*0274*/ 	.word	0x0500000f


	//   ....[141]....
        /*0278*/ 	.word	0x0500000f


	//   ....[142]....
        /*027c*/ 	.word	0x0500000f


	//   ....[143]....
        /*0280*/ 	.word	0x0500000f


	//   ....[144]....
        /*0284*/ 	.word	0x0500000f


	//   ....[145]....
        /*0288*/ 	.word	0x0500000f


	//   ....[146]....
        /*028c*/ 	.word	0x0500000f


	//   ....[147]....
        /*0290*/ 	.word	0x0500000f


	//   ....[148]....
        /*0294*/ 	.word	0x0500000f


	//   ....[149]....
        /*0298*/ 	.word	0x0500000f


	//   ....[150]....
        /*029c*/ 	.word	0x0500000f


	//   ....[151]....
        /*02a0*/ 	.word	0x0500000f


	//   ....[152]....
        /*02a4*/ 	.word	0x0500000f


	//   ....[153]....
        /*02a8*/ 	.word	0x0500000f


	//   ....[154]....
        /*02ac*/ 	.word	0x0500000f


	//   ....[155]....
        /*02b0*/ 	.word	0x0500000f


	//   ....[156]....
        /*02b4*/ 	.word	0x0500000f


	//   ....[157]....
        /*02b8*/ 	.word	0x0500000f


	//   ....[158]....
        /*02bc*/ 	.word	0x0500000f


	//----- nvinfo : EIATTR_COOP_GROUP_INSTR_OFFSETS
	.align		4
.L_82:
        /*02c0*/ 	.byte	0x04, 0x28
        /*02c2*/ 	.short	(.L_84 - .L_83)


	//   ....[0]....
.L_83:
        /*02c4*/ 	.word	0x00000060


	//   ....[1]....
        /*02c8*/ 	.word	0x000000a0


	//   ....[2]....
        /*02cc*/ 	.word	0x000002c0


	//   ....[3]....
        /*02d0*/ 	.word	0x00000420


	//   ....[4]....
        /*02d4*/ 	.word	0x00000540


	//   ....[5]....
        /*02d8*/ 	.word	0x000006a0


	//   ....[6]....
        /*02dc*/ 	.word	0x00000f60


	//   ....[7]....
        /*02e0*/ 	.word	0x00001f80


	//   ....[8]....
        /*02e4*/ 	.word	0x00002090


	//   ....[9]....
        /*02e8*/ 	.word	0x00002510


	//   ....[10]....
        /*02ec*/ 	.word	0x00002580


	//   ....[11]....
        /*02f0*/ 	.word	0x000041e0


	//   ....[12]....
        /*02f4*/ 	.word	0x000041f0


	//   ....[13]....
        /*02f8*/ 	.word	0x00004220


	//   ....[14]....
        /*02fc*/ 	.word	0x00004240


	//   ....[15]....
        /*0300*/ 	.word	0x00005340


	//   ....[16]....
        /*0304*/ 	.word	0x00005370


	//   ....[17]....
        /*0308*/ 	.word	0x00005410


	//   ....[18]....
        /*030c*/ 	.word	0x00005420


	//   ....[19]....
        /*0310*/ 	.word	0x000062b0


	//   ....[20]....
        /*0314*/ 	.word	0x000062f0


	//   ....[21]....
        /*0318*/ 	.word	0x00006330


	//   ....[22]....
        /*031c*/ 	.word	0x00006360


	//   ....[23]....
        /*0320*/ 	.word	0x00006380


	//   ....[24]....
        /*0324*/ 	.word	0x000063a0


	//   ....[25]....
        /*0328*/ 	.word	0x000069e0


	//   ....[26]....
        /*032c*/ 	.word	0x000069f0


	//   ....[27]....
        /*0330*/ 	.word	0x00007400


	//   ....[28]....
        /*0334*/ 	.word	0x00008620


	//   ....[29]....
        /*0338*/ 	.word	0x00008640


	//   ....[30]....
        /*033c*/ 	.word	0x00008650


	//   ....[31]....
        /*0340*/ 	.word	0x00008660


	//   ....[32]....
        /*0344*/ 	.word	0x00008670


	//   ....[33]....
        /*0348*/ 	.word	0x00008680


	//   ....[34]....
        /*034c*/ 	.word	0x00008690


	//   ....[35]....
        /*0350*/ 	.word	0x000086f0


	//   ....[36]....
        /*0354*/ 	.word	0x00008730


	//   ....[37]....
        /*0358*/ 	.word	0x00008790


	//   ....[38]....
        /*035c*/ 	.word	0x000087a0


	//   ....[39]....
        /*0360*/ 	.word	0x00008860


	//   ....[40]....
        /*0364*/ 	.word	0x00008e90


	//   ....[41]....
        /*0368*/ 	.word	0x00008ed0


	//   ....[42]....
        /*036c*/ 	.word	0x00008f00


	//   ....[43]....
        /*0370*/ 	.word	0x00008f10


	//   ....[44]....
        /*0374*/ 	.word	0x00008f20


	//   ....[45]....
        /*0378*/ 	.word	0x00008fa0


	//   ....[46]....
        /*037c*/ 	.word	0x00008fe0


	//   ....[47]....
        /*0380*/ 	.word	0x00009030


	//   ....[48]....
        /*0384*/ 	.word	0x00009060


	//   ....[49]....
        /*0388*/ 	.word	0x000090c0


	//   ....[50]....
        /*038c*/ 	.word	0x00009100


	//   ....[51]....
        /*0390*/ 	.word	0x00009150


	//   ....[52]....
        /*0394*/ 	.word	0x00009180


	//   ....[53]....
        /*0398*/ 	.word	0x000091d0


	//   ....[54]....
        /*039c*/ 	.word	0x00009210


	//   ....[55]....
        /*03a0*/ 	.word	0x00009260


	//   ....[56]....
        /*03a4*/ 	.word	0x000099b0


	//   ....[57]....
        /*03a8*/ 	.word	0x000099d0


	//   ....[58]....
        /*03ac*/ 	.word	0x000099e0


	//   ....[59]....
        /*03b0*/ 	.word	0x000099f0


	//   ....[60]....
        /*03b4*/ 	.word	0x00009a00


	//   ....[61]....
        /*03b8*/ 	.word	0x00009a20


	//   ....[62]....
        /*03bc*/ 	.word	0x00009a80


	//   ....[63]....
        /*03c0*/ 	.word	0x00009ab0


	//   ....[64]....
        /*03c4*/ 	.word	0x00009b20


	//   ....[65]....
        /*03c8*/ 	.word	0x00009b50


	//   ....[66]....
        /*03cc*/ 	.word	0x00009b60


	//   ....[67]....
        /*03d0*/ 	.word	0x00009b70


	//   ....[68]....
        /*03d4*/ 	.word	0x00009e20


	//   ....[69]....
        /*03d8*/ 	.word	0x00009e40


	//   ....[70]....
        /*03dc*/ 	.word	0x00009e50


	//   ....[71]....
        /*03e0*/ 	.word	0x00009e70


	//   ....[72]....
        /*03e4*/ 	.word	0x00009ef0


	//   ....[73]....
        /*03e8*/ 	.word	0x00009f20


	//   ....[74]....
        /*03ec*/ 	.word	0x00009f70


	//   ....[75]....
        /*03f0*/ 	.word	0x00009fa0


	//   ....[76]....
        /*03f4*/ 	.word	0x00009ff0


	//   ....[77]....
        /*03f8*/ 	.word	0x0000a020


	//   ....[78]....
        /*03fc*/ 	.word	0x0000a070


	//   ....[79]....
        /*0400*/ 	.word	0x0000a0a0


	//   ....[80]....
        /*0404*/ 	.word	0x0000a500


	//   ....[81]....
        /*0408*/ 	.word	0x0000a530


	//   ....[82]....
        /*040c*/ 	.word	0x0000a560


	//   ....[83]....
        /*0410*/ 	.word	0x0000a590


	//   ....[84]....
        /*0414*/ 	.word	0x0000a5c0


	//   ....[85]....
        /*0418*/ 	.word	0x0000a5d0


	//   ....[86]....
        /*041c*/ 	.word	0x0000a5e0


	//   ....[87]....
        /*0420*/ 	.word	0x0000a600


	//   ....[88]....
        /*0424*/ 	.word	0x0000a630


	//   ....[89]....
        /*0428*/ 	.word	0x0000a660


	//   ....[90]....
        /*042c*/ 	.word	0x0000a670


	//   ....[91]....
        /*0430*/ 	.word	0x0000a6a0


	//   ....[92]....
        /*0434*/ 	.word	0x0000aa90


	//   ....[93]....
        /*0438*/ 	.word	0x0000af30


	//   ....[94]....
        /*043c*/ 	.word	0x0000b020


	//   ....[95]....
        /*0440*/ 	.word	0x0000b0c0


	//   ....[96]....
        /*0444*/ 	.word	0x0000b120


	//   ....[97]....
        /*0448*/ 	.word	0x0000b1f0


	//   ....[98]....
        /*044c*/ 	.word	0x0000b260


	//   ....[99]....
        /*0450*/ 	.word	0x0000b330


	//   ....[100]....
        /*0454*/ 	.word	0x0000b3b0


	//   ....[101]....
        /*0458*/ 	.word	0x0000b480


	//   ....[102]....
        /*045c*/ 	.word	0x0000b500


	//   ....[103]....
        /*0460*/ 	.word	0x0000b5e0


	//   ....[104]....
        /*0464*/ 	.word	0x0000b660


	//   ....[105]....
        /*0468*/ 	.word	0x0000b720


	//   ....[106]....
        /*046c*/ 	.word	0x0000b7b0


	//   ....[107]....
        /*0470*/ 	.word	0x0000b810


	//   ....[108]....
        /*0474*/ 	.word	0x0000b8b0


	//   ....[109]....
        /*0478*/ 	.word	0x0000b980


	//   ....[110]....
        /*047c*/ 	.word	0x0000ba00


	//   ....[111]....
        /*0480*/ 	.word	0x0000bad0


	//   ....[112]....
        /*0484*/ 	.word	0x0000bb50


	//   ....[113]....
        /*0488*/ 	.word	0x0000bc20


	//   ....[114]....
        /*048c*/ 	.word	0x0000bca0


	//   ....[115]....
        /*0490*/ 	.word	0x0000bd70


	//   ....[116]....
        /*0494*/ 	.word	0x0000bdf0


	//   ....[117]....
        /*0498*/ 	.word	0x0000bec0


	//   ....[118]....
        /*049c*/ 	.word	0x0000bf40


	//   ....[119]....
        /*04a0*/ 	.word	0x0000c010


	//   ....[120]....
        /*04a4*/ 	.word	0x0000c080


	//   ....[121]....
        /*04a8*/ 	.word	0x0000c140


	//   ....[122]....
        /*04ac*/ 	.word	0x0000c280


	//   ....[123]....
        /*04b0*/ 	.word	0x0000c320


	//   ....[124]....
        /*04b4*/ 	.word	0x0000c380


	//   ....[125]....
        /*04b8*/ 	.word	0x0000c440


	//   ....[126]....
        /*04bc*/ 	.word	0x0000c4a0


	//   ....[127]....
        /*04c0*/ 	.word	0x0000c560


	//   ....[128]....
        /*04c4*/ 	.word	0x0000c5e0


	//   ....[129]....
        /*04c8*/ 	.word	0x0000c690


	//   ....[130]....
        /*04cc*/ 	.word	0x0000c6f0


	//   ....[131]....
        /*04d0*/ 	.word	0x0000c7b0


	//   ....[132]....
        /*04d4*/ 	.word	0x0000c830


	//   ....[133]....
        /*04d8*/ 	.word	0x0000c8e0


	//   ....[134]....
        /*04dc*/ 	.word	0x0000c9c0


	//   ....[135]....
        /*04e0*/ 	.word	0x0000ca60


	//   ....[136]....
        /*04e4*/ 	.word	0x0000cac0


	//   ....[137]....
        /*04e8*/ 	.word	0x0000cb90


	//   ....[138]....
        /*04ec*/ 	.word	0x0000cc30


	//   ....[139]....
        /*04f0*/ 	.word	0x0000ccf0


	//   ....[140]....
        /*04f4*/ 	.word	0x0000cd90


	//   ....[141]....
        /*04f8*/ 	.word	0x0000ce50


	//   ....[142]....
        /*04fc*/ 	.word	0x0000cef0


	//   ....[143]....
        /*0500*/ 	.word	0x0000cfb0


	//   ....[144]....
        /*0504*/ 	.word	0x0000d050


	//   ....[145]....
        /*0508*/ 	.word	0x0000d110


	//   ....[146]....
        /*050c*/ 	.word	0x0000d230


	//   ....[147]....
        /*0510*/ 	.word	0x0000d2f0


	//   ....[148]....
        /*0514*/ 	.word	0x0000d380


	//   ....[149]....
        /*0518*/ 	.word	0x0000d450


	//   ....[150]....
        /*051c*/ 	.word	0x0000d4c0


	//   ....[151]....
        /*0520*/ 	.word	0x0000d590


	//   ....[152]....
        /*0524*/ 	.word	0x0000d610


	//   ....[153]....
        /*0528*/ 	.word	0x0000d6f0


	//   ....[154]....
        /*052c*/ 	.word	0x0000d760


	//   ....[155]....
        /*0530*/ 	.word	0x0000d840


	//   ....[156]....
        /*0534*/ 	.word	0x0000d8b0


	//   ....[157]....
        /*0538*/ 	.word	0x0000d970


	//   ....[158]....
        /*053c*/ 	.word	0x0000da80


	//----- nvinfo : EIATTR_REG_RECONFIG
	.align		4
.L_84:
        /*0540*/ 	.byte	0x01, 0x54
	.zero		2


	//----- nvinfo : EIATTR_SYSCALL_OFFSETS
	.align		4
        /*0544*/ 	.byte	0x04, 0x46
        /*0546*/ 	.short	(.L_86 - .L_85)


	//   ....[0]....
.L_85:
        /*0548*/ 	.word	0x00001120


	//   ....[1]....
        /*054c*/ 	.word	0x00007b40


	//   ....[2]....
        /*0550*/ 	.word	0x00007c80


	//   ....[3]....
        /*0554*/ 	.word	0x00007d70


	//   ....[4]....
        /*0558*/ 	.word	0x00008c00


	//----- nvinfo : EIATTR_MBARRIER_INSTR_OFFSETS
	.align		4
.L_86:
        /*055c*/ 	.byte	0x04, 0x39
        /*055e*/ 	.short	(.L_88 - .L_87)


	//   ....[0]....
.L_87:
        /*0560*/ 	.word	0x00000170
        /*0564*/ 	.word	0x000000ff
        /*0568*/ 	.word	0x0002a800
        /*056c*/ 	.short	0x0100
        /*056e*/ 	.byte	0x08
	.zero		1


	//   ....[1]....
        /*0570*/ 	.word	0x00000180
        /*0574*/ 	.word	0x000000ff
        /*0578*/ 	.word	0x0002a820
        /*057c*/ 	.short	0x0100
        /*057e*/ 	.byte	0x08
	.zero		1


	//   ....[2]....
        /*0580*/ 	.word	0x00000270
        /*0584*/ 	.word	0x000000ff
        /*0588*/ 	.word	0x0002a830
        /*058c*/ 	.short	0x0100
        /*058e*/ 	.byte	0x08
	.zero		1


	//   ....[3]....
        /*0590*/ 	.word	0x00000280
        /*0594*/ 	.word	0x000000ff
        /*0598*/ 	.word	0x0002a840
        /*059c*/ 	.short	0x0100
        /*059e*/ 	.byte	0x08
	.zero		1


	//   ....[4]....
        /*05a0*/ 	.word	0x00000290
        /*05a4*/ 	.word	0x000000ff
        /*05a8*/ 	.word	0x0002a838
        /*05ac*/ 	.short	0x0100
        /*05ae*/ 	.byte	0x08
	.zero		1


	//   ....[5]....
        /*05b0*/ 	.word	0x000002a0
        /*05b4*/ 	.word	0x000000ff
        /*05b8*/ 	.word	0x0002a848
        /*05bc*/ 	.short	0x0100
        /*05be*/ 	.byte	0x08
	.zero		1


	//   ....[6]....
        /*05c0*/ 	.word	0x000003d0
        /*05c4*/ 	.word	0x000000ff
        /*05c8*/ 	.word	0x0002a850
        /*05cc*/ 	.short	0x0100
        /*05ce*/ 	.byte	0x08
	.zero		1


	//   ....[7]....
        /*05d0*/ 	.word	0x000003e0
        /*05d4*/ 	.word	0x000000ff
        /*05d8*/ 	.word	0x0002a860
        /*05dc*/ 	.short	0x0100
        /*05de*/ 	.byte	0x08
	.zero		1


	//   ....[8]....
        /*05e0*/ 	.word	0x000003f0
        /*05e4*/ 	.word	0x000000ff
        /*05e8*/ 	.word	0x0002a858
        /*05ec*/ 	.short	0x0100
        /*05ee*/ 	.byte	0x08
	.zero		1


	//   ....[9]....
        /*05f0*/ 	.word	0x00000400
        /*05f4*/ 	.word	0x000000ff
        /*05f8*/ 	.word	0x0002a868
        /*05fc*/ 	.short	0x0100
        /*05fe*/ 	.byte	0x08
	.zero		1


	//   ....[10]....
        /*0600*/ 	.word	0x000004f0
        /*0604*/ 	.word	0x000000ff
        /*0608*/ 	.word	0x0002a870
        /*060c*/ 	.short	0x0100
        /*060e*/ 	.byte	0x06
	.zero		1


	//   ....[11]....
        /*0610*/ 	.word	0x00000500
        /*0614*/ 	.word	0x000000ff
        /*0618*/ 	.word	0x0002a880
        /*061c*/ 	.short	0x0100
        /*061e*/ 	.byte	0x06
	.zero		1


	//   ....[12]....
        /*0620*/ 	.word	0x00000510
        /*0624*/ 	.word	0x000000ff
        /*0628*/ 	.word	0x0002a878
        /*062c*/ 	.short	0x0100
        /*062e*/ 	.byte	0x06
	.zero		1


	//   ....[13]....
        /*0630*/ 	.word	0x00000520
        /*0634*/ 	.word	0x000000ff
        /*0638*/ 	.word	0x0002a888
        /*063c*/ 	.short	0x0100
        /*063e*/ 	.byte	0x06
	.zero		1


	//   ....[14]....
        /*0640*/ 	.word	0x00000650
        /*0644*/ 	.word	0x000000ff
        /*0648*/ 	.word	0x0002a890
        /*064c*/ 	.short	0x0100
        /*064e*/ 	.byte	0x08
	.zero		1


	//   ....[15]....
        /*0650*/ 	.word	0x00000660
        /*0654*/ 	.word	0x000000ff
        /*0658*/ 	.word	0x0002a8a0
        /*065c*/ 	.short	0x0100
        /*065e*/ 	.byte	0x08
	.zero		1


	//   ....[16]....
        /*0660*/ 	.word	0x00000670
        /*0664*/ 	.word	0x000000ff
        /*0668*/ 	.word	0x0002a898
        /*066c*/ 	.short	0x0100
        /*066e*/ 	.byte	0x08
	.zero		1


	//   ....[17]....
        /*0670*/ 	.word	0x00000680
        /*0674*/ 	.word	0x000000ff
        /*0678*/ 	.word	0x0002a8a8
        /*067c*/ 	.short	0x0100
        /*067e*/ 	.byte	0x08
	.zero		1


	//   ....[18]....
        /*0680*/ 	.word	0x000007c0
        /*0684*/ 	.word	0x000000ff
        /*0688*/ 	.word	0x0002a8b0
        /*068c*/ 	.short	0x0100
        /*068e*/ 	.byte	0x08
	.zero		1


	//   ....[19]....
        /*0690*/ 	.word	0x000007d0
        /*0694*/ 	.word	0x000000ff
        /*0698*/ 	.word	0x0002a8c0
        /*069c*/ 	.short	0x0100
        /*069e*/ 	.byte	0x08
	.zero		1


	//   ....[20]....
        /*06a0*/ 	.word	0x000007e0
        /*06a4*/ 	.word	0x000000ff
        /*06a8*/ 	.word	0x0002a8b8
        /*06ac*/ 	.short	0x0100
        /*06ae*/ 	.byte	0x08
	.zero		1


	//   ....[21]....
        /*06b0*/ 	.word	0x000007f0
        /*06b4*/ 	.word	0x000000ff
        /*06b8*/ 	.word	0x0002a8c8
        /*06bc*/ 	.short	0x0100
        /*06be*/ 	.byte	0x08
	.zero		1


	//   ....[22]....
        /*06c0*/ 	.word	0x00001140
        /*06c4*/ 	.word	0x000000ff
        /*06c8*/ 	.word	0x0002a800
        /*06cc*/ 	.short	0x010a
        /*06ce*/ 	.byte	0x25
	.zero		1


	//   ....[23]....
        /*06d0*/ 	.word	0x000011b0
        /*06d4*/ 	.word	0x000000ff
        /*06d8*/ 	.word	0x0002a830
        /*06dc*/ 	.short	0x010a
        /*06de*/ 	.byte	0x25
	.zero		1


	//   ....[24]....
        /*06e0*/ 	.word	0x00001210
        /*06e4*/ 	.word	0x000000ff
        /*06e8*/ 	.word	0x0002a830
        /*06ec*/ 	.short	0x010a
        /*06ee*/ 	.byte	0x25
	.zero		1


	//   ....[25]....
        /*06f0*/ 	.word	0x00002000
        /*06f4*/ 	.word	0x000000ff
        /*06f8*/ 	.word	0x00000000
        /*06fc*/ 	.short	0x0101
        /*06fe*/ 	.byte	0x04
	.zero		1


	//   ....[26]....
        /*0700*/ 	.word	0x00003320
        /*0704*/ 	.word	0x000000ff
        /*0708*/ 	.word	0x0002a830
        /*070c*/ 	.short	0x010a
        /*070e*/ 	.byte	0x3b
	.zero		1


	//   ....[27]....
        /*0710*/ 	.word	0x00003360
        /*0714*/ 	.word	0x000000ff
        /*0718*/ 	.word	0x0002a830
        /*071c*/ 	.short	0x010a
        /*071e*/ 	.byte	0x3b
	.zero		1


	//   ....[28]....
        /*0720*/ 	.word	0x00003bb0
        /*0724*/ 	.word	0x000000ff
        /*0728*/ 	.word	0x0002a850
        /*072c*/ 	.short	0x010a
        /*072e*/ 	.byte	0x05
	.zero		1


	//   ....[29]....
        /*0730*/ 	.word	0x00003bf0
        /*0734*/ 	.word	0x000000ff
        /*0738*/ 	.word	0x0002a850
        /*073c*/ 	.short	0x010a
        /*073e*/ 	.byte	0x05
	.zero		1


	//   ....[30]....
        /*0740*/ 	.word	0x00003f50
        /*0744*/ 	.word	0x000000ff
        /*0748*/ 	.word	0x00000000
        /*074c*/ 	.short	0x0101
        /*074e*/ 	.byte	0x3b
	.zero		1


	//   ....[31]....
        /*0750*/ 	.word	0x00004cc0
        /*0754*/ 	.word	0x000000ff
        /*0758*/ 	.word	0x00000000
        /*075c*/ 	.short	0x0101
        /*075e*/ 	.byte	0x04
	.zero		1


	//   ....[32]....
        /*0760*/ 	.word	0x00005290
        /*0764*/ 	.word	0x000000ff
        /*0768*/ 	.word	0x0002a850
        /*076c*/ 	.short	0x010a
        /*076e*/ 	.byte	0x05
	.zero		1


	//   ....[33]....
        /*0770*/ 	.word	0x000052d0
        /*0774*/ 	.word	0x000000ff
        /*0778*/ 	.word	0x0002a850
        /*077c*/ 	.short	0x010a
        /*077e*/ 	.byte	0x05
	.zero		1


	//   ....[34]....
        /*0780*/ 	.word	0x000057b0
        /*0784*/ 	.word	0x000000ff
        /*0788*/ 	.word	0x00000000
        /*078c*/ 	.short	0x0101
        /*078e*/ 	.byte	0x04
	.zero		1


	//   ....[35]....
        /*0790*/ 	.word	0x00006390
        /*0794*/ 	.word	0x000000ff
        /*0798*/ 	.word	0x00000000
        /*079c*/ 	.short	0x0101
        /*079e*/ 	.byte	0x04
	.zero		1


	//   ....[36]....
        /*07a0*/ 	.word	0x000083e0
        /*07a4*/ 	.word	0x000000ff
        /*07a8*/ 	.word	0x0002a840
        /*07ac*/ 	.short	0x010a
        /*07ae*/ 	.byte	0x2d
	.zero		1


	//   ....[37]....
        /*07b0*/ 	.word	0x000089c0
        /*07b4*/ 	.word	0x000000ff
        /*07b8*/ 	.word	0x0002a830
        /*07bc*/ 	.short	0x0107
        /*07be*/ 	.byte	0x2d
	.zero		1


	//   ....[38]....
        /*07c0*/ 	.word	0x00008a30
        /*07c4*/ 	.word	0x000000ff
        /*07c8*/ 	.word	0x0002a830
        /*07cc*/ 	.short	0x0101
        /*07ce*/ 	.byte	0x2d
	.zero		1


	//   ....[39]....
        /*07d0*/ 	.word	0x000093b0
        /*07d4*/ 	.word	0x000000ff
        /*07d8*/ 	.word	0x0002a800
        /*07dc*/ 	.short	0x0107
        /*07de*/ 	.byte	0x2d
	.zero		1


	//   ....[40]....
        /*07e0*/ 	.word	0x00009410
        /*07e4*/ 	.word	0x000000ff
        /*07e8*/ 	.word	0x0002a800
        /*07ec*/ 	.short	0x0101
        /*07ee*/ 	.byte	0x2d
	.zero		1


	//   ....[41]....
        /*07f0*/ 	.word	0x00009420
        /*07f4*/ 	.word	0x000000ff
        /*07f8*/ 	.word	0x0002a820
        /*07fc*/ 	.short	0x010a
        /*07fe*/ 	.byte	0x2d
	.zero		1


	//   ....[42]....
        /*0800*/ 	.word	0x00009790
        /*0804*/ 	.word	0x00000008
        /*0808*/ 	.word	0x0002a840
        /*080c*/ 	.short	0x010a
        /*080e*/ 	.byte	0x3f
	.zero		1


	//   ....[43]....
        /*0810*/ 	.word	0x00009ca0
        /*0814*/ 	.word	0x00000008
        /*0818*/ 	.word	0x0002a830
        /*081c*/ 	.short	0x0107
        /*081e*/ 	.byte	0x3f
	.zero		1


	//   ....[44]....
        /*0820*/ 	.word	0x00009d50
        /*0824*/ 	.word	0x00000008
        /*0828*/ 	.word	0x0002a830
        /*082c*/ 	.short	0x0101
        /*082e*/ 	.byte	0x3f
	.zero		1


	//   ....[45]....
        /*0830*/ 	.word	0x00009db0
        /*0834*/ 	.word	0x00000004
        /*0838*/ 	.word	0x0002a860
        /*083c*/ 	.short	0x010a
        /*083e*/ 	.byte	0x3f
	.zero		1


	//   ....[46]....
        /*0840*/ 	.word	0x0000a1b0
        /*0844*/ 	.word	0x00000004
        /*0848*/ 	.word	0x0002a850
        /*084c*/ 	.short	0x0107
        /*084e*/ 	.byte	0x3f
	.zero		1


	//   ....[47]....
        /*0850*/ 	.word	0x0000a310
        /*0854*/ 	.word	0x00000004
        /*0858*/ 	.word	0x0002a850
        /*085c*/ 	.short	0x0101
        /*085e*/ 	.byte	0x3f
	.zero		1


	//   ....[48]....
        /*0860*/ 	.word	0x0000a490
        /*0864*/ 	.word	0x00000000
        /*0868*/ 	.word	0x0002a860
        /*086c*/ 	.short	0x010a
        /*086e*/ 	.byte	0x3f
	.zero		1


	//   ....[49]....
        /*0870*/ 	.word	0x0000a8d0
        /*0874*/ 	.word	0x00000000
        /*0878*/ 	.word	0x0002a850
        /*087c*/ 	.short	0x0107
        /*087e*/ 	.byte	0x3f
	.zero		1


	//   ....[50]....
        /*0880*/ 	.word	0x0000a990
        /*0884*/ 	.word	0x00000000
        /*0888*/ 	.word	0x0002a850
        /*088c*/ 	.short	0x0101
        /*088e*/ 	.byte	0x3f
	.zero		1


	//   ....[51]....
        /*0890*/ 	.word	0x0000aa20
        /*0894*/ 	.word	0x00000007
        /*0898*/ 	.word	0x0002a820
        /*089c*/ 	.short	0x010a
        /*089e*/ 	.byte	0x3f
	.zero		1


	//   ....[52]....
        /*08a0*/ 	.word	0x0000ab80
        /*08a4*/ 	.word	0x00000005
        /*08a8*/ 	.word	0x0002a840
        /*08ac*/ 	.short	0x010a
        /*08ae*/ 	.byte	0x3f
	.zero		1


	//   ....[53]....
        /*08b0*/ 	.word	0x0000ac20
        /*08b4*/ 	.word	0x00000003
        /*08b8*/ 	.word	0x0002a840
        /*08bc*/ 	.short	0x010a
        /*08be*/ 	.byte	0x3f
	.zero		1


	//   ....[54]....
        /*08c0*/ 	.word	0x0000ac60
        /*08c4*/ 	.word	0x00000005
        /*08c8*/ 	.word	0x0002a860
        /*08cc*/ 	.short	0x010a
        /*08ce*/ 	.byte	0x3f
	.zero		1


	//   ....[55]....
        /*08d0*/ 	.word	0x0000aca0
        /*08d4*/ 	.word	0x00000003
        /*08d8*/ 	.word	0x0002a860
        /*08dc*/ 	.short	0x010a
        /*08de*/ 	.byte	0x3f
	.zero		1


	//   ....[56]....
        /*08e0*/ 	.word	0x0000ad10
        /*08e4*/ 	.word	0x00000000
        /*08e8*/ 	.word	0x0002a800
        /*08ec*/ 	.short	0x010a
        /*08ee*/ 	.byte	0x3f
	.zero		1


	//   ....[57]....
        /*08f0*/ 	.word	0x0000ad70
        /*08f4*/ 	.word	0x00000004
        /*08f8*/ 	.word	0x0002a830
        /*08fc*/ 	.short	0x010a
        /*08fe*/ 	.byte	0x3f
	.zero		1


	//   ....[58]....
        /*0900*/ 	.word	0x0000add0
        /*0904*/ 	.word	0x00000004
        /*0908*/ 	.word	0x0002a830
        /*090c*/ 	.short	0x010a
        /*090e*/ 	.byte	0x3f
	.zero		1


	//   ....[59]....
        /*0910*/ 	.word	0x0000ae30
        /*0914*/ 	.word	0x00000004
        /*0918*/ 	.word	0x0002a850
        /*091c*/ 	.short	0x010a
        /*091e*/ 	.byte	0x3f
	.zero		1


	//   ....[60]....
        /*0920*/ 	.word	0x0000ae90
        /*0924*/ 	.word	0x00000006
        /*0928*/ 	.word	0x0002a850
        /*092c*/ 	.short	0x010a
        /*092e*/ 	.byte	0x3f
	.zero		1


	//   ....[61]....
        /*0930*/ 	.word	0x0000af70
        /*0934*/ 	.word	0x00000003
        /*0938*/ 	.word	0x0002a840
        /*093c*/ 	.short	0x010a
        /*093e*/ 	.byte	0x3f
	.zero		1


	//   ....[62]....
        /*0940*/ 	.word	0x0000c180
        /*0944*/ 	.word	0x00000003
        /*0948*/ 	.word	0x0002a820
        /*094c*/ 	.short	0x010a
        /*094e*/ 	.byte	0x3f
	.zero		1


	//   ....[63]....
        /*0950*/ 	.word	0x0000c1d0
        /*0954*/ 	.word	0x00000008
        /*0958*/ 	.word	0x0002a840
        /*095c*/ 	.short	0x010a
        /*095e*/ 	.byte	0x3f
	.zero		1


	//   ....[64]....
        /*0960*/ 	.word	0x0000c910
        /*0964*/ 	.word	0x00000004
        /*0968*/ 	.word	0x0002a860
        /*096c*/ 	.short	0x010a
        /*096e*/ 	.byte	0x3f
	.zero		1


	//   ....[65]....
        /*0970*/ 	.word	0x0000d180
        /*0974*/ 	.word	0x00000000
        /*0978*/ 	.word	0x0002a860
        /*097c*/ 	.short	0x010a
        /*097e*/ 	.byte	0x3f
	.zero		1


	//   ....[66]....
        /*0980*/ 	.word	0x0000d9a0
        /*0984*/ 	.word	0x00000007
        /*0988*/ 	.word	0x0002a820
        /*098c*/ 	.short	0x010a
        /*098e*/ 	.byte	0x3f
	.zero		1


	//   ....[67]....
        /*0990*/ 	.word	0x0000db40
        /*0994*/ 	.word	0x00000005
        /*0998*/ 	.word	0x0002a840
        /*099c*/ 	.short	0x010a
        /*099e*/ 	.byte	0x3f
	.zero		1


	//   ....[68]....
        /*09a0*/ 	.word	0x0000db90
        /*09a4*/ 	.word	0x00000003
        /*09a8*/ 	.word	0x0002a840
        /*09ac*/ 	.short	0x010a
        /*09ae*/ 	.byte	0x3f
	.zero		1


	//   ....[69]....
        /*09b0*/ 	.word	0x0000dbe0
        /*09b4*/ 	.word	0x00000005
        /*09b8*/ 	.word	0x0002a860
        /*09bc*/ 	.short	0x010a
        /*09be*/ 	.byte	0x3f
	.zero		1


	//----- nvinfo : EIATTR_NUM_MBARRIERS
	.align		4
.L_88:
        /*09c0*/ 	.byte	0x03, 0x38
        /*09c2*/ 	.short	0x0016


	//----- nvinfo : EIATTR_EXIT_INSTR_OFFSETS
	.align		4
        /*09c4*/ 	.byte	0x04, 0x1c
        /*09c6*/ 	.short	(.L_90 - .L_89)


	//   ....[0]....
.L_89:
        /*09c8*/ 	.word	0x0000acf0


	//----- nvinfo : EIATTR_MAX_THREADS
	.align		4
.L_90:
        /*09cc*/ 	.byte	0x04, 0x05
        /*09ce*/ 	.short	(.L_92 - .L_91)
.L_91:
        /*09d0*/ 	.word	0x00000180
        /*09d4*/ 	.word	0x00000001
        /*09d8*/ 	.word	0x00000001


	//----- nvinfo : EIATTR_CRS_STACK_SIZE
	.align		4
.L_92:
        /*09dc*/ 	.byte	0x04, 0x1e
        /*09de*/ 	.short	(.L_94 - .L_93)
.L_93:
        /*09e0*/ 	.word	0x00000000


	//----- nvinfo : EIATTR_CBANK_PARAM_SIZE
	.align		4
.L_94:
        /*09e4*/ 	.byte	0x03, 0x19
        /*09e6*/ 	.short	0x0a70


	//----- nvinfo : EIATTR_PARAM_CBANK
	.align		4
        /*09e8*/ 	.byte	0x04, 0x0a
        /*09ea*/ 	.short	(.L_96 - .L_95)
	.align		4
.L_95:
        /*09ec*/ 	.word	index@(.nv.constant0._ZN7cutlass13device_kernelIN5flash11enable_sm90INS1_16FlashAttnFwdSm90INS1_25CollectiveMainloopFwdSm90ILi2EN4cute5tupleIJNS5_1CILi1EEES8_S8_EEENS6_IJNS7_ILi128EEENS7_ILi96EEENS7_ILi192EEEEEELi128ENS_6half_tEfNS_4arch4Sm90ELb0ELb0ELb0ELb0ELb1ELb0ELb0ELb1ELb1ELb1ELb1ELb0EEENS1_21CollectiveEpilogueFwdINS6_IJSA_SA_SB_EEES9_SE_SG_Li256ELb0ELb1ELb1ELb0EEENS1_19SingleTileSchedulerILb0ELb1ELb1ELi128EEEEEEEEEvNT_6ParamsE)
        /*09f0*/ 	.short	0x0210
        /*09f2*/ 	.short	0x0a70


	//----- nvinfo : EIATTR_SW_WAR
	.align		4
.L_96:
        /*09f4*/ 	.byte	0x04, 0x36
        /*09f6*/ 	.short	(.L_98 - .L_97)
.L_97:
        /*09f8*/ 	.word	0x00000008
.L_98:


//--------------------- .nv.info._ZN7cutlass13device_kernelIN5flash11enable_sm90INS1_16FlashAttnFwdSm90INS1_25CollectiveMainloopFwdSm90ILi2EN4cute5tupleIJNS5_1CILi1EEES8_S8_EEENS6_IJNS7_ILi128EEENS7_ILi96EEENS7_ILi192EEEEEELi128ENS_6half_tEfNS_4arch4Sm90ELb0ELb0ELb0ELb1ELb1ELb0ELb0ELb1ELb1ELb1ELb1ELb0EEENS1_21CollectiveEpilogueFwdINS6_IJSA_SA_SB_EEES9_SE_SG_Li256ELb1ELb1ELb1ELb0EEENS1_36VarlenDynamicPersistentTileSchedulerILi128ELi96ELi256ELi128ELb1ELb1ELb1ELb0ELb1ELb1EEEEEEEEEvNT_6ParamsE --------------------------
	.section	.nv.info._ZN7cutlass13device_kernelIN5flash11enable_sm90INS1_16FlashAttnFwdSm90INS1_25CollectiveMainloopFwdSm90ILi2EN4cute5tupleIJNS5_1CILi1EEES8_S8_EEENS6_IJNS7_ILi128EEENS7_ILi96EEENS7_ILi192EEEEEELi128ENS_6half_tEfNS_4arch4Sm90ELb0ELb0ELb0ELb1ELb1ELb0ELb0ELb1ELb1ELb1ELb1ELb0EEENS1_21CollectiveEpilogueFwdINS6_IJSA_SA_SB_EEES9_SE_SG_Li256ELb1ELb1ELb1ELb0EEENS1_36VarlenDynamicPersistentTileSchedulerILi128ELi96ELi256ELi128ELb1ELb1ELb1ELb0ELb1ELb1EEEEEEEEEvNT_6ParamsE,"",@"SHT_CUDA_INFO"
	.sectionflags	@""
	.align	4


	//----- nvinfo : EIATTR_CUDA_API_VERSION
	.align		4
        /*0000*/ 	.byte	0x04, 0x37
        /*0002*/ 	.short	(.L_100 - .L_99)
.L_99:
        /*0004*/ 	.word	0x00000082


	//----- nvinfo : EIATTR_KPARAM_INFO
	.align		4
.L_100:
        /*0008*/ 	.byte	0x04, 0x17
        /*000a*/ 	.short	(.L_102 - .L_101)
.L_101:
        /*000c*/ 	.word	0x00000000
        /*0010*/ 	.short	0x0000
        /*0012*/ 	.short	0x0070
        /*0014*/ 	.byte	0x00, 0xf0, 0x01, 0x2a


	//----- nvinfo : EIATTR_SPARSE_MMA_MASK
	.align		4
.L_102:
        /*0018*/ 	.byte	0x03, 0x50
        /*001a*/ 	.short	0x0000


	//----- nvinfo : EIATTR_MAXREG_COUNT
	.align		4
        /*001c*/ 	.byte	0x03, 0x1b
        /*001e*/ 	.short	0x00a8


	//----- nvinfo : EIATTR_NUM_BARRIERS
	.align		4
        /*0020*/ 	.byte	0x02, 0x4c
        /*0022*/ 	.byte	0x09
	.zero		1


	//----- nvinfo : EIATTR_EXTERNS
	.align		4
        /*0024*/ 	.byte	0x04, 0x0f
        /*0026*/ 	.short	(.L_104 - .L_103)


	//   ....[0]....
	.align		4
.L_103:
        /*0028*/ 	.word	index@(__assertfail)


	//----- nvinfo : EIATTR_ANNOTATIONS
	.align		4
.L_104:
        /*002c*/ 	.byte	0x04, 0x55
        /*002e*/ 	.short	(.L_106 - .L_105)


	//   ....[0]....
.L_105:
        /*0030*/ 	.word	0x00000001
        /*0034*/ 	.byte	0xa0, 0x08, 0x00, 0x00, 0x01, 0x00, 0x00, 0x00, 0xa0, 0x09, 0x00, 0x00, 0x01, 0x00, 0x00, 0x00
        /* <DEDUP_REMOVED lines=10> */
        /*00e4*/ 	.byte	0x90, 0xee, 0x00, 0x00


	//----- nvinfo : EIATTR_MERCURY_ISA_VERSION
	.align		4
.L_106:
        /*00e8*/ 	.byte	0x03, 0x5f
        /*00ea*/ 	.short	0x0101


	//----- nvinfo : EIATTR_UNUSED_LOAD_BYTE_OFFSET
	.align		4
        /*00ec*/ 	.byte	0x04, 0x44
        /*00ee*/ 	.short	(.L_108 - .L_107)


	//   ....[0]....
.L_107:
        /*00f0*/ 	.word	0x00000950
        /*00f4*/ 	.word	0x0000fff0


	//   ....[1]....
        /*00f8*/ 	.word	0x00006680
        /*00fc*/ 	.word	0x0000fff0


	//----- nvinfo : EIATTR_INT_WARP_WIDE_INSTR_OFFSETS
	.align		4
.L_108:
        /*0100*/ 	.byte	0x04, 0x31
        /*0102*/ 	.short	(.L_110 - .L_109)


	//   ....[0]....
.L_109:
        /*0104*/ 	.word	0x000000c0


	//   ....[1]....
        /*0108*/ 	.word	0x000000d0


	//   ....[2]....
        /*010c*/ 	.word	0x00000170


	//   ....[3]....
        /*0110*/ 	.word	0x0000ab60


	//   ....[4]....
        /*0114*/ 	.word	0x0000abf0


	//   ....[5]....
        /*0118*/ 	.word	0x0000da10


	//   ....[6]....
        /*011c*/ 	.word	0x0000daa0


	//----- nvinfo : EIATTR_COOP_GROUP_MASK_REGIDS
	.align		4
.L_110:
        /*0120*/ 	.byte	0x04, 0x29
        /*0122*/ 	.short	(.L_112 - .L_111)


	//   ....[0]....
.L_111:
        /*0124*/ 	.word	0xffffffff


	//   ....[1]....
        /*0128*/ 	.word	0xffffffff


	//   ....[2]....
        /*012c*/ 	.word	0xffffffff


	//   ....[3]....
        /*0130*/ 	.word	0xffffffff


	//   ....[4]....
        /*0134*/ 	.word	0xffffffff


	//   ....[5]....
        /*0138*/ 	.word	0xffffffff


	//   ....[6]....
        /*013c*/ 	.word	0xffffffff


	//   ....[7]....
        /*0140*/ 	.word	0xffffffff


	//   ....[8]....
        /*0144*/ 	.word	0xffffffff


	//   ....[9]....
        /*0148*/ 	.word	0xffffffff


	//   ....[10]....
        /*014c*/ 	.word	0xffffffff


	//   ....[11]....
        /*0150*/ 	.word	0xffffffff


	//   ....[12]....
        /*0154*/ 	.word	0xffffffff


	//   ....[13]....
        /*0158*/ 	.word	0xffffffff


	//   ....[14]....
        /*015c*/ 	.word	0xffffffff


	//   ....[15]....
        /*0160*/ 	.word	0xffffffff


	//   ....[16]....
        /*0164*/ 	.word	0xffffffff


	//   ....[17]....
        /*0168*/ 	.word	0xffffffff


	//   ....[18]....
        /*016c*/ 	.word	0xffffffff


	//   ....[19]....
        /*0170*/ 	.word	0xffffffff


	//   ....[20]....
        /*0174*/ 	.word	0xffffffff


	//   ....[21]....
        /*0178*/ 	.word	0xffffffff


	//   ....[22]....
        /*017c*/ 	.word	0xffffffff


	//   ....[23]....
        /*0180*/ 	.word	0xffffffff


	//   ....[24]....
        /*0184*/ 	.word	0xffffffff


	//   ....[25]....
        /*0188*/ 	.word	0xffffffff


	//   ....[26]....
        /*018c*/ 	.word	0xffffffff


	//   ....[27]....
        /*0190*/ 	.word	0xffffffff


	//   ....[28]....
        /*0194*/ 	.word	0xffffffff


	//   ....[29]....
        /*0198*/ 	.word	0xffffffff


	//   ....[30]....
        /*019c*/ 	.word	0xffffffff


	//   ....[31]....
        /*01a0*/ 	.word	0xffffffff


	//   ....[32]....
        /*01a4*/ 	.word	0xffffffff


	//   ....[33]....
        /*01a8*/ 	.word	0xffffffff


	//   ....[34]....
        /*01ac*/ 	.word	0xffffffff


	//   ....[35]....
        /*01b0*/ 	.word	0xffffffff


	//   ....[36]....
        /*01b4*/ 	.word	0xffffffff


	//   ....[37]....
        /*01b8*/ 	.word	0xffffffff


	//   ....[38]....
        /*01bc*/ 	.word	0xffffffff


	//   ....[39]....
        /*01c0*/ 	.word	0xffffffff


	//   ....[40]....
        /*01c4*/ 	.word	0xffffffff


	//   ....[41]....
        /*01c8*/ 	.word	0xffffffff


	//   ....[42]....
        /*01cc*/ 	.word	0xffffffff


	//   ....[43]....
        /*01d0*/ 	.word	0xffffffff


	//   ....[44]....
        /*01d4*/ 	.word	0xffffffff


	//   ....[45]....
        /*01d8*/ 	.word	0xffffffff


	//   ....[46]....
        /*01dc*/ 	.word	0xffffffff


	//   ....[47]....
        /*01e0*/ 	.word	0xffffffff


	//   ....[48]....
        /*01e4*/ 	.word	0xffffffff


	//   ....[49]....
        /*01e8*/ 	.word	0xffffffff


	//   ....[50]....
        /*01ec*/ 	.word	0xffffffff


	//   ....[51]....
        /*01f0*/ 	.word	0xffffffff


	//   ....[52]....
        /*01f4*/ 	.word	0xffffffff


	//   ....[53]....
        /*01f8*/ 	.word	0xffffffff


	//   ....[54]....
        /*01fc*/ 	.word	0xffffffff


	//   ....[55]....
        /*0200*/ 	.word	0xffffffff


	//   ....[56]....
        /*0204*/ 	.word	0xffffffff


	//   ....[57]....
        /*0208*/ 	.word	0xffffffff


	//   ....[58]....
        /*020c*/ 	.word	0xffffffff


	//   ....[59]....
        /*0210*/ 	.word	0xffffffff


	//   ....[60]....
        /*0214*/ 	.word	0xffffffff


	//   ....[61]....
        /*0218*/ 	.word	0xffffffff


	//   ....[62]....
        /*021c*/ 	.word	0xffffffff


	//   ....[63]....
        /*0220*/ 	.word	0xffffffff


	//   ....[64]....
        /*0224*/ 	.word	0xffffffff


	//   ....[65]....
        /*0228*/ 	.word	0xffffffff


	//   ....[66]....
        /*022c*/ 	.word	0xffffffff


	//   ....[67]....
        /*0230*/ 	.word	0xffffffff


	//   ....[68]....
        /*0234*/ 	.word	0xffffffff


	//   ....[69]....
        /*0238*/ 	.word	0xffffffff


	//   ....[70]....
        /*023c*/ 	.word	0xffffffff


	//   ....[71]....
        /*0240*/ 	.word	0xffffffff


	//   ....[72]....
        /*0244*/ 	.word	0xffffffff


	//   ....[73]....
        /*0248*/ 	.word	0xffffffff


	//   ....[74]....
        /*024c*/ 	.word	0xffffffff


	//   ....[75]....
        /*0250*/ 	.word	0xffffffff


	//   ....[76]....
        /*0254*/ 	.word	0xffffffff


	//   ....[77]....
        /*0258*/ 	.word	0xffffffff


	//   ....[78]....
        /*025c*/ 	.word	0xffffffff


	//   ....[79]....
        /*0260*/ 	.word	0xffffffff


	//   ....[80]....
        /*0264*/ 	.word	0xffffffff


	//   ....[81]....
        /*0268*/ 	.word	0xffffffff


	//   ....[82]....
        /*026c*/ 	.word	0xffffffff


	//   ....[83]....
        /*0270*/ 	.word	0xffffffff


	//   ....[84]....
        /*0274*/ 	.word	0xffffffff


	//   ....[85]....
        /*0278*/ 	.word	0xffffffff


	//   ....[86]....
        /*027c*/ 	.word	0xffffffff


	//   ....[87]....
        /*0280*/ 	.word	0xffffffff


	//   ....[88]....
        /*0284*/ 	.word	0xffffffff


	//   ....[89]....
        /*0288*/ 	.word	0xffffffff


	//   ....[90]....
        /*028c*/ 	.word	0xffffffff


	//   ....[91]....
        /*0290*/ 	.word	0xffffffff


	//   ....[92]....
        /*0294*/ 	.word	0xffffffff


	//   ....[93]....
        /*0298*/ 	.word	0xffffffff


	//   ....[94]....
        /*029c*/ 	.word	0xffffffff


	//   ....[95]....
        /*02a0*/ 	.word	0xffffffff


	//   ....[96]....
        /*02a4*/ 	.word	0xffffffff


	//   ....[97]....
        /*02a8*/ 	.word	0xffffffff


	//   ....[98]....
        /*02ac*/ 	.word	0xffffffff


	//   ....[99]....
        /*02b0*/ 	.word	0xffffffff


	//   ....[100]....
        /*02b4*/ 	.word	0xffffffff


	//   ....[101]....
        /*02b8*/ 	.word	0xffffffff


	//   ....[102]....
        /*02bc*/ 	.word	0xffffffff


	//   ....[103]....
        /*02c0*/ 	.word	0xffffffff


	//   ....[104]....
        /*02c4*/ 	.word	0xffffffff


	//   ....[105]....
        /*02c8*/ 	.word	0xffffffff


	//   ....[106]....
        /*02cc*/ 	.word	0xffffffff


	//   ....[107]....
        /*02d0*/ 	.word	0xffffffff


	//   ....[108]....
        /*02d4*/ 	.word	0xffffffff


	//   ....[109]....
        /*02d8*/ 	.word	0xffffffff


	//   ....[110]....
        /*02dc*/ 	.word	0xffffffff


	//   ....[111]....
        /*02e0*/ 	.word	0xffffffff


	//   ....[112]....
        /*02e4*/ 	.word	0xffffffff


	//   ....[113]....
        /*02e8*/ 	.word	0xffffffff


	//   ....[114]....
        /*02ec*/ 	.word	0xffffffff


	//   ....[115]....
        /*02f0*/ 	.word	0xffffffff


	//   ....[116]....
        /*02f4*/ 	.word	0xffffffff


	//   ....[117]....
        /*02f8*/ 	.word	0xffffffff


	//   ....[118]....
        /*02fc*/ 	.word	0xffffffff


	//   ....[119]....
        /*0300*/ 	.word	0xffffffff


	//   ....[120]....
        /*0304*/ 	.word	0xffffffff


	//   ....[121]....
        /*0308*/ 	.word	0xffffffff


	//   ....[122]....
        /*030c*/ 	.word	0xffffffff


	//   ....[123]....
        /*0310*/ 	.word	0xffffffff


	//   ....[124]....
        /*0314*/ 	.word	0xffffffff


	//   ....[125]....
        /*0318*/ 	.word	0xffffffff


	//   ....[126]....
        /*031c*/ 	.word	0xffffffff


	//   ....[127]....
        /*0320*/ 	.word	0xffffffff


	//   ....[128]....
        /*0324*/ 	.word	0xffffffff


	//   ....[129]....
        /*0328*/ 	.word	0xffffffff


	//   ....[130]....
        /*032c*/ 	.word	0xffffffff


	//   ....[131]....
        /*0330*/ 	.word	0xffffffff


	//   ....[132]....
        /*0334*/ 	.word	0xffffffff


	//   ....[133]....
        /*0338*/ 	.word	0xffffffff


	//   ....[134]....
        /*033c*/ 	.word	0xffffffff


	//   ....[135]....
        /*0340*/ 	.word	0xffffffff


	//   ....[136]....
        /*0344*/ 	.word	0xffffffff


	//   ....[137]....
        /*0348*/ 	.word	0xffffffff


	//   ....[138]....
        /*034c*/ 	.word	0xffffffff


	//   ....[139]....
        /*0350*/ 	.word	0xffffffff


	//   ....[140]....
        /*0354*/ 	.word	0xffffffff


	//   ....[141]....
        /*0358*/ 	.word	0xffffffff


	//   ....[142]....
        /*035c*/ 	.word	0xffffffff


	//   ....[143]....
        /*0360*/ 	.word	0x0500000f


	//   ....[144]....
        /*0364*/ 	.word	0x0500000f


	//   ....[145]....
        /*0368*/ 	.word	0x0500000f


	//   ....[146]....
        /*036c*/ 	.word	0x0500000f


	//   ....[147]....
        /*0370*/ 	.word	0x0500000f


	//   ....[148]....
        /*0374*/ 	.word	0x0500000f


	//   ....[149]....
        /*0378*/ 	.word	0x0500000f


	//   ....[150]....
        /*037c*/ 	.word	0x0500000f


	//   ....[151]....
        /*0380*/ 	.word	0x0500000f


	//   ....[152]....
        /*0384*/ 	.word	0x0500000f


	//   ....[153]....
        /*0388*/ 	.word	0x0500000f


	//   ....[154]....
        /*038c*/ 	.word	0x0500000f


	//   ....[155]....
        /*0390*/ 	.word	0x0500000f


	//   ....[156]....
        /*0394*/ 	.word	0x0500000f


	//   ....[157]....
        /*0398*/ 	.word	0x0500000f


	//   ....[158]....
        /*039c*/ 	.word	0x0500000f


	//   ....[159]....
        /*03a0*/ 	.word	0x0500000f


	//   ....[160]....
        /*03a4*/ 	.word	0x0500000f


	//   ....[161]....
        /*03a8*/ 	.word	0x0500000f


	//   ....[162]....
        /*03ac*/ 	.word	0x0500000f


	//   ....[163]....
        /*03b0*/ 	.word	0x0500000f


	//   ....[164]....
        /*03b4*/ 	.word	0x0500000f


	//   ....[165]....
        /*03b8*/ 	.word	0x0500000f


	//   ....[166]....
        /*03bc*/ 	.word	0x0500000f


	//   ....[167]....
        /*03c0*/ 	.word	0x0500000f


	//   ....[168]....
        /*03c4*/ 	.word	0x0500000f


	//   ....[169]....
        /*03c8*/ 	.word	0x0500000f


	//   ....[170]....
        /*03cc*/ 	.word	0x0500000f


	//   ....[171]....
        /*03d0*/ 	.word	0x0500000f


	//   ....[172]....
        /*03d4*/ 	.word	0x0500000f


	//   ....[173]....
        /*03d8*/ 	.word	0x0500000f


	//   ....[174]....
        /*03dc*/ 	.word	0x0500000f


	//   ....[175]....
        /*03e0*/ 	.word	0x0500000f


	//   ....[176]....
        /*03e4*/ 	.word	0x0500000f


	//   ....[177]....
        /*03e8*/ 	.word	0x0500000f


	//   ....[178]....
        /*03ec*/ 	.word	0x0500000f


	//   ....[179]....
        /*03f0*/ 	.word	0x0500000f


	//   ....[180]....
        /*03f4*/ 	.word	0x0500000f


	//   ....[181]....
        /*03f8*/ 	.word	0x0500000f


	//   ....[182]....
        /*03fc*/ 	.word	0x0500000f


	//   ....[183]....
        /*0400*/ 	.word	0x0500000f


	//   ....[184]....
        /*0404*/ 	.word	0x0500000f


	//   ....[185]....
        /*0408*/ 	.word	0x0500000f


	//   ....[186]....
        /*040c*/ 	.word	0x0500000f


	//   ....[187]....
        /*0410*/ 	.word	0x0500000f


	//   ....[188]....
        /*0414*/ 	.word	0x0500000f


	//   ....[189]....
        /*0418*/ 	.word	0x0500000f


	//   ....[190]....
        /*041c*/ 	.word	0x0500000f


	//   ....[191]....
        /*0420*/ 	.word	0x0500000f


	//   ....[192]....
        /*0424*/ 	.word	0x0500000f


	//   ....[193]....
        /*0428*/ 	.word	0x0500000f


	//   ....[194]....
        /*042c*/ 	.word	0x0500000f


	//   ....[195]....
        /*0430*/ 	.word	0x0500000f


	//   ....[196]....
        /*0434*/ 	.word	0x0500000f


	//   ....[197]....
        /*0438*/ 	.word	0x0500000f


	//   ....[198]....
        /*043c*/ 	.word	0x0500000f


	//   ....[199]....
        /*0440*/ 	.word	0x0500000f


	//   ....[200]....
        /*0444*/ 	.word	0x0500000f


	//   ....[201]....
        /*0448*/ 	.word	0x0500000f


	//   ....[202]....
        /*044c*/ 	.word	0x0500000f


	//   ....[203]....
        /*0450*/ 	.word	0x0500000f


	//   ....[204]....
        /*0454*/ 	.word	0x0500000f


	//   ....[205]....
        /*0458*/ 	.word	0x0500000f


	//   ....[206]....
        /*045c*/ 	.word	0x0500000f


	//   ....[207]....
        /*0460*/ 	.word	0x0500000f


	//   ....[208]....
        /*0464*/ 	.word	0x0500000f


	//   ....[209]....
        /*0468*/ 	.word	0x0500000f


	//   ....[210]....
        /*046c*/ 	.word	0x0500000f


	//   ....[211]....
        /*0470*/ 	.word	0x0500000f


	//   ....[212]....
        /*0474*/ 	.word	0x0500000f


	//   ....[213]....
        /*0478*/ 	.word	0x0500000f


	//   ....[214]....
        /*047c*/ 	.word	0x0500000f


	//   ....[215]....
        /*0480*/ 	.word	0x0500000f


	//   ....[216]....
        /*0484*/ 	.word	0x0500000f


	//   ....[217]....
        /*0488*/ 	.word	0x0500000f


	//   ....[218]....
        /*048c*/ 	.word	0x0500000f


	//   ....[219]....
        /*0490*/ 	.word	0x0500000f


	//   ....[220]....
        /*0494*/ 	.word	0x0500000f


	//   ....[221]....
        /*0498*/ 	.word	0x0500000f


	//   ....[222]....
        /*049c*/ 	.word	0x0500000f


	//   ....[223]....
        /*04a0*/ 	.word	0x0500000f


	//   ....[224]....
        /*04a4*/ 	.word	0x0500000f


	//   ....[225]....
        /*04a8*/ 	.word	0x0500000f


	//   ....[226]....
        /*04ac*/ 	.word	0x0500000f


	//----- nvinfo : EIATTR_COOP_GROUP_INSTR_OFFSETS
	.align		4
.L_112:
        /*04b0*/ 	.byte	0x04, 0x28
        /*04b2*/ 	.short	(.L_114 - .L_113)


	//   ....[0]....
.L_113:
        /*04b4*/ 	.word	0x00000070


	//   ....[1]....
        /*04b8*/ 	.word	0x000000b0


	//   ....[2]....
        /*04bc*/ 	.word	0x000002d0


	//   ....[3]....
        /*04c0*/ 	.word	0x00000430


	//   ....[4]....
        /*04c4*/ 	.word	0x00000550


	//   ....[5]....
        /*04c8*/ 	.word	0x000006b0


	//   ....[6]....
        /*04cc*/ 	.word	0x00001890


	//   ....[7]....
        /*04d0*/ 	.word	0x00002980


	//   ....[8]....
        /*04d4*/ 	.word	0x00002a20


	//   ....[9]....
        /*04d8*/ 	.word	0x00002ee0


	//   ....[10]....
        /*04dc*/ 	.word	0x00002f50


	//   ....[11]....
        /*04e0*/ 	.word	0x00004c40


	//   ....[12]....
        /*04e4*/ 	.word	0x00004c50


	//   ....[13]....
        /*04e8*/ 	.word	0x00004c80


	//   ....[14]....
        /*04ec*/ 	.word	0x00004ca0


	//   ....[15]....
        /*04f0*/ 	.word	0x00005dc0


	//   ....[16]....
        /*04f4*/ 	.word	0x00005e00


	//   ....[17]....
        /*04f8*/ 	.word	0x00005eb0


	//   ....[18]....
        /*04fc*/ 	.word	0x00005ec0


	//   ....[19]....
        /*0500*/ 	.word	0x00007220


	//   ....[20]....
        /*0504*/ 	.word	0x00007250


	//   ....[21]....
        /*0508*/ 	.word	0x00007270


	//   ....[22]....
        /*050c*/ 	.word	0x00007290


	//   ....[23]....
        /*0510*/ 	.word	0x000079e0


	//   ....[24]....
        /*0514*/ 	.word	0x00007a00


	//   ....[25]....
        /*0518*/ 	.word	0x00007ad0


	//   ....[26]....
        /*051c*/ 	.word	0x00007af0


	//   ....[27]....
        /*0520*/ 	.word	0x00007bb0


	//   ....[28]....
        /*0524*/ 	.word	0x00007bd0


	//   ....[29]....
        /*0528*/ 	.word	0x00007ca0


	//   ....[30]....
        /*052c*/ 	.word	0x00007cc0


	//   ....[31]....
        /*0530*/ 	.word	0x00008090


	//   ....[32]....
        /*0534*/ 	.word	0x000080a0


	//   ....[33]....
        /*0538*/ 	.word	0x000084d0


	//   ....[34]....
        /*053c*/ 	.word	0x000084e0


	//   ....[35]....
        /*0540*/ 	.word	0x000092c0


	//   ....[36]....
        /*0544*/ 	.word	0x000092e0


	//   ....[37]....
        /*0548*/ 	.word	0x000093a0


	//   ....[38]....
        /*054c*/ 	.word	0x000093c0


	//   ....[39]....
        /*0550*/ 	.word	0x00009480


	//   ....[40]....
        /*0554*/ 	.word	0x000094a0


	//   ....[41]....
        /*0558*/ 	.word	0x00009570


	//   ....[42]....
        /*055c*/ 	.word	0x00009590


	//   ....[43]....
        /*0560*/ 	.word	0x000096d0


	//   ....[44]....
        /*0564*/ 	.word	0x000098e0


	//   ....[45]....
        /*0568*/ 	.word	0x00009910


	//   ....[46]....
        /*056c*/ 	.word	0x00009940


	//   ....[47]....
        /*0570*/ 	.word	0x00009970


	//   ....[48]....
        /*0574*/ 	.word	0x000099a0


	//   ....[49]....
        /*0578*/ 	.word	0x000099d0


	//   ....[50]....
        /*057c*/ 	.word	0x00009b40


	//   ....[51]....
        /*0580*/ 	.word	0x00009b70


	//   ....[52]....
        /*0584*/ 	.word	0x00009ba0


	//   ....[53]....
        /*0588*/ 	.word	0x00009bd0


	//   ....[54]....
        /*058c*/ 	.word	0x00009c00


	//   ....[55]....
        /*0590*/ 	.word	0x00009c30


	//   ....[56]....
        /*0594*/ 	.word	0x00009cc0


	//   ....[57]....
        /*0598*/ 	.word	0x00009cf0


	//   ....[58]....
        /*059c*/ 	.word	0x00009d00


	//   ....[59]....
        /*05a0*/ 	.word	0x00009d90


	//   ....[60]....
        /*05a4*/ 	.word	0x0000b7d0


	//   ....[61]....
        /*05a8*/ 	.word	0x0000b7f0


	//   ....[62]....
        /*05ac*/ 	.word	0x0000b8a0


	//   ....[63]....
        /*05b0*/ 	.word	0x0000b8c0


	//   ....[64]....
        /*05b4*/ 	.word	0x0000b960


	//   ....[65]....
        /*05b8*/ 	.word	0x0000b980


	//   ....[66]....
        /*05bc*/ 	.word	0x0000ba20


	//   ....[67]....
        /*05c0*/ 	.word	0x0000ba40


	//   ....[68]....
        /*05c4*/ 	.word	0x0000bae0


	//   ....[69]....
        /*05c8*/ 	.word	0x0000bb00


	//   ....[70]....
        /*05cc*/ 	.word	0x0000bb10


	//   ....[71]....
        /*05d0*/ 	.word	0x0000bba0


	//   ....[72]....
        /*05d4*/ 	.word	0x0000c300


	//   ....[73]....
        /*05d8*/ 	.word	0x0000c330


	//   ....[74]....
        /*05dc*/ 	.word	0x0000c390


	//   ....[75]....
        /*05e0*/ 	.word	0x0000c3e0


	//   ....[76]....
        /*05e4*/ 	.word	0x0000c420


	//   ....[77]....
        /*05e8*/ 	.word	0x0000c490


	//   ....[78]....
        /*05ec*/ 	.word	0x0000c4e0


	//   ....[79]....
        /*05f0*/ 	.word	0x0000c540


	//   ....[80]....
        /*05f4*/ 	.word	0x0000c590


	//   ....[81]....
        /*05f8*/ 	.word	0x0000c5f0


	//   ....[82]....
        /*05fc*/ 	.word	0x0000c640


	//   ....[83]....
        /*0600*/ 	.word	0x0000c6a0


	//   ....[84]....
        /*0604*/ 	.word	0x0000c6f0


	//   ....[85]....
        /*0608*/ 	.word	0x0000c750


	//   ....[86]....
        /*060c*/ 	.word	0x0000c770


	//   ....[87]....
        /*0610*/ 	.word	0x0000c7a0


	//   ....[88]....
        /*0614*/ 	.word	0x0000cf30


	//   ....[89]....
        /*0618*/ 	.word	0x0000cf40


	//   ....[90]....
        /*061c*/ 	.word	0x0000cf60


	//   ....[91]....
        /*0620*/ 	.word	0x0000cfe0


	//   ....[92]....
        /*0624*/ 	.word	0x0000cff0


	//   ....[93]....
        /*0628*/ 	.word	0x0000d050


	//   ....[94]....
        /*062c*/ 	.word	0x0000d080


	//   ....[95]....
        /*0630*/ 	.word	0x0000d0c0


	//   ....[96]....
        /*0634*/ 	.word	0x0000d0f0


	//   ....[97]....
        /*0638*/ 	.word	0x0000d130


	//   ....[98]....
        /*063c*/ 	.word	0x0000d160


	//   ....[99]....
        /*0640*/ 	.word	0x0000d1a0


	//   ....[100]....
        /*0644*/ 	.word	0x0000d410


	//   ....[101]....
        /*0648*/ 	.word	0x0000d430


	//   ....[102]....
        /*064c*/ 	.word	0x0000d440


	//   ....[103]....
        /*0650*/ 	.word	0x0000d4c0


	//   ....[104]....
        /*0654*/ 	.word	0x0000d4d0


	//   ....[105]....
        /*0658*/ 	.word	0x0000d540


	//   ....[106]....
        /*065c*/ 	.word	0x0000d550


	//   ....[107]....
        /*0660*/ 	.word	0x0000d5c0


	//   ....[108]....
        /*0664*/ 	.word	0x0000d5d0


	//   ....[109]....
        /*0668*/ 	.word	0x0000d640


	//   ....[110]....
        /*066c*/ 	.word	0x0000d650


	//   ....[111]....
        /*0670*/ 	.word	0x0000d660


	//   ....[112]....
        /*0674*/ 	.word	0x0000dc10


	//   ....[113]....
        /*0678*/ 	.word	0x0000dc30


	//   ....[114]....
        /*067c*/ 	.word	0x0000dc40


	//   ....[115]....
        /*0680*/ 	.word	0x0000dc50


	//   ....[116]....
        /*0684*/ 	.word	0x0000dcc0


	//   ....[117]....
        /*0688*/ 	.word	0x0000dce0


	//   ....[118]....
        /*068c*/ 	.word	0x0000dd50


	//   ....[119]....
        /*0690*/ 	.word	0x0000dd70


	//   ....[120]....
        /*0694*/ 	.word	0x0000ddd0


	//   ....[121]....
        /*0698*/ 	.word	0x0000ddf0


	//   ....[122]....
        /*069c*/ 	.word	0x0000de40


	//   ....[123]....
        /*06a0*/ 	.word	0x0000de60


	//   ....[124]....
        /*06a4*/ 	.word	0x0000e2b0


	//   ....[125]....
        /*06a8*/ 	.word	0x0000e2c0


	//   ....[126]....
        /*06ac*/ 	.word	0x0000e300


	//   ....[127]....
        /*06b0*/ 	.word	0x0000e340


	//   ....[128]....
        /*06b4*/ 	.word	0x0000e370


	//   ....[129]....
        /*06b8*/ 	.word	0x0000e3a0


	//   ....[130]....
        /*06bc*/ 	.word	0x0000e3d0


	//   ....[131]....
        /*06c0*/ 	.word	0x0000e400


	//   ....[132]....
        /*06c4*/ 	.word	0x0000e5b0


	//   ....[133]....
        /*06c8*/ 	.word	0x0000e5e0


	//   ....[134]....
        /*06cc*/ 	.word	0x0000e610


	//   ....[135]....
        /*06d0*/ 	.word	0x0000e640


	//   ....[136]....
        /*06d4*/ 	.word	0x0000e670


	//   ....[137]....
        /*06d8*/ 	.word	0x0000e6a0


	//   ....[138]....
        /*06dc*/ 	.word	0x0000e760


	//   ....[139]....
        /*06e0*/ 	.word	0x0000e780


	//   ....[140]....
        /*06e4*/ 	.word	0x0000e790


	//   ....[141]....
        /*06e8*/ 	.word	0x0000e7f0


	//   ....[142]....
        /*06ec*/ 	.word	0x0000ee10


	//   ....[143]....
        /*06f0*/ 	.word	0x0000f300


	//   ....[144]....
        /*06f4*/ 	.word	0x0000f3f0


	//   ....[145]....
        /*06f8*/ 	.word	0x0000f490


	//   ....[146]....
        /*06fc*/ 	.word	0x0000f4f0


	//   ....[147]....
        /*0700*/ 	.word	0x0000f610


	//   ....[148]....
        /*0704*/ 	.word	0x0000f670


	//   ....[149]....
        /*0708*/ 	.word	0x0000f780


	//   ....[150]....
        /*070c*/ 	.word	0x0000f7f0


	//   ....[151]....
        /*0710*/ 	.word	0x0000f900


	//   ....[152]....
        /*0714*/ 	.word	0x0000f970


	//   ....[153]....
        /*0718*/ 	.word	0x0000fa80


	//   ....[154]....
        /*071c*/ 	.word	0x0000faf0


	//   ....[155]....
        /*0720*/ 	.word	0x0000fbd0


	//   ....[156]....
        /*0724*/ 	.word	0x0000fcd0


	//   ....[157]....
        /*0728*/ 	.word	0x0000fd40


	//   ....[158]....
        /*072c*/ 	.word	0x0000fdc0


	//   ....[159]....
        /*0730*/ 	.word	0x0000fe80


	//   ....[160]....
        /*0734*/ 	.word	0x0000ff00


	//   ....[161]....
        /*0738*/ 	.word	0x0000ffe0


	//   ....[162]....
        /*073c*/ 	.word	0x00010060


	//   ....[163]....
        /*0740*/ 	.word	0x00010140


	//   ....[164]....
        /*0744*/ 	.word	0x000101c0


	//   ....[165]....
        /*0748*/ 	.word	0x000102a0


	//   ....[166]....
        /*074c*/ 	.word	0x00010320


	//   ....[167]....
        /*0750*/ 	.word	0x00010400


	//   ....[168]....
        /*0754*/ 	.word	0x00010480


	//   ....[169]....
        /*0758*/ 	.word	0x00010560


	//   ....[170]....
        /*075c*/ 	.word	0x000105e0


	//   ....[171]....
        /*0760*/ 	.word	0x000106a0


	//   ....[172]....
        /*0764*/ 	.word	0x000107d0


	//   ....[173]....
        /*0768*/ 	.word	0x00010880


	//   ....[174]....
        /*076c*/ 	.word	0x00010900


	//   ....[175]....
        /*0770*/ 	.word	0x000109e0


	//   ....[176]....
        /*0774*/ 	.word	0x00010a40


	//   ....[177]....
        /*0778*/ 	.word	0x00010b10


	//   ....[178]....
        /*077c*/ 	.word	0x00010b70


	//   ....[179]....
        /*0780*/ 	.word	0x00010c40


	//   ....[180]....
        /*0784*/ 	.word	0x00010ca0


	//   ....[181]....
        /*0788*/ 	.word	0x00010d70


	//   ....[182]....
        /*078c*/ 	.word	0x00010dd0


	//   ....[183]....
        /*0790*/ 	.word	0x00010ea0


	//   ....[184]....
        /*0794*/ 	.word	0x00010f90


	//   ....[185]....
        /*0798*/ 	.word	0x00011030


	//   ....[186]....
        /*079c*/ 	.word	0x00011090


	//   ....[187]....
        /*07a0*/ 	.word	0x00011180


	//   ....[188]....
        /*07a4*/ 	.word	0x000111e0


	//   ....[189]....
        /*07a8*/ 	.word	0x000112c0


	//   ....[190]....
        /*07ac*/ 	.word	0x00011320


	//   ....[191]....
        /*07b0*/ 	.word	0x00011400


	//   ....[192]....
        /*07b4*/ 	.word	0x00011460


	//   ....[193]....
        /*07b8*/ 	.word	0x00011540


	//   ....[194]....
        /*07bc*/ 	.word	0x000115a0


	//   ....[195]....
        /*07c0*/ 	.word	0x00011670


	//   ....[196]....
        /*07c4*/ 	.word	0x00011790


	//   ....[197]....
        /*07c8*/ 	.word	0x00011880


	//   ....[198]....
        /*07cc*/ 	.word	0x00011920


	//   ....[199]....
        /*07d0*/ 	.word	0x000119f0


	//   ....[200]....
        /*07d4*/ 	.word	0x00011a50


	//   ....[201]....
        /*07d8*/ 	.word	0x00011b20


	//   ....[202]....
        /*07dc*/ 	.word	0x00011b80


	//   ....[203]....
        /*07e0*/ 	.word	0x00011c60


	//   ....[204]....
        /*07e4*/ 	.word	0x00011cc0


	//   ....[205]....
        /*07e8*/ 	.word	0x00011d90


	//   ....[206]....
        /*07ec*/ 	.word	0x00011df0


	//   ....[207]....
        /*07f0*/ 	.word	0x00011eb0


	//   ....[208]....
        /*07f4*/ 	.word	0x00011f40


	//   ....[209]....
        /*07f8*/ 	.word	0x00011fe0


	//   ....[210]....
        /*07fc*/ 	.word	0x00012140


	//   ....[211]....
        /*0800*/ 	.word	0x000121b0


	//   ....[212]....
        /*0804*/ 	.word	0x00012230


	//   ....[213]....
        /*0808*/ 	.word	0x000122a0


	//   ....[214]....
        /*080c*/ 	.word	0x00012310


	//   ....[215]....
        /*0810*/ 	.word	0x00012390


	//   ....[216]....
        /*0814*/ 	.word	0x00012410


	//   ....[217]....
        /*0818*/ 	.word	0x000124a0


	//   ....[218]....
        /*081c*/ 	.word	0x00012510


	//   ....[219]....
        /*0820*/ 	.word	0x00012580


	//   ....[220]....
        /*0824*/ 	.word	0x000125f0


	//   ....[221]....
        /*0828*/ 	.word	0x00012670


	//   ....[222]....
        /*082c*/ 	.word	0x000126e0


	//   ....[223]....
        /*0830*/ 	.word	0x00012780


	//   ....[224]....
        /*0834*/ 	.word	0x000127d0


	//   ....[225]....
        /*0838*/ 	.word	0x00012860


	//   ....[226]....
        /*083c*/ 	.word	0x00012990


	//----- nvinfo : EIATTR_REG_RECONFIG
	.align		4
.L_114:
        /*0840*/ 	.byte	0x01, 0x54
	.zero		2


	//----- nvinfo : EIATTR_SYSCALL_OFFSETS
	.align		4
        /*0844*/ 	.byte	0x04, 0x46
        /*0846*/ 	.short	(.L_116 - .L_115)


	//   ....[0]....
.L_115:
        /*0848*/ 	.word	0x00001a70


	//   ....[1]....
        /*084c*/ 	.word	0x0000ad50


	//   ....[2]....
        /*0850*/ 	.word	0x0000aea0


	//   ....[3]....
        /*0854*/ 	.word	0x0000af90


	//   ....[4]....
        /*0858*/ 	.word	0x0000bf30


	//----- nvinfo : EIATTR_MBARRIER_INSTR_OFFSETS
	.align		4
.L_116:
        /*085c*/ 	.byte	0x04, 0x39
        /*085e*/ 	.short	(.L_118 - .L_117)


	//   ....[0]....
.L_117:
        /*0860*/ 	.word	0x00000180
        /*0864*/ 	.word	0x000000ff
        /*0868*/ 	.word	0x0002a800
        /*086c*/ 	.short	0x0100
        /*086e*/ 	.byte	0x08
	.zero		1


	//   ....[1]....
        /*0870*/ 	.word	0x00000190
        /*0874*/ 	.word	0x000000ff
        /*0878*/ 	.word	0x0002a820
        /*087c*/ 	.short	0x0100
        /*087e*/ 	.byte	0x08
	.zero		1


	//   ....[2]....
        /*0880*/ 	.word	0x00000280
        /*0884*/ 	.word	0x000000ff
        /*0888*/ 	.word	0x0002a830
        /*088c*/ 	.short	0x0100
        /*088e*/ 	.byte	0x08
	.zero		1


	//   ....[3]....
        /*0890*/ 	.word	0x00000290
        /*0894*/ 	.word	0x000000ff
        /*0898*/ 	.word	0x0002a840
        /*089c*/ 	.short	0x0100
        /*089e*/ 	.byte	0x08
	.zero		1


	//   ....[4]....
        /*08a0*/ 	.word	0x000002a0
        /*08a4*/ 	.word	0x000000ff
        /*08a8*/ 	.word	0x0002a838
        /*08ac*/ 	.short	0x0100
        /*08ae*/ 	.byte	0x08
	.zero		1


	//   ....[5]....
        /*08b0*/ 	.word	0x000002b0
        /*08b4*/ 	.word	0x000000ff
        /*08b8*/ 	.word	0x0002a848
        /*08bc*/ 	.short	0x0100
        /*08be*/ 	.byte	0x08
	.zero		1


	//   ....[6]....
        /*08c0*/ 	.word	0x000003e0
        /*08c4*/ 	.word	0x000000ff
        /*08c8*/ 	.word	0x0002a850
        /*08cc*/ 	.short	0x0100
        /*08ce*/ 	.byte	0x08
	.zero		1


	//   ....[7]....
        /*08d0*/ 	.word	0x000003f0
        /*08d4*/ 	.word	0x000000ff
        /*08d8*/ 	.word	0x0002a860
        /*08dc*/ 	.short	0x0100
        /*08de*/ 	.byte	0x08
	.zero		1


	//   ....[8]....
        /*08e0*/ 	.word	0x00000400
        /*08e4*/ 	.word	0x000000ff
        /*08e8*/ 	.word	0x0002a858
        /*08ec*/ 	.short	0x0100
        /*08ee*/ 	.byte	0x08
	.zero		1


	//   ....[9]....
        /*08f0*/ 	.word	0x00000410
        /*08f4*/ 	.word	0x000000ff
        /*08f8*/ 	.word	0x0002a868
        /*08fc*/ 	.short	0x0100
        /*08fe*/ 	.byte	0x08
	.zero		1


	//   ....[10]....
        /*0900*/ 	.word	0x00000500
        /*0904*/ 	.word	0x000000ff
        /*0908*/ 	.word	0x0002a870
        /*090c*/ 	.short	0x0100
        /*090e*/ 	.byte	0x06
	.zero		1


	//   ....[11]....
        /*0910*/ 	.word	0x00000510
        /*0914*/ 	.word	0x000000ff
        /*0918*/ 	.word	0x0002a880
        /*091c*/ 	.short	0x0100
        /*091e*/ 	.byte	0x06
	.zero		1


	//   ....[12]....
        /*0920*/ 	.word	0x00000520
        /*0924*/ 	.word	0x000000ff
        /*0928*/ 	.word	0x0002a878
        /*092c*/ 	.short	0x0100
        /*092e*/ 	.byte	0x06
	.zero		1


	//   ....[13]....
        /*0930*/ 	.word	0x00000530
        /*0934*/ 	.word	0x000000ff
        /*0938*/ 	.word	0x0002a888
        /*093c*/ 	.short	0x0100
        /*093e*/ 	.byte	0x06
	.zero		1


	//   ....[14]....
        /*0940*/ 	.word	0x00000660
        /*0944*/ 	.word	0x000000ff
        /*0948*/ 	.word	0x0002a890
        /*094c*/ 	.short	0x0100
        /*094e*/ 	.byte	0x08
	.zero		1


	//   ....[15]....
        /*0950*/ 	.word	0x00000670
        /*0954*/ 	.word	0x000000ff
        /*0958*/ 	.word	0x0002a8a0
        /*095c*/ 	.short	0x0100
        /*095e*/ 	.byte	0x08
	.zero		1


	//   ....[16]....
        /*0960*/ 	.word	0x00000680
        /*0964*/ 	.word	0x000000ff
        /*0968*/ 	.word	0x0002a898
        /*096c*/ 	.short	0x0100
        /*096e*/ 	.byte	0x08
	.zero		1


	//   ....[17]....
        /*0970*/ 	.word	0x00000690
        /*0974*/ 	.word	0x000000ff
        /*0978*/ 	.word	0x0002a8a8
        /*097c*/ 	.short	0x0100
        /*097e*/ 	.byte	0x08
	.zero		1


	//   ....[18]....
        /*0980*/ 	.word	0x000007d0
        /*0984*/ 	.word	0x000000ff
        /*0988*/ 	.word	0x0002a8b0
        /*098c*/ 	.short	0x0100
        /*098e*/ 	.byte	0x08
	.zero		1


	//   ....[19]....
        /*0990*/ 	.word	0x000007e0
        /*0994*/ 	.word	0x000000ff
        /*0998*/ 	.word	0x0002a8c0
        /*099c*/ 	.short	0x0100
        /*099e*/ 	.byte	0x08
	.zero		1


	//   ....[20]....
        /*09a0*/ 	.word	0x000007f0
        /*09a4*/ 	.word	0x000000ff
        /*09a8*/ 	.word	0x0002a8b8
        /*09ac*/ 	.short	0x0100
        /*09ae*/ 	.byte	0x08
	.zero		1


	//   ....[21]....
        /*09b0*/ 	.word	0x00000800
        /*09b4*/ 	.word	0x000000ff
        /*09b8*/ 	.word	0x0002a8c8
        /*09bc*/ 	.short	0x0100
        /*09be*/ 	.byte	0x08
	.zero		1


	//   ....[22]....
        /*09c0*/ 	.word	0x00001b10
        /*09c4*/ 	.word	0x000000ff
        /*09c8*/ 	.word	0x0002a800
        /*09cc*/ 	.short	0x010a
        /*09ce*/ 	.byte	0x2b
	.zero		1


	//   ....[23]....
        /*09d0*/ 	.word	0x00001b90
        /*09d4*/ 	.word	0x00000008
        /*09d8*/ 	.word	0x0002a830
        /*09dc*/ 	.short	0x010a
        /*09de*/ 	.byte	0x3f
	.zero		1


	//   ....[24]....
        /*09e0*/ 	.word	0x00001be0
        /*09e4*/ 	.word	0x00000008
        /*09e8*/ 	.word	0x0002a830
        /*09ec*/ 	.short	0x010a
        /*09ee*/ 	.byte	0x3f
	.zero		1


	//   ....[25]....
        /*09f0*/ 	.word	0x00002a30
        /*09f4*/ 	.word	0x000000ff
        /*09f8*/ 	.word	0x00000000
        /*09fc*/ 	.short	0x0101
        /*09fe*/ 	.byte	0x04
	.zero		1


	//   ....[26]....
        /*0a00*/ 	.word	0x00003d20
        /*0a04*/ 	.word	0x000000ff
        /*0a08*/ 	.word	0x0002a830
        /*0a0c*/ 	.short	0x010a
        /*0a0e*/ 	.byte	0x08
	.zero		1


	//   ....[27]....
        /*0a10*/ 	.word	0x00003d60
        /*0a14*/ 	.word	0x000000ff
        /*0a18*/ 	.word	0x0002a830
        /*0a1c*/ 	.short	0x010a
        /*0a1e*/ 	.byte	0x08
	.zero		1


	//   ....[28]....
        /*0a20*/ 	.word	0x00004660
        /*0a24*/ 	.word	0x000000ff
        /*0a28*/ 	.word	0x0002a850
        /*0a2c*/ 	.short	0x010a
        /*0a2e*/ 	.byte	0x09
	.zero		1


	//   ....[29]....
        /*0a30*/ 	.word	0x000046a0
        /*0a34*/ 	.word	0x000000ff
        /*0a38*/ 	.word	0x0002a850
        /*0a3c*/ 	.short	0x010a
        /*0a3e*/ 	.byte	0x09
	.zero		1


	//   ....[30]....
        /*0a40*/ 	.word	0x000049b0
        /*0a44*/ 	.word	0x000000ff
        /*0a48*/ 	.word	0x00000000
        /*0a4c*/ 	.short	0x0101
        /*0a4e*/ 	.byte	0x08
	.zero		1


	//   ....[31]....
        /*0a50*/ 	.word	0x00005760
        /*0a54*/ 	.word	0x000000ff
        /*0a58*/ 	.word	0x00000000
        /*0a5c*/ 	.short	0x0101
        /*0a5e*/ 	.byte	0x09
	.zero		1


	//   ....[32]....
        /*0a60*/ 	.word	0x00005d30
        /*0a64*/ 	.word	0x000000ff
        /*0a68*/ 	.word	0x0002a850
        /*0a6c*/ 	.short	0x010a
        /*0a6e*/ 	.byte	0x05
	.zero		1


	//   ....[33]....
        /*0a70*/ 	.word	0x00005d70
        /*0a74*/ 	.word	0x000000ff
        /*0a78*/ 	.word	0x0002a850
        /*0a7c*/ 	.short	0x010a
        /*0a7e*/ 	.byte	0x05
	.zero		1


	//   ....[34]....
        /*0a80*/ 	.word	0x00006250
        /*0a84*/ 	.word	0x000000ff
        /*0a88*/ 	.word	0x00000000
        /*0a8c*/ 	.short	0x0101
        /*0a8e*/ 	.byte	0x04
	.zero		1


	//   ....[35]....
        /*0a90*/ 	.word	0x000079d0
        /*0a94*/ 	.word	0x00000000
        /*0a98*/ 	.word	0x00000000
        /*0a9c*/ 	.short	0x0101
        /*0a9e*/ 	.byte	0x3f
	.zero		1


	//   ....[36]....
        /*0aa0*/ 	.word	0x00008080
        /*0aa4*/ 	.word	0x00000006
        /*0aa8*/ 	.word	0x00000000
        /*0aac*/ 	.short	0x0101
        /*0aae*/ 	.byte	0x3f
	.zero		1


	//   ....[37]....
        /*0ab0*/ 	.word	0x0000b5b0
        /*0ab4*/ 	.word	0x00000007
        /*0ab8*/ 	.word	0x0002a840
        /*0abc*/ 	.short	0x010a
        /*0abe*/ 	.byte	0x3f
	.zero		1


	//   ....[38]....
        /*0ac0*/ 	.word	0x0000bc60
        /*0ac4*/ 	.word	0x00000007
        /*0ac8*/ 	.word	0x0002a830
        /*0acc*/ 	.short	0x0107
        /*0ace*/ 	.byte	0x3f
	.zero		1


	//   ....[39]....
        /*0ad0*/ 	.word	0x0000bd30
        /*0ad4*/ 	.word	0x00000007
        /*0ad8*/ 	.word	0x0002a830
        /*0adc*/ 	.short	0x0101
        /*0ade*/ 	.byte	0x3f
	.zero		1


	//   ....[40]....
        /*0ae0*/ 	.word	0x0000c8c0
        /*0ae4*/ 	.word	0x00000016
        /*0ae8*/ 	.word	0x0002a800
        /*0aec*/ 	.short	0x0107
        /*0aee*/ 	.byte	0x3f
	.zero		1


	//   ....[41]....
        /*0af0*/ 	.word	0x0000c9e0
        /*0af4*/ 	.word	0x00000016
        /*0af8*/ 	.word	0x0002a800
        /*0afc*/ 	.short	0x0101
        /*0afe*/ 	.byte	0x3f
	.zero		1


	//   ....[42]....
        /*0b00*/ 	.word	0x0000ca00
        /*0b04*/ 	.word	0x00000016
        /*0b08*/ 	.word	0x0002a820
        /*0b0c*/ 	.short	0x010a
        /*0b0e*/ 	.byte	0x3f
	.zero		1


	//   ....[43]....
        /*0b10*/ 	.word	0x0000cd60
        /*0b14*/ 	.word	0x00000006
        /*0b18*/ 	.word	0x0002a840
        /*0b1c*/ 	.short	0x010a
        /*0b1e*/ 	.byte	0x3f
	.zero		1


	//   ....[44]....
        /*0b20*/ 	.word	0x0000d240
        /*0b24*/ 	.word	0x00000006
        /*0b28*/ 	.word	0x0002a830
        /*0b2c*/ 	.short	0x0107
        /*0b2e*/ 	.byte	0x3f
	.zero		1


	//   ....[45]....
        /*0b30*/ 	.word	0x0000d2f0
        /*0b34*/ 	.word	0x00000006
        /*0b38*/ 	.word	0x0002a830
        /*0b3c*/ 	.short	0x0101
        /*0b3e*/ 	.byte	0x3f
	.zero		1


	//   ....[46]....
        /*0b40*/ 	.word	0x0000d350
        /*0b44*/ 	.word	0x00000004
        /*0b48*/ 	.word	0x0002a860
        /*0b4c*/ 	.short	0x010a
        /*0b4e*/ 	.byte	0x3f
	.zero		1


	//   ....[47]....
        /*0b50*/ 	.word	0x0000d7a0
        /*0b54*/ 	.word	0x00000004
        /*0b58*/ 	.word	0x0002a850
        /*0b5c*/ 	.short	0x0107
        /*0b5e*/ 	.byte	0x3f
	.zero		1


	//   ....[48]....
        /*0b60*/ 	.word	0x0000d8f0
        /*0b64*/ 	.word	0x00000004
        /*0b68*/ 	.word	0x0002a850
        /*0b6c*/ 	.short	0x0101
        /*0b6e*/ 	.byte	0x3f
	.zero		1


	//   ....[49]....
        /*0b70*/ 	.word	0x0000db40
        /*0b74*/ 	.word	0x00000000
        /*0b78*/ 	.word	0x0002a860
        /*0b7c*/ 	.short	0x010a
        /*0b7e*/ 	.byte	0x3f
	.zero		1


	//   ....[50]....
        /*0b80*/ 	.word	0x0000dfa0
        /*0b84*/ 	.word	0x00000000
        /*0b88*/ 	.word	0x0002a850
        /*0b8c*/ 	.short	0x0107
        /*0b8e*/ 	.byte	0x3f
	.zero		1


	//   ....[51]....
        /*0b90*/ 	.word	0x0000e050
        /*0b94*/ 	.word	0x00000000
        /*0b98*/ 	.word	0x0002a850
        /*0b9c*/ 	.short	0x0101
        /*0b9e*/ 	.byte	0x3f
	.zero		1


	//   ....[52]....
        /*0ba0*/ 	.word	0x0000ed90
        /*0ba4*/ 	.word	0x00000004
        /*0ba8*/ 	.word	0x0002a820
        /*0bac*/ 	.short	0x010a
        /*0bae*/ 	.byte	0x3f
	.zero		1


	//   ....[53]....
        /*0bb0*/ 	.word	0x0000ef30
        /*0bb4*/ 	.word	0x00000005
        /*0bb8*/ 	.word	0x0002a840
        /*0bbc*/ 	.short	0x010a
        /*0bbe*/ 	.byte	0x3f
	.zero		1


	//   ....[54]....
        /*0bc0*/ 	.word	0x0000efd0
        /*0bc4*/ 	.word	0x0000001b
        /*0bc8*/ 	.word	0x0002a840
        /*0bcc*/ 	.short	0x010a
        /*0bce*/ 	.byte	0x3f
	.zero		1


	//   ....[55]....
        /*0bd0*/ 	.word	0x0000f010
        /*0bd4*/ 	.word	0x00000005
        /*0bd8*/ 	.word	0x0002a860
        /*0bdc*/ 	.short	0x010a
        /*0bde*/ 	.byte	0x3f
	.zero		1


	//   ....[56]....
        /*0be0*/ 	.word	0x0000f050
        /*0be4*/ 	.word	0x0000001b
        /*0be8*/ 	.word	0x0002a860
        /*0bec*/ 	.short	0x010a
        /*0bee*/ 	.byte	0x3f
	.zero		1


	//   ....[57]....
        /*0bf0*/ 	.word	0x0000f0c0
        /*0bf4*/ 	.word	0x00000003
        /*0bf8*/ 	.word	0x0002a800
        /*0bfc*/ 	.short	0x010a
        /*0bfe*/ 	.byte	0x3f
	.zero		1


	//   ....[58]....
        /*0c00*/ 	.word	0x0000f110
        /*0c04*/ 	.word	0x00000008
        /*0c08*/ 	.word	0x0002a830
        /*0c0c*/ 	.short	0x010a
        /*0c0e*/ 	.byte	0x3f
	.zero		1


	//   ....[59]....
        /*0c10*/ 	.word	0x0000f170
        /*0c14*/ 	.word	0x00000003
        /*0c18*/ 	.word	0x0002a830
        /*0c1c*/ 	.short	0x010a
        /*0c1e*/ 	.byte	0x3f
	.zero		1


	//   ....[60]....
        /*0c20*/ 	.word	0x0000f1d0
        /*0c24*/ 	.word	0x00000003
        /*0c28*/ 	.word	0x0002a850
        /*0c2c*/ 	.short	0x010a
        /*0c2e*/ 	.byte	0x3f
	.zero		1


	//   ....[61]....
        /*0c30*/ 	.word	0x0000f230
        /*0c34*/ 	.word	0x00000005
        /*0c38*/ 	.word	0x0002a850
        /*0c3c*/ 	.short	0x010a
        /*0c3e*/ 	.byte	0x3f
	.zero		1


	//   ....[62]....
        /*0c40*/ 	.word	0x0000f340
        /*0c44*/ 	.word	0x00000007
        /*0c48*/ 	.word	0x0002a840
        /*0c4c*/ 	.short	0x010a
        /*0c4e*/ 	.byte	0x3f
	.zero		1


	//   ....[63]....
        /*0c50*/ 	.word	0x000106d0
        /*0c54*/ 	.word	0x00000016
        /*0c58*/ 	.word	0x0002a820
        /*0c5c*/ 	.short	0x010a
        /*0c5e*/ 	.byte	0x3f
	.zero		1


	//   ....[64]....
        /*0c60*/ 	.word	0x00010720
        /*0c64*/ 	.word	0x00000006
        /*0c68*/ 	.word	0x0002a840
        /*0c6c*/ 	.short	0x010a
        /*0c6e*/ 	.byte	0x3f
	.zero		1


	//   ....[65]....
        /*0c70*/ 	.word	0x00010ee0
        /*0c74*/ 	.word	0x00000004
        /*0c78*/ 	.word	0x0002a860
        /*0c7c*/ 	.short	0x010a
        /*0c7e*/ 	.byte	0x3f
	.zero		1


	//   ....[66]....
        /*0c80*/ 	.word	0x000116e0
        /*0c84*/ 	.word	0x00000000
        /*0c88*/ 	.word	0x0002a860
        /*0c8c*/ 	.short	0x010a
        /*0c8e*/ 	.byte	0x3f
	.zero		1


	//   ....[67]....
        /*0c90*/ 	.word	0x000128b0
        /*0c94*/ 	.word	0x00000004
        /*0c98*/ 	.word	0x0002a820
        /*0c9c*/ 	.short	0x010a
        /*0c9e*/ 	.byte	0x3f
	.zero		1


	//   ....[68]....
        /*0ca0*/ 	.word	0x00012a50
        /*0ca4*/ 	.word	0x00000005
        /*0ca8*/ 	.word	0x0002a840
        /*0cac*/ 	.short	0x010a
        /*0cae*/ 	.byte	0x3f
	.zero		1


	//   ....[69]....
        /*0cb0*/ 	.word	0x00012aa0
        /*0cb4*/ 	.word	0x0000001b
        /*0cb8*/ 	.word	0x0002a840
        /*0cbc*/ 	.short	0x010a
        /*0cbe*/ 	.byte	0x3f
	.zero		1


	//   ....[70]....
        /*0cc0*/ 	.word	0x00012af0
        /*0cc4*/ 	.word	0x00000005
        /*0cc8*/ 	.word	0x0002a860
        /*0ccc*/ 	.short	0x010a
        /*0cce*/ 	.byte	0x3f
	.zero		1


	//----- nvinfo : EIATTR_NUM_MBARRIERS
	.align		4
.L_118:
        /*0cd0*/ 	.byte	0x03, 0x38
        /*0cd2*/ 	.short	0x0016


	//----- nvinfo : EIATTR_EXIT_INSTR_OFFSETS
	.align		4
        /*0cd4*/ 	.byte	0x04, 0x1c
        /*0cd6*/ 	.short	(.L_120 - .L_119)


	//   ....[0]....
.L_119:
        /*0cd8*/ 	.word	0x00000990


	//   ....[1]....
        /*0cdc*/ 	.word	0x00009680


	//   ....[2]....
        /*0ce0*/ 	.word	0x0000f0a0


	//----- nvinfo : EIATTR_MAX_THREADS
	.align		4
.L_120:
        /*0ce4*/ 	.byte	0x04, 0x05
        /*0ce6*/ 	.short	(.L_122 - .L_121)
.L_121:
        /*0ce8*/ 	.word	0x00000180
        /*0cec*/ 	.word	0x00000001
        /*0cf0*/ 	.word	0x00000001


	//----- nvinfo : EIATTR_CRS_STACK_SIZE
	.align		4
.L_122:
        /*0cf4*/ 	.byte	0x04, 0x1e
        /*0cf6*/ 	.short	(.L_124 - .L_123)
.L_123:
        /*0cf8*/ 	.word	0x00000000


	//----- nvinfo : EIATTR_CBANK_PARAM_SIZE
	.align		4
.L_124:
        /*0cfc*/ 	.byte	0x03, 0x19
        /*0cfe*/ 	.short	0x0af0


	//----- nvinfo : EIATTR_PARAM_CBANK
	.align		4
        /*0d00*/ 	.byte	0x04, 0x0a
        /*0d02*/ 	.short	(.L_126 - .L_125)
	.align		4
.L_125:
        /*0d04*/ 	.word	index@(.nv.constant0._ZN7cutlass13device_kernelIN5flash11enable_sm90INS1_16FlashAttnFwdSm90INS1_25CollectiveMainloopFwdSm90ILi2EN4cute5tupleIJNS5_1CILi1EEES8_S8_EEENS6_IJNS7_ILi128EEENS7_ILi96EEENS7_ILi192EEEEEELi128ENS_6half_tEfNS_4arch4Sm90ELb0ELb0ELb0ELb1ELb1ELb0ELb0ELb1ELb1ELb1ELb1ELb0EEENS1_21CollectiveEpilogueFwdINS6_IJSA_SA_SB_EEES9_SE_SG_Li256ELb1ELb1ELb1ELb0EEENS1_36VarlenDynamicPersistentTileSchedulerILi128ELi96ELi256ELi128ELb1ELb1ELb1ELb0ELb1ELb1EEEEEEEEEvNT_6ParamsE)
        /*0d08*/ 	.short	0x0210
        /*0d0a*/ 	.short	0x0af0


	//----- nvinfo : EIATTR_SW_WAR
	.align		4
.L_126:
        /*0d0c*/ 	.byte	0x04, 0x36
        /*0d0e*/ 	.short	(.L_128 - .L_127)
.L_127:
        /*0d10*/ 	.word	0x00000008
.L_128:


//--------------------- .nv.info._ZN7cutlass13device_kernelIN5flash11enable_sm90INS1_16FlashAttnFwdSm90INS1_25CollectiveMainloopFwdSm90ILi2EN4cute5tupleIJNS5_1CILi1EEES8_S8_EEENS6_IJNS7_ILi128EEENS7_ILi96EEENS7_ILi192EEEEEELi128ENS_6half_tEfNS_4arch4Sm90ELb0ELb0ELb0ELb1ELb1ELb1ELb0ELb1ELb1ELb1ELb1ELb0EEENS1_21CollectiveEpilogueFwdINS6_IJSA_SA_SB_EEES9_SE_SG_Li256ELb1ELb1ELb1ELb0EEENS1_36VarlenDynamicPersistentTileSchedulerILi128ELi96ELi256ELi128ELb1ELb1ELb1ELb0ELb1ELb1EEEEEEEEEvNT_6ParamsE --------------------------
	.section	.nv.info._ZN7cutlass13device_kernelIN5flash11enable_sm90INS1_16FlashAttnFwdSm90INS1_25CollectiveMainloopFwdSm90ILi2EN4cute5tupleIJNS5_1CILi1EEES8_S8_EEENS6_IJNS7_ILi128EEENS7_ILi96EEENS7_ILi192EEEEEELi128ENS_6half_tEfNS_4arch4Sm90ELb0ELb0ELb0ELb1ELb1ELb1ELb0ELb1ELb1ELb1ELb1ELb0EEENS1_21CollectiveEpilogueFwdINS6_IJSA_SA_SB_EEES9_SE_SG_Li256ELb1ELb1ELb1ELb0EEENS1_36VarlenDynamicPersistentTileSchedulerILi128ELi96ELi256ELi128ELb1ELb1ELb1ELb0ELb1ELb1EEEEEEEEEvNT_6ParamsE,"",@"SHT_CUDA_INFO"
	.sectionflags	@""
	.align	4


	//----- nvinfo : EIATTR_CUDA_API_VERSION
	.align		4
        /*0000*/ 	.byte	0x04, 0x37
        /*0002*/ 	.short	(.L_130 - .L_129)
.L_129:
        /*0004*/ 	.word	0x00000082


	//----- nvinfo : EIATTR_KPARAM_INFO
	.align		4
.L_130:
        /*0008*/ 	.byte	0x04, 0x17
        /*000a*/ 	.short	(.L_132 - .L_131)
.L_131:
        /*000c*/ 	.word	0x00000000
        /*0010*/ 	.short	0x0000
        /*0012*/ 	.short	0x0070
        /*0014*/ 	.byte	0x00, 0xf0, 0x01, 0x2a


	//----- nvinfo : EIATTR_SPARSE_MMA_MASK
	.align		4
.L_132:
        /*0018*/ 	.byte	0x03, 0x50
        /*001a*/ 	.short	0x0000


	//----- nvinfo : EIATTR_MAXREG_COUNT
	.align		4
        /*001c*/ 	.byte	0x03, 0x1b
        /*001e*/ 	.short	0x00a8


	//----- nvinfo : EIATTR_NUM_BARRIERS
	.align		4
        /*0020*/ 	.byte	0x02, 0x4c
        /*0022*/ 	.byte	0x10
	.zero		1


	//----- nvinfo : EIATTR_EXTERNS
	.align		4
        /*0024*/ 	.byte	0x04, 0x0f
        /*0026*/ 	.short	(.L_134 - .L_133)


	//   ....[0]....
	.align		4
.L_133:
        /*0028*/ 	.word	index@(__assertfail)


	//----- nvinfo : EIATTR_ANNOTATIONS
	.align		4
.L_134:
        /*002c*/ 	.byte	0x04, 0x55
        /*002e*/ 	.short	(.L_136 - .L_135)


	//   ....[0]....
.L_135:
        /* <DEDUP_REMOVED lines=56> */


	//----- nvinfo : EIATTR_MERCURY_ISA_VERSION
	.align		4
.L_136:
        /*0398*/ 	.byte	0x03, 0x5f
        /*039a*/ 	.short	0x0101


	//----- nvinfo : EIATTR_UNUSED_LOAD_BYTE_OFFSET
	.align		4
        /*039c*/ 	.byte	0x04, 0x44
        /*039e*/ 	.short	(.L_138 - .L_137)


	//   ....[0]....
.L_137:
        /*03a0*/ 	.word	0x00000a30
        /*03a4*/ 	.word	0x0000fff0


	//   ....[1]....
        /*03a8*/ 	.word	0x00016460
        /*03ac*/ 	.word	0x0000fff0


	//----- nvinfo : EIATTR_INT_WARP_WIDE_INSTR_OFFSETS
	.align		4
.L_138:
        /*03b0*/ 	.byte	0x04, 0x31
        /*03b2*/ 	.short	(.L_140 - .L_139)


	//   ....[0]....
.L_139:
        /*03b4*/ 	.word	0x00000130


	//   ....[1]....
        /*03b8*/ 	.word	0x00000170


	//   ....[2]....
        /*03bc*/ 	.word	0x000001e0


	//   ....[3]....
        /*03c0*/ 	.word	0x0001bd70


	//   ....[4]....
        /*03c4*/ 	.word	0x0001be00


	//   ....[5]....
        /*03c8*/ 	.word	0x0001ecd0


	//   ....[6]....
        /*03cc*/ 	.word	0x0001ed60


	//----- nvinfo : EIATTR_COOP_GROUP_MASK_REGIDS
	.align		4
.L_140:
        /*03d0*/ 	.byte	0x04, 0x29
        /*03d2*/ 	.short	(.L_142 - .L_141)


	//   ....[0]....
.L_141:
        /*03d4*/ 	.word	0xffffffff


	//   ....[1]....
        /*03d8*/ 	.word	0xffffffff


	//   ....[2]....
        /*03dc*/ 	.word	0xffffffff


	//   ....[3]....
        /*03e0*/ 	.word	0xffffffff


	//   ....[4]....
        /*03e4*/ 	.word	0xffffffff


	//   ....[5]....
        /*03e8*/ 	.word	0xffffffff


	//   ....[6]....
        /*03ec*/ 	.word	0xffffffff


	//   ....[7]....
        /*03f0*/ 	.word	0xffffffff


	//   ....[8]....
        /*03f4*/ 	.word	0xffffffff


	//   ....[9]....
        /*03f8*/ 	.word	0xffffffff


	//   ....[10]....
        /*03fc*/ 	.word	0xffffffff


	//   ....[11]....
        /*0400*/ 	.word	0xffffffff


	//   ....[12]....
        /*0404*/ 	.word	0xffffffff


	//   ....[13]....
        /*0408*/ 	.word	0xffffffff


	//   ....[14]....
        /*040c*/ 	.word	0xffffffff


	//   ....[15]....
        /*0410*/ 	.word	0xffffffff


	//   ....[16]....
        /*0414*/ 	.word	0xffffffff


	//   ....[17]....
        /*0418*/ 	.word	0xffffffff


	//   ....[18]....
        /*041c*/ 	.word	0xffffffff


	//   ....[19]....
        /*0420*/ 	.word	0xffffffff


	//   ....[20]....
        /*0424*/ 	.word	0xffffffff


	//   ....[21]....
        /*0428*/ 	.word	0xffffffff


	//   ....[22]....
        /*042c*/ 	.word	0xffffffff


	//   ....[23]....
        /*0430*/ 	.word	0xffffffff


	//   ....[24]....
        /*0434*/ 	.word	0xffffffff


	//   ....[25]....
        /*0438*/ 	.word	0xffffffff


	//   ....[26]....
        /*043c*/ 	.word	0xffffffff


	//   ....[27]....
        /*0440*/ 	.word	0xffffffff


	//   ....[28]....
        /*0444*/ 	.word	0xffffffff


	//   ....[29]....
        /*0448*/ 	.word	0xffffffff


	//   ....[30]....
        /*044c*/ 	.word	0xffffffff


	//   ....[31]....
        /*0450*/ 	.word	0xffffffff


	//   ....[32]....
        /*0454*/ 	.word	0xffffffff


	//   ....[33]....
        /*0458*/ 	.word	0xffffffff


	//   ....[34]....
        /*045c*/ 	.word	0xffffffff


	//   ....[35]....
        /*0460*/ 	.word	0xffffffff


	//   ....[36]....
        /*0464*/ 	.word	0xffffffff


	//   ....[37]....
        /*0468*/ 	.word	0xffffffff


	//   ....[38]....
        /*046c*/ 	.word	0xffffffff


	//   ....[39]....
        /*0470*/ 	.word	0xffffffff


	//   ....[40]....
        /*0474*/ 	.word	0xffffffff


	//   ....[41]....
        /*0478*/ 	.word	0xffffffff


	//   ....[42]....
        /*047c*/ 	.word	0xffffffff


	//   ....[43]....
        /*0480*/ 	.word	0xffffffff


	//   ....[44]....
        /*0484*/ 	.word	0xffffffff


	//   ....[45]....
        /*0488*/ 	.word	0xffffffff


	//   ....[46]....
        /*048c*/ 	.word	0xffffffff


	//   ....[47]....
        /*0490*/ 	.word	0xffffffff


	//   ....[48]....
        /*0494*/ 	.word	0xffffffff


	//   ....[49]....
        /*0498*/ 	.word	0xffffffff


	//   ....[50]....
        /*049c*/ 	.word	0xffffffff


	//   ....[51]....
        /*04a0*/ 	.word	0xffffffff


	//   ....[52]....
        /*04a4*/ 	.word	0xffffffff


	//   ....[53]....
        /*04a8*/ 	.word	0xffffffff


	//   ....[54]....
        /*04ac*/ 	.word	0xffffffff


	//   ....[55]....
        /*04b0*/ 	.word	0xffffffff


	//   ....[56]....
        /*04b4*/ 	.word	0xffffffff


	//   ....[57]....
        /*04b8*/ 	.word	0xffffffff


	//   ....[58]....
        /*04bc*/ 	.word	0xffffffff


	//   ....[59]....
        /*04c0*/ 	.word	0xffffffff


	//   ....[60]....
        /*04c4*/ 	.word	0xffffffff


	//   ....[61]....
        /*04c8*/ 	.word	0xffffffff


	//   ....[62]....
        /*04cc*/ 	.word	0xffffffff


	//   ....[63]....
        /*04d0*/ 	.word	0xffffffff


	//   ....[64]....
        /*04d4*/ 	.word	0xffffffff


	//   ....[65]....
        /*04d8*/ 	.word	0xffffffff


	//   ....[66]....
        /*04dc*/ 	.word	0xffffffff


	//   ....[67]....
        /*04e0*/ 	.word	0xffffffff


	//   ....[68]....
        /*04e4*/ 	.word	0xffffffff


	//   ....[69]....
        /*04e8*/ 	.word	0xffffffff


	//   ....[70]....
        /*04ec*/ 	.word	0xffffffff


	//   ....[71]....
        /*04f0*/ 	.word	0xffffffff


	//   ....[72]....
        /*04f4*/ 	.word	0xffffffff


	//   ....[73]....
        /*04f8*/ 	.word	0xffffffff


	//   ....[74]....
        /*04fc*/ 	.word	0xffffffff


	//   ....[75]....
        /*0500*/ 	.word	0xffffffff


	//   ....[76]....
        /*0504*/ 	.word	0xffffffff


	//   ....[77]....
        /*0508*/ 	.word	0xffffffff


	//   ....[78]....
        /*050c*/ 	.word	0xffffffff


	//   ....[79]....
        /*0510*/ 	.word	0xffffffff


	//   ....[80]....
        /*0514*/ 	.word	0xffffffff


	//   ....[81]....
        /*0518*/ 	.word	0xffffffff


	//   ....[82]....
        /*051c*/ 	.word	0xffffffff


	//   ....[83]....
        /*0520*/ 	.word	0xffffffff


	//   ....[84]....
        /*0524*/ 	.word	0xffffffff


	//   ....[85]....
        /*0528*/ 	.word	0xffffffff


	//   ....[86]....
        /*052c*/ 	.word	0xffffffff


	//   ....[87]....
        /*0530*/ 	.word	0xffffffff


	//   ....[88]....
        /*0534*/ 	.word	0xffffffff


	//   ....[89]....
        /*0538*/ 	.word	0xffffffff


	//   ....[90]....
        /*053c*/ 	.word	0xffffffff


	//   ....[91]....
        /*0540*/ 	.word	0xffffffff


	//   ....[92]....
        /*0544*/ 	.word	0xffffffff


	//   ....[93]....
        /*0548*/ 	.word	0xffffffff


	//   ....[94]....
        /*054c*/ 	.word	0xffffffff


	//   ....[95]....
        /*0550*/ 	.word	0xffffffff


	//   ....[96]....
        /*0554*/ 	.word	0xffffffff


	//   ....[97]....
        /*0558*/ 	.word	0xffffffff


	//   ....[98]....
        /*055c*/ 	.word	0xffffffff


	//   ....[99]....
        /*0560*/ 	.word	0xffffffff


	//   ....[100]....
        /*0564*/ 	.word	0xffffffff


	//   ....[101]....
        /*0568*/ 	.word	0xffffffff


	//   ....[102]....
        /*056c*/ 	.word	0xffffffff


	//   ....[103]....
        /*0570*/ 	.word	0xffffffff


	//   ....[104]....
        /*0574*/ 	.word	0xffffffff


	//   ....[105]....
        /*0578*/ 	.word	0xffffffff


	//   ....[106]....
        /*057c*/ 	.word	0xffffffff


	//   ....[107]....
        /*0580*/ 	.word	0xffffffff


	//   ....[108]....
        /*0584*/ 	.word	0xffffffff


	//   ....[109]....
        /*0588*/ 	.word	0xffffffff


	//   ....[110]....
        /*058c*/ 	.word	0xffffffff


	//   ....[111]....
        /*0590*/ 	.word	0xffffffff


	//   ....[112]....
        /*0594*/ 	.word	0xffffffff


	//   ....[113]....
        /*0598*/ 	.word	0xffffffff


	//   ....[114]....
        /*059c*/ 	.word	0xffffffff


	//   ....[115]....
        /*05a0*/ 	.word	0xffffffff


	//   ....[116]....
        /*05a4*/ 	.word	0xffffffff


	//   ....[117]....
        /*05a8*/ 	.word	0xffffffff


	//   ....[118]....
        /*05ac*/ 	.word	0xffffffff


	//   ....[119]....
        /*05b0*/ 	.word	0xffffffff


	//   ....[120]....
        /*05b4*/ 	.word	0xffffffff


	//   ....[121]....
        /*05b8*/ 	.word	0xffffffff


	//   ....[122]....
        /*05bc*/ 	.word	0xffffffff


	//   ....[123]....
        /*05c0*/ 	.word	0xffffffff


	//   ....[124]....
        /*05c4*/ 	.word	0xffffffff


	//   ....[125]....
        /*05c8*/ 	.word	0xffffffff


	//   ....[126]....
        /*05cc*/ 	.word	0xffffffff


	//   ....[127]....
        /*05d0*/ 	.word	0xffffffff


	//   ....[128]....
        /*05d4*/ 	.word	0xffffffff


	//   ....[129]....
        /*05d8*/ 	.word	0xffffffff


	//   ....[130]....
        /*05dc*/ 	.word	0xffffffff


	//   ....[131]....
        /*05e0*/ 	.word	0xffffffff


	//   ....[132]....
        /*05e4*/ 	.word	0xffffffff


	//   ....[133]....
        /*05e8*/ 	.word	0xffffffff


	//   ....[134]....
        /*05ec*/ 	.word	0xffffffff


	//   ....[135]....
        /*05f0*/ 	.word	0xffffffff


	//   ....[136]....
        /*05f4*/ 	.word	0xffffffff


	//   ....[137]....
        /*05f8*/ 	.word	0xffffffff


	//   ....[138]....
        /*05fc*/ 	.word	0xffffffff


	//   ....[139]....
        /*0600*/ 	.word	0xffffffff


	//   ....[140]....
        /*0604*/ 	.word	0xffffffff


	//   ....[141]....
        /*0608*/ 	.word	0xffffffff


	//   ....[142]....
        /*060c*/ 	.word	0xffffffff


	//   ....[143]....
        /*0610*/ 	.word	0xffffffff


	//   ....[144]....
        /*0614*/ 	.word	0xffffffff


	//   ....[145]....
        /*0618*/ 	.word	0xffffffff


	//   ....[146]....
        /*061c*/ 	.word	0xffffffff


	//   ....[147]....
        /*0620*/ 	.word	0xffffffff


	//   ....[148]....
        /*0624*/ 	.word	0xffffffff


	//   ....[149]....
        /*0628*/ 	.word	0xffffffff


	//   ....[150]....
        /*062c*/ 	.word	0xffffffff


	//   ....[151]....
        /*0630*/ 	.word	0xffffffff


	//   ....[152]....
        /*0634*/ 	.word	0xffffffff


	//   ....[153]....
        /*0638*/ 	.word	0xffffffff


	//   ....[154]....
        /*063c*/ 	.word	0xffffffff


	//   ....[155]....
        /*0640*/ 	.word	0xffffffff


	//   ....[156]....
        /*0644*/ 	.word	0xffffffff


	//   ....[157]....
        /*0648*/ 	.word	0xffffffff


	//   ....[158]....
        /*064c*/ 	.word	0xffffffff


	//   ....[159]....
        /*0650*/ 	.word	0xffffffff


	//   ....[160]....
        /*0654*/ 	.word	0xffffffff


	//   ....[161]....
        /*0658*/ 	.word	0xffffffff


	//   ....[162]....
        /*065c*/ 	.word	0xffffffff


	//   ....[163]....
        /*0660*/ 	.word	0xffffffff


	//   ....[164]....
        /*0664*/ 	.word	0xffffffff


	//   ....[165]....
        /*0668*/ 	.word	0xffffffff


	//   ....[166]....
        /*066c*/ 	.word	0xffffffff


	//   ....[167]....
        /*0670*/ 	.word	0xffffffff


	//   ....[168]....
        /*0674*/ 	.word	0xffffffff


	//   ....[169]....
        /*0678*/ 	.word	0x0500000f


	//   ....[170]....
        /*067c*/ 	.word	0x0500000f


	//   ....[171]....
        /*0680*/ 	.word	0x0500000f


	//   ....[172]....
        /*0684*/ 	.word	0x0500000f


	//   ....[173]....
        /*0688*/ 	.word	0x0500000f


	//   ....[174]....
        /*068c*/ 	.word	0x0500000f


	//   ....[175]....
        /*0690*/ 	.word	0x0500000f


	//   ....[176]....
        /*0694*/ 	.word	0x0500000f


	//   ....[177]....
        /*0698*/ 	.word	0x0500000f


	//   ....[178]....
        /*069c*/ 	.word	0x0500000f


	//   ....[179]....
        /*06a0*/ 	.word	0x0500000f


	//   ....[180]....
        /*06a4*/ 	.word	0x0500000f


	//   ....[181]....
        /*06a8*/ 	.word	0x0500000f


	//   ....[182]....
        /*06ac*/ 	.word	0x0500000f


	//   ....[183]....
        /*06b0*/ 	.word	0x0500000f


	//   ....[184]....
        /*06b4*/ 	.word	0x0500000f


	//   ....[185]....
        /*06b8*/ 	.word	0x0500000f


	//   ....[186]....
        /*06bc*/ 	.word	0x0500000f


	//   ....[187]....
        /*06c0*/ 	.word	0x0500000f


	//   ....[188]....
        /*06c4*/ 	.word	0x0500000f


	//   ....[189]....
        /*06c8*/ 	.word	0x0500000f


	//   ....[190]....
        /*06cc*/ 	.word	0x0500000f


	//   ....[191]....
        /*06d0*/ 	.word	0x0500000f


	//   ....[192]....
        /*06d4*/ 	.word	0x0500000f


	//   ....[193]....
        /*06d8*/ 	.word	0x0500000f


	//   ....[194]....
        /*06dc*/ 	.word	0x0500000f


	//   ....[195]....
        /*06e0*/ 	.word	0x0500000f


	//   ....[196]....
        /*06e4*/ 	.word	0x0500000f


	//   ....[197]....
        /*06e8*/ 	.word	0x0500000f


	//   ....[198]....
        /*06ec*/ 	.word	0x0500000f


	//   ....[199]....
        /*06f0*/ 	.word	0x0500000f


	//   ....[200]....
        /*06f4*/ 	.word	0x0500000f


	//   ....[201]....
        /*06f8*/ 	.word	0x0500000f


	//   ....[202]....
        /*06fc*/ 	.word	0x0500000f


	//   ....[203]....
        /*0700*/ 	.word	0x0500000f


	//   ....[204]....
        /*0704*/ 	.word	0x0500000f


	//   ....[205]....
        /*0708*/ 	.word	0x0500000f


	//   ....[206]....
        /*070c*/ 	.word	0x0500000f


	//   ....[207]....
        /*0710*/ 	.word	0x0500000f


	//   ....[208]....
        /*0714*/ 	.word	0x0500000f


	//   ....[209]....
        /*0718*/ 	.word	0x0500000f


	//   ....[210]....
        /*071c*/ 	.word	0x0500000f


	//   ....[211]....
        /*0720*/ 	.word	0x0500000f


	//   ....[212]....
        /*0724*/ 	.word	0x0500000f


	//   ....[213]....
        /*0728*/ 	.word	0x0500000f


	//   ....[214]....
        /*072c*/ 	.word	0x0500000f


	//   ....[215]....
        /*0730*/ 	.word	0x0500000f


	//   ....[216]....
        /*0734*/ 	.word	0x0500000f


	//   ....[217]....
        /*0738*/ 	.word	0x0500000f


	//   ....[218]....
        /*073c*/ 	.word	0x0500000f


	//   ....[219]....
        /*0740*/ 	.word	0x0500000f


	//   ....[220]....
        /*0744*/ 	.word	0x0500000f


	//   ....[221]....
        /*0748*/ 	.word	0x0500000f


	//   ....[222]....
        /*074c*/ 	.word	0x0500000f


	//   ....[223]....
        /*0750*/ 	.word	0x0500000f


	//   ....[224]....
        /*0754*/ 	.word	0x0500000f


	//   ....[225]....
        /*0758*/ 	.word	0x0500000f


	//   ....[226]....
        /*075c*/ 	.word	0x0500000f


	//   ....[227]....
        /*0760*/ 	.word	0x0500000f


	//   ....[228]....
        /*0764*/ 	.word	0x0500000f


	//   ....[229]....
        /*0768*/ 	.word	0x0500000f


	//   ....[230]....
        /*076c*/ 	.word	0x0500000f


	//   ....[231]....
        /*0770*/ 	.word	0x0500000f


	//   ....[232]....
        /*0774*/ 	.word	0x0500000f


	//   ....[233]....
        /*0778*/ 	.word	0x0500000f


	//   ....[234]....
        /*077c*/ 	.word	0x0500000f


	//   ....[235]....
        /*0780*/ 	.word	0x0500000f


	//   ....[236]....
        /*0784*/ 	.word	0x0500000f


	//   ....[237]....
        /*0788*/ 	.word	0x0500000f


	//   ....[238]....
        /*078c*/ 	.word	0x0500000f


	//   ....[239]....
        /*0790*/ 	.word	0x0500000f


	//   ....[240]....
        /*0794*/ 	.word	0x0500000f


	//   ....[241]....
        /*0798*/ 	.word	0x0500000f


	//   ....[242]....
        /*079c*/ 	.word	0x0500000f


	//   ....[243]....
        /*07a0*/ 	.word	0x0500000f


	//   ....[244]....
        /*07a4*/ 	.word	0x0500000f


	//   ....[245]....
        /*07a8*/ 	.word	0x0500000f


	//   ....[246]....
        /*07ac*/ 	.word	0x0500000f


	//   ....[247]....
        /*07b0*/ 	.word	0x0500000f


	//   ....[248]....
        /*07b4*/ 	.word	0x0500000f


	//   ....[249]....
        /*07b8*/ 	.word	0x0500000f


	//   ....[250]....
        /*07bc*/ 	.word	0x0500000f


	//   ....[251]....
        /*07c0*/ 	.word	0x0500000f


	//   ....[252]....
        /*07c4*/ 	.word	0x0500000f


	//   ....[253]....
        /*07c8*/ 	.word	0x0500000f


	//   ....[254]....
        /*07cc*/ 	.word	0x0500000f


	//   ....[255]....
        /*07d0*/ 	.word	0x0500000f


	//   ....[0]....
        /*07d4*/ 	.word	0x0500000f


	//   ....[1]....
        /*07d8*/ 	.word	0x0500000f


	//   ....[2]....
        /*07dc*/ 	.word	0x0500000f


	//   ....[3]....
        /*07e0*/ 	.word	0x0500000f


	//   ....[4]....
        /*07e4*/ 	.word	0x0500000f


	//   ....[5]....
        /*07e8*/ 	.word	0x0500000f


	//   ....[6]....
        /*07ec*/ 	.word	0x0500000f


	//   ....[7]....
        /*07f0*/ 	.word	0x0500000f


	//   ....[8]....
        /*07f4*/ 	.word	0x0500000f


	//   ....[9]....
        /*07f8*/ 	.word	0x0500000f


	//   ....[10]....
        /*07fc*/ 	.word	0x0500000f


	//   ....[11]....
        /*0800*/ 	.word	0x0500000f


	//   ....[12]....
        /*0804*/ 	.word	0x0500000f


	//   ....[13]....
        /*0808*/ 	.word	0x0500000f


	//   ....[14]....
        /*080c*/ 	.word	0x0500000f


	//   ....[15]....
        /*0810*/ 	.word	0x0500000f


	//   ....[16]....
        /*0814*/ 	.word	0x0500000f


	//   ....[17]....
        /*0818*/ 	.word	0x0500000f


	//----- nvinfo : EIATTR_COOP_GROUP_INSTR_OFFSETS
	.align		4
.L_142:
        /*081c*/ 	.byte	0x04, 0x28
        /*081e*/ 	.short	(.L_144 - .L_143)


	//   ....[0]....
.L_143:
        /*0820*/ 	.word	0x00000060


	//   ....[1]....
        /*0824*/ 	.word	0x00000140


	//   ....[2]....
        /*0828*/ 	.word	0x00000190


	//   ....[3]....
        /*082c*/ 	.word	0x000003c0


	//   ....[4]....
        /*0830*/ 	.word	0x00000520


	//   ....[5]....
        /*0834*/ 	.word	0x00000640


	//   ....[6]....
        /*0838*/ 	.word	0x000007a0


	//   ....[7]....
        /*083c*/ 	.word	0x00003c40


	//   ....[8]....
        /*0840*/ 	.word	0x00003c50


	//   ....[9]....
        /*0844*/ 	.word	0x000051a0


	//   ....[10]....
        /*0848*/ 	.word	0x000051b0


	//   ....[11]....
        /*084c*/ 	.word	0x000072e0


	//   ....[12]....
        /*0850*/ 	.word	0x000072f0


	//   ....[13]....
        /*0854*/ 	.word	0x00008ab0


	//   ....[14]....
        /*0858*/ 	.word	0x00008ac0


	//   ....[15]....
        /*085c*/ 	.word	0x0000a3a0


	//   ....[16]....
        /*0860*/ 	.word	0x0000a3b0


	//   ....[17]....
        /*0864*/ 	.word	0x0000a640


	//   ....[18]....
        /*0868*/ 	.word	0x0000a650


	//   ....[19]....
        /*086c*/ 	.word	0x0000ab70


	//   ....[20]....
        /*0870*/ 	.word	0x0000aba0


	//   ....[21]....
        /*0874*/ 	.word	0x0000ad20


	//   ....[22]....
        /*0878*/ 	.word	0x0000ad40


	//   ....[23]....
        /*087c*/ 	.word	0x0000b4f0


	//   ....[24]....
        /*0880*/ 	.word	0x0000ba40


	//   ....[25]....
        /*0884*/ 	.word	0x0000ba50


	//   ....[26]....
        /*0888*/ 	.word	0x0000ba60


	//   ....[27]....
        /*088c*/ 	.word	0x0000ba70


	//   ....[28]....
        /*0890*/ 	.word	0x0000e4f0


	//   ....[29]....
        /*0894*/ 	.word	0x0000e500


	//   ....[30]....
        /*0898*/ 	.word	0x0000e510


	//   ....[31]....
        /*089c*/ 	.word	0x0000e520


	//   ....[32]....
        /*08a0*/ 	.word	0x00012270


	//   ....[33]....
        /*08a4*/ 	.word	0x000122c0


	//   ....[34]....
        /*08a8*/ 	.word	0x00012730


	//   ....[35]....
        /*08ac*/ 	.word	0x00012780


	//   ....[36]....
        /*08b0*/ 	.word	0x00014970


	//   ....[37]....
        /*08b4*/ 	.word	0x00014980


	//   ....[38]....
        /*08b8*/ 	.word	0x000149b0


	//   ....[39]....
        /*08bc*/ 	.word	0x000149c0


	//   ....[40]....
        /*08c0*/ 	.word	0x00015d50


	//   ....[41]....
        /*08c4*/ 	.word	0x00015dd0


	//   ....[42]....
        /*08c8*/ 	.word	0x00015e00


	//   ....[43]....
        /*08cc*/ 	.word	0x00015e10


	//   ....[44]....
        /*08d0*/ 	.word	0x00016f10


	//   ....[45]....
        /*08d4*/ 	.word	0x00016f20


	//   ....[46]....
        /*08d8*/ 	.word	0x00016f30


	//   ....[47]....
        /*08dc*/ 	.word	0x00016f40


	//   ....[48]....
        /*08e0*/ 	.word	0x00017620


	//   ....[49]....
        /*08e4*/ 	.word	0x00017650


	//   ....[50]....
        /*08e8*/ 	.word	0x00017710


	//   ....[51]....
        /*08ec*/ 	.word	0x00017730


	//   ....[52]....
        /*08f0*/ 	.word	0x000177f0


	//   ....[53]....
        /*08f4*/ 	.word	0x00017810


	//   ....[54]....
        /*08f8*/ 	.word	0x000178e0


	//   ....[55]....
        /*08fc*/ 	.word	0x00017900


	//   ....[56]....
        /*0900*/ 	.word	0x00017da0


	//   ....[57]....
        /*0904*/ 	.word	0x00017db0


	//   ....[58]....
        /*0908*/ 	.word	0x000181f0


	//   ....[59]....
        /*090c*/ 	.word	0x00018200


	//   ....[60]....
        /*0910*/ 	.word	0x00018e70


	//   ....[61]....
        /*0914*/ 	.word	0x00018e80


	//   ....[62]....
        /*0918*/ 	.word	0x00018f40


	//   ....[63]....
        /*091c*/ 	.word	0x00018f60


	//   ....[64]....
        /*0920*/ 	.word	0x00019020


	//   ....[65]....
        /*0924*/ 	.word	0x00019040


	//   ....[66]....
        /*0928*/ 	.word	0x00019110


	//   ....[67]....
        /*092c*/ 	.word	0x00019130


	//   ....[68]....
        /*0930*/ 	.word	0x00019280


	//   ....[69]....
        /*0934*/ 	.word	0x00019490


	//   ....[70]....
        /*0938*/ 	.word	0x000194c0


	//   ....[71]....
        /*093c*/ 	.word	0x000194f0


	//   ....[72]....
        /*0940*/ 	.word	0x00019520


	//   ....[73]....
        /*0944*/ 	.word	0x00019550


	//   ....[74]....
        /*0948*/ 	.word	0x00019580


	//   ....[75]....
        /*094c*/ 	.word	0x00019710


	//   ....[76]....
        /*0950*/ 	.word	0x00019740


	//   ....[77]....
        /*0954*/ 	.word	0x00019770


	//   ....[78]....
        /*0958*/ 	.word	0x000197a0


	//   ....[79]....
        /*095c*/ 	.word	0x000197d0


	//   ....[80]....
        /*0960*/ 	.word	0x00019800


	//   ....[81]....
        /*0964*/ 	.word	0x00019890


	//   ....[82]....
        /*0968*/ 	.word	0x000198c0


	//   ....[83]....
        /*096c*/ 	.word	0x000198d0


	//   ....[84]....
        /*0970*/ 	.word	0x00019960


	//   ....[85]....
        /*0974*/ 	.word	0x0001a8d0


	//   ....[86]....
        /*0978*/ 	.word	0x0001ca00


	//   ....[87]....
        /*097c*/ 	.word	0x0001ca20


	//   ....[88]....
        /*0980*/ 	.word	0x0001cad0


	//   ....[89]....
        /*0984*/ 	.word	0x0001caf0


	//   ....[90]....
        /*0988*/ 	.word	0x0001cb90


	//   ....[91]....
        /*098c*/ 	.word	0x0001cbb0


	//   ....[92]....
        /*0990*/ 	.word	0x0001cc50


	//   ....[93]....
        /*0994*/ 	.word	0x0001cc70


	//   ....[94]....
        /*0998*/ 	.word	0x0001cd10


	//   ....[95]....
        /*099c*/ 	.word	0x0001cd30


	//   ....[96]....
        /*09a0*/ 	.word	0x0001cd40


	//   ....[97]....
        /*09a4*/ 	.word	0x0001cdd0


	//   ....[98]....
        /*09a8*/ 	.word	0x0001d580


	//   ....[99]....
        /*09ac*/ 	.word	0x0001d5b0


	//   ....[100]....
        /*09b0*/ 	.word	0x0001d5d0


	//   ....[101]....
        /*09b4*/ 	.word	0x0001d660


	//   ....[102]....
        /*09b8*/ 	.word	0x0001d670


	//   ....[103]....
        /*09bc*/ 	.word	0x0001d710


	//   ....[104]....
        /*09c0*/ 	.word	0x0001d720


	//   ....[105]....
        /*09c4*/ 	.word	0x0001d7c0


	//   ....[106]....
        /*09c8*/ 	.word	0x0001d7d0


	//   ....[107]....
        /*09cc*/ 	.word	0x0001d870


	//   ....[108]....
        /*09d0*/ 	.word	0x0001d880


	//   ....[109]....
        /*09d4*/ 	.word	0x0001d920


	//   ....[110]....
        /*09d8*/ 	.word	0x0001d930


	//   ....[111]....
        /*09dc*/ 	.word	0x0001d9d0


	//   ....[112]....
        /*09e0*/ 	.word	0x0001d9e0


	//   ....[113]....
        /*09e4*/ 	.word	0x0001d9f0


	//   ....[114]....
        /*09e8*/ 	.word	0x0001e1c0


	//   ....[115]....
        /*09ec*/ 	.word	0x0001e1d0


	//   ....[116]....
        /*09f0*/ 	.word	0x0001e1e0


	//   ....[117]....
        /*09f4*/ 	.word	0x0001e270


	//   ....[118]....
        /*09f8*/ 	.word	0x0001e280


	//   ....[119]....
        /*09fc*/ 	.word	0x0001e2e0


	//   ....[120]....
        /*0a00*/ 	.word	0x0001e310


	//   ....[121]....
        /*0a04*/ 	.word	0x0001e350


	//   ....[122]....
        /*0a08*/ 	.word	0x0001e380


	//   ....[123]....
        /*0a0c*/ 	.word	0x0001e3c0


	//   ....[124]....
        /*0a10*/ 	.word	0x0001e3f0


	//   ....[125]....
        /*0a14*/ 	.word	0x0001e430


	//   ....[126]....
        /*0a18*/ 	.word	0x0001e6b0


	//   ....[127]....
        /*0a1c*/ 	.word	0x0001e6d0


	//   ....[128]....
        /*0a20*/ 	.word	0x0001e760


	//   ....[129]....
        /*0a24*/ 	.word	0x0001e770


	//   ....[130]....
        /*0a28*/ 	.word	0x0001e7e0


	//   ....[131]....
        /*0a2c*/ 	.word	0x0001e7f0


	//   ....[132]....
        /*0a30*/ 	.word	0x0001e860


	//   ....[133]....
        /*0a34*/ 	.word	0x0001e870


	//   ....[134]....
        /*0a38*/ 	.word	0x0001e8e0


	//   ....[135]....
        /*0a3c*/ 	.word	0x0001e8f0


	//   ....[136]....
        /*0a40*/ 	.word	0x0001e900


	//   ....[137]....
        /*0a44*/ 	.word	0x0001e970


	//   ....[138]....
        /*0a48*/ 	.word	0x0001eef0


	//   ....[139]....
        /*0a4c*/ 	.word	0x0001ef20


	//   ....[140]....
        /*0a50*/ 	.word	0x0001ef40


	//   ....[141]....
        /*0a54*/ 	.word	0x0001ef50


	//   ....[142]....
        /*0a58*/ 	.word	0x0001ef90


	//   ....[143]....
        /*0a5c*/ 	.word	0x0001efb0


	//   ....[144]....
        /*0a60*/ 	.word	0x0001f020


	//   ....[145]....
        /*0a64*/ 	.word	0x0001f040


	//   ....[146]....
        /*0a68*/ 	.word	0x0001f0a0


	//   ....[147]....
        /*0a6c*/ 	.word	0x0001f0c0


	//   ....[148]....
        /*0a70*/ 	.word	0x0001f110


	//   ....[149]....
        /*0a74*/ 	.word	0x0001f130


	//   ....[150]....
        /*0a78*/ 	.word	0x0001f570


	//   ....[151]....
        /*0a7c*/ 	.word	0x0001f5a0


	//   ....[152]....
        /*0a80*/ 	.word	0x0001f610


	//   ....[153]....
        /*0a84*/ 	.word	0x0001f640


	//   ....[154]....
        /*0a88*/ 	.word	0x0001f670


	//   ....[155]....
        /*0a8c*/ 	.word	0x0001f6a0


	//   ....[156]....
        /*0a90*/ 	.word	0x0001f6d0


	//   ....[157]....
        /*0a94*/ 	.word	0x0001f700


	//   ....[158]....
        /*0a98*/ 	.word	0x0001f8a0


	//   ....[159]....
        /*0a9c*/ 	.word	0x0001f8d0


	//   ....[160]....
        /*0aa0*/ 	.word	0x0001f900


	//   ....[161]....
        /*0aa4*/ 	.word	0x0001f930


	//   ....[162]....
        /*0aa8*/ 	.word	0x0001f960


	//   ....[163]....
        /*0aac*/ 	.word	0x0001f990


	//   ....[164]....
        /*0ab0*/ 	.word	0x0001fa50


	//   ....[165]....
        /*0ab4*/ 	.word	0x0001fa70


	//   ....[166]....
        /*0ab8*/ 	.word	0x0001fa80


	//   ....[167]....
        /*0abc*/ 	.word	0x0001fae0


	//   ....[168]....
        /*0ac0*/ 	.word	0x00020100


	//   ....[169]....
        /*0ac4*/ 	.word	0x00020420


	//   ....[170]....
        /*0ac8*/ 	.word	0x000204b0


	//   ....[171]....
        /*0acc*/ 	.word	0x00020550


	//   ....[172]....
        /*0ad0*/ 	.word	0x000205e0


	//   ....[173]....
        /*0ad4*/ 	.word	0x000206d0


	//   ....[174]....
        /*0ad8*/ 	.word	0x00020760


	//   ....[175]....
        /*0adc*/ 	.word	0x00020800


	//   ....[176]....
        /*0ae0*/ 	.word	0x00020890


	//   ....[177]....
        /*0ae4*/ 	.word	0x00020980


	//   ....[178]....
        /*0ae8*/ 	.word	0x00020a10


	//   ....[179]....
        /*0aec*/ 	.word	0x00020ab0


	//   ....[180]....
        /*0af0*/ 	.word	0x00020b40


	//   ....[181]....
        /*0af4*/ 	.word	0x00020c30


	//   ....[182]....
        /*0af8*/ 	.word	0x00020cc0


	//   ....[183]....
        /*0afc*/ 	.word	0x00020d10


	//   ....[184]....
        /*0b00*/ 	.word	0x00020d60


	//   ....[185]....
        /*0b04*/ 	.word	0x00020e50


	//   ....[186]....
        /*0b08*/ 	.word	0x00020ee0


	//   ....[187]....
        /*0b0c*/ 	.word	0x00020f30


	//   ....[188]....
        /*0b10*/ 	.word	0x00020f80


	//   ....[189]....
        /*0b14*/ 	.word	0x000211e0


	//   ....[190]....
        /*0b18*/ 	.word	0x000214c0


	//   ....[191]....
        /*0b1c*/ 	.word	0x000215b0


	//   ....[192]....
        /*0b20*/ 	.word	0x00021650


	//   ....[193]....
        /*0b24*/ 	.word	0x000216b0


	//   ....[194]....
        /*0b28*/ 	.word	0x000217c0


	//   ....[195]....
        /*0b2c*/ 	.word	0x00021830


	//   ....[196]....
        /*0b30*/ 	.word	0x00021940


	//   ....[197]....
        /*0b34*/ 	.word	0x000219b0


	//   ....[198]....
        /*0b38*/ 	.word	0x00021ac0


	//   ....[199]....
        /*0b3c*/ 	.word	0x00021b30


	//   ....[200]....
        /*0b40*/ 	.word	0x00021c40


	//   ....[201]....
        /*0b44*/ 	.word	0x00021cb0


	//   ....[202]....
        /*0b48*/ 	.word	0x00021d90


	//   ....[203]....
        /*0b4c*/ 	.word	0x00021e90


	//   ....[204]....
        /*0b50*/ 	.word	0x00021ef0


	//   ....[205]....
        /*0b54*/ 	.word	0x00021f50


	//   ....[206]....
        /*0b58*/ 	.word	0x00022050


	//   ....[207]....
        /*0b5c*/ 	.word	0x000220b0


	//   ....[208]....
        /*0b60*/ 	.word	0x000221c0


	//   ....[209]....
        /*0b64*/ 	.word	0x00022220


	//   ....[210]....
        /*0b68*/ 	.word	0x00022330


	//   ....[211]....
        /*0b6c*/ 	.word	0x00022390


	//   ....[212]....
        /*0b70*/ 	.word	0x000224a0


	//   ....[213]....
        /*0b74*/ 	.word	0x00022500


	//   ....[214]....
        /*0b78*/ 	.word	0x00022610


	//   ....[215]....
        /*0b7c*/ 	.word	0x00022670


	//   ....[216]....
        /*0b80*/ 	.word	0x00022780


	//   ....[217]....
        /*0b84*/ 	.word	0x000227e0


	//   ....[218]....
        /*0b88*/ 	.word	0x000228d0


	//   ....[219]....
        /*0b8c*/ 	.word	0x00022a00


	//   ....[220]....
        /*0b90*/ 	.word	0x00022ab0


	//   ....[221]....
        /*0b94*/ 	.word	0x00022b20


	//   ....[222]....
        /*0b98*/ 	.word	0x00022c10


	//   ....[223]....
        /*0b9c*/ 	.word	0x00022c70


	//   ....[224]....
        /*0ba0*/ 	.word	0x00022d40


	//   ....[225]....
        /*0ba4*/ 	.word	0x00022da0


	//   ....[226]....
        /*0ba8*/ 	.word	0x00022e70


	//   ....[227]....
        /*0bac*/ 	.word	0x00022ed0


	//   ....[228]....
        /*0bb0*/ 	.word	0x00022fa0


	//   ....[229]....
        /*0bb4*/ 	.word	0x00023000


	//   ....[230]....
        /*0bb8*/ 	.word	0x000230d0


	//   ....[231]....
        /*0bbc*/ 	.word	0x000231c0


	//   ....[232]....
        /*0bc0*/ 	.word	0x00023260


	//   ....[233]....
        /*0bc4*/ 	.word	0x000232c0


	//   ....[234]....
        /*0bc8*/ 	.word	0x000233b0


	//   ....[235]....
        /*0bcc*/ 	.word	0x00023410


	//   ....[236]....
        /*0bd0*/ 	.word	0x000234f0


	//   ....[237]....
        /*0bd4*/ 	.word	0x00023550


	//   ....[238]....
        /*0bd8*/ 	.word	0x00023630


	//   ....[239]....
        /*0bdc*/ 	.word	0x00023690


	//   ....[240]....
        /*0be0*/ 	.word	0x00023770


	//   ....[241]....
        /*0be4*/ 	.word	0x000237d0


	//   ....[242]....
        /*0be8*/ 	.word	0x000238a0


	//   ....[243]....
        /*0bec*/ 	.word	0x000239d0


	//   ....[244]....
        /*0bf0*/ 	.word	0x00023aa0


	//   ....[245]....
        /*0bf4*/ 	.word	0x00023b60


	//   ....[246]....
        /*0bf8*/ 	.word	0x00023c30


	//   ....[247]....
        /*0bfc*/ 	.word	0x00023c90


	//   ....[248]....
        /*0c00*/ 	.word	0x00023d60


	//   ....[249]....
        /*0c04*/ 	.word	0x00023dc0


	//   ....[250]....
        /*0c08*/ 	.word	0x00023ea0


	//   ....[251]....
        /*0c0c*/ 	.word	0x00023f00


	//   ....[252]....
        /*0c10*/ 	.word	0x00023fd0


	//   ....[253]....
        /*0c14*/ 	.word	0x00024030


	//   ....[254]....
        /*0c18*/ 	.word	0x000240f0


	//   ....[255]....
        /*0c1c*/ 	.word	0x00024180


	//   ....[0]....
        /*0c20*/ 	.word	0x00024220


	//   ....[1]....
        /*0c24*/ 	.word	0x000243a0


	//   ....[2]....
        /*0c28*/ 	.word	0x00024410


	//   ....[3]....
        /*0c2c*/ 	.word	0x00024480


	//   ....[4]....
        /*0c30*/ 	.word	0x000244f0


	//   ....[5]....
        /*0c34*/ 	.word	0x00024560


	//   ....[6]....
        /*0c38*/ 	.word	0x000245e0


	//   ....[7]....
        /*0c3c*/ 	.word	0x00024660


	//   ....[8]....
        /*0c40*/ 	.word	0x000246f0


	//   ....[9]....
        /*0c44*/ 	.word	0x00024760


	//   ....[10]....
        /*0c48*/ 	.word	0x000247d0


	//   ....[11]....
        /*0c4c*/ 	.word	0x00024840


	//   ....[12]....
        /*0c50*/ 	.word	0x000248c0


	//   ....[13]....
        /*0c54*/ 	.word	0x00024930


	//   ....[14]....
        /*0c58*/ 	.word	0x000249d0


	//   ....[15]....
        /*0c5c*/ 	.word	0x00024a20


	//   ....[16]....
        /*0c60*/ 	.word	0x00024ab0


	//   ....[17]....
        /*0c64*/ 	.word	0x00024be0


	//----- nvinfo : EIATTR_REG_RECONFIG
	.align		4
.L_144:
        /*0c68*/ 	.byte	0x01, 0x54
	.zero		2


	//----- nvinfo : EIATTR_SYSCALL_OFFSETS
	.align		4
        /*0c6c*/ 	.byte	0x04, 0x46
        /*0c6e*/ 	.short	(.L_146 - .L_145)


	//   ....[0]....
.L_145:
        /*0c70*/ 	.word	0x00001f80


	//   ....[1]....
        /*0c74*/ 	.word	0x000020d0


	//   ....[2]....
        /*0c78*/ 	.word	0x0000b660


	//   ....[3]....
        /*0c7c*/ 	.word	0x0000b9c0


	//   ....[4]....
        /*0c80*/ 	.word	0x0001bf60


	//   ....[5]....
        /*0c84*/ 	.word	0x0001c0b0


	//   ....[6]....
        /*0c88*/ 	.word	0x0001c1a0


	//   ....[7]....
        /*0c8c*/ 	.word	0x0001d190


	//----- nvinfo : EIATTR_MBARRIER_INSTR_OFFSETS
	.align		4
.L_146:
        /*0c90*/ 	.byte	0x04, 0x39
        /*0c92*/ 	.short	(.L_148 - .L_147)


	//   ....[0]....
.L_147:
        /*0c94*/ 	.word	0x00000270
        /*0c98*/ 	.word	0x000000ff
        /*0c9c*/ 	.word	0x0002a800
        /*0ca0*/ 	.short	0x0100
        /*0ca2*/ 	.byte	0x08
	.zero		1


	//   ....[1]....
        /*0ca4*/ 	.word	0x00000280
        /*0ca8*/ 	.word	0x000000ff
        /*0cac*/ 	.word	0x0002a820
        /*0cb0*/ 	.short	0x0100
        /*0cb2*/ 	.byte	0x08
	.zero		1


	//   ....[2]....
        /*0cb4*/ 	.word	0x00000370
        /*0cb8*/ 	.word	0x000000ff
        /*0cbc*/ 	.word	0x0002a830
        /*0cc0*/ 	.short	0x0100
        /*0cc2*/ 	.byte	0x08
	.zero		1


	//   ....[3]....
        /*0cc4*/ 	.word	0x00000380
        /*0cc8*/ 	.word	0x000000ff
        /*0ccc*/ 	.word	0x0002a840
        /*0cd0*/ 	.short	0x0100
        /*0cd2*/ 	.byte	0x08
	.zero		1


	//   ....[4]....
        /*0cd4*/ 	.word	0x00000390
        /*0cd8*/ 	.word	0x000000ff
        /*0cdc*/ 	.word	0x0002a838
        /*0ce0*/ 	.short	0x0100
        /*0ce2*/ 	.byte	0x08
	.zero		1


	//   ....[5]....
        /*0ce4*/ 	.word	0x000003a0
        /*0ce8*/ 	.word	0x000000ff
        /*0cec*/ 	.word	0x0002a848
        /*0cf0*/ 	.short	0x0100
        /*0cf2*/ 	.byte	0x08
	.zero		1


	//   ....[6]....
        /*0cf4*/ 	.word	0x000004d0
        /*0cf8*/ 	.word	0x000000ff
        /*0cfc*/ 	.word	0x0002a850
        /*0d00*/ 	.short	0x0100
        /*0d02*/ 	.byte	0x08
	.zero		1


	//   ....[7]....
        /*0d04*/ 	.word	0x000004e0
        /*0d08*/ 	.word	0x000000ff
        /*0d0c*/ 	.word	0x0002a860
        /*0d10*/ 	.short	0x0100
        /*0d12*/ 	.byte	0x08
	.zero		1


	//   ....[8]....
        /*0d14*/ 	.word	0x000004f0
        /*0d18*/ 	.word	0x000000ff
        /*0d1c*/ 	.word	0x0002a858
        /*0d20*/ 	.short	0x0100
        /*0d22*/ 	.byte	0x08
	.zero		1


	//   ....[9]....
        /*0d24*/ 	.word	0x00000500
        /*0d28*/ 	.word	0x000000ff
        /*0d2c*/ 	.word	0x0002a868
        /*0d30*/ 	.short	0x0100
        /*0d32*/ 	.byte	0x08
	.zero		1


	//   ....[10]....
        /*0d34*/ 	.word	0x000005f0
        /*0d38*/ 	.word	0x000000ff
        /*0d3c*/ 	.word	0x0002a870
        /*0d40*/ 	.short	0x0100
        /*0d42*/ 	.byte	0x06
	.zero		1


	//   ....[11]....
        /*0d44*/ 	.word	0x00000600
        /*0d48*/ 	.word	0x000000ff
        /*0d4c*/ 	.word	0x0002a880
        /*0d50*/ 	.short	0x0100
        /*0d52*/ 	.byte	0x06
	.zero		1


	//   ....[12]....
        /*0d54*/ 	.word	0x00000610
        /*0d58*/ 	.word	0x000000ff
        /*0d5c*/ 	.word	0x0002a878
        /*0d60*/ 	.short	0x0100
        /*0d62*/ 	.byte	0x06
	.zero		1


	//   ....[13]....
        /*0d64*/ 	.word	0x00000620
        /*0d68*/ 	.word	0x000000ff
        /*0d6c*/ 	.word	0x0002a888
        /*0d70*/ 	.short	0x0100
        /*0d72*/ 	.byte	0x06
	.zero		1


	//   ....[14]....
        /*0d74*/ 	.word	0x00000750
        /*0d78*/ 	.word	0x000000ff
        /*0d7c*/ 	.word	0x0002a890
        /*0d80*/ 	.short	0x0100
        /*0d82*/ 	.byte	0x08
	.zero		1


	//   ....[15]....
        /*0d84*/ 	.word	0x00000760
        /*0d88*/ 	.word	0x000000ff
        /*0d8c*/ 	.word	0x0002a8a0
        /*0d90*/ 	.short	0x0100
        /*0d92*/ 	.byte	0x08
	.zero		1


	//   ....[16]....
        /*0d94*/ 	.word	0x00000770
        /*0d98*/ 	.word	0x000000ff
        /*0d9c*/ 	.word	0x0002a898
        /*0da0*/ 	.short	0x0100
        /*0da2*/ 	.byte	0x08
	.zero		1


	//   ....[17]....
        /*0da4*/ 	.word	0x00000780
        /*0da8*/ 	.word	0x000000ff
        /*0dac*/ 	.word	0x0002a8a8
        /*0db0*/ 	.short	0x0100
        /*0db2*/ 	.byte	0x08
	.zero		1


	//   ....[18]....
        /*0db4*/ 	.word	0x000008b0
        /*0db8*/ 	.word	0x000000ff
        /*0dbc*/ 	.word	0x0002a8b0
        /*0dc0*/ 	.short	0x0100
        /*0dc2*/ 	.byte	0x08
	.zero		1


	//   ....[19]....
        /*0dc4*/ 	.word	0x000008c0
        /*0dc8*/ 	.word	0x000000ff
        /*0dcc*/ 	.word	0x0002a8c0
        /*0dd0*/ 	.short	0x0100
        /*0dd2*/ 	.byte	0x08
	.zero		1


	//   ....[20]....
        /*0dd4*/ 	.word	0x000008d0
        /*0dd8*/ 	.word	0x000000ff
        /*0ddc*/ 	.word	0x0002a8b8
        /*0de0*/ 	.short	0x0100
        /*0de2*/ 	.byte	0x08
	.zero		1


	//   ....[21]....
        /*0de4*/ 	.word	0x000008e0
        /*0de8*/ 	.word	0x000000ff
        /*0dec*/ 	.word	0x0002a8c8
        /*0df0*/ 	.short	0x0100
        /*0df2*/ 	.byte	0x08
	.zero		1


	//   ....[22]....
        /*0df4*/ 	.word	0x00003bf0
        /*0df8*/ 	.word	0x00000055
        /*0dfc*/ 	.word	0x0002a890
        /*0e00*/ 	.short	0x010a
        /*0e02*/ 	.byte	0x3f
	.zero		1


	//   ....[23]....
        /*0e04*/ 	.word	0x00007270
        /*0e08*/ 	.word	0x00000055
        /*0e0c*/ 	.word	0x0002a890
        /*0e10*/ 	.short	0x010a
        /*0e12*/ 	.byte	0x3f
	.zero		1


	//   ....[24]....
        /*0e14*/ 	.word	0x0000a200
        /*0e18*/ 	.word	0x00000055
        /*0e1c*/ 	.word	0x0002a890
        /*0e20*/ 	.short	0x010a
        /*0e22*/ 	.byte	0x3f
	.zero		1


	//   ....[25]....
        /*0e24*/ 	.word	0x0000a9a0
        /*0e28*/ 	.word	0x0000000b
        /*0e2c*/ 	.word	0x00000000
        /*0e30*/ 	.short	0x0101
        /*0e32*/ 	.byte	0x3f
	.zero		1


	//   ....[26]....
        /*0e34*/ 	.word	0x0000a9e0
        /*0e38*/ 	.word	0x00000055
        /*0e3c*/ 	.word	0x0002a8b0
        /*0e40*/ 	.short	0x010a
        /*0e42*/ 	.byte	0x3f
	.zero		1


	//   ....[27]....
        /*0e44*/ 	.word	0x0000af70
        /*0e48*/ 	.word	0x00000055
        /*0e4c*/ 	.word	0x00000000
        /*0e50*/ 	.short	0x0101
        /*0e52*/ 	.byte	0x3f
	.zero		1


	//   ....[28]....
        /*0e54*/ 	.word	0x0000b6e0
        /*0e58*/ 	.word	0x00000002
        /*0e5c*/ 	.word	0x0002a800
        /*0e60*/ 	.short	0x010a
        /*0e62*/ 	.byte	0x3f
	.zero		1


	//   ....[29]....
        /*0e64*/ 	.word	0x0000b730
        /*0e68*/ 	.word	0x00000002
        /*0e6c*/ 	.word	0x0002a800
        /*0e70*/ 	.short	0x010a
        /*0e72*/ 	.byte	0x3f
	.zero		1


	//   ....[30]....
        /*0e74*/ 	.word	0x0000c110
        /*0e78*/ 	.word	0x00000002
        /*0e7c*/ 	.word	0x0002a800
        /*0e80*/ 	.short	0x010a
        /*0e82*/ 	.byte	0x3f
	.zero		1


	//   ....[31]....
        /*0e84*/ 	.word	0x0000ea70
        /*0e88*/ 	.word	0x00000002
        /*0e8c*/ 	.word	0x0002a800
        /*0e90*/ 	.short	0x010a
        /*0e92*/ 	.byte	0x3f
	.zero		1


	//   ....[32]....
        /*0e94*/ 	.word	0x000111d0
        /*0e98*/ 	.word	0x00000009
        /*0e9c*/ 	.word	0x0002a830
        /*0ea0*/ 	.short	0x010a
        /*0ea2*/ 	.byte	0x3f
	.zero		1


	//   ....[33]....
        /*0ea4*/ 	.word	0x00011220
        /*0ea8*/ 	.word	0x00000009
        /*0eac*/ 	.word	0x0002a830
        /*0eb0*/ 	.short	0x010a
        /*0eb2*/ 	.byte	0x3f
	.zero		1


	//   ....[34]....
        /*0eb4*/ 	.word	0x00012cb0
        /*0eb8*/ 	.word	0x00000007
        /*0ebc*/ 	.word	0x00000000
        /*0ec0*/ 	.short	0x0101
        /*0ec2*/ 	.byte	0x3f
	.zero		1


	//   ....[35]....
        /*0ec4*/ 	.word	0x000135c0
        /*0ec8*/ 	.word	0x0000000f
        /*0ecc*/ 	.word	0x0002a830
        /*0ed0*/ 	.short	0x010a
        /*0ed2*/ 	.byte	0x3f
	.zero		1


	//   ....[36]....
        /*0ed4*/ 	.word	0x00013640
        /*0ed8*/ 	.word	0x0000000f
        /*0edc*/ 	.word	0x0002a830
        /*0ee0*/ 	.short	0x010a
        /*0ee2*/ 	.byte	0x3f
	.zero		1


	//   ....[37]....
        /*0ee4*/ 	.word	0x000142f0
        /*0ee8*/ 	.word	0x00000014
        /*0eec*/ 	.word	0x0002a850
        /*0ef0*/ 	.short	0x010a
        /*0ef2*/ 	.byte	0x3f
	.zero		1


	//   ....[38]....
        /*0ef4*/ 	.word	0x00014340
        /*0ef8*/ 	.word	0x00000014
        /*0efc*/ 	.word	0x0002a850
        /*0f00*/ 	.short	0x010a
        /*0f02*/ 	.byte	0x3f
	.zero		1


	//   ....[39]....
        /*0f04*/ 	.word	0x00014dc0
        /*0f08*/ 	.word	0x00000063
        /*0f0c*/ 	.word	0x00000000
        /*0f10*/ 	.short	0x0101
        /*0f12*/ 	.byte	0x3f
	.zero		1


	//   ....[40]....
        /*0f14*/ 	.word	0x00015450
        /*0f18*/ 	.word	0x00000014
        /*0f1c*/ 	.word	0x00000000
        /*0f20*/ 	.short	0x0101
        /*0f22*/ 	.byte	0x3f
	.zero		1


	//   ....[41]....
        /*0f24*/ 	.word	0x00015a50
        /*0f28*/ 	.word	0x00000004
        /*0f2c*/ 	.word	0x0002a850
        /*0f30*/ 	.short	0x010a
        /*0f32*/ 	.byte	0x3f
	.zero		1


	//   ....[42]....
        /*0f34*/ 	.word	0x00015af0
        /*0f38*/ 	.word	0x00000004
        /*0f3c*/ 	.word	0x0002a850
        /*0f40*/ 	.short	0x010a
        /*0f42*/ 	.byte	0x3f
	.zero		1


	//   ....[43]....
        /*0f44*/ 	.word	0x00015ff0
        /*0f48*/ 	.word	0x00000004
        /*0f4c*/ 	.word	0x00000000
        /*0f50*/ 	.short	0x0101
        /*0f52*/ 	.byte	0x3f
	.zero		1


	//   ....[44]....
        /*0f54*/ 	.word	0x00017610
        /*0f58*/ 	.word	0x00000000
        /*0f5c*/ 	.word	0x00000000
        /*0f60*/ 	.short	0x0101
        /*0f62*/ 	.byte	0x3f
	.zero		1


	//   ....[45]....
        /*0f64*/ 	.word	0x00017c90
        /*0f68*/ 	.word	0x00000006
        /*0f6c*/ 	.word	0x00000000
        /*0f70*/ 	.short	0x0101
        /*0f72*/ 	.byte	0x3f
	.zero		1


	//   ....[46]....
        /*0f74*/ 	.word	0x0001a9b0
        /*0f78*/ 	.word	0x00000016
        /*0f7c*/ 	.word	0x0002a820
        /*0f80*/ 	.short	0x010a
        /*0f82*/ 	.byte	0x3f
	.zero		1


	//   ....[47]....
        /*0f84*/ 	.word	0x0001aa40
        /*0f88*/ 	.word	0x0000000b
        /*0f8c*/ 	.word	0x0002a8a0
        /*0f90*/ 	.short	0x010a
        /*0f92*/ 	.byte	0x3f
	.zero		1


	//   ....[48]....
        /*0f94*/ 	.word	0x0001ae80
        /*0f98*/ 	.word	0x0000000b
        /*0f9c*/ 	.word	0x0002a8c0
        /*0fa0*/ 	.short	0x010a
        /*0fa2*/ 	.byte	0x3f
	.zero		1


	//   ....[49]....
        /*0fa4*/ 	.word	0x0001b2b0
        /*0fa8*/ 	.word	0x0000000a
        /*0fac*/ 	.word	0x0002a8a0
        /*0fb0*/ 	.short	0x010a
        /*0fb2*/ 	.byte	0x3f
	.zero		1


	//   ....[50]....
        /*0fb4*/ 	.word	0x0001b6e0
        /*0fb8*/ 	.word	0x0000000a
        /*0fbc*/ 	.word	0x0002a8c0
        /*0fc0*/ 	.short	0x010a
        /*0fc2*/ 	.byte	0x3f
	.zero		1


	//   ....[51]....
        /*0fc4*/ 	.word	0x0001c7d0
        /*0fc8*/ 	.word	0x00000007
        /*0fcc*/ 	.word	0x0002a840
        /*0fd0*/ 	.short	0x010a
        /*0fd2*/ 	.byte	0x3f
	.zero		1


	//   ....[52]....
        /*0fd4*/ 	.word	0x0001ce90
        /*0fd8*/ 	.word	0x00000007
        /*0fdc*/ 	.word	0x0002a830
        /*0fe0*/ 	.short	0x0107
        /*0fe2*/ 	.byte	0x3f
	.zero		1


	//   ....[53]....
        /*0fe4*/ 	.word	0x0001cf60
        /*0fe8*/ 	.word	0x00000007
        /*0fec*/ 	.word	0x0002a830
        /*0ff0*/ 	.short	0x0101
        /*0ff2*/ 	.byte	0x3f
	.zero		1


	//   ....[54]....
        /*0ff4*/ 	.word	0x0001db40
        /*0ff8*/ 	.word	0x00000016
        /*0ffc*/ 	.word	0x0002a800
        /*1000*/ 	.short	0x0107
        /*1002*/ 	.byte	0x3f
	.zero		1


	//   ....[55]....
        /*1004*/ 	.word	0x0001dc50
        /*1008*/ 	.word	0x00000016
        /*100c*/ 	.word	0x0002a800
        /*1010*/ 	.short	0x0101
        /*1012*/ 	.byte	0x3f
	.zero		1


	//   ....[56]....
        /*1014*/ 	.word	0x0001dc70
        /*1018*/ 	.word	0x00000016
        /*101c*/ 	.word	0x0002a820
        /*1020*/ 	.short	0x010a
        /*1022*/ 	.byte	0x3f
	.zero		1


	//   ....[57]....
        /*1024*/ 	.word	0x0001dfe0
        /*1028*/ 	.word	0x00000006
        /*102c*/ 	.word	0x0002a840
        /*1030*/ 	.short	0x010a
        /*1032*/ 	.byte	0x3f
	.zero		1


	//   ....[58]....
        /*1034*/ 	.word	0x0001e4d0
        /*1038*/ 	.word	0x00000006
        /*103c*/ 	.word	0x0002a830
        /*1040*/ 	.short	0x0107
        /*1042*/ 	.byte	0x3f
	.zero		1


	//   ....[59]....
        /*1044*/ 	.word	0x0001e590
        /*1048*/ 	.word	0x00000006
        /*104c*/ 	.word	0x0002a830
        /*1050*/ 	.short	0x0101
        /*1052*/ 	.byte	0x3f
	.zero		1


	//   ....[60]....
        /*1054*/ 	.word	0x0001e5f0
        /*1058*/ 	.word	0x00000005
        /*105c*/ 	.word	0x0002a860
        /*1060*/ 	.short	0x010a
        /*1062*/ 	.byte	0x3f
	.zero		1


	//   ....[61]....
        /*1064*/ 	.word	0x0001ea50
        /*1068*/ 	.word	0x00000005
        /*106c*/ 	.word	0x0002a850
        /*1070*/ 	.short	0x0107
        /*1072*/ 	.byte	0x3f
	.zero		1


	//   ....[62]....
        /*1074*/ 	.word	0x0001ebb0
        /*1078*/ 	.word	0x00000005
        /*107c*/ 	.word	0x0002a850
        /*1080*/ 	.short	0x0101
        /*1082*/ 	.byte	0x3f
	.zero		1


	//   ....[63]....
        /*1084*/ 	.word	0x0001ee10
        /*1088*/ 	.word	0x00000000
        /*108c*/ 	.word	0x0002a860
        /*1090*/ 	.short	0x010a
        /*1092*/ 	.byte	0x3f
	.zero		1


	//   ....[64]....
        /*1094*/ 	.word	0x0001f270
        /*1098*/ 	.word	0x00000000
        /*109c*/ 	.word	0x0002a850
        /*10a0*/ 	.short	0x0107
        /*10a2*/ 	.byte	0x3f
	.zero		1


	//   ....[65]....
        /*10a4*/ 	.word	0x0001f330
        /*10a8*/ 	.word	0x00000000
        /*10ac*/ 	.word	0x0002a850
        /*10b0*/ 	.short	0x0101
        /*10b2*/ 	.byte	0x3f
	.zero		1


	//   ....[66]....
        /*10b4*/ 	.word	0x00020080
        /*10b8*/ 	.word	0x00000004
        /*10bc*/ 	.word	0x0002a820
        /*10c0*/ 	.short	0x010a
        /*10c2*/ 	.byte	0x3f
	.zero		1


	//   ....[67]....
        /*10c4*/ 	.word	0x000201f0
        /*10c8*/ 	.word	0x00000005
        /*10cc*/ 	.word	0x0002a840
        /*10d0*/ 	.short	0x010a
        /*10d2*/ 	.byte	0x3f
	.zero		1


	//   ....[68]....
        /*10d4*/ 	.word	0x00020290
        /*10d8*/ 	.word	0x0000001b
        /*10dc*/ 	.word	0x0002a840
        /*10e0*/ 	.short	0x010a
        /*10e2*/ 	.byte	0x3f
	.zero		1


	//   ....[69]....
        /*10e4*/ 	.word	0x000202d0
        /*10e8*/ 	.word	0x00000005
        /*10ec*/ 	.word	0x0002a860
        /*10f0*/ 	.short	0x010a
        /*10f2*/ 	.byte	0x3f
	.zero		1


	//   ....[70]....
        /*10f4*/ 	.word	0x00020310
        /*10f8*/ 	.word	0x0000001b
        /*10fc*/ 	.word	0x0002a860
        /*1100*/ 	.short	0x010a
        /*1102*/ 	.byte	0x3f
	.zero		1


	//   ....[71]....
        /*1104*/ 	.word	0x00020370
        /*1108*/ 	.word	0x00000055
        /*110c*/ 	.word	0x0002a890
        /*1110*/ 	.short	0x010a
        /*1112*/ 	.byte	0x3f
	.zero		1


	//   ....[72]....
        /*1114*/ 	.word	0x00020620
        /*1118*/ 	.word	0x00000055
        /*111c*/ 	.word	0x0002a890
        /*1120*/ 	.short	0x010a
        /*1122*/ 	.byte	0x3f
	.zero		1


	//   ....[73]....
        /*1124*/ 	.word	0x000208d0
        /*1128*/ 	.word	0x00000055
        /*112c*/ 	.word	0x0002a890
        /*1130*/ 	.short	0x010a
        /*1132*/ 	.byte	0x3f
	.zero		1


	//   ....[74]....
        /*1134*/ 	.word	0x00020b80
        /*1138*/ 	.word	0x00000055
        /*113c*/ 	.word	0x0002a8b0
        /*1140*/ 	.short	0x010a
        /*1142*/ 	.byte	0x3f
	.zero		1


	//   ....[75]....
        /*1144*/ 	.word	0x00020da0
        /*1148*/ 	.word	0x00000002
        /*114c*/ 	.word	0x0002a800
        /*1150*/ 	.short	0x010a
        /*1152*/ 	.byte	0x3f
	.zero		1


	//   ....[76]....
        /*1154*/ 	.word	0x00020fc0
        /*1158*/ 	.word	0x00000002
        /*115c*/ 	.word	0x0002a800
        /*1160*/ 	.short	0x010a
        /*1162*/ 	.byte	0x3f
	.zero		1


	//   ....[77]....
        /*1164*/ 	.word	0x00021010
        /*1168*/ 	.word	0x00000009
        /*116c*/ 	.word	0x0002a830
        /*1170*/ 	.short	0x010a
        /*1172*/ 	.byte	0x3f
	.zero		1


	//   ....[78]....
        /*1174*/ 	.word	0x00021060
        /*1178*/ 	.word	0x0000000f
        /*117c*/ 	.word	0x0002a830
        /*1180*/ 	.short	0x010a
        /*1182*/ 	.byte	0x3f
	.zero		1


	//   ....[79]....
        /*1184*/ 	.word	0x000210b0
        /*1188*/ 	.word	0x00000014
        /*118c*/ 	.word	0x0002a850
        /*1190*/ 	.short	0x010a
        /*1192*/ 	.byte	0x3f
	.zero		1


	//   ....[80]....
        /*1194*/ 	.word	0x00021100
        /*1198*/ 	.word	0x00000004
        /*119c*/ 	.word	0x0002a850
        /*11a0*/ 	.short	0x010a
        /*11a2*/ 	.byte	0x3f
	.zero		1


	//   ....[81]....
        /*11a4*/ 	.word	0x000212a0
        /*11a8*/ 	.word	0x00000016
        /*11ac*/ 	.word	0x0002a820
        /*11b0*/ 	.short	0x010a
        /*11b2*/ 	.byte	0x3f
	.zero		1


	//   ....[82]....
        /*11b4*/ 	.word	0x000212f0
        /*11b8*/ 	.word	0x0000000b
        /*11bc*/ 	.word	0x0002a8a0
        /*11c0*/ 	.short	0x010a
        /*11c2*/ 	.byte	0x3f
	.zero		1


	//   ....[83]....
        /*11c4*/ 	.word	0x00021340
        /*11c8*/ 	.word	0x0000000b
        /*11cc*/ 	.word	0x0002a8c0
        /*11d0*/ 	.short	0x010a
        /*11d2*/ 	.byte	0x3f
	.zero		1


	//   ....[84]....
        /*11d4*/ 	.word	0x00021390
        /*11d8*/ 	.word	0x0000000a
        /*11dc*/ 	.word	0x0002a8a0
        /*11e0*/ 	.short	0x010a
        /*11e2*/ 	.byte	0x3f
	.zero		1


	//   ....[85]....
        /*11e4*/ 	.word	0x000213e0
        /*11e8*/ 	.word	0x0000000a
        /*11ec*/ 	.word	0x0002a8c0
        /*11f0*/ 	.short	0x010a
        /*11f2*/ 	.byte	0x3f
	.zero		1


	//   ....[86]....
        /*11f4*/ 	.word	0x00021500
        /*11f8*/ 	.word	0x00000007
        /*11fc*/ 	.word	0x0002a840
        /*1200*/ 	.short	0x010a
        /*1202*/ 	.byte	0x3f
	.zero		1


	//   ....[87]....
        /*1204*/ 	.word	0x00022900
        /*1208*/ 	.word	0x00000016
        /*120c*/ 	.word	0x0002a820
        /*1210*/ 	.short	0x010a
        /*1212*/ 	.byte	0x3f
	.zero		1


	//   ....[88]....
        /*1214*/ 	.word	0x00022950
        /*1218*/ 	.word	0x00000006
        /*121c*/ 	.word	0x0002a840
        /*1220*/ 	.short	0x010a
        /*1222*/ 	.byte	0x3f
	.zero		1


	//   ....[89]....
        /*1224*/ 	.word	0x00023110
        /*1228*/ 	.word	0x00000005
        /*122c*/ 	.word	0x0002a860
        /*1230*/ 	.short	0x010a
        /*1232*/ 	.byte	0x3f
	.zero		1


	//   ....[90]....
        /*1234*/ 	.word	0x00023920
        /*1238*/ 	.word	0x00000000
        /*123c*/ 	.word	0x0002a860
        /*1240*/ 	.short	0x010a
        /*1242*/ 	.byte	0x3f
	.zero		1


	//   ....[91]....
        /*1244*/ 	.word	0x00024b00
        /*1248*/ 	.word	0x00000004
        /*124c*/ 	.word	0x0002a820
        /*1250*/ 	.short	0x010a
        /*1252*/ 	.byte	0x3f
	.zero		1


	//   ....[92]....
        /*1254*/ 	.word	0x00024ca0
        /*1258*/ 	.word	0x00000005
        /*125c*/ 	.word	0x0002a840
        /*1260*/ 	.short	0x010a
        /*1262*/ 	.byte	0x3f
	.zero		1


	//   ....[93]....
        /*1264*/ 	.word	0x00024cf0
        /*1268*/ 	.word	0x0000001b
        /*126c*/ 	.word	0x0002a840
        /*1270*/ 	.short	0x010a
        /*1272*/ 	.byte	0x3f
	.zero		1


	//   ....[94]....
        /*1274*/ 	.word	0x00024d40
        /*1278*/ 	.word	0x00000005
        /*127c*/ 	.word	0x0002a860
        /*1280*/ 	.short	0x010a
        /*1282*/ 	.byte	0x3f
	.zero		1


	//----- nvinfo : EIATTR_NUM_MBARRIERS
	.align		4
.L_148:
        /*1284*/ 	.byte	0x03, 0x38
        /*1286*/ 	.short	0x0016


	//----- nvinfo : EIATTR_EXIT_INSTR_OFFSETS
	.align		4
        /*1288*/ 	.byte	0x04, 0x1c
        /*128a*/ 	.short	(.L_150 - .L_149)


	//   ....[0]....
.L_149:
        /*128c*/ 	.word	0x00020360


	//----- nvinfo : EIATTR_MAX_THREADS
	.align		4
.L_150:
        /*1290*/ 	.byte	0x04, 0x05
        /*1292*/ 	.short	(.L_152 - .L_151)
.L_151:
        /*1294*/ 	.word	0x00000180
        /*1298*/ 	.word	0x00000001
        /*129c*/ 	.word	0x00000001


	//----- nvinfo : EIATTR_CRS_STACK_SIZE
	.align		4
.L_152:
        /*12a0*/ 	.byte	0x04, 0x1e
        /*12a2*/ 	.short	(.L_154 - .L_153)
.L_153:
        /*12a4*/ 	.word	0x00000000


	//----- nvinfo : EIATTR_CBANK_PARAM_SIZE
	.align		4
.L_154:
        /*12a8*/ 	.byte	0x03, 0x19
        /*12aa*/ 	.short	0x0af0


	//----- nvinfo : EIATTR_PARAM_CBANK
	.align		4
        /*12ac*/ 	.byte	0x04, 0x0a
        /*12ae*/ 	.short	(.L_156 - .L_155)
	.align		4
.L_155:
        /*12b0*/ 	.word	index@(.nv.constant0._ZN7cutlass13device_kernelIN5flash11enable_sm90INS1_16FlashAttnFwdSm90INS1_25CollectiveMainloopFwdSm90ILi2EN4cute5tupleIJNS5_1CILi1EEES8_S8_EEENS6_IJNS7_ILi128EEENS7_ILi96EEENS7_ILi192EEEEEELi128ENS_6half_tEfNS_4arch4Sm90ELb0ELb0ELb0ELb1ELb1ELb1ELb0ELb1ELb1ELb1ELb1ELb0EEENS1_21CollectiveEpilogueFwdINS6_IJSA_SA_SB_EEES9_SE_SG_Li256ELb1ELb1ELb1ELb0EEENS1_36VarlenDynamicPersistentTileSchedulerILi128ELi96ELi256ELi128ELb1ELb1ELb1ELb0ELb1ELb1EEEEEEEEEvNT_6ParamsE)
        /*12b4*/ 	.short	0x0210
        /*12b6*/ 	.short	0x0af0


	//----- nvinfo : EIATTR_SW_WAR
	.align		4
.L_156:
        /*12b8*/ 	.byte	0x04, 0x36
        /*12ba*/ 	.short	(.L_158 - .L_157)
.L_157:
        /*12bc*/ 	.word	0x00000008
.L_158:


//--------------------- .nv.info._ZN7cutlass13device_kernelIN5flash11enable_sm90INS1_16FlashAttnFwdSm90INS1_25CollectiveMainloopFwdSm90ILi2EN4cute5tupleIJNS5_1CILi1EEES8_S8_EEENS6_IJNS7_ILi128EEENS7_ILi96EEENS7_ILi192EEEEEELi128ENS_6half_tEfNS_4arch4Sm90ELb0ELb1ELb0ELb0ELb1ELb0ELb0ELb1ELb1ELb1ELb1ELb0EEENS1_21CollectiveEpilogueFwdINS6_IJSA_SA_SB_EEES9_SE_SG_Li256ELb0ELb1ELb1ELb0EEENS1_19SingleTileSchedulerILb0ELb1ELb1ELi128EEEEEEEEEvNT_6ParamsE --------------------------
	.section	.nv.info._ZN7cutlass13device_kernelIN5flash11enable_sm90INS1_16FlashAttnFwdSm90INS1_25CollectiveMainloopFwdSm90ILi2EN4cute5tupleIJNS5_1CILi1EEES8_S8_EEENS6_IJNS7_ILi128EEENS7_ILi96EEENS7_ILi192EEEEEELi128ENS_6half_tEfNS_4arch4Sm90ELb0ELb1ELb0ELb0ELb1ELb0ELb0ELb1ELb1ELb1ELb1ELb0EEENS1_21CollectiveEpilogueFwdINS6_IJSA_SA_SB_EEES9_SE_SG_Li256ELb0ELb1ELb1ELb0EEENS1_19SingleTileSchedulerILb0ELb1ELb1ELi128EEEEEEEEEvNT_6ParamsE,"",@"SHT_CUDA_INFO"
	.sectionflags	@""
	.align	4


	//----- nvinfo : EIATTR_CUDA_API_VERSION
	.align		4
        /*0000*/ 	.byte	0x04, 0x37
        /*0002*/ 	.short	(.L_160 - .L_159)
.L_159:
        /*0004*/ 	.word	0x00000082


	//----- nvinfo : EIATTR_KPARAM_INFO
	.align		4
.L_160:
        /*0008*/ 	.byte	0x04, 0x17
        /*000a*/ 	.short	(.L_162 - .L_161)
.L_161:
        /*000c*/ 	.word	0x00000000
        /*0010*/ 	.short	0x0000
        /*0012*/ 	.short	0x0070
        /*0014*/ 	.byte	0x00, 0xf0, 0x01, 0x28


	//----- nvinfo : EIATTR_SPARSE_MMA_MASK
	.align		4
.L_162:
        /*0018*/ 	.byte	0x03, 0x50
        /*001a*/ 	.short	0x0000


	//----- nvinfo : EIATTR_MAXREG_COUNT
	.align		4
        /*001c*/ 	.byte	0x03, 0x1b
        /*001e*/ 	.short	0x00a8


	//----- nvinfo : EIATTR_NUM_BARRIERS
	.align		4
        /*0020*/ 	.byte	0x02, 0x4c
        /*0022*/ 	.byte	0x09
	.zero		1


	//----- nvinfo : EIATTR_EXTERNS
	.align		4
        /*0024*/ 	.byte	0x04, 0x0f
        /*0026*/ 	.short	(.L_164 - .L_163)


	//   ....[0]....
	.align		4
.L_163:
        /*0028*/ 	.word	index@(__assertfail)


	//----- nvinfo : EIATTR_ANNOTATIONS
	.align		4
.L_164:
        /*002c*/ 	.byte	0x04, 0x55
        /*002e*/ 	.short	(.L_166 - .L_165)


	//   ....[0]....
.L_165:
        /*0030*/ 	.word	0x00000001
        /*0034*/ 	.byte	0xb0, 0x08, 0x00, 0x00, 0x01, 0x00, 0x00, 0x00, 0x20, 0x16, 0x00, 0x00, 0x01, 0x00, 0x00, 0x00
        /*0044*/ 	.byte	0xc0, 0xf3, 0x00, 0x00, 0x01, 0x00, 0x00, 0x00, 0xc0, 0x1d, 0x01, 0x00


	//----- nvinfo : EIATTR_MERCURY_ISA_VERSION
	.align		4
.L_166:
        /*0050*/ 	.byte	0x03, 0x5f
        /*0052*/ 	.short	0x0101


	//----- nvinfo : EIATTR_INT_WARP_WIDE_INSTR_OFFSETS
	.align		4
        /*0054*/ 	.byte	0x04, 0x31
        /*0056*/ 	.short	(.L_168 - .L_167)


	//   ....[0]....
.L_167:
        /*0058*/ 	.word	0x000000c0


	//   ....[1]....
        /*005c*/ 	.word	0x000000d0


	//   ....[2]....
        /*0060*/ 	.word	0x00000170


	//----- nvinfo : EIATTR_COOP_GROUP_MASK_REGIDS
	.align		4
.L_168:
        /*0064*/ 	.byte	0x04, 0x29
        /*0066*/ 	.short	(.L_170 - .L_169)


	//   ....[0]....
.L_169:
        /*0068*/ 	.word	0xffffffff


	//   ....[1]....
        /*006c*/ 	.word	0xffffffff


	//   ....[2]....
        /*0070*/ 	.word	0xffffffff


	//   ....[3]....
        /*0074*/ 	.word	0xffffffff


	//   ....[4]....
        /*0078*/ 	.word	0xffffffff


	//   ....[5]....
        /*007c*/ 	.word	0xffffffff


	//   ....[6]....
        /*0080*/ 	.word	0xffffffff


	//   ....[7]....
        /*0084*/ 	.word	0xffffffff


	//   ....[8]....
        /*0088*/ 	.word	0xffffffff


	//   ....[9]....
        /*008c*/ 	.word	0xffffffff


	//   ....[10]....
        /*0090*/ 	.word	0xffffffff


	//   ....[11]....
        /*0094*/ 	.word	0xffffffff


	//   ....[12]....
        /*0098*/ 	.word	0xffffffff


	//   ....[13]....
        /*009c*/ 	.word	0xffffffff


	//   ....[14]....
        /*00a0*/ 	.word	0xffffffff


	//   ....[15]....
        /*00a4*/ 	.word	0xffffffff


	//   ....[16]....
        /*00a8*/ 	.word	0xffffffff


	//   ....[17]....
        /*00ac*/ 	.word	0xffffffff


	//   ....[18]....
        /*00b0*/ 	.word	0xffffffff


	//   ....[19]....
        /*00b4*/ 	.word	0xffffffff


	//   ....[20]....
        /*00b8*/ 	.word	0xffffffff


	//   ....[21]....
        /*00bc*/ 	.word	0xffffffff


	//   ....[22]....
        /*00c0*/ 	.word	0xffffffff


	//   ....[23]....
        /*00c4*/ 	.word	0xffffffff


	//   ....[24]....
        /*00c8*/ 	.word	0xffffffff


	//   ....[25]....
        /*00cc*/ 	.word	0xffffffff


	//   ....[26]....
        /*00d0*/ 	.word	0xffffffff


	//   ....[27]....
        /*00d4*/ 	.word	0xffffffff


	//   ....[28]....
        /*00d8*/ 	.word	0xffffffff


	//   ....[29]....
        /*00dc*/ 	.word	0xffffffff


	//   ....[30]....
        /*00e0*/ 	.word	0xffffffff


	//   ....[31]....
        /*00e4*/ 	.word	0xffffffff


	//   ....[32]....
        /*00e8*/ 	.word	0xffffffff


	//   ....[33]....
        /*00ec*/ 	.word	0xffffffff


	//   ....[34]....
        /*00f0*/ 	.word	0xffffffff


	//   ....[35]....
        /*00f4*/ 	.word	0xffffffff


	//   ....[36]....
        /*00f8*/ 	.word	0xffffffff


	//   ....[37]....
        /*00fc*/ 	.word	0xffffffff


	//   ....[38]....
        /*0100*/ 	.word	0xffffffff


	//   ....[39]....
        /*0104*/ 	.word	0xffffffff


	//   ....[40]....
        /*0108*/ 	.word	0xffffffff


	//   ....[41]....
        /*010c*/ 	.word	0xffffffff


	//   ....[42]....
        /*0110*/ 	.word	0xffffffff


	//   ....[43]....
        /*0114*/ 	.word	0xffffffff


	//   ....[44]....
        /*0118*/ 	.word	0xffffffff


	//   ....[45]....
        /*011c*/ 	.word	0xffffffff


	//   ....[46]....
        /*0120*/ 	.word	0xffffffff


	//   ....[47]....
        /*0124*/ 	.word	0xffffffff


	//   ....[48]....
        /*0128*/ 	.word	0xffffffff


	//   ....[49]....
        /*012c*/ 	.word	0xffffffff


	//   ....[50]....
        /*0130*/ 	.word	0xffffffff


	//   ....[51]....
        /*0134*/ 	.word	0xffffffff


	//   ....[52]....
        /*0138*/ 	.word	0xffffffff


	//   ....[53]....
        /*013c*/ 	.word	0xffffffff


	//   ....[54]....
        /*0140*/ 	.word	0xffffffff


	//   ....[55]....
        /*0144*/ 	.word	0xffffffff


	//   ....[56]....
        /*0148*/ 	.word	0xffffffff


	//   ....[57]....
        /*014c*/ 	.word	0xffffffff


	//   ....[58]....
        /*0150*/ 	.word	0xffffffff


	//   ....[59]....
        /*0154*/ 	.word	0xffffffff


	//   ....[60]....
        /*0158*/ 	.word	0xffffffff


	//   ....[61]....
        /*015c*/ 	.word	0xffffffff


	//   ....[62]....
        /*0160*/ 	.word	0xffffffff


	//   ....[63]....
        /*0164*/ 	.word	0xffffffff


	//   ....[64]....
        /*0168*/ 	.word	0xffffffff


	//   ....[65]....
        /*016c*/ 	.word	0xffffffff


	//   ....[66]....
        /*0170*/ 	.word	0xffffffff


	//   ....[67]....
        /*0174*/ 	.word	0xffffffff


	//   ....[68]....
        /*0178*/ 	.word	0xffffffff


	//   ....[69]....
        /*017c*/ 	.word	0xffffffff


	//   ....[70]....
        /*0180*/ 	.word	0xffffffff


	//   ....[71]....
        /*0184*/ 	.word	0xffffffff


	//   ....[72]....
        /*0188*/ 	.word	0xffffffff


	//   ....[73]....
        /*018c*/ 	.word	0xffffffff


	//   ....[74]....
        /*0190*/ 	.word	0xffffffff


	//   ....[75]....
        /*0194*/ 	.word	0xffffffff


	//   ....[76]....
        /*0198*/ 	.word	0xffffffff


	//   ....[77]....
        /*019c*/ 	.word	0xffffffff


	//   ....[78]....
        /*01a0*/ 	.word	0xffffffff


	//   ....[79]....
        /*01a4*/ 	.word	0xffffffff


	//   ....[80]....
        /*01a8*/ 	.word	0xffffffff


	//   ....[81]....
        /*01ac*/ 	.word	0xffffffff


	//   ....[82]....
        /*01b0*/ 	.word	0xffffffff


	//   ....[83]....
        /*01b4*/ 	.word	0xffffffff


	//   ....[84]....
        /*01b8*/ 	.word	0xffffffff


	//   ....[85]....
        /*01bc*/ 	.word	0xffffffff


	//   ....[86]....
        /*01c0*/ 	.word	0xffffffff


	//   ....[87]....
        /*01c4*/ 	.word	0xffffffff


	//   ....[88]....
        /*01c8*/ 	.word	0xffffffff


	//   ....[89]....
        /*01cc*/ 	.word	0xffffffff


	//   ....[90]....
        /*01d0*/ 	.word	0xffffffff


	//   ....[91]....
        /*01d4*/ 	.word	0xffffffff


	//   ....[92]....
        /*01d8*/ 	.word	0xffffffff


	//   ....[93]....
        /*01dc*/ 	.word	0xffffffff


	//   ....[94]....
        /*01e0*/ 	.word	0xffffffff


	//   ....[95]....
        /*01e4*/ 	.word	0xffffffff


	//   ....[96]....
        /*01e8*/ 	.word	0xffffffff


	//   ....[97]....
        /*01ec*/ 	.word	0xffffffff


	//   ....[98]....
        /*01f0*/ 	.word	0xffffffff


	//   ....[99]....
        /*01f4*/ 	.word	0xffffffff


	//   ....[100]....
        /*01f8*/ 	.word	0xffffffff


	//   ....[101]....
        /*01fc*/ 	.word	0xffffffff


	//   ....[102]....
        /*0200*/ 	.word	0xffffffff


	//   ....[103]....
        /*0204*/ 	.word	0xffffffff


	//   ....[104]....
        /*0208*/ 	.word	0xffffffff


	//   ....[105]....
        /*020c*/ 	.word	0xffffffff


	//   ....[106]....
        /*0210*/ 	.word	0xffffffff


	//   ....[107]....
        /*0214*/ 	.word	0x0500000f


	//   ....[108]....
        /*0218*/ 	.word	0x0500000f


	//   ....[109]....
        /*021c*/ 	.word	0x0500000f


	//   ....[110]....
        /*0220*/ 	.word	0x0500000f


	//   ....[111]....
        /*0224*/ 	.word	0x0500000f


	//   ....[112]....
        /*0228*/ 	.word	0x0500000f


	//   ....[113]....
        /*022c*/ 	.word	0x0500000f


	//   ....[114]....
        /*0230*/ 	.word	0x0500000f


	//   ....[115]....
        /*0234*/ 	.word	0x0500000f


	//   ....[116]....
        /*0238*/ 	.word	0x0500000f


	//   ....[117]....
        /*023c*/ 	.word	0x0500000f


	//   ....[118]....
        /*0240*/ 	.word	0x0500000f


	//   ....[119]....
        /*0244*/ 	.word	0x0500000f


	//   ....[120]....
        /*0248*/ 	.word	0x0500000f


	//   ....[121]....
        /*024c*/ 	.word	0x0500000f


	//   ....[122]....
        /*0250*/ 	.word	0x0500000f


	//   ....[123]....
        /*0254*/ 	.word	0x0500000f


	//   ....[124]....
        /*0258*/ 	.word	0x0500000f


	//   ....[125]....
        /*025c*/ 	.word	0x0500000f


	//   ....[126]....
        /*0260*/ 	.word	0x0500000f


	//   ....[127]....
        /*0264*/ 	.word	0x0500000f


	//   ....[128]....
        /*0268*/ 	.word	0x0500000f


	//   ....[129]....
        /*026c*/ 	.word	0x0500000f


	//   ....[130]....
        /*0270*/ 	.word	0x0500000f


	//   ....[131]....
        /*0274*/ 	.word	0x0500000f


	//   ....[132]....
        /*0278*/ 	.word	0x0500000f


	//   ....[133]....
        /*027c*/ 	.word	0x0500000f


	//   ....[134]....
        /*0280*/ 	.word	0x0500000f


	//   ....[135]....
        /*0284*/ 	.word	0x0500000f


	//   ....[136]....
        /*0288*/ 	.word	0x0500000f


	//   ....[137]....
        /*028c*/ 	.word	0x0500000f


	//   ....[138]....
        /*0290*/ 	.word	0x0500000f


	//   ....[139]....
        /*0294*/ 	.word	0x0500000f


	//   ....[140]....
        /*0298*/ 	.word	0x0500000f


	//   ....[141]....
        /*029c*/ 	.word	0x0500000f


	//   ....[142]....
        /*02a0*/ 	.word	0x0500000f


	//   ....[143]....
        /*02a4*/ 	.word	0x0500000f


	//   ....[144]....
        /*02a8*/ 	.word	0x0500000f


	//   ....[145]....
        /*02ac*/ 	.word	0x0500000f


	//   ....[146]....
        /*02b0*/ 	.word	0x0500000f


	//   ....[147]....
        /*02b4*/ 	.word	0x0500000f


	//   ....[148]....
        /*02b8*/ 	.word	0x0500000f


	//   ....[149]....
        /*02bc*/ 	.word	0x0500000f


	//   ....[150]....
        /*02c0*/ 	.word	0x0500000f


	//   ....[151]....
        /*02c4*/ 	.word	0x0500000f


	//   ....[152]....
        /*02c8*/ 	.word	0x0500000f


	//   ....[153]....
        /*02cc*/ 	.word	0x0500000f


	//   ....[154]....
        /*02d0*/ 	.word	0x0500000f


	//   ....[155]....
        /*02d4*/ 	.word	0x0500000f


	//   ....[156]....
        /*02d8*/ 	.word	0x0500000f


	//   ....[157]....
        /*02dc*/ 	.word	0x0500000f


	//   ....[158]....
        /*02e0*/ 	.word	0x0500000f


	//   ....[159]....
        /*02e4*/ 	.word	0x0500000f


	//   ....[160]....
        /*02e8*/ 	.word	0x0500000f


	//   ....[161]....
        /*02ec*/ 	.word	0x0500000f


	//   ....[162]....
        /*02f0*/ 	.word	0x0500000f


	//   ....[163]....
        /*02f4*/ 	.word	0x0500000f


	//   ....[164]....
        /*02f8*/ 	.word	0x0500000f


	//   ....[165]....
        /*02fc*/ 	.word	0x0500000f


	//   ....[166]....
        /*0300*/ 	.word	0x0500000f


	//   ....[167]....
        /*0304*/ 	.word	0x0500000f


	//   ....[168]....
        /*0308*/ 	.word	0x0500000f


	//   ....[169]....
        /*030c*/ 	.word	0x0500000f


	//   ....[170]....
        /*0310*/ 	.word	0x0500000f


	//   ....[171]....
        /*0314*/ 	.word	0x0500000f


	//   ....[172]....
        /*0318*/ 	.word	0x0500000f


	//----- nvinfo : EIATTR_COOP_GROUP_INSTR_OFFSETS
	.align		4
.L_170:
        /*031c*/ 	.byte	0x04, 0x28
        /*031e*/ 	.short	(.L_172 - .L_171)


	//   ....[0]....
.L_171:
        /*0320*/ 	.word	0x00000070


	//   ....[1]....
        /*0324*/ 	.word	0x000000b0


	//   ....[2]....
        /*0328*/ 	.word	0x000002d0


	//   ....[3]....
        /*032c*/ 	.word	0x00000430


	//   ....[4]....
        /*0330*/ 	.word	0x00000550


	//   ....[5]....
        /*0334*/ 	.word	0x000006b0


	//   ....[6]....
        /*0338*/ 	.word	0x00001420


	//   ....[7]....
        /*033c*/ 	.word	0x00001fa0


	//   ....[8]....
        /*0340*/ 	.word	0x00002200


	//   ....[9]....
        /*0344*/ 	.word	0x00002f30


	//   ....[10]....
        /*0348*/ 	.word	0x00003040


	//   ....[11]....
        /*034c*/ 	.word	0x00003570


	//   ....[12]....
        /*0350*/ 	.word	0x00003630


	//   ....[13]....
        /*0354*/ 	.word	0x00005080


	//   ....[14]....
        /*0358*/ 	.word	0x00005290


	//   ....[15]....
        /*035c*/ 	.word	0x00005ff0


	//   ....[16]....
        /*0360*/ 	.word	0x00006240


	//   ....[17]....
        /*0364*/ 	.word	0x000066a0


	//   ....[18]....
        /*0368*/ 	.word	0x00006700


	//   ....[19]....
        /*036c*/ 	.word	0x000082a0


	//   ....[20]....
        /*0370*/ 	.word	0x000082b0


	//   ....[21]....
        /*0374*/ 	.word	0x000082e0


	//   ....[22]....
        /*0378*/ 	.word	0x000082f0


	//   ....[23]....
        /*037c*/ 	.word	0x00009c20


	//   ....[24]....
        /*0380*/ 	.word	0x00009e40


	//   ....[25]....
        /*0384*/ 	.word	0x0000abc0


	//   ....[26]....
        /*0388*/ 	.word	0x0000ae10


	//   ....[27]....
        /*038c*/ 	.word	0x0000b260


	//   ....[28]....
        /*0390*/ 	.word	0x0000b2d0


	//   ....[29]....
        /*0394*/ 	.word	0x0000c170


	//   ....[30]....
        /*0398*/ 	.word	0x0000c1a0


	//   ....[31]....
        /*039c*/ 	.word	0x0000c260


	//   ....[32]....
        /*03a0*/ 	.word	0x0000c270


	//   ....[33]....
        /*03a4*/ 	.word	0x0000d0d0


	//   ....[34]....
        /*03a8*/ 	.word	0x0000d110


	//   ....[35]....
        /*03ac*/ 	.word	0x0000d140


	//   ....[36]....
        /*03b0*/ 	.word	0x0000d170


	//   ....[37]....
        /*03b4*/ 	.word	0x0000d180


	//   ....[38]....
        /*03b8*/ 	.word	0x0000d1b0


	//   ....[39]....
        /*03bc*/ 	.word	0x0000d810


	//   ....[40]....
        /*03c0*/ 	.word	0x0000d820


	//   ....[41]....
        /*03c4*/ 	.word	0x0000e220


	//   ....[42]....
        /*03c8*/ 	.word	0x0000f8c0


	//   ....[43]....
        /*03cc*/ 	.word	0x0000f8e0


	//   ....[44]....
        /*03d0*/ 	.word	0x0000f8f0


	//   ....[45]....
        /*03d4*/ 	.word	0x0000f900


	//   ....[46]....
        /*03d8*/ 	.word	0x0000f910


	//   ....[47]....
        /*03dc*/ 	.word	0x0000f920


	//   ....[48]....
        /*03e0*/ 	.word	0x0000f930


	//   ....[49]....
        /*03e4*/ 	.word	0x0000f990


	//   ....[50]....
        /*03e8*/ 	.word	0x0000f9d0


	//   ....[51]....
        /*03ec*/ 	.word	0x0000fa30


	//   ....[52]....
        /*03f0*/ 	.word	0x0000fa40


	//   ....[53]....
        /*03f4*/ 	.word	0x0000fb00


	//   ....[54]....
        /*03f8*/ 	.word	0x00010150


	//   ....[55]....
        /*03fc*/ 	.word	0x00010180


	//   ....[56]....
        /*0400*/ 	.word	0x000101b0


	//   ....[57]....
        /*0404*/ 	.word	0x000101d0


	//   ....[58]....
        /*0408*/ 	.word	0x000101e0


	//   ....[59]....
        /*040c*/ 	.word	0x00010260


	//   ....[60]....
        /*0410*/ 	.word	0x000102a0


	//   ....[61]....
        /*0414*/ 	.word	0x000102f0


	//   ....[62]....
        /*0418*/ 	.word	0x00010320


	//   ....[63]....
        /*041c*/ 	.word	0x00010380


	//   ....[64]....
        /*0420*/ 	.word	0x000103c0


	//   ....[65]....
        /*0424*/ 	.word	0x00010410


	//   ....[66]....
        /*0428*/ 	.word	0x00010440


	//   ....[67]....
        /*042c*/ 	.word	0x00010490


	//   ....[68]....
        /*0430*/ 	.word	0x000104d0


	//   ....[69]....
        /*0434*/ 	.word	0x00010520


	//   ....[70]....
        /*0438*/ 	.word	0x00010c70


	//   ....[71]....
        /*043c*/ 	.word	0x00010c90


	//   ....[72]....
        /*0440*/ 	.word	0x00010ca0


	//   ....[73]....
        /*0444*/ 	.word	0x00010cb0


	//   ....[74]....
        /*0448*/ 	.word	0x00010cc0


	//   ....[75]....
        /*044c*/ 	.word	0x00010ce0


	//   ....[76]....
        /*0450*/ 	.word	0x00010d40


	//   ....[77]....
        /*0454*/ 	.word	0x00010d70


	//   ....[78]....
        /*0458*/ 	.word	0x00010de0


	//   ....[79]....
        /*045c*/ 	.word	0x00010e10


	//   ....[80]....
        /*0460*/ 	.word	0x00010e20


	//   ....[81]....
        /*0464*/ 	.word	0x00010e30


	//   ....[82]....
        /*0468*/ 	.word	0x000110e0


	//   ....[83]....
        /*046c*/ 	.word	0x00011100


	//   ....[84]....
        /*0470*/ 	.word	0x00011110


	//   ....[85]....
        /*0474*/ 	.word	0x00011130


	//   ....[86]....
        /*0478*/ 	.word	0x000111b0


	//   ....[87]....
        /*047c*/ 	.word	0x000111e0


	//   ....[88]....
        /*0480*/ 	.word	0x00011230


	//   ....[89]....
        /*0484*/ 	.word	0x00011260


	//   ....[90]....
        /*0488*/ 	.word	0x000112b0


	//   ....[91]....
        /*048c*/ 	.word	0x000112e0


	//   ....[92]....
        /*0490*/ 	.word	0x00011330


	//   ....[93]....
        /*0494*/ 	.word	0x00011360


	//   ....[94]....
        /*0498*/ 	.word	0x000117c0


	//   ....[95]....
        /*049c*/ 	.word	0x000117f0


	//   ....[96]....
        /*04a0*/ 	.word	0x00011820


	//   ....[97]....
        /*04a4*/ 	.word	0x00011850


	//   ....[98]....
        /*04a8*/ 	.word	0x00011880


	//   ....[99]....
        /*04ac*/ 	.word	0x00011890


	//   ....[100]....
        /*04b0*/ 	.word	0x000118a0


	//   ....[101]....
        /*04b4*/ 	.word	0x000118b0


	//   ....[102]....
        /*04b8*/ 	.word	0x000118d0


	//   ....[103]....
        /*04bc*/ 	.word	0x000118e0


	//   ....[104]....
        /*04c0*/ 	.word	0x00011930


	//   ....[105]....
        /*04c4*/ 	.word	0x00011960


	//   ....[106]....
        /*04c8*/ 	.word	0x00011d50


	//   ....[107]....
        /*04cc*/ 	.word	0x00012390


	//   ....[108]....
        /*04d0*/ 	.word	0x00012480


	//   ....[109]....
        /*04d4*/ 	.word	0x00012520


	//   ....[110]....
        /*04d8*/ 	.word	0x00012580


	//   ....[111]....
        /*04dc*/ 	.word	0x00012650


	//   ....[112]....
        /*04e0*/ 	.word	0x000126c0


	//   ....[113]....
        /*04e4*/ 	.word	0x00012790


	//   ....[114]....
        /*04e8*/ 	.word	0x00012810


	//   ....[115]....
        /*04ec*/ 	.word	0x000128e0


	//   ....[116]....
        /*04f0*/ 	.word	0x00012960


	//   ....[117]....
        /*04f4*/ 	.word	0x00012a40


	//   ....[118]....
        /*04f8*/ 	.word	0x00012ac0


	//   ....[119]....
        /*04fc*/ 	.word	0x00012b80


	//   ....[120]....
        /*0500*/ 	.word	0x00012c10


	//   ....[121]....
        /*0504*/ 	.word	0x00012c70


	//   ....[122]....
        /*0508*/ 	.word	0x00012d10


	//   ....[123]....
        /*050c*/ 	.word	0x00012de0


	//   ....[124]....
        /*0510*/ 	.word	0x00012e60


	//   ....[125]....
        /*0514*/ 	.word	0x00012f30


	//   ....[126]....
        /*0518*/ 	.word	0x00012fb0


	//   ....[127]....
        /*051c*/ 	.word	0x00013080


	//   ....[128]....
        /*0520*/ 	.word	0x00013100


	//   ....[129]....
        /*0524*/ 	.word	0x000131d0


	//   ....[130]....
        /*0528*/ 	.word	0x00013250


	//   ....[131]....
        /*052c*/ 	.word	0x00013320


	//   ....[132]....
        /*0530*/ 	.word	0x000133a0


	//   ....[133]....
        /*0534*/ 	.word	0x00013470


	//   ....[134]....
        /*0538*/ 	.word	0x000134e0


	//   ....[135]....
        /*053c*/ 	.word	0x000135a0


	//   ....[136]....
        /*0540*/ 	.word	0x000136e0


	//   ....[137]....
        /*0544*/ 	.word	0x00013780


	//   ....[138]....
        /*0548*/ 	.word	0x000137e0


	//   ....[139]....
        /*054c*/ 	.word	0x000138a0


	//   ....[140]....
        /*0550*/ 	.word	0x00013900


	//   ....[141]....
        /*0554*/ 	.word	0x000139c0


	//   ....[142]....
        /*0558*/ 	.word	0x00013a40


	//   ....[143]....
        /*055c*/ 	.word	0x00013af0


	//   ....[144]....
        /*0560*/ 	.word	0x00013b50


	//   ....[145]....
        /*0564*/ 	.word	0x00013c10


	//   ....[146]....
        /*0568*/ 	.word	0x00013c90


	//   ....[147]....
        /*056c*/ 	.word	0x00013d40


	//   ....[148]....
        /*0570*/ 	.word	0x00013e20


	//   ....[149]....
        /*0574*/ 	.word	0x00013ec0


	//   ....[150]....
        /*0578*/ 	.word	0x00013f20


	//   ....[151]....
        /*057c*/ 	.word	0x00013ff0


	//   ....[152]....
        /*0580*/ 	.word	0x00014090


	//   ....[153]....
        /*0584*/ 	.word	0x00014150


	//   ....[154]....
        /*0588*/ 	.word	0x000141f0


	//   ....[155]....
        /*058c*/ 	.word	0x000142b0


	//   ....[156]....
        /*0590*/ 	.word	0x00014350


	//   ....[157]....
        /*0594*/ 	.word	0x00014410


	//   ....[158]....
        /*0598*/ 	.word	0x000144b0


	//   ....[159]....
        /*059c*/ 	.word	0x00014570


	//   ....[160]....
        /*05a0*/ 	.word	0x00014690


	//   ....[161]....
        /*05a4*/ 	.word	0x00014770


	//   ....[162]....
        /*05a8*/ 	.word	0x000147e0


	//   ....[163]....
        /*05ac*/ 	.word	0x000148b0


	//   ....[164]....
        /*05b0*/ 	.word	0x00014920


	//   ....[165]....
        /*05b4*/ 	.word	0x000149f0


	//   ....[166]....
        /*05b8*/ 	.word	0x00014a60


	//   ....[167]....
        /*05bc*/ 	.word	0x00014b40


	//   ....[168]....
        /*05c0*/ 	.word	0x00014bb0


	//   ....[169]....
        /*05c4*/ 	.word	0x00014c90


	//   ....[170]....
        /*05c8*/ 	.word	0x00014d10


	//   ....[171]....
        /*05cc*/ 	.word	0x00014dd0


	//   ....[172]....
        /*05d0*/ 	.word	0x00014ee0


	//----- nvinfo : EIATTR_REG_RECONFIG
	.align		4
.L_172:
        /*05d4*/ 	.byte	0x01, 0x54
	.zero		2


	//----- nvinfo : EIATTR_SYSCALL_OFFSETS
	.align		4
        /*05d8*/ 	.byte	0x04, 0x46
        /*05da*/ 	.short	(.L_174 - .L_173)


	//   ....[0]....
.L_173:
        /*05dc*/ 	.word	0x000015e0


	//   ....[1]....
        /*05e0*/ 	.word	0x0000ede0


	//   ....[2]....
        /*05e4*/ 	.word	0x0000ef20


	//   ....[3]....
        /*05e8*/ 	.word	0x0000f010


	//   ....[4]....
        /*05ec*/ 	.word	0x0000fea0


	//----- nvinfo : EIATTR_MBARRIER_INSTR_OFFSETS
	.align		4
.L_174:
        /*05f0*/ 	.byte	0x04, 0x39
        /*05f2*/ 	.short	(.L_176 - .L_175)


	//   ....[0]....
.L_175:
        /*05f4*/ 	.word	0x00000180
        /*05f8*/ 	.word	0x000000ff
        /*05fc*/ 	.word	0x0002a800
        /*0600*/ 	.short	0x0100
        /*0602*/ 	.byte	0x08
	.zero		1


	//   ....[1]....
        /*0604*/ 	.word	0x00000190
        /*0608*/ 	.word	0x000000ff
        /*060c*/ 	.word	0x0002a820
        /*0610*/ 	.short	0x0100
        /*0612*/ 	.byte	0x08
	.zero		1


	//   ....[2]....
        /*0614*/ 	.word	0x00000280
        /*0618*/ 	.word	0x000000ff
        /*061c*/ 	.word	0x0002a830
        /*0620*/ 	.short	0x0100
        /*0622*/ 	.byte	0x08
	.zero		1


	//   ....[3]....
        /*0624*/ 	.word	0x00000290
        /*0628*/ 	.word	0x000000ff
        /*062c*/ 	.word	0x0002a840
        /*0630*/ 	.short	0x0100
        /*0632*/ 	.byte	0x08
	.zero		1


	//   ....[4]....
        /*0634*/ 	.word	0x000002a0
        /*0638*/ 	.word	0x000000ff
        /*063c*/ 	.word	0x0002a838
        /*0640*/ 	.short	0x0100
        /*0642*/ 	.byte	0x08
	.zero		1


	//   ....[5]....
        /*0644*/ 	.word	0x000002b0
        /*0648*/ 	.word	0x000000ff
        /*064c*/ 	.word	0x0002a848
        /*0650*/ 	.short	0x0100
        /*0652*/ 	.byte	0x08
	.zero		1


	//   ....[6]....
        /*0654*/ 	.word	0x000003e0
        /*0658*/ 	.word	0x000000ff
        /*065c*/ 	.word	0x0002a850
        /*0660*/ 	.short	0x0100
        /*0662*/ 	.byte	0x08
	.zero		1


	//   ....[7]....
        /*0664*/ 	.word	0x000003f0
        /*0668*/ 	.word	0x000000ff
        /*066c*/ 	.word	0x0002a860
        /*0670*/ 	.short	0x0100
        /*0672*/ 	.byte	0x08
	.zero		1


	//   ....[8]....
        /*0674*/ 	.word	0x00000400
        /*0678*/ 	.word	0x000000ff
        /*067c*/ 	.word	0x0002a858
        /*0680*/ 	.short	0x0100
        /*0682*/ 	.byte	0x08
	.zero		1


	//   ....[9]....
        /*0684*/ 	.word	0x00000410
        /*0688*/ 	.word	0x000000ff
        /*068c*/ 	.word	0x0002a868
        /*0690*/ 	.short	0x0100
        /*0692*/ 	.byte	0x08
	.zero		1


	//   ....[10]....
        /*0694*/ 	.word	0x00000500
        /*0698*/ 	.word	0x000000ff
        /*069c*/ 	.word	0x0002a870
        /*06a0*/ 	.short	0x0100
        /*06a2*/ 	.byte	0x06
	.zero		1


	//   ....[11]....
        /*06a4*/ 	.word	0x00000510
        /*06a8*/ 	.word	0x000000ff
        /*06ac*/ 	.word	0x0002a880
        /*06b0*/ 	.short	0x0100
        /*06b2*/ 	.byte	0x06
	.zero		1


	//   ....[12]....
        /*06b4*/ 	.word	0x00000520
        /*06b8*/ 	.word	0x000000ff
        /*06bc*/ 	.word	0x0002a878
        /*06c0*/ 	.short	0x0100
        /*06c2*/ 	.byte	0x06
	.zero		1


	//   ....[13]....
        /*06c4*/ 	.word	0x00000530
        /*06c8*/ 	.word	0x000000ff
        /*06cc*/ 	.word	0x0002a888
        /*06d0*/ 	.short	0x0100
        /*06d2*/ 	.byte	0x06
	.zero		1


	//   ....[14]....
        /*06d4*/ 	.word	0x00000660
        /*06d8*/ 	.word	0x000000ff
        /*06dc*/ 	.word	0x0002a890
        /*06e0*/ 	.short	0x0100
        /*06e2*/ 	.byte	0x08
	.zero		1


	//   ....[15]....
        /*06e4*/ 	.word	0x00000670
        /*06e8*/ 	.word	0x000000ff
        /*06ec*/ 	.word	0x0002a8a0
        /*06f0*/ 	.short	0x0100
        /*06f2*/ 	.byte	0x08
	.zero		1


	//   ....[16]....
        /*06f4*/ 	.word	0x00000680
        /*06f8*/ 	.word	0x000000ff
        /*06fc*/ 	.word	0x0002a898
        /*0700*/ 	.short	0x0100
        /*0702*/ 	.byte	0x08
	.zero		1


	//   ....[17]....
        /*0704*/ 	.word	0x00000690
        /*0708*/ 	.word	0x000000ff
        /*070c*/ 	.word	0x0002a8a8
        /*0710*/ 	.short	0x0100
        /*0712*/ 	.byte	0x08
	.zero		1


	//   ....[18]....
        /*0714*/ 	.word	0x000007d0
        /*0718*/ 	.word	0x000000ff
        /*071c*/ 	.word	0x0002a8b0
        /*0720*/ 	.short	0x0100
        /*0722*/ 	.byte	0x08
	.zero		1


	//   ....[19]....
        /*0724*/ 	.word	0x000007e0
        /*0728*/ 	.word	0x000000ff
        /*072c*/ 	.word	0x0002a8c0
        /*0730*/ 	.short	0x0100
        /*0732*/ 	.byte	0x08
	.zero		1


	//   ....[20]....
        /*0734*/ 	.word	0x000007f0
        /*0738*/ 	.word	0x000000ff
        /*073c*/ 	.word	0x0002a8b8
        /*0740*/ 	.short	0x0100
        /*0742*/ 	.byte	0x08
	.zero		1


	//   ....[21]....
        /*0744*/ 	.word	0x00000800
        /*0748*/ 	.word	0x000000ff
        /*074c*/ 	.word	0x0002a8c8
        /*0750*/ 	.short	0x0100
        /*0752*/ 	.byte	0x08
	.zero		1


	//   ....[22]....
        /*0754*/ 	.word	0x00001600
        /*0758*/ 	.word	0x000000ff
        /*075c*/ 	.word	0x0002a800
        /*0760*/ 	.short	0x010a
        /*0762*/ 	.byte	0x26
	.zero		1


	//   ....[23]....
        /*0764*/ 	.word	0x00001690
        /*0768*/ 	.word	0x000000ff
        /*076c*/ 	.word	0x0002a830
        /*0770*/ 	.short	0x010a
        /*0772*/ 	.byte	0x26
	.zero		1


	//   ....[24]....
        /*0774*/ 	.word	0x000016f0
        /*0778*/ 	.word	0x000000ff
        /*077c*/ 	.word	0x0002a830
        /*0780*/ 	.short	0x010a
        /*0782*/ 	.byte	0x26
	.zero		1


	//   ....[25]....
        /*0784*/ 	.word	0x00001ea0
        /*0788*/ 	.word	0x000000ff
        /*078c*/ 	.word	0x00000000
        /*0790*/ 	.short	0x0101
        /*0792*/ 	.byte	0x04
	.zero		1


	//   ....[26]....
        /*0794*/ 	.word	0x00004450
        /*0798*/ 	.word	0x000000ff
        /*079c*/ 	.word	0x0002a830
        /*07a0*/ 	.short	0x010a
        /*07a2*/ 	.byte	0x3c
	.zero		1


	//   ....[27]....
        /*07a4*/ 	.word	0x00004490
        /*07a8*/ 	.word	0x000000ff
        /*07ac*/ 	.word	0x0002a830
        /*07b0*/ 	.short	0x010a
        /*07b2*/ 	.byte	0x3c
	.zero		1


	//   ....[28]....
        /*07b4*/ 	.word	0x00004ce0
        /*07b8*/ 	.word	0x000000ff
        /*07bc*/ 	.word	0x0002a850
        /*07c0*/ 	.short	0x010a
        /*07c2*/ 	.byte	0x0a
	.zero		1


	//   ....[29]....
        /*07c4*/ 	.word	0x00004d20
        /*07c8*/ 	.word	0x000000ff
        /*07cc*/ 	.word	0x0002a850
        /*07d0*/ 	.short	0x010a
        /*07d2*/ 	.byte	0x0a
	.zero		1


	//   ....[30]....
        /*07d4*/ 	.word	0x00005030
        /*07d8*/ 	.word	0x000000ff
        /*07dc*/ 	.word	0x00000000
        /*07e0*/ 	.short	0x0101
        /*07e2*/ 	.byte	0x3c
	.zero		1


	//   ....[31]....
        /*07e4*/ 	.word	0x00006f70
        /*07e8*/ 	.word	0x000000ff
        /*07ec*/ 	.word	0x00000000
        /*07f0*/ 	.short	0x0101
        /*07f2*/ 	.byte	0x0a
	.zero		1


	//   ....[32]....
        /*07f4*/ 	.word	0x00007400
        /*07f8*/ 	.word	0x000000ff
        /*07fc*/ 	.word	0x0002a830
        /*0800*/ 	.short	0x010a
        /*0802*/ 	.byte	0x05
	.zero		1


	//   ....[33]....
        /*0804*/ 	.word	0x00007440
        /*0808*/ 	.word	0x000000ff
        /*080c*/ 	.word	0x0002a830
        /*0810*/ 	.short	0x010a
        /*0812*/ 	.byte	0x05
	.zero		1


	//   ....[34]....
        /*0814*/ 	.word	0x00007c90
        /*0818*/ 	.word	0x000000ff
        /*081c*/ 	.word	0x0002a850
        /*0820*/ 	.short	0x010a
        /*0822*/ 	.byte	0x07
	.zero		1


	//   ....[35]....
        /*0824*/ 	.word	0x00007cd0
        /*0828*/ 	.word	0x000000ff
        /*082c*/ 	.word	0x0002a850
        /*0830*/ 	.short	0x010a
        /*0832*/ 	.byte	0x07
	.zero		1


	//   ....[36]....
        /*0834*/ 	.word	0x00008040
        /*0838*/ 	.word	0x000000ff
        /*083c*/ 	.word	0x00000000
        /*0840*/ 	.short	0x0101
        /*0842*/ 	.byte	0x05
	.zero		1


	//   ....[37]....
        /*0844*/ 	.word	0x00008d90
        /*0848*/ 	.word	0x000000ff
        /*084c*/ 	.word	0x00000000
        /*0850*/ 	.short	0x0101
        /*0852*/ 	.byte	0x05
	.zero		1


	//   ....[38]....
        /*0854*/ 	.word	0x00008fe0
        /*0858*/ 	.word	0x000000ff
        /*085c*/ 	.word	0x0002a830
        /*0860*/ 	.short	0x010a
        /*0862*/ 	.byte	0x07
	.zero		1


	//   ....[39]....
        /*0864*/ 	.word	0x00009020
        /*0868*/ 	.word	0x000000ff
        /*086c*/ 	.word	0x0002a830
        /*0870*/ 	.short	0x010a
        /*0872*/ 	.byte	0x07
	.zero		1


	//   ....[40]....
        /*0874*/ 	.word	0x00009870
        /*0878*/ 	.word	0x000000ff
        /*087c*/ 	.word	0x0002a850
        /*0880*/ 	.short	0x010a
        /*0882*/ 	.byte	0x05
	.zero		1


	//   ....[41]....
        /*0884*/ 	.word	0x000098b0
        /*0888*/ 	.word	0x000000ff
        /*088c*/ 	.word	0x0002a850
        /*0890*/ 	.short	0x010a
        /*0892*/ 	.byte	0x05
	.zero		1


	//   ....[42]....
        /*0894*/ 	.word	0x00009bd0
        /*0898*/ 	.word	0x000000ff
        /*089c*/ 	.word	0x00000000
        /*08a0*/ 	.short	0x0101
        /*08a2*/ 	.byte	0x07
	.zero		1


	//   ....[43]....
        /*08a4*/ 	.word	0x0000bb10
        /*08a8*/ 	.word	0x000000ff
        /*08ac*/ 	.word	0x00000000
        /*08b0*/ 	.short	0x0101
        /*08b2*/ 	.byte	0x05
	.zero		1


	//   ....[44]....
        /*08b4*/ 	.word	0x0000c0e0
        /*08b8*/ 	.word	0x000000ff
        /*08bc*/ 	.word	0x0002a850
        /*08c0*/ 	.short	0x010a
        /*08c2*/ 	.byte	0x05
	.zero		1


	//   ....[45]....
        /*08c4*/ 	.word	0x0000c120
        /*08c8*/ 	.word	0x000000ff
        /*08cc*/ 	.word	0x0002a850
        /*08d0*/ 	.short	0x010a
        /*08d2*/ 	.byte	0x05
	.zero		1


	//   ....[46]....
        /*08d4*/ 	.word	0x0000c5f0
        /*08d8*/ 	.word	0x000000ff
        /*08dc*/ 	.word	0x00000000
        /*08e0*/ 	.short	0x0101
        /*08e2*/ 	.byte	0x04
	.zero		1


	//   ....[47]....
        /*08e4*/ 	.word	0x0000d190
        /*08e8*/ 	.word	0x000000ff
        /*08ec*/ 	.word	0x00000000
        /*08f0*/ 	.short	0x0101
        /*08f2*/ 	.byte	0x04
	.zero		1


	//   ....[48]....
        /*08f4*/ 	.word	0x0000f680
        /*08f8*/ 	.word	0x000000ff
        /*08fc*/ 	.word	0x0002a840
        /*0900*/ 	.short	0x010a
        /*0902*/ 	.byte	0x30
	.zero		1


	//   ....[49]....
        /*0904*/ 	.word	0x0000fc60
        /*0908*/ 	.word	0x000000ff
        /*090c*/ 	.word	0x0002a830
        /*0910*/ 	.short	0x0107
        /*0912*/ 	.byte	0x30
	.zero		1


	//   ....[50]....
        /*0914*/ 	.word	0x0000fcd0
        /*0918*/ 	.word	0x000000ff
        /*091c*/ 	.word	0x0002a830
        /*0920*/ 	.short	0x0101
        /*0922*/ 	.byte	0x30
	.zero		1


	//   ....[51]....
        /*0924*/ 	.word	0x00010670
        /*0928*/ 	.word	0x000000ff
        /*092c*/ 	.word	0x0002a800
        /*0930*/ 	.short	0x0107
        /*0932*/ 	.byte	0x30
	.zero		1


	//   ....[52]....
        /*0934*/ 	.word	0x000106d0
        /*0938*/ 	.word	0x000000ff
        /*093c*/ 	.word	0x0002a800
        /*0940*/ 	.short	0x0101
        /*0942*/ 	.byte	0x30
	.zero		1


	//   ....[53]....
        /*0944*/ 	.word	0x000106f0
        /*0948*/ 	.word	0x000000ff
        /*094c*/ 	.word	0x0002a820
        /*0950*/ 	.short	0x010a
        /*0952*/ 	.byte	0x30
	.zero		1


	//   ....[54]....
        /*0954*/ 	.word	0x00010a50
        /*0958*/ 	.word	0x00000008
        /*095c*/ 	.word	0x0002a840
        /*0960*/ 	.short	0x010a
        /*0962*/ 	.byte	0x3f
	.zero		1


	//   ....[55]....
        /*0964*/ 	.word	0x00010f60
        /*0968*/ 	.word	0x00000008
        /*096c*/ 	.word	0x0002a830
        /*0970*/ 	.short	0x0107
        /*0972*/ 	.byte	0x3f
	.zero		1


	//   ....[56]....
        /*0974*/ 	.word	0x00011010
        /*0978*/ 	.word	0x00000008
        /*097c*/ 	.word	0x0002a830
        /*0980*/ 	.short	0x0101
        /*0982*/ 	.byte	0x3f
	.zero		1


	//   ....[57]....
        /*0984*/ 	.word	0x00011070
        /*0988*/ 	.word	0x00000004
        /*098c*/ 	.word	0x0002a860
        /*0990*/ 	.short	0x010a
        /*0992*/ 	.byte	0x3f
	.zero		1


	//   ....[58]....
        /*0994*/ 	.word	0x00011470
        /*0998*/ 	.word	0x00000004
        /*099c*/ 	.word	0x0002a850
        /*09a0*/ 	.short	0x0107
        /*09a2*/ 	.byte	0x3f
	.zero		1


	//   ....[59]....
        /*09a4*/ 	.word	0x000115c0
        /*09a8*/ 	.word	0x00000004
        /*09ac*/ 	.word	0x0002a850
        /*09b0*/ 	.short	0x0101
        /*09b2*/ 	.byte	0x3f
	.zero		1


	//   ....[60]....
        /*09b4*/ 	.word	0x00011750
        /*09b8*/ 	.word	0x00000000
        /*09bc*/ 	.word	0x0002a860
        /*09c0*/ 	.short	0x010a
        /*09c2*/ 	.byte	0x3f
	.zero		1


	//   ....[61]....
        /*09c4*/ 	.word	0x00011b90
        /*09c8*/ 	.word	0x00000000
        /*09cc*/ 	.word	0x0002a850
        /*09d0*/ 	.short	0x0107
        /*09d2*/ 	.byte	0x3f
	.zero		1


	//   ....[62]....
        /*09d4*/ 	.word	0x00011c40
        /*09d8*/ 	.word	0x00000000
        /*09dc*/ 	.word	0x0002a850
        /*09e0*/ 	.short	0x0101
        /*09e2*/ 	.byte	0x3f
	.zero		1


	//   ....[63]....
        /*09e4*/ 	.word	0x00011ce0
        /*09e8*/ 	.word	0x00000007
        /*09ec*/ 	.word	0x0002a820
        /*09f0*/ 	.short	0x010a
        /*09f2*/ 	.byte	0x3f
	.zero		1


	//   ....[64]....
        /*09f4*/ 	.word	0x00011e60
        /*09f8*/ 	.word	0x00000005
        /*09fc*/ 	.word	0x0002a840
        /*0a00*/ 	.short	0x010a
        /*0a02*/ 	.byte	0x3f
	.zero		1


	//   ....[65]....
        /*0a04*/ 	.word	0x00011f00
        /*0a08*/ 	.word	0x00000007
        /*0a0c*/ 	.word	0x0002a840
        /*0a10*/ 	.short	0x010a
        /*0a12*/ 	.byte	0x3f
	.zero		1


	//   ....[66]....
        /*0a14*/ 	.word	0x00011f40
        /*0a18*/ 	.word	0x00000005
        /*0a1c*/ 	.word	0x0002a860
        /*0a20*/ 	.short	0x010a
        /*0a22*/ 	.byte	0x3f
	.zero		1


	//   ....[67]....
        /*0a24*/ 	.word	0x00011f80
        /*0a28*/ 	.word	0x00000007
        /*0a2c*/ 	.word	0x0002a860
        /*0a30*/ 	.short	0x010a
        /*0a32*/ 	.byte	0x3f
	.zero		1


	//   ....[68]....
        /*0a34*/ 	.word	0x00011ff0
        /*0a38*/ 	.word	0x00000003
        /*0a3c*/ 	.word	0x0002a800
        /*0a40*/ 	.short	0x010a
        /*0a42*/ 	.byte	0x3f
	.zero		1


	//   ....[69]....
        /*0a44*/ 	.word	0x00012050
        /*0a48*/ 	.word	0x00000003
        /*0a4c*/ 	.word	0x0002a830
        /*0a50*/ 	.short	0x010a
        /*0a52*/ 	.byte	0x3f
	.zero		1


	//   ....[70]....
        /*0a54*/ 	.word	0x000120b0
        /*0a58*/ 	.word	0x0000000c
        /*0a5c*/ 	.word	0x0002a830
        /*0a60*/ 	.short	0x010a
        /*0a62*/ 	.byte	0x3f
	.zero		1


	//   ....[71]....
        /*0a64*/ 	.word	0x00012110
        /*0a68*/ 	.word	0x0000000b
        /*0a6c*/ 	.word	0x0002a850
        /*0a70*/ 	.short	0x010a
        /*0a72*/ 	.byte	0x3f
	.zero		1


	//   ....[72]....
        /*0a74*/ 	.word	0x00012170
        /*0a78*/ 	.word	0x0000000c
        /*0a7c*/ 	.word	0x0002a830
        /*0a80*/ 	.short	0x010a
        /*0a82*/ 	.byte	0x3f
	.zero		1


	//   ....[73]....
        /*0a84*/ 	.word	0x000121d0
        /*0a88*/ 	.word	0x0000000b
        /*0a8c*/ 	.word	0x0002a850
        /*0a90*/ 	.short	0x010a
        /*0a92*/ 	.byte	0x3f
	.zero		1


	//   ....[74]....
        /*0a94*/ 	.word	0x00012230
        /*0a98*/ 	.word	0x0000000c
        /*0a9c*/ 	.word	0x0002a830
        /*0aa0*/ 	.short	0x010a
        /*0aa2*/ 	.byte	0x3f
	.zero		1


	//   ....[75]....
        /*0aa4*/ 	.word	0x00012290
        /*0aa8*/ 	.word	0x0000000b
        /*0aac*/ 	.word	0x0002a850
        /*0ab0*/ 	.short	0x010a
        /*0ab2*/ 	.byte	0x3f
	.zero		1


	//   ....[76]....
        /*0ab4*/ 	.word	0x000122f0
        /*0ab8*/ 	.word	0x00000000
        /*0abc*/ 	.word	0x0002a850
        /*0ac0*/ 	.short	0x010a
        /*0ac2*/ 	.byte	0x3f
	.zero		1


	//   ....[77]....
        /*0ac4*/ 	.word	0x000123d0
        /*0ac8*/ 	.word	0x00000003
        /*0acc*/ 	.word	0x0002a840
        /*0ad0*/ 	.short	0x010a
        /*0ad2*/ 	.byte	0x3f
	.zero		1


	//   ....[78]....
        /*0ad4*/ 	.word	0x000135e0
        /*0ad8*/ 	.word	0x00000003
        /*0adc*/ 	.word	0x0002a820
        /*0ae0*/ 	.short	0x010a
        /*0ae2*/ 	.byte	0x3f
	.zero		1


	//   ....[79]....
        /*0ae4*/ 	.word	0x00013630
        /*0ae8*/ 	.word	0x00000008
        /*0aec*/ 	.word	0x0002a840
        /*0af0*/ 	.short	0x010a
        /*0af2*/ 	.byte	0x3f
	.zero		1


	//   ....[80]....
        /*0af4*/ 	.word	0x00013d70
        /*0af8*/ 	.word	0x00000004
        /*0afc*/ 	.word	0x0002a860
        /*0b00*/ 	.short	0x010a
        /*0b02*/ 	.byte	0x3f
	.zero		1


	//   ....[81]....
        /*0b04*/ 	.word	0x000145e0
        /*0b08*/ 	.word	0x00000000
        /*0b0c*/ 	.word	0x0002a860
        /*0b10*/ 	.short	0x010a
        /*0b12*/ 	.byte	0x3f
	.zero		1


	//   ....[82]....
        /*0b14*/ 	.word	0x00014e00
        /*0b18*/ 	.word	0x00000007
        /*0b1c*/ 	.word	0x0002a820
        /*0b20*/ 	.short	0x010a
        /*0b22*/ 	.byte	0x3f
	.zero		1


	//   ....[83]....
        /*0b24*/ 	.word	0x00014fa0
        /*0b28*/ 	.word	0x00000005
        /*0b2c*/ 	.word	0x0002a840
        /*0b30*/ 	.short	0x010a
        /*0b32*/ 	.byte	0x3f
	.zero		1


	//   ....[84]....
        /*0b34*/ 	.word	0x00014ff0
        /*0b38*/ 	.word	0x00000007
        /*0b3c*/ 	.word	0x0002a840
        /*0b40*/ 	.short	0x010a
        /*0b42*/ 	.byte	0x3f
	.zero		1


	//   ....[85]....
        /*0b44*/ 	.word	0x00015040
        /*0b48*/ 	.word	0x00000005
        /*0b4c*/ 	.word	0x0002a860
        /*0b50*/ 	.short	0x010a
        /*0b52*/ 	.byte	0x3f
	.zero		1


	//----- nvinfo : EIATTR_NUM_MBARRIERS
	.align		4
.L_176:
        /*0b54*/ 	.byte	0x03, 0x38
        /*0b56*/ 	.short	0x0016


	//----- nvinfo : EIATTR_EXIT_INSTR_OFFSETS
	.align		4
        /*0b58*/ 	.byte	0x04, 0x1c
        /*0b5a*/ 	.short	(.L_178 - .L_177)


	//   ....[0]....
.L_177:
        /*0b5c*/ 	.word	0x00011fd0


	//----- nvinfo : EIATTR_MAX_THREADS
	.align		4
.L_178:
        /*0b60*/ 	.byte	0x04, 0x05
        /*0b62*/ 	.short	(.L_180 - .L_179)
.L_179:
        /*0b64*/ 	.word	0x00000180
        /*0b68*/ 	.word	0x00000001
        /*0b6c*/ 	.word	0x00000001


	//----- nvinfo : EIATTR_CRS_STACK_SIZE
	.align		4
.L_180:
        /*0b70*/ 	.byte	0x04, 0x1e
        /*0b72*/ 	.short	(.L_182 - .L_181)
.L_181:
        /*0b74*/ 	.word	0x00000000


	//----- nvinfo : EIATTR_CBANK_PARAM_SIZE
	.align		4
.L_182:
        /*0b78*/ 	.byte	0x03, 0x19
        /*0b7a*/ 	.short	0x0a70


	//----- nvinfo : EIATTR_PARAM_CBANK
	.align		4
        /*0b7c*/ 	.byte	0x04, 0x0a
        /*0b7e*/ 	.short	(.L_184 - .L_183)
	.align		4
.L_183:
        /*0b80*/ 	.word	index@(.nv.constant0._ZN7cutlass13device_kernelIN5flash11enable_sm90INS1_16FlashAttnFwdSm90INS1_25CollectiveMainloopFwdSm90ILi2EN4cute5tupleIJNS5_1CILi1EEES8_S8_EEENS6_IJNS7_ILi128EEENS7_ILi96EEENS7_ILi192EEEEEELi128ENS_6half_tEfNS_4arch4Sm90ELb0ELb1ELb0ELb0ELb1ELb0ELb0ELb1ELb1ELb1ELb1ELb0EEENS1_21CollectiveEpilogueFwdINS6_IJSA_SA_SB_EEES9_SE_SG_Li256ELb0ELb1ELb1ELb0EEENS1_19SingleTileSchedulerILb0ELb1ELb1ELi128EEEEEEEEEvNT_6ParamsE)
        /*0b84*/ 	.short	0x0210
        /*0b86*/ 	.short	0x0a70


	//----- nvinfo : EIATTR_SW_WAR
	.align		4
.L_184:
        /*0b88*/ 	.byte	0x04, 0x36
        /*0b8a*/ 	.short	(.L_186 - .L_185)
.L_185:
        /*0b8c*/ 	.word	0x00000008
.L_186:


//--------------------- .nv.info._ZN7cutlass13device_kernelIN5flash11enable_sm90INS1_16FlashAttnFwdSm90INS1_25CollectiveMainloopFwdSm90ILi2EN4cute5tupleIJNS5_1CILi1EEES8_S8_EEENS6_IJNS7_ILi128EEENS7_ILi96EEENS7_ILi192EEEEEELi128ENS_6half_tEfNS_4arch4Sm90ELb0ELb1ELb0ELb1ELb1ELb0ELb0ELb1ELb1ELb1ELb1ELb0EEENS1_21CollectiveEpilogueFwdINS6_IJSA_SA_SB_EEES9_SE_SG_Li256ELb1ELb1ELb1ELb0EEENS1_36VarlenDynamicPersistentTileSchedulerILi128ELi96ELi256ELi128ELb1ELb1ELb1ELb1ELb0ELb1EEEEEEEEEvNT_6ParamsE --------------------------
	.section	.nv.info._ZN7cutlass13device_kernelIN5flash11enable_sm90INS1_16FlashAttnFwdSm90INS1_25CollectiveMainloopFwdSm90ILi2EN4cute5tupleIJNS5_1CILi1EEES8_S8_EEENS6_IJNS7_ILi128EEENS7_ILi96EEENS7_ILi192EEEEEELi128ENS_6half_tEfNS_4arch4Sm90ELb0ELb1ELb0ELb1ELb1ELb0ELb0ELb1ELb1ELb1ELb1ELb0EEENS1_21CollectiveEpilogueFwdINS6_IJSA_SA_SB_EEES9_SE_SG_Li256ELb1ELb1ELb1ELb0EEENS1_36VarlenDynamicPersistentTileSchedulerILi128ELi96ELi256ELi128ELb1ELb1ELb1ELb1ELb0ELb1EEEEEEEEEvNT_6ParamsE,"",@"SHT_CUDA_INFO"
	.sectionflags	@""
	.align	4


	//----- nvinfo : EIATTR_CUDA_API_VERSION
	.align		4
        /*0000*/ 	.byte	0x04, 0x37
        /*0002*/ 	.short	(.L_188 - .L_187)
.L_187:
        /*0004*/ 	.word	0x00000082


	//----- nvinfo : EIATTR_KPARAM_INFO
	.align		4
.L_188:
        /*0008*/ 	.byte	0x04, 0x17
        /*000a*/ 	.short	(.L_190 - .L_189)
.L_189:
        /*000c*/ 	.word	0x00000000
        /*0010*/ 	.short	0x0000
        /*0012*/ 	.short	0x0070
        /*0014*/ 	.byte	0x00, 0xf0, 0x01, 0x2a


	//----- nvinfo : EIATTR_SPARSE_MMA_MASK
	.align		4
.L_190:
        /*0018*/ 	.byte	0x03, 0x50
        /*001a*/ 	.short	0x0000


	//----- nvinfo : EIATTR_MAXREG_COUNT
	.align		4
        /*001c*/ 	.byte	0x03, 0x1b
        /*001e*/ 	.short	0x00a8


	//----- nvinfo : EIATTR_NUM_BARRIERS
	.align		4
        /*0020*/ 	.byte	0x02, 0x4c
        /*0022*/ 	.byte	0x09
	.zero		1


	//----- nvinfo : EIATTR_EXTERNS
	.align		4
        /*0024*/ 	.byte	0x04, 0x0f
        /*0026*/ 	.short	(.L_192 - .L_191)


	//   ....[0]....
	.align		4
.L_191:
        /*0028*/ 	.word	index@(__assertfail)


	//----- nvinfo : EIATTR_ANNOTATIONS
	.align		4
.L_192:
        /*002c*/ 	.byte	0x04, 0x55
        /*002e*/ 	.short	(.L_194 - .L_193)


	//   ....[0]....
.L_193:
        /* <DEDUP_REMOVED lines=9> */


	//----- nvinfo : EIATTR_MERCURY_ISA_VERSION
	.align		4
.L_194:
        /*00a8*/ 	.byte	0x03, 0x5f
        /*00aa*/ 	.short	0x0101


	//----- nvinfo : EIATTR_UNUSED_LOAD_BYTE_OFFSET
	.align		4
        /*00ac*/ 	.byte	0x04, 0x44
        /*00ae*/ 	.short	(.L_196 - .L_195)


	//   ....[0]....
.L_195:
        /*00b0*/ 	.word	0x00000950
        /*00b4*/ 	.word	0x0000fff0


	//   ....[1]....
        /*00b8*/ 	.word	0x0000d600
        /*00bc*/ 	.word	0x0000fff0


	//----- nvinfo : EIATTR_INT_WARP_WIDE_INSTR_OFFSETS
	.align		4
.L_196:
        /*00c0*/ 	.byte	0x04, 0x31
        /*00c2*/ 	.short	(.L_198 - .L_197)


	//   ....[0]....
.L_197:
        /*00c4*/ 	.word	0x000000c0


	//   ....[1]....
        /*00c8*/ 	.word	0x000000d0


	//   ....[2]....
        /*00cc*/ 	.word	0x00000170


	//   ....[3]....
        /*00d0*/ 	.word	0x000122d0


	//   ....[4]....
        /*00d4*/ 	.word	0x00012360


	//   ....[5]....
        /*00d8*/ 	.word	0x00015190


	//   ....[6]....
        /*00dc*/ 	.word	0x00015220


	//----- nvinfo : EIATTR_COOP_GROUP_MASK_REGIDS
	.align		4
.L_198:
        /*00e0*/ 	.byte	0x04, 0x29
        /*00e2*/ 	.short	(.L_200 - .L_199)


	//   ....[0]....
.L_199:
        /*00e4*/ 	.word	0xffffffff


	//   ....[1]....
        /*00e8*/ 	.word	0xffffffff


	//   ....[2]....
        /*00ec*/ 	.word	0xffffffff


	//   ....[3]....
        /*00f0*/ 	.word	0xffffffff


	//   ....[4]....
        /*00f4*/ 	.word	0xffffffff


	//   ....[5]....
        /*00f8*/ 	.word	0xffffffff


	//   ....[6]....
        /*00fc*/ 	.word	0xffffffff


	//   ....[7]....
        /*0100*/ 	.word	0xffffffff


	//   ....[8]....
        /*0104*/ 	.word	0xffffffff


	//   ....[9]....
        /*0108*/ 	.word	0xffffffff


	//   ....[10]....
        /*010c*/ 	.word	0xffffffff


	//   ....[11]....
        /*0110*/ 	.word	0xffffffff


	//   ....[12]....
        /*0114*/ 	.word	0xffffffff


	//   ....[13]....
        /*0118*/ 	.word	0xffffffff


	//   ....[14]....
        /*011c*/ 	.word	0xffffffff


	//   ....[15]....
        /*0120*/ 	.word	0xffffffff


	//   ....[16]....
        /*0124*/ 	.word	0xffffffff


	//   ....[17]....
        /*0128*/ 	.word	0xffffffff


	//   ....[18]....
        /*012c*/ 	.word	0xffffffff


	//   ....[19]....
        /*0130*/ 	.word	0xffffffff


	//   ....[20]....
        /*0134*/ 	.word	0xffffffff


	//   ....[21]....
        /*0138*/ 	.word	0xffffffff


	//   ....[22]....
        /*013c*/ 	.word	0xffffffff


	//   ....[23]....
        /*0140*/ 	.word	0xffffffff


	//   ....[24]....
        /*0144*/ 	.word	0xffffffff


	//   ....[25]....
        /*0148*/ 	.word	0xffffffff


	//   ....[26]....
        /*014c*/ 	.word	0xffffffff


	//   ....[27]....
        /*0150*/ 	.word	0xffffffff


	//   ....[28]....
        /*0154*/ 	.word	0xffffffff


	//   ....[29]....
        /*0158*/ 	.word	0xffffffff


	//   ....[30]....
        /*015c*/ 	.word	0xffffffff


	//   ....[31]....
        /*0160*/ 	.word	0xffffffff


	//   ....[32]....
        /*0164*/ 	.word	0xffffffff


	//   ....[33]....
        /*0168*/ 	.word	0xffffffff


	//   ....[34]....
        /*016c*/ 	.word	0xffffffff


	//   ....[35]....
        /*0170*/ 	.word	0xffffffff


	//   ....[36]....
        /*0174*/ 	.word	0xffffffff


	//   ....[37]....
        /*0178*/ 	.word	0xffffffff


	//   ....[38]....
        /*017c*/ 	.word	0xffffffff


	//   ....[39]....
        /*0180*/ 	.word	0xffffffff


	//   ....[40]....
        /*0184*/ 	.word	0xffffffff


	//   ....[41]....
        /*0188*/ 	.word	0xffffffff


	//   ....[42]....
        /*018c*/ 	.word	0xffffffff


	//   ....[43]....
        /*0190*/ 	.word	0xffffffff


	//   ....[44]....
        /*0194*/ 	.word	0xffffffff


	//   ....[45]....
        /*0198*/ 	.word	0xffffffff


	//   ....[46]....
        /*019c*/ 	.word	0xffffffff


	//   ....[47]....
        /*01a0*/ 	.word	0xffffffff


	//   ....[48]....
        /*01a4*/ 	.word	0xffffffff


	//   ....[49]....
        /*01a8*/ 	.word	0xffffffff


	//   ....[50]....
        /*01ac*/ 	.word	0xffffffff


	//   ....[51]....
        /*01b0*/ 	.word	0xffffffff


	//   ....[52]....
        /*01b4*/ 	.word	0xffffffff


	//   ....[53]....
        /*01b8*/ 	.word	0xffffffff


	//   ....[54]....
        /*01bc*/ 	.word	0xffffffff


	//   ....[55]....
        /*01c0*/ 	.word	0xffffffff


	//   ....[56]....
        /*01c4*/ 	.word	0xffffffff


	//   ....[57]....
        /*01c8*/ 	.word	0xffffffff


	//   ....[58]....
        /*01cc*/ 	.word	0xffffffff


	//   ....[59]....
        /*01d0*/ 	.word	0xffffffff


	//   ....[60]....
        /*01d4*/ 	.word	0xffffffff


	//   ....[61]....
        /*01d8*/ 	.word	0xffffffff


	//   ....[62]....
        /*01dc*/ 	.word	0xffffffff


	//   ....[63]....
        /*01e0*/ 	.word	0xffffffff


	//   ....[64]....
        /*01e4*/ 	.word	0xffffffff


	//   ....[65]....
        /*01e8*/ 	.word	0xffffffff


	//   ....[66]....
        /*01ec*/ 	.word	0xffffffff


	//   ....[67]....
        /*01f0*/ 	.word	0xffffffff


	//   ....[68]....
        /*01f4*/ 	.word	0xffffffff


	//   ....[69]....
        /*01f8*/ 	.word	0xffffffff


	//   ....[70]....
        /*01fc*/ 	.word	0xffffffff


	//   ....[71]....
        /*0200*/ 	.word	0xffffffff


	//   ....[72]....
        /*0204*/ 	.word	0xffffffff


	//   ....[73]....
        /*0208*/ 	.word	0xffffffff


	//   ....[74]....
        /*020c*/ 	.word	0xffffffff


	//   ....[75]....
        /*0210*/ 	.word	0xffffffff


	//   ....[76]....
        /*0214*/ 	.word	0xffffffff


	//   ....[77]....
        /*0218*/ 	.word	0xffffffff


	//   ....[78]....
        /*021c*/ 	.word	0xffffffff


	//   ....[79]....
        /*0220*/ 	.word	0xffffffff


	//   ....[80]....
        /*0224*/ 	.word	0xffffffff


	//   ....[81]....
        /*0228*/ 	.word	0xffffffff


	//   ....[82]....
        /*022c*/ 	.word	0xffffffff


	//   ....[83]....
        /*0230*/ 	.word	0xffffffff


	//   ....[84]....
        /*0234*/ 	.word	0xffffffff


	//   ....[85]....
        /*0238*/ 	.word	0xffffffff


	//   ....[86]....
        /*023c*/ 	.word	0xffffffff


	//   ....[87]....
        /*0240*/ 	.word	0xffffffff


	//   ....[88]....
        /*0244*/ 	.word	0xffffffff


	//   ....[89]....
        /*0248*/ 	.word	0xffffffff


	//   ....[90]....
        /*024c*/ 	.word	0xffffffff


	//   ....[91]....
        /*0250*/ 	.word	0xffffffff


	//   ....[92]....
        /*0254*/ 	.word	0xffffffff


	//   ....[93]....
        /*0258*/ 	.word	0xffffffff


	//   ....[94]....
        /*025c*/ 	.word	0xffffffff


	//   ....[95]....
        /*0260*/ 	.word	0xffffffff


	//   ....[96]....
        /*0264*/ 	.word	0xffffffff


	//   ....[97]....
        /*0268*/ 	.word	0xffffffff


	//   ....[98]....
        /*026c*/ 	.word	0xffffffff


	//   ....[99]....
        /*0270*/ 	.word	0xffffffff


	//   ....[100]....
        /*0274*/ 	.word	0xffffffff


	//   ....[101]....
        /*0278*/ 	.word	0xffffffff


	//   ....[102]....
        /*027c*/ 	.word	0xffffffff


	//   ....[103]....
        /*0280*/ 	.word	0xffffffff


	//   ....[104]....
        /*0284*/ 	.word	0xffffffff


	//   ....[105]....
        /*0288*/ 	.word	0xffffffff


	//   ....[106]....
        /*028c*/ 	.word	0xffffffff


	//   ....[107]....
        /*0290*/ 	.word	0xffffffff


	//   ....[108]....
        /*0294*/ 	.word	0xffffffff


	//   ....[109]....
        /*0298*/ 	.word	0xffffffff


	//   ....[110]....
        /*029c*/ 	.word	0xffffffff


	//   ....[111]....
        /*02a0*/ 	.word	0xffffffff


	//   ....[112]....
        /*02a4*/ 	.word	0xffffffff


	//   ....[113]....
        /*02a8*/ 	.word	0xffffffff


	//   ....[114]....
        /*02ac*/ 	.word	0xffffffff


	//   ....[115]....
        /*02b0*/ 	.word	0xffffffff


	//   ....[116]....
        /*02b4*/ 	.word	0xffffffff


	//   ....[117]....
        /*02b8*/ 	.word	0xffffffff


	//   ....[118]....
        /*02bc*/ 	.word	0xffffffff


	//   ....[119]....
        /*02c0*/ 	.word	0xffffffff


	//   ....[120]....
        /*02c4*/ 	.word	0xffffffff


	//   ....[121]....
        /*02c8*/ 	.word	0xffffffff


	//   ....[122]....
        /*02cc*/ 	.word	0xffffffff


	//   ....[123]....
        /*02d0*/ 	.word	0xffffffff


	//   ....[124]....
        /*02d4*/ 	.word	0xffffffff


	//   ....[125]....
        /*02d8*/ 	.word	0xffffffff


	//   ....[126]....
        /*02dc*/ 	.word	0xffffffff


	//   ....[127]....
        /*02e0*/ 	.word	0xffffffff


	//   ....[128]....
        /*02e4*/ 	.word	0xffffffff


	//   ....[129]....
        /*02e8*/ 	.word	0xffffffff


	//   ....[130]....
        /*02ec*/ 	.word	0xffffffff


	//   ....[131]....
        /*02f0*/ 	.word	0xffffffff


	//   ....[132]....
        /*02f4*/ 	.word	0xffffffff


	//   ....[133]....
        /*02f8*/ 	.word	0xffffffff


	//   ....[134]....
        /*02fc*/ 	.word	0xffffffff


	//   ....[135]....
        /*0300*/ 	.word	0xffffffff


	//   ....[136]....
        /*0304*/ 	.word	0xffffffff


	//   ....[137]....
        /*0308*/ 	.word	0xffffffff


	//   ....[138]....
        /*030c*/ 	.word	0xffffffff


	//   ....[139]....
        /*0310*/ 	.word	0xffffffff


	//   ....[140]....
        /*0314*/ 	.word	0xffffffff


	//   ....[141]....
        /*0318*/ 	.word	0xffffffff


	//   ....[142]....
        /*031c*/ 	.word	0xffffffff


	//   ....[143]....
        /*0320*/ 	.word	0xffffffff


	//   ....[144]....
        /*0324*/ 	.word	0xffffffff


	//   ....[145]....
        /*0328*/ 	.word	0xffffffff


	//   ....[146]....
        /*032c*/ 	.word	0xffffffff


	//   ....[147]....
        /*0330*/ 	.word	0xffffffff


	//   ....[148]....
        /*0334*/ 	.word	0xffffffff


	//   ....[149]....
        /*0338*/ 	.word	0xffffffff


	//   ....[150]....
        /*033c*/ 	.word	0xffffffff


	//   ....[151]....
        /*0340*/ 	.word	0xffffffff


	//   ....[152]....
        /*0344*/ 	.word	0xffffffff


	//   ....[153]....
        /*0348*/ 	.word	0xffffffff


	//   ....[154]....
        /*034c*/ 	.word	0xffffffff


	//   ....[155]....
        /*0350*/ 	.word	0xffffffff


	//   ....[156]....
        /*0354*/ 	.word	0xffffffff


	//   ....[157]....
        /*0358*/ 	.word	0x0500000f


	//   ....[158]....
        /*035c*/ 	.word	0x0500000f


	//   ....[159]....
        /*0360*/ 	.word	0x0500000f


	//   ....[160]....
        /*0364*/ 	.word	0x0500000f


	//   ....[161]....
        /*0368*/ 	.word	0x0500000f


	//   ....[162]....
        /*036c*/ 	.word	0x0500000f


	//   ....[163]....
        /*0370*/ 	.word	0x0500000f


	//   ....[164]....
        /*0374*/ 	.word	0x0500000f


	//   ....[165]....
        /*0378*/ 	.word	0x0500000f


	//   ....[166]....
        /*037c*/ 	.word	0x0500000f


	//   ....[167]....
        /*0380*/ 	.word	0x0500000f


	//   ....[168]....
        /*0384*/ 	.word	0x0500000f


	//   ....[169]....
        /*0388*/ 	.word	0x0500000f


	//   ....[170]....
        /*038c*/ 	.word	0x0500000f


	//   ....[171]....
        /*0390*/ 	.word	0x0500000f


	//   ....[172]....
        /*0394*/ 	.word	0x0500000f


	//   ....[173]....
        /*0398*/ 	.word	0x0500000f


	//   ....[174]....
        /*039c*/ 	.word	0x0500000f


	//   ....[175]....
        /*03a0*/ 	.word	0x0500000f


	//   ....[176]....
        /*03a4*/ 	.word	0x0500000f


	//   ....[177]....
        /*03a8*/ 	.word	0x0500000f


	//   ....[178]....
        /*03ac*/ 	.word	0x0500000f


	//   ....[179]....
        /*03b0*/ 	.word	0x0500000f


	//   ....[180]....
        /*03b4*/ 	.word	0x0500000f


	//   ....[181]....
        /*03b8*/ 	.word	0x0500000f


	//   ....[182]....
        /*03bc*/ 	.word	0x0500000f


	//   ....[183]....
        /*03c0*/ 	.word	0x0500000f


	//   ....[184]....
        /*03c4*/ 	.word	0x0500000f


	//   ....[185]....
        /*03c8*/ 	.word	0x0500000f


	//   ....[186]....
        /*03cc*/ 	.word	0x0500000f


	//   ....[187]....
        /*03d0*/ 	.word	0x0500000f


	//   ....[188]....
        /*03d4*/ 	.word	0x0500000f


	//   ....[189]....
        /*03d8*/ 	.word	0x0500000f


	//   ....[190]....
        /*03dc*/ 	.word	0x0500000f


	//   ....[191]....
        /*03e0*/ 	.word	0x0500000f


	//   ....[192]....
        /*03e4*/ 	.word	0x0500000f


	//   ....[193]....
        /*03e8*/ 	.word	0x0500000f


	//   ....[194]....
        /*03ec*/ 	.word	0x0500000f


	//   ....[195]....
        /*03f0*/ 	.word	0x0500000f


	//   ....[196]....
        /*03f4*/ 	.word	0x0500000f


	//   ....[197]....
        /*03f8*/ 	.word	0x0500000f


	//   ....[198]....
        /*03fc*/ 	.word	0x0500000f


	//   ....[199]....
        /*0400*/ 	.word	0x0500000f


	//   ....[200]....
        /*0404*/ 	.word	0x0500000f


	//   ....[201]....
        /*0408*/ 	.word	0x0500000f


	//   ....[202]....
        /*040c*/ 	.word	0x0500000f


	//   ....[203]....
        /*0410*/ 	.word	0x0500000f


	//   ....[204]....
        /*0414*/ 	.word	0x0500000f


	//   ....[205]....
        /*0418*/ 	.word	0x0500000f


	//   ....[206]....
        /*041c*/ 	.word	0x0500000f


	//   ....[207]....
        /*0420*/ 	.word	0x0500000f


	//   ....[208]....
        /*0424*/ 	.word	0x0500000f


	//   ....[209]....
        /*0428*/ 	.word	0x0500000f


	//   ....[210]....
        /*042c*/ 	.word	0x0500000f


	//   ....[211]....
        /*0430*/ 	.word	0x0500000f


	//   ....[212]....
        /*0434*/ 	.word	0x0500000f


	//   ....[213]....
        /*0438*/ 	.word	0x0500000f


	//   ....[214]....
        /*043c*/ 	.word	0x0500000f


	//   ....[215]....
        /*0440*/ 	.word	0x0500000f


	//   ....[216]....
        /*0444*/ 	.word	0x0500000f


	//   ....[217]....
        /*0448*/ 	.word	0x0500000f


	//   ....[218]....
        /*044c*/ 	.word	0x0500000f


	//   ....[219]....
        /*0450*/ 	.word	0x0500000f


	//   ....[220]....
        /*0454*/ 	.word	0x0500000f


	//   ....[221]....
        /*0458*/ 	.word	0x0500000f


	//   ....[222]....
        /*045c*/ 	.word	0x0500000f


	//   ....[223]....
        /*0460*/ 	.word	0x0500000f


	//   ....[224]....
        /*0464*/ 	.word	0x0500000f


	//   ....[225]....
        /*0468*/ 	.word	0x0500000f


	//   ....[226]....
        /*046c*/ 	.word	0x0500000f


	//   ....[227]....
        /*0470*/ 	.word	0x0500000f


	//   ....[228]....
        /*0474*/ 	.word	0x0500000f


	//   ....[229]....
        /*0478*/ 	.word	0x0500000f


	//   ....[230]....
        /*047c*/ 	.word	0x0500000f


	//   ....[231]....
        /*0480*/ 	.word	0x0500000f


	//   ....[232]....
        /*0484*/ 	.word	0x0500000f


	//   ....[233]....
        /*0488*/ 	.word	0x0500000f


	//   ....[234]....
        /*048c*/ 	.word	0x0500000f


	//   ....[235]....
        /*0490*/ 	.word	0x0500000f


	//   ....[236]....
        /*0494*/ 	.word	0x0500000f


	//   ....[237]....
        /*0498*/ 	.word	0x0500000f


	//   ....[238]....
        /*049c*/ 	.word	0x0500000f


	//   ....[239]....
        /*04a0*/ 	.word	0x0500000f


	//   ....[240]....
        /*04a4*/ 	.word	0x0500000f


	//----- nvinfo : EIATTR_COOP_GROUP_INSTR_OFFSETS
	.align		4
.L_200:
        /*04a8*/ 	.byte	0x04, 0x28
        /*04aa*/ 	.short	(.L_202 - .L_201)


	//   ....[0]....
.L_201:
        /*04ac*/ 	.word	0x00000070


	//   ....[1]....
        /*04b0*/ 	.word	0x000000b0


	//   ....[2]....
        /*04b4*/ 	.word	0x000002d0


	//   ....[3]....
        /*04b8*/ 	.word	0x00000430


	//   ....[4]....
        /*04bc*/ 	.word	0x00000550


	//   ....[5]....
        /*04c0*/ 	.word	0x000006b0


	//   ....[6]....
        /*04c4*/ 	.word	0x00001dd0


	//   ....[7]....
        /*04c8*/ 	.word	0x000028a0


	//   ....[8]....
        /*04cc*/ 	.word	0x00002c10


	//   ....[9]....
        /*04d0*/ 	.word	0x00003830


	//   ....[10]....
        /*04d4*/ 	.word	0x00003980


	//   ....[11]....
        /*04d8*/ 	.word	0x00003fb0


	//   ....[12]....
        /*04dc*/ 	.word	0x00004010


	//   ....[13]....
        /*04e0*/ 	.word	0x00005a90


	//   ....[14]....
        /*04e4*/ 	.word	0x00005c80


	//   ....[15]....
        /*04e8*/ 	.word	0x000069e0


	//   ....[16]....
        /*04ec*/ 	.word	0x00006b00


	//   ....[17]....
        /*04f0*/ 	.word	0x00007090


	//   ....[18]....
        /*04f4*/ 	.word	0x000070f0


	//   ....[19]....
        /*04f8*/ 	.word	0x00008d80


	//   ....[20]....
        /*04fc*/ 	.word	0x00008d90


	//   ....[21]....
        /*0500*/ 	.word	0x00008dc0


	//   ....[22]....
        /*0504*/ 	.word	0x00008dd0


	//   ....[23]....
        /*0508*/ 	.word	0x0000a800


	//   ....[24]....
        /*050c*/ 	.word	0x0000a9f0


	//   ....[25]....
        /*0510*/ 	.word	0x0000b750


	//   ....[26]....
        /*0514*/ 	.word	0x0000b870


	//   ....[27]....
        /*0518*/ 	.word	0x0000be00


	//   ....[28]....
        /*051c*/ 	.word	0x0000be60


	//   ....[29]....
        /*0520*/ 	.word	0x0000cd30


	//   ....[30]....
        /*0524*/ 	.word	0x0000cd60


	//   ....[31]....
        /*0528*/ 	.word	0x0000ce20


	//   ....[32]....
        /*052c*/ 	.word	0x0000ce30


	//   ....[33]....
        /*0530*/ 	.word	0x0000e1b0


	//   ....[34]....
        /*0534*/ 	.word	0x0000e1e0


	//   ....[35]....
        /*0538*/ 	.word	0x0000e200


	//   ....[36]....
        /*053c*/ 	.word	0x0000e210


	//   ....[37]....
        /*0540*/ 	.word	0x0000e930


	//   ....[38]....
        /*0544*/ 	.word	0x0000e970


	//   ....[39]....
        /*0548*/ 	.word	0x0000ea30


	//   ....[40]....
        /*054c*/ 	.word	0x0000ea50


	//   ....[41]....
        /*0550*/ 	.word	0x0000eb10


	//   ....[42]....
        /*0554*/ 	.word	0x0000eb30


	//   ....[43]....
        /*0558*/ 	.word	0x0000ec00


	//   ....[44]....
        /*055c*/ 	.word	0x0000ec20


	//   ....[45]....
        /*0560*/ 	.word	0x0000eff0


	//   ....[46]....
        /*0564*/ 	.word	0x0000f000


	//   ....[47]....
        /*0568*/ 	.word	0x0000f430


	//   ....[48]....
        /*056c*/ 	.word	0x0000f440


	//   ....[49]....
        /*0570*/ 	.word	0x00010270


	//   ....[50]....
        /*0574*/ 	.word	0x000102a0


	//   ....[51]....
        /*0578*/ 	.word	0x00010370


	//   ....[52]....
        /*057c*/ 	.word	0x00010390


	//   ....[53]....
        /*0580*/ 	.word	0x00010450


	//   ....[54]....
        /*0584*/ 	.word	0x00010470


	//   ....[55]....
        /*0588*/ 	.word	0x00010540


	//   ....[56]....
        /*058c*/ 	.word	0x00010560


	//   ....[57]....
        /*0590*/ 	.word	0x000106c0


	//   ....[58]....
        /*0594*/ 	.word	0x000108b0


	//   ....[59]....
        /*0598*/ 	.word	0x000108e0


	//   ....[60]....
        /*059c*/ 	.word	0x00010910


	//   ....[61]....
        /*05a0*/ 	.word	0x00010940


	//   ....[62]....
        /*05a4*/ 	.word	0x00010970


	//   ....[63]....
        /*05a8*/ 	.word	0x000109a0


	//   ....[64]....
        /*05ac*/ 	.word	0x00010b10


	//   ....[65]....
        /*05b0*/ 	.word	0x00010b40


	//   ....[66]....
        /*05b4*/ 	.word	0x00010b70


	//   ....[67]....
        /*05b8*/ 	.word	0x00010ba0


	//   ....[68]....
        /*05bc*/ 	.word	0x00010bd0


	//   ....[69]....
        /*05c0*/ 	.word	0x00010c00


	//   ....[70]....
        /*05c4*/ 	.word	0x00010c90


	//   ....[71]....
        /*05c8*/ 	.word	0x00010cc0


	//   ....[72]....
        /*05cc*/ 	.word	0x00010cd0


	//   ....[73]....
        /*05d0*/ 	.word	0x00010d10


	//   ....[74]....
        /*05d4*/ 	.word	0x00012f50


	//   ....[75]....
        /*05d8*/ 	.word	0x00012f70


	//   ....[76]....
        /*05dc*/ 	.word	0x00013020


	//   ....[77]....
        /*05e0*/ 	.word	0x00013040


	//   ....[78]....
        /*05e4*/ 	.word	0x000130e0


	//   ....[79]....
        /*05e8*/ 	.word	0x00013100


	//   ....[80]....
        /*05ec*/ 	.word	0x000131a0


	//   ....[81]....
        /*05f0*/ 	.word	0x000131c0


	//   ....[82]....
        /*05f4*/ 	.word	0x00013260


	//   ....[83]....
        /*05f8*/ 	.word	0x00013280


	//   ....[84]....
        /*05fc*/ 	.word	0x00013290


	//   ....[85]....
        /*0600*/ 	.word	0x00013320


	//   ....[86]....
        /*0604*/ 	.word	0x00013a80


	//   ....[87]....
        /*0608*/ 	.word	0x00013ab0


	//   ....[88]....
        /*060c*/ 	.word	0x00013b10


	//   ....[89]....
        /*0610*/ 	.word	0x00013b60


	//   ....[90]....
        /*0614*/ 	.word	0x00013bb0


	//   ....[91]....
        /*0618*/ 	.word	0x00013c10


	//   ....[92]....
        /*061c*/ 	.word	0x00013c60


	//   ....[93]....
        /*0620*/ 	.word	0x00013cc0


	//   ....[94]....
        /*0624*/ 	.word	0x00013d10


	//   ....[95]....
        /*0628*/ 	.word	0x00013d70


	//   ....[96]....
        /*062c*/ 	.word	0x00013dc0


	//   ....[97]....
        /*0630*/ 	.word	0x00013e20


	//   ....[98]....
        /*0634*/ 	.word	0x00013e70


	//   ....[99]....
        /*0638*/ 	.word	0x00013ed0


	//   ....[100]....
        /*063c*/ 	.word	0x00013ef0


	//   ....[101]....
        /*0640*/ 	.word	0x00013f30


	//   ....[102]....
        /*0644*/ 	.word	0x000146b0


	//   ....[103]....
        /*0648*/ 	.word	0x000146c0


	//   ....[104]....
        /*064c*/ 	.word	0x000146d0


	//   ....[105]....
        /*0650*/ 	.word	0x00014760


	//   ....[106]....
        /*0654*/ 	.word	0x00014770


	//   ....[107]....
        /*0658*/ 	.word	0x000147d0


	//   ....[108]....
        /*065c*/ 	.word	0x00014800


	//   ....[109]....
        /*0660*/ 	.word	0x00014840


	//   ....[110]....
        /*0664*/ 	.word	0x00014870


	//   ....[111]....
        /*0668*/ 	.word	0x000148b0


	//   ....[112]....
        /*066c*/ 	.word	0x000148e0


	//   ....[113]....
        /*0670*/ 	.word	0x00014920


	//   ....[114]....
        /*0674*/ 	.word	0x00014b90


	//   ....[115]....
        /*0678*/ 	.word	0x00014bb0


	//   ....[116]....
        /*067c*/ 	.word	0x00014bc0


	//   ....[117]....
        /*0680*/ 	.word	0x00014c40


	//   ....[118]....
        /*0684*/ 	.word	0x00014c50


	//   ....[119]....
        /*0688*/ 	.word	0x00014cc0


	//   ....[120]....
        /*068c*/ 	.word	0x00014cd0


	//   ....[121]....
        /*0690*/ 	.word	0x00014d40


	//   ....[122]....
        /*0694*/ 	.word	0x00014d50


	//   ....[123]....
        /*0698*/ 	.word	0x00014dc0


	//   ....[124]....
        /*069c*/ 	.word	0x00014dd0


	//   ....[125]....
        /*06a0*/ 	.word	0x00014de0


	//   ....[126]....
        /*06a4*/ 	.word	0x000153a0


	//   ....[127]....
        /*06a8*/ 	.word	0x000153d0


	//   ....[128]....
        /*06ac*/ 	.word	0x000153f0


	//   ....[129]....
        /*06b0*/ 	.word	0x00015400


	//   ....[130]....
        /*06b4*/ 	.word	0x00015440


	//   ....[131]....
        /*06b8*/ 	.word	0x00015460


	//   ....[132]....
        /*06bc*/ 	.word	0x000154d0


	//   ....[133]....
        /*06c0*/ 	.word	0x000154f0


	//   ....[134]....
        /*06c4*/ 	.word	0x00015550


	//   ....[135]....
        /*06c8*/ 	.word	0x00015570


	//   ....[136]....
        /*06cc*/ 	.word	0x000155c0


	//   ....[137]....
        /*06d0*/ 	.word	0x000155e0


	//   ....[138]....
        /*06d4*/ 	.word	0x00015a30


	//   ....[139]....
        /*06d8*/ 	.word	0x00015a40


	//   ....[140]....
        /*06dc*/ 	.word	0x00015a80


	//   ....[141]....
        /*06e0*/ 	.word	0x00015ac0


	//   ....[142]....
        /*06e4*/ 	.word	0x00015af0


	//   ....[143]....
        /*06e8*/ 	.word	0x00015b20


	//   ....[144]....
        /*06ec*/ 	.word	0x00015b50


	//   ....[145]....
        /*06f0*/ 	.word	0x00015b80


	//   ....[146]....
        /*06f4*/ 	.word	0x00015d30


	//   ....[147]....
        /*06f8*/ 	.word	0x00015d60


	//   ....[148]....
        /*06fc*/ 	.word	0x00015d90


	//   ....[149]....
        /*0700*/ 	.word	0x00015dc0


	//   ....[150]....
        /*0704*/ 	.word	0x00015df0


	//   ....[151]....
        /*0708*/ 	.word	0x00015e20


	//   ....[152]....
        /*070c*/ 	.word	0x00015ee0


	//   ....[153]....
        /*0710*/ 	.word	0x00015f00


	//   ....[154]....
        /*0714*/ 	.word	0x00015f20


	//   ....[155]....
        /*0718*/ 	.word	0x00015f80


	//   ....[156]....
        /*071c*/ 	.word	0x000169a0


	//   ....[157]....
        /*0720*/ 	.word	0x00017020


	//   ....[158]....
        /*0724*/ 	.word	0x00017110


	//   ....[159]....
        /*0728*/ 	.word	0x000171b0


	//   ....[160]....
        /*072c*/ 	.word	0x00017210


	//   ....[161]....
        /*0730*/ 	.word	0x00017320


	//   ....[162]....
        /*0734*/ 	.word	0x00017390


	//   ....[163]....
        /*0738*/ 	.word	0x000174a0


	//   ....[164]....
        /*073c*/ 	.word	0x00017510


	//   ....[165]....
        /*0740*/ 	.word	0x00017620


	//   ....[166]....
        /*0744*/ 	.word	0x00017690


	//   ....[167]....
        /*0748*/ 	.word	0x000177a0


	//   ....[168]....
        /*074c*/ 	.word	0x00017810


	//   ....[169]....
        /*0750*/ 	.word	0x000178b0


	//   ....[170]....
        /*0754*/ 	.word	0x000179c0


	//   ....[171]....
        /*0758*/ 	.word	0x00017a30


	//   ....[172]....
        /*075c*/ 	.word	0x00017ab0


	//   ....[173]....
        /*0760*/ 	.word	0x00017b70


	//   ....[174]....
        /*0764*/ 	.word	0x00017bf0


	//   ....[175]....
        /*0768*/ 	.word	0x00017cd0


	//   ....[176]....
        /*076c*/ 	.word	0x00017d50


	//   ....[177]....
        /*0770*/ 	.word	0x00017e30


	//   ....[178]....
        /*0774*/ 	.word	0x00017eb0


	//   ....[179]....
        /*0778*/ 	.word	0x00017f90


	//   ....[180]....
        /*077c*/ 	.word	0x00018010


	//   ....[181]....
        /*0780*/ 	.word	0x000180f0


	//   ....[182]....
        /*0784*/ 	.word	0x00018170


	//   ....[183]....
        /*0788*/ 	.word	0x00018250


	//   ....[184]....
        /*078c*/ 	.word	0x000182d0


	//   ....[185]....
        /*0790*/ 	.word	0x00018390


	//   ....[186]....
        /*0794*/ 	.word	0x000184c0


	//   ....[187]....
        /*0798*/ 	.word	0x00018570


	//   ....[188]....
        /*079c*/ 	.word	0x000185f0


	//   ....[189]....
        /*07a0*/ 	.word	0x000186d0


	//   ....[190]....
        /*07a4*/ 	.word	0x00018730


	//   ....[191]....
        /*07a8*/ 	.word	0x00018800


	//   ....[192]....
        /*07ac*/ 	.word	0x00018860


	//   ....[193]....
        /*07b0*/ 	.word	0x00018930


	//   ....[194]....
        /*07b4*/ 	.word	0x00018990


	//   ....[195]....
        /*07b8*/ 	.word	0x00018a60


	//   ....[196]....
        /*07bc*/ 	.word	0x00018ac0


	//   ....[197]....
        /*07c0*/ 	.word	0x00018b90


	//   ....[198]....
        /*07c4*/ 	.word	0x00018c80


	//   ....[199]....
        /*07c8*/ 	.word	0x00018d20


	//   ....[200]....
        /*07cc*/ 	.word	0x00018d80


	//   ....[201]....
        /*07d0*/ 	.word	0x00018e70


	//   ....[202]....
        /*07d4*/ 	.word	0x00018ed0


	//   ....[203]....
        /*07d8*/ 	.word	0x00018fb0


	//   ....[204]....
        /*07dc*/ 	.word	0x00019010


	//   ....[205]....
        /*07e0*/ 	.word	0x000190f0


	//   ....[206]....
        /*07e4*/ 	.word	0x00019150


	//   ....[207]....
        /*07e8*/ 	.word	0x00019230


	//   ....[208]....
        /*07ec*/ 	.word	0x00019290


	//   ....[209]....
        /*07f0*/ 	.word	0x00019360


	//   ....[210]....
        /*07f4*/ 	.word	0x00019480


	//   ....[211]....
        /*07f8*/ 	.word	0x00019570


	//   ....[212]....
        /*07fc*/ 	.word	0x00019610


	//   ....[213]....
        /*0800*/ 	.word	0x000196e0


	//   ....[214]....
        /*0804*/ 	.word	0x00019740


	//   ....[215]....
        /*0808*/ 	.word	0x00019810


	//   ....[216]....
        /*080c*/ 	.word	0x00019870


	//   ....[217]....
        /*0810*/ 	.word	0x00019950


	//   ....[218]....
        /*0814*/ 	.word	0x000199b0


	//   ....[219]....
        /*0818*/ 	.word	0x00019a80


	//   ....[220]....
        /*081c*/ 	.word	0x00019ae0


	//   ....[221]....
        /*0820*/ 	.word	0x00019ba0


	//   ....[222]....
        /*0824*/ 	.word	0x00019c30


	//   ....[223]....
        /*0828*/ 	.word	0x00019cd0


	//   ....[224]....
        /*082c*/ 	.word	0x00019e40


	//   ....[225]....
        /*0830*/ 	.word	0x00019eb0


	//   ....[226]....
        /*0834*/ 	.word	0x00019f30


	//   ....[227]....
        /*0838*/ 	.word	0x00019fa0


	//   ....[228]....
        /*083c*/ 	.word	0x0001a010


	//   ....[229]....
        /*0840*/ 	.word	0x0001a090


	//   ....[230]....
        /*0844*/ 	.word	0x0001a110


	//   ....[231]....
        /*0848*/ 	.word	0x0001a1a0


	//   ....[232]....
        /*084c*/ 	.word	0x0001a210


	//   ....[233]....
        /*0850*/ 	.word	0x0001a280


	//   ....[234]....
        /*0854*/ 	.word	0x0001a2f0


	//   ....[235]....
        /*0858*/ 	.word	0x0001a370


	//   ....[236]....
        /*085c*/ 	.word	0x0001a3e0


	//   ....[237]....
        /*0860*/ 	.word	0x0001a470


	//   ....[238]....
        /*0864*/ 	.word	0x0001a4d0


	//   ....[239]....
        /*0868*/ 	.word	0x0001a560


	//   ....[240]....
        /*086c*/ 	.word	0x0001a690


	//----- nvinfo : EIATTR_REG_RECONFIG
	.align		4
.L_202:
        /*0870*/ 	.byte	0x01, 0x54
	.zero		2


	//----- nvinfo : EIATTR_SYSCALL_OFFSETS
	.align		4
        /*0874*/ 	.byte	0x04, 0x46
        /*0876*/ 	.short	(.L_204 - .L_203)


	//   ....[0]....
.L_203:
        /*0878*/ 	.word	0x00001fb0


	//   ....[1]....
        /*087c*/ 	.word	0x000124c0


	//   ....[2]....
        /*0880*/ 	.word	0x00012610


	//   ....[3]....
        /*0884*/ 	.word	0x00012700


	//   ....[4]....
        /*0888*/ 	.word	0x00013660


	//----- nvinfo : EIATTR_MBARRIER_INSTR_OFFSETS
	.align		4
.L_204:
        /*088c*/ 	.byte	0x04, 0x39
        /*088e*/ 	.short	(.L_206 - .L_205)


	//   ....[0]....
.L_205:
        /*0890*/ 	.word	0x00000180
        /*0894*/ 	.word	0x000000ff
        /*0898*/ 	.word	0x0002a800
        /*089c*/ 	.short	0x0100
        /*089e*/ 	.byte	0x08
	.zero		1


	//   ....[1]....
        /*08a0*/ 	.word	0x00000190
        /*08a4*/ 	.word	0x000000ff
        /*08a8*/ 	.word	0x0002a820
        /*08ac*/ 	.short	0x0100
        /*08ae*/ 	.byte	0x08
	.zero		1


	//   ....[2]....
        /*08b0*/ 	.word	0x00000280
        /*08b4*/ 	.word	0x000000ff
        /*08b8*/ 	.word	0x0002a830
        /*08bc*/ 	.short	0x0100
        /*08be*/ 	.byte	0x08
	.zero		1


	//   ....[3]....
        /*08c0*/ 	.word	0x00000290
        /*08c4*/ 	.word	0x000000ff
        /*08c8*/ 	.word	0x0002a840
        /*08cc*/ 	.short	0x0100
        /*08ce*/ 	.byte	0x08
	.zero		1


	//   ....[4]....
        /*08d0*/ 	.word	0x000002a0
        /*08d4*/ 	.word	0x000000ff
        /*08d8*/ 	.word	0x0002a838
        /*08dc*/ 	.short	0x0100
        /*08de*/ 	.byte	0x08
	.zero		1


	//   ....[5]....
        /*08e0*/ 	.word	0x000002b0
        /*08e4*/ 	.word	0x000000ff
        /*08e8*/ 	.word	0x0002a848
        /*08ec*/ 	.short	0x0100
        /*08ee*/ 	.byte	0x08
	.zero		1


	//   ....[6]....
        /*08f0*/ 	.word	0x000003e0
        /*08f4*/ 	.word	0x000000ff
        /*08f8*/ 	.word	0x0002a850
        /*08fc*/ 	.short	0x0100
        /*08fe*/ 	.byte	0x08
	.zero		1


	//   ....[7]....
        /*0900*/ 	.word	0x000003f0
        /*0904*/ 	.word	0x000000ff
        /*0908*/ 	.word	0x0002a860
        /*090c*/ 	.short	0x0100
        /*090e*/ 	.byte	0x08
	.zero		1


	//   ....[8]....
        /*0910*/ 	.word	0x00000400
        /*0914*/ 	.word	0x000000ff
        /*0918*/ 	.word	0x0002a858
        /*091c*/ 	.short	0x0100
        /*091e*/ 	.byte	0x08
	.zero		1


	//   ....[9]....
        /*0920*/ 	.word	0x00000410
        /*0924*/ 	.word	0x000000ff
        /*0928*/ 	.word	0x0002a868
        /*092c*/ 	.short	0x0100
        /*092e*/ 	.byte	0x08
	.zero		1


	//   ....[10]....
        /*0930*/ 	.word	0x00000500
        /*0934*/ 	.word	0x000000ff
        /*0938*/ 	.word	0x0002a870
        /*093c*/ 	.short	0x0100
        /*093e*/ 	.byte	0x06
	.zero		1


	//   ....[11]....
        /*0940*/ 	.word	0x00000510
        /*0944*/ 	.word	0x000000ff
        /*0948*/ 	.word	0x0002a880
        /*094c*/ 	.short	0x0100
        /*094e*/ 	.byte	0x06
	.zero		1


	//   ....[12]....
        /*0950*/ 	.word	0x00000520
        /*0954*/ 	.word	0x000000ff
        /*0958*/ 	.word	0x0002a878
        /*095c*/ 	.short	0x0100
        /*095e*/ 	.byte	0x06
	.zero		1


	//   ....[13]....
        /*0960*/ 	.word	0x00000530
        /*0964*/ 	.word	0x000000ff
        /*0968*/ 	.word	0x0002a888
        /*096c*/ 	.short	0x0100
        /*096e*/ 	.byte	0x06
	.zero		1


	//   ....[14]....
        /*0970*/ 	.word	0x00000660
        /*0974*/ 	.word	0x000000ff
        /*0978*/ 	.word	0x0002a890
        /*097c*/ 	.short	0x0100
        /*097e*/ 	.byte	0x08
	.zero		1


	//   ....[15]....
        /*0980*/ 	.word	0x00000670
        /*0984*/ 	.word	0x000000ff
        /*0988*/ 	.word	0x0002a8a0
        /*098c*/ 	.short	0x0100
        /*098e*/ 	.byte	0x08
	.zero		1


	//   ....[16]....
        /*0990*/ 	.word	0x00000680
        /*0994*/ 	.word	0x000000ff
        /*0998*/ 	.word	0x0002a898
        /*099c*/ 	.short	0x0100
        /*099e*/ 	.byte	0x08
	.zero		1


	//   ....[17]....
        /*09a0*/ 	.word	0x00000690
        /*09a4*/ 	.word	0x000000ff
        /*09a8*/ 	.word	0x0002a8a8
        /*09ac*/ 	.short	0x0100
        /*09ae*/ 	.byte	0x08
	.zero		1


	//   ....[18]....
        /*09b0*/ 	.word	0x000007d0
        /*09b4*/ 	.word	0x000000ff
        /*09b8*/ 	.word	0x0002a8b0
        /*09bc*/ 	.short	0x0100
        /*09be*/ 	.byte	0x08
	.zero		1


	//   ....[19]....
        /*09c0*/ 	.word	0x000007e0
        /*09c4*/ 	.word	0x000000ff
        /*09c8*/ 	.word	0x0002a8c0
        /*09cc*/ 	.short	0x0100
        /*09ce*/ 	.byte	0x08
	.zero		1


	//   ....[20]....
        /*09d0*/ 	.word	0x000007f0
        /*09d4*/ 	.word	0x000000ff
        /*09d8*/ 	.word	0x0002a8b8
        /*09dc*/ 	.short	0x0100
        /*09de*/ 	.byte	0x08
	.zero		1


	//   ....[21]....
        /*09e0*/ 	.word	0x00000800
        /*09e4*/ 	.word	0x000000ff
        /*09e8*/ 	.word	0x0002a8c8
        /*09ec*/ 	.short	0x0100
        /*09ee*/ 	.byte	0x08
	.zero		1


	//   ....[22]....
        /*09f0*/ 	.word	0x00002050
        /*09f4*/ 	.word	0x000000ff
        /*09f8*/ 	.word	0x0002a800
        /*09fc*/ 	.short	0x010a
        /*09fe*/ 	.byte	0x3c
	.zero		1


	//   ....[23]....
        /*0a00*/ 	.word	0x000020d0
        /*0a04*/ 	.word	0x00000003
        /*0a08*/ 	.word	0x0002a830
        /*0a0c*/ 	.short	0x010a
        /*0a0e*/ 	.byte	0x3f
	.zero		1


	//   ....[24]....
        /*0a10*/ 	.word	0x00002110
        /*0a14*/ 	.word	0x00000003
        /*0a18*/ 	.word	0x0002a830
        /*0a1c*/ 	.short	0x010a
        /*0a1e*/ 	.byte	0x3f
	.zero		1


	//   ....[25]....
        /*0a20*/ 	.word	0x00002880
        /*0a24*/ 	.word	0x000000ff
        /*0a28*/ 	.word	0x00000000
        /*0a2c*/ 	.short	0x0101
        /*0a2e*/ 	.byte	0x04
	.zero		1


	//   ....[26]....
        /*0a30*/ 	.word	0x00004da0
        /*0a34*/ 	.word	0x000000ff
        /*0a38*/ 	.word	0x0002a830
        /*0a3c*/ 	.short	0x010a
        /*0a3e*/ 	.byte	0x05
	.zero		1


	//   ....[27]....
        /*0a40*/ 	.word	0x00004de0
        /*0a44*/ 	.word	0x000000ff
        /*0a48*/ 	.word	0x0002a830
        /*0a4c*/ 	.short	0x010a
        /*0a4e*/ 	.byte	0x05
	.zero		1


	//   ....[28]....
        /*0a50*/ 	.word	0x000056b0
        /*0a54*/ 	.word	0x000000ff
        /*0a58*/ 	.word	0x0002a850
        /*0a5c*/ 	.short	0x010a
        /*0a5e*/ 	.byte	0x0a
	.zero		1


	//   ....[29]....
        /*0a60*/ 	.word	0x000056f0
        /*0a64*/ 	.word	0x000000ff
        /*0a68*/ 	.word	0x0002a850
        /*0a6c*/ 	.short	0x010a
        /*0a6e*/ 	.byte	0x0a
	.zero		1


	//   ....[30]....
        /*0a70*/ 	.word	0x00005ab0
        /*0a74*/ 	.word	0x000000ff
        /*0a78*/ 	.word	0x00000000
        /*0a7c*/ 	.short	0x0101
        /*0a7e*/ 	.byte	0x05
	.zero		1


	//   ....[31]....
        /*0a80*/ 	.word	0x00007a00
        /*0a84*/ 	.word	0x000000ff
        /*0a88*/ 	.word	0x00000000
        /*0a8c*/ 	.short	0x0101
        /*0a8e*/ 	.byte	0x0a
	.zero		1


	//   ....[32]....
        /*0a90*/ 	.word	0x00007e70
        /*0a94*/ 	.word	0x000000ff
        /*0a98*/ 	.word	0x0002a830
        /*0a9c*/ 	.short	0x010a
        /*0a9e*/ 	.byte	0x05
	.zero		1


	//   ....[33]....
        /*0aa0*/ 	.word	0x00007eb0
        /*0aa4*/ 	.word	0x000000ff
        /*0aa8*/ 	.word	0x0002a830
        /*0aac*/ 	.short	0x010a
        /*0aae*/ 	.byte	0x05
	.zero		1


	//   ....[34]....
        /*0ab0*/ 	.word	0x00008780
        /*0ab4*/ 	.word	0x000000ff
        /*0ab8*/ 	.word	0x0002a850
        /*0abc*/ 	.short	0x010a
        /*0abe*/ 	.byte	0x0a
	.zero		1


	//   ....[35]....
        /*0ac0*/ 	.word	0x000087c0
        /*0ac4*/ 	.word	0x000000ff
        /*0ac8*/ 	.word	0x0002a850
        /*0acc*/ 	.short	0x010a
        /*0ace*/ 	.byte	0x0a
	.zero		1


	//   ....[36]....
        /*0ad0*/ 	.word	0x00008bd0
        /*0ad4*/ 	.word	0x000000ff
        /*0ad8*/ 	.word	0x00000000
        /*0adc*/ 	.short	0x0101
        /*0ade*/ 	.byte	0x05
	.zero		1


	//   ....[37]....
        /*0ae0*/ 	.word	0x00009910
        /*0ae4*/ 	.word	0x000000ff
        /*0ae8*/ 	.word	0x00000000
        /*0aec*/ 	.short	0x0101
        /*0aee*/ 	.byte	0x0a
	.zero		1


	//   ....[38]....
        /*0af0*/ 	.word	0x00009b20
        /*0af4*/ 	.word	0x000000ff
        /*0af8*/ 	.word	0x0002a830
        /*0afc*/ 	.short	0x010a
        /*0afe*/ 	.byte	0x05
	.zero		1


	//   ....[39]....
        /*0b00*/ 	.word	0x00009b60
        /*0b04*/ 	.word	0x000000ff
        /*0b08*/ 	.word	0x0002a830
        /*0b0c*/ 	.short	0x010a
        /*0b0e*/ 	.byte	0x05
	.zero		1


	//   ....[40]....
        /*0b10*/ 	.word	0x0000a430
        /*0b14*/ 	.word	0x000000ff
        /*0b18*/ 	.word	0x0002a850
        /*0b1c*/ 	.short	0x010a
        /*0b1e*/ 	.byte	0x0a
	.zero		1


	//   ....[41]....
        /*0b20*/ 	.word	0x0000a470
        /*0b24*/ 	.word	0x000000ff
        /*0b28*/ 	.word	0x0002a850
        /*0b2c*/ 	.short	0x010a
        /*0b2e*/ 	.byte	0x0a
	.zero		1


	//   ....[42]....
        /*0b30*/ 	.word	0x0000a820
        /*0b34*/ 	.word	0x000000ff
        /*0b38*/ 	.word	0x00000000
        /*0b3c*/ 	.short	0x0101
        /*0b3e*/ 	.byte	0x05
	.zero		1


	//   ....[43]....
        /*0b40*/ 	.word	0x0000c780
        /*0b44*/ 	.word	0x000000ff
        /*0b48*/ 	.word	0x00000000
        /*0b4c*/ 	.short	0x0101
        /*0b4e*/ 	.byte	0x0a
	.zero		1


	//   ....[44]....
        /*0b50*/ 	.word	0x0000cca0
        /*0b54*/ 	.word	0x000000ff
        /*0b58*/ 	.word	0x0002a850
        /*0b5c*/ 	.short	0x010a
        /*0b5e*/ 	.byte	0x05
	.zero		1


	//   ....[45]....
        /*0b60*/ 	.word	0x0000cce0
        /*0b64*/ 	.word	0x000000ff
        /*0b68*/ 	.word	0x0002a850
        /*0b6c*/ 	.short	0x010a
        /*0b6e*/ 	.byte	0x05
	.zero		1


	//   ....[46]....
        /*0b70*/ 	.word	0x0000d470
        /*0b74*/ 	.word	0x000000ff
        /*0b78*/ 	.word	0x00000000
        /*0b7c*/ 	.short	0x0101
        /*0b7e*/ 	.byte	0x04
	.zero		1


	//   ....[47]....
        /*0b80*/ 	.word	0x0000e960
        /*0b84*/ 	.word	0x00000013
        /*0b88*/ 	.word	0x00000000
        /*0b8c*/ 	.short	0x0101
        /*0b8e*/ 	.byte	0x3f
	.zero		1


	//   ....[48]....
        /*0b90*/ 	.word	0x0000ee00
        /*0b94*/ 	.word	0x00000013
        /*0b98*/ 	.word	0x00000000
        /*0b9c*/ 	.short	0x0101
        /*0b9e*/ 	.byte	0x3f
	.zero		1


	//   ....[49]....
        /*0ba0*/ 	.word	0x00012d30
        /*0ba4*/ 	.word	0x00000007
        /*0ba8*/ 	.word	0x0002a840
        /*0bac*/ 	.short	0x010a
        /*0bae*/ 	.byte	0x3f
	.zero		1


	//   ....[50]....
        /*0bb0*/ 	.word	0x000133e0
        /*0bb4*/ 	.word	0x00000007
        /*0bb8*/ 	.word	0x0002a830
        /*0bbc*/ 	.short	0x0107
        /*0bbe*/ 	.byte	0x3f
	.zero		1


	//   ....[51]....
        /*0bc0*/ 	.word	0x00013490
        /*0bc4*/ 	.word	0x00000007
        /*0bc8*/ 	.word	0x0002a830
        /*0bcc*/ 	.short	0x0101
        /*0bce*/ 	.byte	0x3f
	.zero		1


	//   ....[52]....
        /*0bd0*/ 	.word	0x00014040
        /*0bd4*/ 	.word	0x00000016
        /*0bd8*/ 	.word	0x0002a800
        /*0bdc*/ 	.short	0x0107
        /*0bde*/ 	.byte	0x3f
	.zero		1


	//   ....[53]....
        /*0be0*/ 	.word	0x00014160
        /*0be4*/ 	.word	0x00000016
        /*0be8*/ 	.word	0x0002a800
        /*0bec*/ 	.short	0x0101
        /*0bee*/ 	.byte	0x3f
	.zero		1


	//   ....[54]....
        /*0bf0*/ 	.word	0x00014180
        /*0bf4*/ 	.word	0x00000016
        /*0bf8*/ 	.word	0x0002a820
        /*0bfc*/ 	.short	0x010a
        /*0bfe*/ 	.byte	0x3f
	.zero		1


	//   ....[55]....
        /*0c00*/ 	.word	0x000144e0
        /*0c04*/ 	.word	0x00000006
        /*0c08*/ 	.word	0x0002a840
        /*0c0c*/ 	.short	0x010a
        /*0c0e*/ 	.byte	0x3f
	.zero		1


	//   ....[56]....
        /*0c10*/ 	.word	0x000149c0
        /*0c14*/ 	.word	0x00000006
        /*0c18*/ 	.word	0x0002a830
        /*0c1c*/ 	.short	0x0107
        /*0c1e*/ 	.byte	0x3f
	.zero		1


	//   ....[57]....
        /*0c20*/ 	.word	0x00014a70
        /*0c24*/ 	.word	0x00000006
        /*0c28*/ 	.word	0x0002a830
        /*0c2c*/ 	.short	0x0101
        /*0c2e*/ 	.byte	0x3f
	.zero		1


	//   ....[58]....
        /*0c30*/ 	.word	0x00014ad0
        /*0c34*/ 	.word	0x00000004
        /*0c38*/ 	.word	0x0002a860
        /*0c3c*/ 	.short	0x010a
        /*0c3e*/ 	.byte	0x3f
	.zero		1


	//   ....[59]....
        /*0c40*/ 	.word	0x00014f20
        /*0c44*/ 	.word	0x00000004
        /*0c48*/ 	.word	0x0002a850
        /*0c4c*/ 	.short	0x0107
        /*0c4e*/ 	.byte	0x3f
	.zero		1


	//   ....[60]....
        /*0c50*/ 	.word	0x00015070
        /*0c54*/ 	.word	0x00000004
        /*0c58*/ 	.word	0x0002a850
        /*0c5c*/ 	.short	0x0101
        /*0c5e*/ 	.byte	0x3f
	.zero		1


	//   ....[61]....
        /*0c60*/ 	.word	0x000152c0
        /*0c64*/ 	.word	0x00000000
        /*0c68*/ 	.word	0x0002a860
        /*0c6c*/ 	.short	0x010a
        /*0c6e*/ 	.byte	0x3f
	.zero		1


	//   ....[62]....
        /*0c70*/ 	.word	0x00015720
        /*0c74*/ 	.word	0x00000000
        /*0c78*/ 	.word	0x0002a850
        /*0c7c*/ 	.short	0x0107
        /*0c7e*/ 	.byte	0x3f
	.zero		1


	//   ....[63]....
        /*0c80*/ 	.word	0x000157d0
        /*0c84*/ 	.word	0x00000000
        /*0c88*/ 	.word	0x0002a850
        /*0c8c*/ 	.short	0x0101
        /*0c8e*/ 	.byte	0x3f
	.zero		1


	//   ....[64]....
        /*0c90*/ 	.word	0x00016920
        /*0c94*/ 	.word	0x00000007
        /*0c98*/ 	.word	0x0002a820
        /*0c9c*/ 	.short	0x010a
        /*0c9e*/ 	.byte	0x3f
	.zero		1


	//   ....[65]....
        /*0ca0*/ 	.word	0x00016ac0
        /*0ca4*/ 	.word	0x00000005
        /*0ca8*/ 	.word	0x0002a840
        /*0cac*/ 	.short	0x010a
        /*0cae*/ 	.byte	0x3f
	.zero		1


	//   ....[66]....
        /*0cb0*/ 	.word	0x00016b60
        /*0cb4*/ 	.word	0x00000003
        /*0cb8*/ 	.word	0x0002a840
        /*0cbc*/ 	.short	0x010a
        /*0cbe*/ 	.byte	0x3f
	.zero		1


	//   ....[67]....
        /*0cc0*/ 	.word	0x00016ba0
        /*0cc4*/ 	.word	0x00000005
        /*0cc8*/ 	.word	0x0002a860
        /*0ccc*/ 	.short	0x010a
        /*0cce*/ 	.byte	0x3f
	.zero		1


	//   ....[68]....
        /*0cd0*/ 	.word	0x00016be0
        /*0cd4*/ 	.word	0x00000003
        /*0cd8*/ 	.word	0x0002a860
        /*0cdc*/ 	.short	0x010a
        /*0cde*/ 	.byte	0x3f
	.zero		1


	//   ....[69]....
        /*0ce0*/ 	.word	0x00016c50
        /*0ce4*/ 	.word	0x00000003
        /*0ce8*/ 	.word	0x0002a800
        /*0cec*/ 	.short	0x010a
        /*0cee*/ 	.byte	0x3f
	.zero		1


	//   ....[70]....
        /*0cf0*/ 	.word	0x00016ca0
        /*0cf4*/ 	.word	0x00000003
        /*0cf8*/ 	.word	0x0002a830
        /*0cfc*/ 	.short	0x010a
        /*0cfe*/ 	.byte	0x3f
	.zero		1


	//   ....[71]....
        /*0d00*/ 	.word	0x00016d00
        /*0d04*/ 	.word	0x00000008
        /*0d08*/ 	.word	0x0002a830
        /*0d0c*/ 	.short	0x010a
        /*0d0e*/ 	.byte	0x3f
	.zero		1


	//   ....[72]....
        /*0d10*/ 	.word	0x00016d60
        /*0d14*/ 	.word	0x00000007
        /*0d18*/ 	.word	0x0002a850
        /*0d1c*/ 	.short	0x010a
        /*0d1e*/ 	.byte	0x3f
	.zero		1


	//   ....[73]....
        /*0d20*/ 	.word	0x00016dc0
        /*0d24*/ 	.word	0x00000008
        /*0d28*/ 	.word	0x0002a830
        /*0d2c*/ 	.short	0x010a
        /*0d2e*/ 	.byte	0x3f
	.zero		1


	//   ....[74]....
        /*0d30*/ 	.word	0x00016e20
        /*0d34*/ 	.word	0x00000007
        /*0d38*/ 	.word	0x0002a850
        /*0d3c*/ 	.short	0x010a
        /*0d3e*/ 	.byte	0x3f
	.zero		1


	//   ....[75]....
        /*0d40*/ 	.word	0x00016e80
        /*0d44*/ 	.word	0x00000008
        /*0d48*/ 	.word	0x0002a830
        /*0d4c*/ 	.short	0x010a
        /*0d4e*/ 	.byte	0x3f
	.zero		1


	//   ....[76]....
        /*0d50*/ 	.word	0x00016ee0
        /*0d54*/ 	.word	0x00000007
        /*0d58*/ 	.word	0x0002a850
        /*0d5c*/ 	.short	0x010a
        /*0d5e*/ 	.byte	0x3f
	.zero		1


	//   ....[77]....
        /*0d60*/ 	.word	0x00016f40
        /*0d64*/ 	.word	0x00000005
        /*0d68*/ 	.word	0x0002a850
        /*0d6c*/ 	.short	0x010a
        /*0d6e*/ 	.byte	0x3f
	.zero		1


	//   ....[78]....
        /*0d70*/ 	.word	0x00017060
        /*0d74*/ 	.word	0x00000007
        /*0d78*/ 	.word	0x0002a840
        /*0d7c*/ 	.short	0x010a
        /*0d7e*/ 	.byte	0x3f
	.zero		1


	//   ....[79]....
        /*0d80*/ 	.word	0x000183c0
        /*0d84*/ 	.word	0x00000016
        /*0d88*/ 	.word	0x0002a820
        /*0d8c*/ 	.short	0x010a
        /*0d8e*/ 	.byte	0x3f
	.zero		1


	//   ....[80]....
        /*0d90*/ 	.word	0x00018410
        /*0d94*/ 	.word	0x00000006
        /*0d98*/ 	.word	0x0002a840
        /*0d9c*/ 	.short	0x010a
        /*0d9e*/ 	.byte	0x3f
	.zero		1


	//   ....[81]....
        /*0da0*/ 	.word	0x00018bd0
        /*0da4*/ 	.word	0x00000004
        /*0da8*/ 	.word	0x0002a860
        /*0dac*/ 	.short	0x010a
        /*0dae*/ 	.byte	0x3f
	.zero		1


	//   ....[82]....
        /*0db0*/ 	.word	0x000193d0
        /*0db4*/ 	.word	0x00000000
        /*0db8*/ 	.word	0x0002a860
        /*0dbc*/ 	.short	0x010a
        /*0dbe*/ 	.byte	0x3f
	.zero		1


	//   ....[83]....
        /*0dc0*/ 	.word	0x0001a5b0
        /*0dc4*/ 	.word	0x00000007
        /*0dc8*/ 	.word	0x0002a820
        /*0dcc*/ 	.short	0x010a
        /*0dce*/ 	.byte	0x3f
	.zero		1


	//   ....[84]....
        /*0dd0*/ 	.word	0x0001a750
        /*0dd4*/ 	.word	0x00000005
        /*0dd8*/ 	.word	0x0002a840
        /*0ddc*/ 	.short	0x010a
        /*0dde*/ 	.byte	0x3f
	.zero		1


	//   ....[85]....
        /*0de0*/ 	.word	0x0001a7a0
        /*0de4*/ 	.word	0x00000003
        /*0de8*/ 	.word	0x0002a840
        /*0dec*/ 	.short	0x010a
        /*0dee*/ 	.byte	0x3f
	.zero		1


	//   ....[86]....
        /*0df0*/ 	.word	0x0001a7f0
        /*0df4*/ 	.word	0x00000005
        /*0df8*/ 	.word	0x0002a860
        /*0dfc*/ 	.short	0x010a
        /*0dfe*/ 	.byte	0x3f
	.zero		1


	//----- nvinfo : EIATTR_NUM_MBARRIERS
	.align		4
.L_206:
        /*0e00*/ 	.byte	0x03, 0x38
        /*0e02*/ 	.short	0x0016


	//----- nvinfo : EIATTR_EXIT_INSTR_OFFSETS
	.align		4
        /*0e04*/ 	.byte	0x04, 0x1c
        /*0e06*/ 	.short	(.L_208 - .L_207)


	//   ....[0]....
.L_207:
        /*0e08*/ 	.word	0x00000990


	//   ....[1]....
        /*0e0c*/ 	.word	0x00010660


	//   ....[2]....
        /*0e10*/ 	.word	0x00016c30


	//----- nvinfo : EIATTR_MAX_THREADS
	.align		4
.L_208:
        /*0e14*/ 	.byte	0x04, 0x05
        /*0e16*/ 	.short	(.L_210 - .L_209)
.L_209:
        /*0e18*/ 	.word	0x00000180
        /*0e1c*/ 	.word	0x00000001
        /*0e20*/ 	.word	0x00000001


	//----- nvinfo : EIATTR_CRS_STACK_SIZE
	.align		4
.L_210:
        /*0e24*/ 	.byte	0x04, 0x1e
        /*0e26*/ 	.short	(.L_212 - .L_211)
.L_211:
        /*0e28*/ 	.word	0x00000000


	//----- nvinfo : EIATTR_CBANK_PARAM_SIZE
	.align		4
.L_212:
        /*0e2c*/ 	.byte	0x03, 0x19
        /*0e2e*/ 	.short	0x0af0


	//----- nvinfo : EIATTR_PARAM_CBANK
	.align		4
        /*0e30*/ 	.byte	0x04, 0x0a
        /*0e32*/ 	.short	(.L_214 - .L_213)
	.align		4
.L_213:
        /*0e34*/ 	.word	index@(.nv.constant0._ZN7cutlass13device_kernelIN5flash11enable_sm90INS1_16FlashAttnFwdSm90INS1_25CollectiveMainloopFwdSm90ILi2EN4cute5tupleIJNS5_1CILi1EEES8_S8_EEENS6_IJNS7_ILi128EEENS7_ILi96EEENS7_ILi192EEEEEELi128ENS_6half_tEfNS_4arch4Sm90ELb0ELb1ELb0ELb1ELb1ELb0ELb0ELb1ELb1ELb1ELb1ELb0EEENS1_21CollectiveEpilogueFwdINS6_IJSA_SA_SB_EEES9_SE_SG_Li256ELb1ELb1ELb1ELb0EEENS1_36VarlenDynamicPersistentTileSchedulerILi128ELi96ELi256ELi128ELb1ELb1ELb1ELb1ELb0ELb1EEEEEEEEEvNT_6ParamsE)
        /*0e38*/ 	.short	0x0210
        /*0e3a*/ 	.short	0x0af0


	//----- nvinfo : EIATTR_SW_WAR
	.align		4
.L_214:
        /*0e3c*/ 	.byte	0x04, 0x36
        /*0e3e*/ 	.short	(.L_216 - .L_215)
.L_215:
        /*0e40*/ 	.word	0x00000008
.L_216:


//--------------------- .nv.info._ZN7cutlass13device_kernelIN5flash11enable_sm90INS1_16FlashAttnFwdSm90INS1_25CollectiveMainloopFwdSm90ILi2EN4cute5tupleIJNS5_1CILi1EEES8_S8_EEENS6_IJNS7_ILi128EEENS7_ILi96EEENS7_ILi192EEEEEELi128ENS_6half_tEfNS_4arch4Sm90ELb0ELb1ELb0ELb1ELb1ELb1ELb0ELb1ELb1ELb1ELb1ELb0EEENS1_21CollectiveEpilogueFwdINS6_IJSA_SA_SB_EEES9_SE_SG_Li256ELb1ELb1ELb1ELb0EEENS1_36VarlenDynamicPersistentTileSchedulerILi128ELi96ELi256ELi128ELb1ELb1ELb1ELb1ELb0ELb1EEEEEEEEEvNT_6ParamsE --------------------------
	.section	.nv.info._ZN7cutlass13device_kernelIN5flash11enable_sm90INS1_16FlashAttnFwdSm90INS1_25CollectiveMainloopFwdSm90ILi2EN4cute5tupleIJNS5_1CILi1EEES8_S8_EEENS6_IJNS7_ILi128EEENS7_ILi96EEENS7_ILi192EEEEEELi128ENS_6half_tEfNS_4arch4Sm90ELb0ELb1ELb0ELb1ELb1ELb1ELb0ELb1ELb1ELb1ELb1ELb0EEENS1_21CollectiveEpilogueFwdINS6_IJSA_SA_SB_EEES9_SE_SG_Li256ELb1ELb1ELb1ELb0EEENS1_36VarlenDynamicPersistentTileSchedulerILi128ELi96ELi256ELi128ELb1ELb1ELb1ELb1ELb0ELb1EEEEEEEEEvNT_6ParamsE,"",@"SHT_CUDA_INFO"
	.sectionflags	@""
	.align	4


	//----- nvinfo : EIATTR_CUDA_API_VERSION
	.align		4
        /*0000*/ 	.byte	0x04, 0x37
        /*0002*/ 	.short	(.L_218 - .L_217)
.L_217:
        /*0004*/ 	.word	0x00000082


	//----- nvinfo : EIATTR_KPARAM_INFO
	.align		4
.L_218:
        /*0008*/ 	.byte	0x04, 0x17
        /*000a*/ 	.short	(.L_220 - .L_219)
.L_219:
        /*000c*/ 	.word	0x00000000
        /*0010*/ 	.short	0x0000
        /*0012*/ 	.short	0x0070
        /*0014*/ 	.byte	0x00, 0xf0, 0x01, 0x2a


	//----- nvinfo : EIATTR_SPARSE_MMA_MASK
	.align		4
.L_220:
        /*0018*/ 	.byte	0x03, 0x50
        /*001a*/ 	.short	0x0000


	//----- nvinfo : EIATTR_MAXREG_COUNT
	.align		4
        /*001c*/ 	.byte	0x03, 0x1b
        /*001e*/ 	.short	0x00a8


	//----- nvinfo : EIATTR_NUM_BARRIERS
	.align		4
        /*0020*/ 	.byte	0x02, 0x4c
        /*0022*/ 	.byte	0x10
	.zero		1


	//----- nvinfo : EIATTR_EXTERNS
	.align		4
        /*0024*/ 	.byte	0x04, 0x0f
        /*0026*/ 	.short	(.L_222 - .L_221)


	//   ....[0]....
	.align		4
.L_221:
        /*0028*/ 	.word	index@(__assertfail)


	//----- nvinfo : EIATTR_ANNOTATIONS
	.align		4
.L_222:
        /*002c*/ 	.byte	0x04, 0x55
        /*002e*/ 	.short	(.L_224 - .L_223)


	//   ....[0]....
.L_223:
        /* <DEDUP_REMOVED lines=37> */
        /*0274*/ 	.byte	0x60, 0x9e, 0x02, 0x00, 0x01, 0x00, 0x00, 0x00, 0xf0, 0x9f, 0x02, 0x00


	//----- nvinfo : EIATTR_MERCURY_ISA_VERSION
	.align		4
.L_224:
        /*0280*/ 	.byte	0x03, 0x5f
        /*0282*/ 	.short	0x0101


	//----- nvinfo : EIATTR_UNUSED_LOAD_BYTE_OFFSET
	.align		4
        /*0284*/ 	.byte	0x04, 0x44
        /*0286*/ 	.short	(.L_226 - .L_225)


	//   ....[0]....
.L_225:
        /*0288*/ 	.word	0x00000a50
        /*028c*/ 	.word	0x0000fff0


	//   ....[1]....
        /*0290*/ 	.word	0x0001f3a0
        /*0294*/ 	.word	0x0000fff0


	//----- nvinfo : EIATTR_INT_WARP_WIDE_INSTR_OFFSETS
	.align		4
.L_226:
        /*0298*/ 	.byte	0x04, 0x31
        /*029a*/ 	.short	(.L_228 - .L_227)


	//   ....[0]....
.L_227:
        /*029c*/ 	.word	0x00000130


	//   ....[1]....
        /*02a0*/ 	.word	0x00000170


	//   ....[2]....
        /*02a4*/ 	.word	0x000001e0


	//   ....[3]....
        /*02a8*/ 	.word	0x00025870


	//   ....[4]....
        /*02ac*/ 	.word	0x00025900


	//   ....[5]....
        /*02b0*/ 	.word	0x00028770


	//   ....[6]....
        /*02b4*/ 	.word	0x00028800


	//----- nvinfo : EIATTR_COOP_GROUP_MASK_REGIDS
	.align		4
.L_228:
        /*02b8*/ 	.byte	0x04, 0x29
        /*02ba*/ 	.short	(.L_230 - .L_229)


	//   ....[0]....
.L_229:
        /*02bc*/ 	.word	0xffffffff


	//   ....[1]....
        /*02c0*/ 	.word	0xffffffff


	//   ....[2]....
        /*02c4*/ 	.word	0xffffffff


	//   ....[3]....
        /*02c8*/ 	.word	0xffffffff


	//   ....[4]....
        /*02cc*/ 	.word	0xffffffff


	//   ....[5]....
        /*02d0*/ 	.word	0xffffffff


	//   ....[6]....
        /*02d4*/ 	.word	0xffffffff


	//   ....[7]....
        /*02d8*/ 	.word	0xffffffff


	//   ....[8]....
        /*02dc*/ 	.word	0xffffffff


	//   ....[9]....
        /*02e0*/ 	.word	0xffffffff


	//   ....[10]....
        /*02e4*/ 	.word	0xffffffff


	//   ....[11]....
        /*02e8*/ 	.word	0xffffffff


	//   ....[12]....
        /*02ec*/ 	.word	0xffffffff


	//   ....[13]....
        /*02f0*/ 	.word	0xffffffff


	//   ....[14]....
        /*02f4*/ 	.word	0xffffffff


	//   ....[15]....
        /*02f8*/ 	.word	0xffffffff


	//   ....[16]....
        /*02fc*/ 	.word	0xffffffff


	//   ....[17]....
        /*0300*/ 	.word	0xffffffff


	//   ....[18]....
        /*0304*/ 	.word	0xffffffff


	//   ....[19]....
        /*0308*/ 	.word	0xffffffff


	//   ....[20]....
        /*030c*/ 	.word	0xffffffff


	//   ....[21]....
        /*0310*/ 	.word	0xffffffff


	//   ....[22]....
        /*0314*/ 	.word	0xffffffff


	//   ....[23]....
        /*0318*/ 	.word	0xffffffff


	//   ....[24]....
        /*031c*/ 	.word	0xffffffff


	//   ....[25]....
        /*0320*/ 	.word	0xffffffff


	//   ....[26]....
        /*0324*/ 	.word	0xffffffff


	//   ....[27]....
        /*0328*/ 	.word	0xffffffff


	//   ....[28]....
        /*032c*/ 	.word	0xffffffff


	//   ....[29]....
        /*0330*/ 	.word	0xffffffff


	//   ....[30]....
        /*0334*/ 	.word	0xffffffff


	//   ....[31]....
        /*0338*/ 	.word	0xffffffff


	//   ....[32]....
        /*033c*/ 	.word	0xffffffff


	//   ....[33]....
        /*0340*/ 	.word	0xffffffff


	//   ....[34]....
        /*0344*/ 	.word	0xffffffff


	//   ....[35]....
        /*0348*/ 	.word	0xffffffff


	//   ....[36]....
        /*034c*/ 	.word	0xffffffff


	//   ....[37]....
        /*0350*/ 	.word	0xffffffff


	//   ....[38]....
        /*0354*/ 	.word	0xffffffff


	//   ....[39]....
        /*0358*/ 	.word	0xffffffff


	//   ....[40]....
        /*035c*/ 	.word	0xffffffff


	//   ....[41]....
        /*0360*/ 	.word	0xffffffff


	//   ....[42]....
        /*0364*/ 	.word	0xffffffff


	//   ....[43]....
        /*0368*/ 	.word	0xffffffff


	//   ....[44]....
        /*036c*/ 	.word	0xffffffff


	//   ....[45]....
        /*0370*/ 	.word	0xffffffff


	//   ....[46]....
        /*0374*/ 	.word	0xffffffff


	//   ....[47]....
        /*0378*/ 	.word	0xffffffff


	//   ....[48]....
        /*037c*/ 	.word	0xffffffff


	//   ....[49]....
        /*0380*/ 	.word	0xffffffff


	//   ....[50]....
        /*0384*/ 	.word	0xffffffff


	//   ....[51]....
        /*0388*/ 	.word	0xffffffff


	//   ....[52]....
        /*038c*/ 	.word	0xffffffff


	//   ....[53]....
        /*0390*/ 	.word	0xffffffff


	//   ....[54]....
        /*0394*/ 	.word	0xffffffff


	//   ....[55]....
        /*0398*/ 	.word	0xffffffff


	//   ....[56]....
        /*039c*/ 	.word	0xffffffff


	//   ....[57]....
        /*03a0*/ 	.word	0xffffffff


	//   ....[58]....
        /*03a4*/ 	.word	0xffffffff


	//   ....[59]....
        /*03a8*/ 	.word	0xffffffff


	//   ....[60]....
        /*03ac*/ 	.word	0xffffffff


	//   ....[61]....
        /*03b0*/ 	.word	0xffffffff


	//   ....[62]....
        /*03b4*/ 	.word	0xffffffff


	//   ....[63]....
        /*03b8*/ 	.word	0xffffffff


	//   ....[64]....
        /*03bc*/ 	.word	0xffffffff


	//   ....[65]....
        /*03c0*/ 	.word	0xffffffff


	//   ....[66]....
        /*03c4*/ 	.word	0xffffffff


	//   ....[67]....
        /*03c8*/ 	.word	0xffffffff


	//   ....[68]....
        /*03cc*/ 	.word	0xffffffff


	//   ....[69]....
        /*03d0*/ 	.word	0xffffffff


	//   ....[70]....
        /*03d4*/ 	.word	0xffffffff


	//   ....[71]....
        /*03d8*/ 	.word	0xffffffff


	//   ....[72]....
        /*03dc*/ 	.word	0xffffffff


	//   ....[73]....
        /*03e0*/ 	.word	0xffffffff


	//   ....[74]....
        /*03e4*/ 	.word	0xffffffff


	//   ....[75]....
        /*03e8*/ 	.word	0xffffffff


	//   ....[76]....
        /*03ec*/ 	.word	0xffffffff


	//   ....[77]....
        /*03f0*/ 	.word	0xffffffff


	//   ....[78]....
        /*03f4*/ 	.word	0xffffffff


	//   ....[79]....
        /*03f8*/ 	.word	0xffffffff


	//   ....[80]....
        /*03fc*/ 	.word	0xffffffff


	//   ....[81]....
        /*0400*/ 	.word	0xffffffff


	//   ....[82]....
        /*0404*/ 	.word	0xffffffff


	//   ....[83]....
        /*0408*/ 	.word	0xffffffff


	//   ....[84]....
        /*040c*/ 	.word	0xffffffff


	//   ....[85]....
        /*0410*/ 	.word	0xffffffff


	//   ....[86]....
        /*0414*/ 	.word	0xffffffff


	//   ....[87]....
        /*0418*/ 	.word	0xffffffff


	//   ....[88]....
        /*041c*/ 	.word	0xffffffff


	//   ....[89]....
        /*0420*/ 	.word	0xffffffff


	//   ....[90]....
        /*0424*/ 	.word	0xffffffff


	//   ....[91]....
        /*0428*/ 	.word	0xffffffff


	//   ....[92]....
        /*042c*/ 	.word	0xffffffff


	//   ....[93]....
        /*0430*/ 	.word	0xffffffff


	//   ....[94]....
        /*0434*/ 	.word	0xffffffff


	//   ....[95]....
        /*0438*/ 	.word	0xffffffff


	//   ....[96]....
        /*043c*/ 	.word	0xffffffff


	//   ....[97]....
        /*0440*/ 	.word	0xffffffff


	//   ....[98]....
        /*0444*/ 	.word	0xffffffff


	//   ....[99]....
        /*0448*/ 	.word	0xffffffff


	//   ....[100]....
        /*044c*/ 	.word	0xffffffff


	//   ....[101]....
        /*0450*/ 	.word	0xffffffff


	//   ....[102]....
        /*0454*/ 	.word	0xffffffff


	//   ....[103]....
        /*0458*/ 	.word	0xffffffff


	//   ....[104]....
        /*045c*/ 	.word	0xffffffff


	//   ....[105]....
        /*0460*/ 	.word	0xffffffff


	//   ....[106]....
        /*0464*/ 	.word	0xffffffff


	//   ....[107]....
        /*0468*/ 	.word	0xffffffff


	//   ....[108]....
        /*046c*/ 	.word	0xffffffff


	//   ....[109]....
        /*0470*/ 	.word	0xffffffff


	//   ....[110]....
        /*0474*/ 	.word	0xffffffff


	//   ....[111]....
        /*0478*/ 	.word	0xffffffff


	//   ....[112]....
        /*047c*/ 	.word	0xffffffff


	//   ....[113]....
        /*0480*/ 	.word	0xffffffff


	//   ....[114]....
        /*0484*/ 	.word	0xffffffff


	//   ....[115]....
        /*0488*/ 	.word	0xffffffff


	//   ....[116]....
        /*048c*/ 	.word	0xffffffff


	//   ....[117]....
        /*0490*/ 	.word	0xffffffff


	//   ....[118]....
        /*0494*/ 	.word	0xffffffff


	//   ....[119]....
        /*0498*/ 	.word	0xffffffff


	//   ....[120]....
        /*049c*/ 	.word	0xffffffff


	//   ....[121]....
        /*04a0*/ 	.word	0xffffffff


	//   ....[122]....
        /*04a4*/ 	.word	0xffffffff


	//   ....[123]....
        /*04a8*/ 	.word	0xffffffff


	//   ....[124]....
        /*04ac*/ 	.word	0xffffffff


	//   ....[125]....
        /*04b0*/ 	.word	0xffffffff


	//   ....[126]....
        /*04b4*/ 	.word	0xffffffff


	//   ....[127]....
        /*04b8*/ 	.word	0xffffffff


	//   ....[128]....
        /*04bc*/ 	.word	0xffffffff


	//   ....[129]....
        /*04c0*/ 	.word	0xffffffff


	//   ....[130]....
        /*04c4*/ 	.word	0xffffffff


	//   ....[131]....
        /*04c8*/ 	.word	0xffffffff


	//   ....[132]....
        /*04cc*/ 	.word	0xffffffff


	//   ....[133]....
        /*04d0*/ 	.word	0xffffffff


	//   ....[134]....
        /*04d4*/ 	.word	0xffffffff


	//   ....[135]....
        /*04d8*/ 	.word	0xffffffff


	//   ....[136]....
        /*04dc*/ 	.word	0xffffffff


	//   ....[137]....
        /*04e0*/ 	.word	0xffffffff


	//   ....[138]....
        /*04e4*/ 	.word	0xffffffff


	//   ....[139]....
        /*04e8*/ 	.word	0xffffffff


	//   ....[140]....
        /*04ec*/ 	.word	0xffffffff


	//   ....[141]....
        /*04f0*/ 	.word	0xffffffff


	//   ....[142]....
        /*04f4*/ 	.word	0xffffffff


	//   ....[143]....
        /*04f8*/ 	.word	0xffffffff


	//   ....[144]....
        /*04fc*/ 	.word	0xffffffff


	//   ....[145]....
        /*0500*/ 	.word	0xffffffff


	//   ....[146]....
        /*0504*/ 	.word	0xffffffff


	//   ....[147]....
        /*0508*/ 	.word	0xffffffff


	//   ....[148]....
        /*050c*/ 	.word	0xffffffff


	//   ....[149]....
        /*0510*/ 	.word	0xffffffff


	//   ....[150]....
        /*0514*/ 	.word	0xffffffff


	//   ....[151]....
        /*0518*/ 	.word	0xffffffff


	//   ....[152]....
        /*051c*/ 	.word	0xffffffff


	//   ....[153]....
        /*0520*/ 	.word	0xffffffff


	//   ....[154]....
        /*0524*/ 	.word	0xffffffff


	//   ....[155]....
        /*0528*/ 	.word	0xffffffff


	//   ....[156]....
        /*052c*/ 	.word	0xffffffff


	//   ....[157]....
        /*0530*/ 	.word	0xffffffff


	//   ....[158]....
        /*0534*/ 	.word	0xffffffff


	//   ....[159]....
        /*0538*/ 	.word	0xffffffff


	//   ....[160]....
        /*053c*/ 	.word	0xffffffff


	//   ....[161]....
        /*0540*/ 	.word	0xffffffff


	//   ....[162]....
        /*0544*/ 	.word	0xffffffff


	//   ....[163]....
        /*0548*/ 	.word	0xffffffff


	//   ....[164]....
        /*054c*/ 	.word	0xffffffff


	//   ....[165]....
        /*0550*/ 	.word	0xffffffff


	//   ....[166]....
        /*0554*/ 	.word	0xffffffff


	//   ....[167]....
        /*0558*/ 	.word	0xffffffff


	//   ....[168]....
        /*055c*/ 	.word	0xffffffff


	//   ....[169]....
        /*0560*/ 	.word	0xffffffff


	//   ....[170]....
        /*0564*/ 	.word	0xffffffff


	//   ....[171]....
        /*0568*/ 	.word	0xffffffff


	//   ....[172]....
        /*056c*/ 	.word	0xffffffff


	//   ....[173]....
        /*0570*/ 	.word	0xffffffff


	//   ....[174]....
        /*0574*/ 	.word	0xffffffff


	//   ....[175]....
        /*0578*/ 	.word	0xffffffff


	//   ....[176]....
        /*057c*/ 	.word	0xffffffff


	//   ....[177]....
        /*0580*/ 	.word	0xffffffff


	//   ....[178]....
        /*0584*/ 	.word	0xffffffff


	//   ....[179]....
        /*0588*/ 	.word	0xffffffff


	//   ....[180]....
        /*058c*/ 	.word	0xffffffff


	//   ....[181]....
        /*0590*/ 	.word	0xffffffff


	//   ....[182]....
        /*0594*/ 	.word	0xffffffff


	//   ....[183]....
        /*0598*/ 	.word	0xffffffff


	//   ....[184]....
        /*059c*/ 	.word	0xffffffff


	//   ....[185]....
        /*05a0*/ 	.word	0xffffffff


	//   ....[186]....
        /*05a4*/ 	.word	0xffffffff


	//   ....[187]....
        /*05a8*/ 	.word	0xffffffff


	//   ....[188]....
        /*05ac*/ 	.word	0xffffffff


	//   ....[189]....
        /*05b0*/ 	.word	0xffffffff


	//   ....[190]....
        /*05b4*/ 	.word	0xffffffff


	//   ....[191]....
        /*05b8*/ 	.word	0x0500000f


	//   ....[192]....
        /*05bc*/ 	.word	0x0500000f


	//   ....[193]....
        /*05c0*/ 	.word	0x0500000f


	//   ....[194]....
        /*05c4*/ 	.word	0x0500000f


	//   ....[195]....
        /*05c8*/ 	.word	0x0500000f


	//   ....[196]....
        /*05cc*/ 	.word	0x0500000f


	//   ....[197]....
        /*05d0*/ 	.word	0x0500000f


	//   ....[198]....
        /*05d4*/ 	.word	0x0500000f


	//   ....[199]....
        /*05d8*/ 	.word	0x0500000f


	//   ....[200]....
        /*05dc*/ 	.word	0x0500000f


	//   ....[201]....
        /*05e0*/ 	.word	0x0500000f


	//   ....[202]....
        /*05e4*/ 	.word	0x0500000f


	//   ....[203]....
        /*05e8*/ 	.word	0x0500000f


	//   ....[204]....
        /*05ec*/ 	.word	0x0500000f


	//   ....[205]....
        /*05f0*/ 	.word	0x0500000f


	//   ....[206]....
        /*05f4*/ 	.word	0x0500000f


	//   ....[207]....
        /*05f8*/ 	.word	0x0500000f


	//   ....[208]....
        /*05fc*/ 	.word	0x0500000f


	//   ....[209]....
        /*0600*/ 	.word	0x0500000f


	//   ....[210]....
        /*0604*/ 	.word	0x0500000f


	//   ....[211]....
        /*0608*/ 	.word	0x0500000f


	//   ....[212]....
        /*060c*/ 	.word	0x0500000f


	//   ....[213]....
        /*0610*/ 	.word	0x0500000f


	//   ....[214]....
        /*0614*/ 	.word	0x0500000f


	//   ....[215]....
        /*0618*/ 	.word	0x0500000f


	//   ....[216]....
        /*061c*/ 	.word	0x0500000f


	//   ....[217]....
        /*0620*/ 	.word	0x0500000f


	//   ....[218]....
        /*0624*/ 	.word	0x0500000f


	//   ....[219]....
        /*0628*/ 	.word	0x0500000f


	//   ....[220]....
        /*062c*/ 	.word	0x0500000f


	//   ....[221]....
        /*0630*/ 	.word	0x0500000f


	//   ....[222]....
        /*0634*/ 	.word	0x0500000f


	//   ....[223]....
        /*0638*/ 	.word	0x0500000f


	//   ....[224]....
        /*063c*/ 	.word	0x0500000f


	//   ....[225]....
        /*0640*/ 	.word	0x0500000f


	//   ....[226]....
        /*0644*/ 	.word	0x0500000f


	//   ....[227]....
        /*0648*/ 	.word	0x0500000f


	//   ....[228]....
        /*064c*/ 	.word	0x0500000f


	//   ....[229]....
        /*0650*/ 	.word	0x0500000f


	//   ....[230]....
        /*0654*/ 	.word	0x0500000f


	//   ....[231]....
        /*0658*/ 	.word	0x0500000f


	//   ....[232]....
        /*065c*/ 	.word	0x0500000f


	//   ....[233]....
        /*0660*/ 	.word	0x0500000f


	//   ....[234]....
        /*0664*/ 	.word	0x0500000f


	//   ....[235]....
        /*0668*/ 	.word	0x0500000f


	//   ....[236]....
        /*066c*/ 	.word	0x0500000f


	//   ....[237]....
        /*0670*/ 	.word	0x0500000f


	//   ....[238]....
        /*0674*/ 	.word	0x0500000f


	//   ....[239]....
        /*0678*/ 	.word	0x0500000f


	//   ....[240]....
        /*067c*/ 	.word	0x0500000f


	//   ....[241]....
        /*0680*/ 	.word	0x0500000f


	//   ....[242]....
        /*0684*/ 	.word	0x0500000f


	//   ....[243]....
        /*0688*/ 	.word	0x0500000f


	//   ....[244]....
        /*068c*/ 	.word	0x0500000f


	//   ....[245]....
        /*0690*/ 	.word	0x0500000f


	//   ....[246]....
        /*0694*/ 	.word	0x0500000f


	//   ....[247]....
        /*0698*/ 	.word	0x0500000f


	//   ....[248]....
        /*069c*/ 	.word	0x0500000f


	//   ....[249]....
        /*06a0*/ 	.word	0x0500000f


	//   ....[250]....
        /*06a4*/ 	.word	0x0500000f


	//   ....[251]....
        /*06a8*/ 	.word	0x0500000f


	//   ....[252]....
        /*06ac*/ 	.word	0x0500000f


	//   ....[253]....
        /*06b0*/ 	.word	0x0500000f


	//   ....[254]....
        /*06b4*/ 	.word	0x0500000f


	//   ....[255]....
        /*06b8*/ 	.word	0x0500000f


	//   ....[0]....
        /*06bc*/ 	.word	0x0500000f


	//   ....[1]....
        /*06c0*/ 	.word	0x0500000f


	//   ....[2]....
        /*06c4*/ 	.word	0x0500000f


	//   ....[3]....
        /*06c8*/ 	.word	0x0500000f


	//   ....[4]....
        /*06cc*/ 	.word	0x0500000f


	//   ....[5]....
        /*06d0*/ 	.word	0x0500000f


	//   ....[6]....
        /*06d4*/ 	.word	0x0500000f


	//   ....[7]....
        /*06d8*/ 	.word	0x0500000f


	//   ....[8]....
        /*06dc*/ 	.word	0x0500000f


	//   ....[9]....
        /*06e0*/ 	.word	0x0500000f


	//   ....[10]....
        /*06e4*/ 	.word	0x0500000f


	//   ....[11]....
        /*06e8*/ 	.word	0x0500000f


	//   ....[12]....
        /*06ec*/ 	.word	0x0500000f


	//   ....[13]....
        /*06f0*/ 	.word	0x0500000f


	//   ....[14]....
        /*06f4*/ 	.word	0x0500000f


	//   ....[15]....
        /*06f8*/ 	.word	0x0500000f


	//   ....[16]....
        /*06fc*/ 	.word	0x0500000f


	//   ....[17]....
        /*0700*/ 	.word	0x0500000f


	//   ....[18]....
        /*0704*/ 	.word	0x0500000f


	//   ....[19]....
        /*0708*/ 	.word	0x0500000f


	//   ....[20]....
        /*070c*/ 	.word	0x0500000f


	//   ....[21]....
        /*0710*/ 	.word	0x0500000f


	//   ....[22]....
        /*0714*/ 	.word	0x0500000f


	//   ....[23]....
        /*0718*/ 	.word	0x0500000f


	//   ....[24]....
        /*071c*/ 	.word	0x0500000f


	//   ....[25]....
        /*0720*/ 	.word	0x0500000f


	//   ....[26]....
        /*0724*/ 	.word	0x0500000f


	//   ....[27]....
        /*0728*/ 	.word	0x0500000f


	//   ....[28]....
        /*072c*/ 	.word	0x0500000f


	//   ....[29]....
        /*0730*/ 	.word	0x0500000f


	//   ....[30]....
        /*0734*/ 	.word	0x0500000f


	//   ....[31]....
        /*0738*/ 	.word	0x0500000f


	//   ....[32]....
        /*073c*/ 	.word	0x0500000f


	//   ....[33]....
        /*0740*/ 	.word	0x0500000f


	//   ....[34]....
        /*0744*/ 	.word	0x0500000f


	//   ....[35]....
        /*0748*/ 	.word	0x0500000f


	//   ....[36]....
        /*074c*/ 	.word	0x0500000f


	//   ....[37]....
        /*0750*/ 	.word	0x0500000f


	//   ....[38]....
        /*0754*/ 	.word	0x0500000f


	//   ....[39]....
        /*0758*/ 	.word	0x0500000f


	//   ....[40]....
        /*075c*/ 	.word	0x0500000f


	//   ....[41]....
        /*0760*/ 	.word	0x0500000f


	//   ....[42]....
        /*0764*/ 	.word	0x0500000f


	//   ....[43]....
        /*0768*/ 	.word	0x0500000f


	//   ....[44]....
        /*076c*/ 	.word	0x0500000f


	//   ....[45]....
        /*0770*/ 	.word	0x0500000f


	//   ....[46]....
        /*0774*/ 	.word	0x0500000f


	//   ....[47]....
        /*0778*/ 	.word	0x0500000f


	//----- nvinfo : EIATTR_COOP_GROUP_INSTR_OFFSETS
	.align		4
.L_230:
        /*077c*/ 	.byte	0x04, 0x28
        /*077e*/ 	.short	(.L_232 - .L_231)


	//   ....[0]....
.L_231:
        /*0780*/ 	.word	0x00000060


	//   ....[1]....
        /*0784*/ 	.word	0x00000140


	//   ....[2]....
        /*0788*/ 	.word	0x00000190


	//   ....[3]....
        /*078c*/ 	.word	0x000003c0


	//   ....[4]....
        /*0790*/ 	.word	0x00000520


	//   ....[5]....
        /*0794*/ 	.word	0x00000640


	//   ....[6]....
        /*0798*/ 	.word	0x000007a0


	//   ....[7]....
        /*079c*/ 	.word	0x00003ed0


	//   ....[8]....
        /*07a0*/ 	.word	0x00003ee0


	//   ....[9]....
        /*07a4*/ 	.word	0x00005490


	//   ....[10]....
        /*07a8*/ 	.word	0x000054a0


	//   ....[11]....
        /*07ac*/ 	.word	0x000074f0


	//   ....[12]....
        /*07b0*/ 	.word	0x00007500


	//   ....[13]....
        /*07b4*/ 	.word	0x00008be0


	//   ....[14]....
        /*07b8*/ 	.word	0x00008bf0


	//   ....[15]....
        /*07bc*/ 	.word	0x0000a4b0


	//   ....[16]....
        /*07c0*/ 	.word	0x0000a4c0


	//   ....[17]....
        /*07c4*/ 	.word	0x0000a750


	//   ....[18]....
        /*07c8*/ 	.word	0x0000a760


	//   ....[19]....
        /*07cc*/ 	.word	0x0000ac90


	//   ....[20]....
        /*07d0*/ 	.word	0x0000acb0


	//   ....[21]....
        /*07d4*/ 	.word	0x0000ae30


	//   ....[22]....
        /*07d8*/ 	.word	0x0000ae50


	//   ....[23]....
        /*07dc*/ 	.word	0x0000ba10


	//   ....[24]....
        /*07e0*/ 	.word	0x0000c160


	//   ....[25]....
        /*07e4*/ 	.word	0x0000c170


	//   ....[26]....
        /*07e8*/ 	.word	0x0000c180


	//   ....[27]....
        /*07ec*/ 	.word	0x0000c190


	//   ....[28]....
        /*07f0*/ 	.word	0x0000c980


	//   ....[29]....
        /*07f4*/ 	.word	0x0000c990


	//   ....[30]....
        /*07f8*/ 	.word	0x0000c9a0


	//   ....[31]....
        /*07fc*/ 	.word	0x0000c9b0


	//   ....[32]....
        /*0800*/ 	.word	0x0000f730


	//   ....[33]....
        /*0804*/ 	.word	0x0000f740


	//   ....[34]....
        /*0808*/ 	.word	0x0000f750


	//   ....[35]....
        /*080c*/ 	.word	0x0000f760


	//   ....[36]....
        /*0810*/ 	.word	0x0000fd90


	//   ....[37]....
        /*0814*/ 	.word	0x0000fda0


	//   ....[38]....
        /*0818*/ 	.word	0x0000fdb0


	//   ....[39]....
        /*081c*/ 	.word	0x0000fdc0


	//   ....[40]....
        /*0820*/ 	.word	0x00013540


	//   ....[41]....
        /*0824*/ 	.word	0x00013760


	//   ....[42]....
        /*0828*/ 	.word	0x00014470


	//   ....[43]....
        /*082c*/ 	.word	0x00014580


	//   ....[44]....
        /*0830*/ 	.word	0x00014b00


	//   ....[45]....
        /*0834*/ 	.word	0x00014b60


	//   ....[46]....
        /*0838*/ 	.word	0x00016bb0


	//   ....[47]....
        /*083c*/ 	.word	0x00016d50


	//   ....[48]....
        /*0840*/ 	.word	0x00017bf0


	//   ....[49]....
        /*0844*/ 	.word	0x00017d10


	//   ....[50]....
        /*0848*/ 	.word	0x00018260


	//   ....[51]....
        /*084c*/ 	.word	0x000182c0


	//   ....[52]....
        /*0850*/ 	.word	0x0001a490


	//   ....[53]....
        /*0854*/ 	.word	0x0001a4a0


	//   ....[54]....
        /*0858*/ 	.word	0x0001a4d0


	//   ....[55]....
        /*085c*/ 	.word	0x0001a4e0


	//   ....[56]....
        /*0860*/ 	.word	0x0001c410


	//   ....[57]....
        /*0864*/ 	.word	0x0001c5e0


	//   ....[58]....
        /*0868*/ 	.word	0x0001d460


	//   ....[59]....
        /*086c*/ 	.word	0x0001d580


	//   ....[60]....
        /*0870*/ 	.word	0x0001db00


	//   ....[61]....
        /*0874*/ 	.word	0x0001db60


	//   ....[62]....
        /*0878*/ 	.word	0x0001ec90


	//   ....[63]....
        /*087c*/ 	.word	0x0001ed10


	//   ....[64]....
        /*0880*/ 	.word	0x0001ed40


	//   ....[65]....
        /*0884*/ 	.word	0x0001ed50


	//   ....[66]....
        /*0888*/ 	.word	0x0001fe50


	//   ....[67]....
        /*088c*/ 	.word	0x0001fe60


	//   ....[68]....
        /*0890*/ 	.word	0x0001fe70


	//   ....[69]....
        /*0894*/ 	.word	0x0001fe80


	//   ....[70]....
        /*0898*/ 	.word	0x00020520


	//   ....[71]....
        /*089c*/ 	.word	0x00020570


	//   ....[72]....
        /*08a0*/ 	.word	0x00020650


	//   ....[73]....
        /*08a4*/ 	.word	0x00020670


	//   ....[74]....
        /*08a8*/ 	.word	0x00020730


	//   ....[75]....
        /*08ac*/ 	.word	0x00020750


	//   ....[76]....
        /*08b0*/ 	.word	0x00020820


	//   ....[77]....
        /*08b4*/ 	.word	0x00020840


	//   ....[78]....
        /*08b8*/ 	.word	0x00020ce0


	//   ....[79]....
        /*08bc*/ 	.word	0x00020cf0


	//   ....[80]....
        /*08c0*/ 	.word	0x00021130


	//   ....[81]....
        /*08c4*/ 	.word	0x00021140


	//   ....[82]....
        /*08c8*/ 	.word	0x00021db0


	//   ....[83]....
        /*08cc*/ 	.word	0x00021dc0


	//   ....[84]....
        /*08d0*/ 	.word	0x00021e80


	//   ....[85]....
        /*08d4*/ 	.word	0x00021ea0


	//   ....[86]....
        /*08d8*/ 	.word	0x00021f60


	//   ....[87]....
        /*08dc*/ 	.word	0x00021f80


	//   ....[88]....
        /*08e0*/ 	.word	0x00022050


	//   ....[89]....
        /*08e4*/ 	.word	0x00022070


	//   ....[90]....
        /*08e8*/ 	.word	0x000221c0


	//   ....[91]....
        /*08ec*/ 	.word	0x000223b0


	//   ....[92]....
        /*08f0*/ 	.word	0x000223e0


	//   ....[93]....
        /*08f4*/ 	.word	0x00022410


	//   ....[94]....
        /*08f8*/ 	.word	0x00022440


	//   ....[95]....
        /*08fc*/ 	.word	0x00022470


	//   ....[96]....
        /*0900*/ 	.word	0x000224a0


	//   ....[97]....
        /*0904*/ 	.word	0x00022630


	//   ....[98]....
        /*0908*/ 	.word	0x00022660


	//   ....[99]....
        /*090c*/ 	.word	0x00022690


	//   ....[100]....
        /*0910*/ 	.word	0x000226c0


	//   ....[101]....
        /*0914*/ 	.word	0x000226f0


	//   ....[102]....
        /*0918*/ 	.word	0x00022720


	//   ....[103]....
        /*091c*/ 	.word	0x000227b0


	//   ....[104]....
        /*0920*/ 	.word	0x000227e0


	//   ....[105]....
        /*0924*/ 	.word	0x000227f0


	//   ....[106]....
        /*0928*/ 	.word	0x00022830


	//   ....[107]....
        /*092c*/ 	.word	0x00023fa0


	//   ....[108]....
        /*0930*/ 	.word	0x000264d0


	//   ....[109]....
        /*0934*/ 	.word	0x000264f0


	//   ....[110]....
        /*0938*/ 	.word	0x000265a0


	//   ....[111]....
        /*093c*/ 	.word	0x000265c0


	//   ....[112]....
        /*0940*/ 	.word	0x00026660


	//   ....[113]....
        /*0944*/ 	.word	0x00026680


	//   ....[114]....
        /*0948*/ 	.word	0x00026720


	//   ....[115]....
        /*094c*/ 	.word	0x00026740


	//   ....[116]....
        /*0950*/ 	.word	0x000267e0


	//   ....[117]....
        /*0954*/ 	.word	0x00026800


	//   ....[118]....
        /*0958*/ 	.word	0x00026810


	//   ....[119]....
        /*095c*/ 	.word	0x000268a0


	//   ....[120]....
        /*0960*/ 	.word	0x00027040


	//   ....[121]....
        /*0964*/ 	.word	0x00027070


	//   ....[122]....
        /*0968*/ 	.word	0x00027090


	//   ....[123]....
        /*096c*/ 	.word	0x00027120


	//   ....[124]....
        /*0970*/ 	.word	0x00027130


	//   ....[125]....
        /*0974*/ 	.word	0x000271d0


	//   ....[126]....
        /*0978*/ 	.word	0x000271e0


	//   ....[127]....
        /*097c*/ 	.word	0x00027280


	//   ....[128]....
        /*0980*/ 	.word	0x00027290


	//   ....[129]....
        /*0984*/ 	.word	0x00027330


	//   ....[130]....
        /*0988*/ 	.word	0x00027340


	//   ....[131]....
        /*098c*/ 	.word	0x000273e0


	//   ....[132]....
        /*0990*/ 	.word	0x000273f0


	//   ....[133]....
        /*0994*/ 	.word	0x00027490


	//   ....[134]....
        /*0998*/ 	.word	0x000274a0


	//   ....[135]....
        /*099c*/ 	.word	0x000274b0


	//   ....[136]....
        /*09a0*/ 	.word	0x00027c70


	//   ....[137]....
        /*09a4*/ 	.word	0x00027c80


	//   ....[138]....
        /*09a8*/ 	.word	0x00027c90


	//   ....[139]....
        /*09ac*/ 	.word	0x00027d20


	//   ....[140]....
        /*09b0*/ 	.word	0x00027d30


	//   ....[141]....
        /*09b4*/ 	.word	0x00027d90


	//   ....[142]....
        /*09b8*/ 	.word	0x00027dc0


	//   ....[143]....
        /*09bc*/ 	.word	0x00027e00


	//   ....[144]....
        /*09c0*/ 	.word	0x00027e30


	//   ....[145]....
        /*09c4*/ 	.word	0x00027e70


	//   ....[146]....
        /*09c8*/ 	.word	0x00027ea0


	//   ....[147]....
        /*09cc*/ 	.word	0x00027ee0


	//   ....[148]....
        /*09d0*/ 	.word	0x00028150


	//   ....[149]....
        /*09d4*/ 	.word	0x00028170


	//   ....[150]....
        /*09d8*/ 	.word	0x00028200


	//   ....[151]....
        /*09dc*/ 	.word	0x00028210


	//   ....[152]....
        /*09e0*/ 	.word	0x00028280


	//   ....[153]....
        /*09e4*/ 	.word	0x00028290


	//   ....[154]....
        /*09e8*/ 	.word	0x00028300


	//   ....[155]....
        /*09ec*/ 	.word	0x00028310


	//   ....[156]....
        /*09f0*/ 	.word	0x00028380


	//   ....[157]....
        /*09f4*/ 	.word	0x00028390


	//   ....[158]....
        /*09f8*/ 	.word	0x000283a0


	//   ....[159]....
        /*09fc*/ 	.word	0x00028410


	//   ....[160]....
        /*0a00*/ 	.word	0x00028970


	//   ....[161]....
        /*0a04*/ 	.word	0x000289a0


	//   ....[162]....
        /*0a08*/ 	.word	0x000289d0


	//   ....[163]....
        /*0a0c*/ 	.word	0x000289e0


	//   ....[164]....
        /*0a10*/ 	.word	0x00028a20


	//   ....[165]....
        /*0a14*/ 	.word	0x00028a40


	//   ....[166]....
        /*0a18*/ 	.word	0x00028ab0


	//   ....[167]....
        /*0a1c*/ 	.word	0x00028ad0


	//   ....[168]....
        /*0a20*/ 	.word	0x00028b30


	//   ....[169]....
        /*0a24*/ 	.word	0x00028b50


	//   ....[170]....
        /*0a28*/ 	.word	0x00028ba0


	//   ....[171]....
        /*0a2c*/ 	.word	0x00028bc0


	//   ....[172]....
        /*0a30*/ 	.word	0x00028ff0


	//   ....[173]....
        /*0a34*/ 	.word	0x00029020


	//   ....[174]....
        /*0a38*/ 	.word	0x00029080


	//   ....[175]....
        /*0a3c*/ 	.word	0x000290b0


	//   ....[176]....
        /*0a40*/ 	.word	0x000290e0


	//   ....[177]....
        /*0a44*/ 	.word	0x00029110


	//   ....[178]....
        /*0a48*/ 	.word	0x00029140


	//   ....[179]....
        /*0a4c*/ 	.word	0x00029170


	//   ....[180]....
        /*0a50*/ 	.word	0x00029310


	//   ....[181]....
        /*0a54*/ 	.word	0x00029340


	//   ....[182]....
        /*0a58*/ 	.word	0x00029370


	//   ....[183]....
        /*0a5c*/ 	.word	0x000293a0


	//   ....[184]....
        /*0a60*/ 	.word	0x000293d0


	//   ....[185]....
        /*0a64*/ 	.word	0x00029400


	//   ....[186]....
        /*0a68*/ 	.word	0x000294c0


	//   ....[187]....
        /*0a6c*/ 	.word	0x000294e0


	//   ....[188]....
        /*0a70*/ 	.word	0x00029500


	//   ....[189]....
        /*0a74*/ 	.word	0x00029560


	//   ....[190]....
        /*0a78*/ 	.word	0x00029f80


	//   ....[191]....
        /*0a7c*/ 	.word	0x0002a2c0


	//   ....[192]....
        /*0a80*/ 	.word	0x0002a350


	//   ....[193]....
        /*0a84*/ 	.word	0x0002a3f0


	//   ....[194]....
        /*0a88*/ 	.word	0x0002a480


	//   ....[195]....
        /*0a8c*/ 	.word	0x0002a570


	//   ....[196]....
        /*0a90*/ 	.word	0x0002a600


	//   ....[197]....
        /*0a94*/ 	.word	0x0002a6a0


	//   ....[198]....
        /*0a98*/ 	.word	0x0002a730


	//   ....[199]....
        /*0a9c*/ 	.word	0x0002a820


	//   ....[200]....
        /*0aa0*/ 	.word	0x0002a8b0


	//   ....[201]....
        /*0aa4*/ 	.word	0x0002a950


	//   ....[202]....
        /*0aa8*/ 	.word	0x0002a9e0


	//   ....[203]....
        /*0aac*/ 	.word	0x0002aad0


	//   ....[204]....
        /*0ab0*/ 	.word	0x0002ab60


	//   ....[205]....
        /*0ab4*/ 	.word	0x0002abb0


	//   ....[206]....
        /*0ab8*/ 	.word	0x0002ac00


	//   ....[207]....
        /*0abc*/ 	.word	0x0002aca0


	//   ....[208]....
        /*0ac0*/ 	.word	0x0002ad30


	//   ....[209]....
        /*0ac4*/ 	.word	0x0002ad80


	//   ....[210]....
        /*0ac8*/ 	.word	0x0002add0


	//   ....[211]....
        /*0acc*/ 	.word	0x0002aec0


	//   ....[212]....
        /*0ad0*/ 	.word	0x0002af50


	//   ....[213]....
        /*0ad4*/ 	.word	0x0002afa0


	//   ....[214]....
        /*0ad8*/ 	.word	0x0002aff0


	//   ....[215]....
        /*0adc*/ 	.word	0x0002b080


	//   ....[216]....
        /*0ae0*/ 	.word	0x0002b110


	//   ....[217]....
        /*0ae4*/ 	.word	0x0002b160


	//   ....[218]....
        /*0ae8*/ 	.word	0x0002b1b0


	//   ....[219]....
        /*0aec*/ 	.word	0x0002b550


	//   ....[220]....
        /*0af0*/ 	.word	0x0002b830


	//   ....[221]....
        /*0af4*/ 	.word	0x0002b920


	//   ....[222]....
        /*0af8*/ 	.word	0x0002b9c0


	//   ....[223]....
        /*0afc*/ 	.word	0x0002ba20


	//   ....[224]....
        /*0b00*/ 	.word	0x0002bb40


	//   ....[225]....
        /*0b04*/ 	.word	0x0002bba0


	//   ....[226]....
        /*0b08*/ 	.word	0x0002bcb0


	//   ....[227]....
        /*0b0c*/ 	.word	0x0002bd20


	//   ....[228]....
        /*0b10*/ 	.word	0x0002be30


	//   ....[229]....
        /*0b14*/ 	.word	0x0002bea0


	//   ....[230]....
        /*0b18*/ 	.word	0x0002bfb0


	//   ....[231]....
        /*0b1c*/ 	.word	0x0002c020


	//   ....[232]....
        /*0b20*/ 	.word	0x0002c0c0


	//   ....[233]....
        /*0b24*/ 	.word	0x0002c1d0


	//   ....[234]....
        /*0b28*/ 	.word	0x0002c230


	//   ....[235]....
        /*0b2c*/ 	.word	0x0002c290


	//   ....[236]....
        /*0b30*/ 	.word	0x0002c390


	//   ....[237]....
        /*0b34*/ 	.word	0x0002c3f0


	//   ....[238]....
        /*0b38*/ 	.word	0x0002c500


	//   ....[239]....
        /*0b3c*/ 	.word	0x0002c560


	//   ....[240]....
        /*0b40*/ 	.word	0x0002c670


	//   ....[241]....
        /*0b44*/ 	.word	0x0002c6d0


	//   ....[242]....
        /*0b48*/ 	.word	0x0002c7e0


	//   ....[243]....
        /*0b4c*/ 	.word	0x0002c840


	//   ....[244]....
        /*0b50*/ 	.word	0x0002c950


	//   ....[245]....
        /*0b54*/ 	.word	0x0002c9b0


	//   ....[246]....
        /*0b58*/ 	.word	0x0002cac0


	//   ....[247]....
        /*0b5c*/ 	.word	0x0002cb20


	//   ....[248]....
        /*0b60*/ 	.word	0x0002cc10


	//   ....[249]....
        /*0b64*/ 	.word	0x0002cd40


	//   ....[250]....
        /*0b68*/ 	.word	0x0002cdf0


	//   ....[251]....
        /*0b6c*/ 	.word	0x0002ce60


	//   ....[252]....
        /*0b70*/ 	.word	0x0002cf50


	//   ....[253]....
        /*0b74*/ 	.word	0x0002cfb0


	//   ....[254]....
        /*0b78*/ 	.word	0x0002d080


	//   ....[255]....
        /*0b7c*/ 	.word	0x0002d0e0


	//   ....[0]....
        /*0b80*/ 	.word	0x0002d1b0


	//   ....[1]....
        /*0b84*/ 	.word	0x0002d210


	//   ....[2]....
        /*0b88*/ 	.word	0x0002d2e0


	//   ....[3]....
        /*0b8c*/ 	.word	0x0002d340


	//   ....[4]....
        /*0b90*/ 	.word	0x0002d410


	//   ....[5]....
        /*0b94*/ 	.word	0x0002d500


	//   ....[6]....
        /*0b98*/ 	.word	0x0002d5a0


	//   ....[7]....
        /*0b9c*/ 	.word	0x0002d600


	//   ....[8]....
        /*0ba0*/ 	.word	0x0002d6f0


	//   ....[9]....
        /*0ba4*/ 	.word	0x0002d750


	//   ....[10]....
        /*0ba8*/ 	.word	0x0002d830


	//   ....[11]....
        /*0bac*/ 	.word	0x0002d890


	//   ....[12]....
        /*0bb0*/ 	.word	0x0002d970


	//   ....[13]....
        /*0bb4*/ 	.word	0x0002d9d0


	//   ....[14]....
        /*0bb8*/ 	.word	0x0002dab0


	//   ....[15]....
        /*0bbc*/ 	.word	0x0002db10


	//   ....[16]....
        /*0bc0*/ 	.word	0x0002dbe0


	//   ....[17]....
        /*0bc4*/ 	.word	0x0002dd10


	//   ....[18]....
        /*0bc8*/ 	.word	0x0002ddf0


	//   ....[19]....
        /*0bcc*/ 	.word	0x0002dea0


	//   ....[20]....
        /*0bd0*/ 	.word	0x0002df70


	//   ....[21]....
        /*0bd4*/ 	.word	0x0002dfd0


	//   ....[22]....
        /*0bd8*/ 	.word	0x0002e0a0


	//   ....[23]....
        /*0bdc*/ 	.word	0x0002e100


	//   ....[24]....
        /*0be0*/ 	.word	0x0002e1e0


	//   ....[25]....
        /*0be4*/ 	.word	0x0002e240


	//   ....[26]....
        /*0be8*/ 	.word	0x0002e310


	//   ....[27]....
        /*0bec*/ 	.word	0x0002e370


	//   ....[28]....
        /*0bf0*/ 	.word	0x0002e430


	//   ....[29]....
        /*0bf4*/ 	.word	0x0002e4c0


	//   ....[30]....
        /*0bf8*/ 	.word	0x0002e560


	//   ....[31]....
        /*0bfc*/ 	.word	0x0002e6e0


	//   ....[32]....
        /*0c00*/ 	.word	0x0002e750


	//   ....[33]....
        /*0c04*/ 	.word	0x0002e7c0


	//   ....[34]....
        /*0c08*/ 	.word	0x0002e830


	//   ....[35]....
        /*0c0c*/ 	.word	0x0002e8a0


	//   ....[36]....
        /*0c10*/ 	.word	0x0002e920


	//   ....[37]....
        /*0c14*/ 	.word	0x0002e9a0


	//   ....[38]....
        /*0c18*/ 	.word	0x0002ea30


	//   ....[39]....
        /*0c1c*/ 	.word	0x0002eaa0


	//   ....[40]....
        /*0c20*/ 	.word	0x0002eb10


	//   ....[41]....
        /*0c24*/ 	.word	0x0002eb80


	//   ....[42]....
        /*0c28*/ 	.word	0x0002ec00


	//   ....[43]....
        /*0c2c*/ 	.word	0x0002ec70


	//   ....[44]....
        /*0c30*/ 	.word	0x0002ed00


	//   ....[45]....
        /*0c34*/ 	.word	0x0002ed60


	//   ....[46]....
        /*0c38*/ 	.word	0x0002edf0


	//   ....[47]....
        /*0c3c*/ 	.word	0x0002ef20


	//----- nvinfo : EIATTR_REG_RECONFIG
	.align		4
.L_232:
        /*0c40*/ 	.byte	0x01, 0x54
	.zero		2


	//----- nvinfo : EIATTR_SYSCALL_OFFSETS
	.align		4
        /*0c44*/ 	.byte	0x04, 0x46
        /*0c46*/ 	.short	(.L_234 - .L_233)


	//   ....[0]....
.L_233:
        /*0c48*/ 	.word	0x000022a0


	//   ....[1]....
        /*0c4c*/ 	.word	0x000023f0


	//   ....[2]....
        /*0c50*/ 	.word	0x0000bbb0


	//   ....[3]....
        /*0c54*/ 	.word	0x0000bed0


	//   ....[4]....
        /*0c58*/ 	.word	0x00025a60


	//   ....[5]....
        /*0c5c*/ 	.word	0x00025bb0


	//   ....[6]....
        /*0c60*/ 	.word	0x00025ca0


	//   ....[7]....
        /*0c64*/ 	.word	0x00026c60


	//----- nvinfo : EIATTR_MBARRIER_INSTR_OFFSETS
	.align		4
.L_234:
        /*0c68*/ 	.byte	0x04, 0x39
        /*0c6a*/ 	.short	(.L_236 - .L_235)


	//   ....[0]....
.L_235:
        /*0c6c*/ 	.word	0x00000270
        /*0c70*/ 	.word	0x000000ff
        /*0c74*/ 	.word	0x0002a800
        /*0c78*/ 	.short	0x0100
        /*0c7a*/ 	.byte	0x08
	.zero		1


	//   ....[1]....
        /*0c7c*/ 	.word	0x00000280
        /*0c80*/ 	.word	0x000000ff
        /*0c84*/ 	.word	0x0002a820
        /*0c88*/ 	.short	0x0100
        /*0c8a*/ 	.byte	0x08
	.zero		1


	//   ....[2]....
        /*0c8c*/ 	.word	0x00000370
        /*0c90*/ 	.word	0x000000ff
        /*0c94*/ 	.word	0x0002a830
        /*0c98*/ 	.short	0x0100
        /*0c9a*/ 	.byte	0x08
	.zero		1


	//   ....[3]....
        /*0c9c*/ 	.word	0x00000380
        /*0ca0*/ 	.word	0x000000ff
        /*0ca4*/ 	.word	0x0002a840
        /*0ca8*/ 	.short	0x0100
        /*0caa*/ 	.byte	0x08
	.zero		1


	//   ....[4]....
        /*0cac*/ 	.word	0x00000390
        /*0cb0*/ 	.word	0x000000ff
        /*0cb4*/ 	.word	0x0002a838
        /*0cb8*/ 	.short	0x0100
        /*0cba*/ 	.byte	0x08
	.zero		1


	//   ....[5]....
        /*0cbc*/ 	.word	0x000003a0
        /*0cc0*/ 	.word	0x000000ff
        /*0cc4*/ 	.word	0x0002a848
        /*0cc8*/ 	.short	0x0100
        /*0cca*/ 	.byte	0x08
	.zero		1


	//   ....[6]....
        /*0ccc*/ 	.word	0x000004d0
        /*0cd0*/ 	.word	0x000000ff
        /*0cd4*/ 	.word	0x0002a850
        /*0cd8*/ 	.short	0x0100
        /*0cda*/ 	.byte	0x08
	.zero		1


	//   ....[7]....
        /*0cdc*/ 	.word	0x000004e0
        /*0ce0*/ 	.word	0x000000ff
        /*0ce4*/ 	.word	0x0002a860
        /*0ce8*/ 	.short	0x0100
        /*0cea*/ 	.byte	0x08
	.zero		1


	//   ....[8]....
        /*0cec*/ 	.word	0x000004f0
        /*0cf0*/ 	.word	0x000000ff
        /*0cf4*/ 	.word	0x0002a858
        /*0cf8*/ 	.short	0x0100
        /*0cfa*/ 	.byte	0x08
	.zero		1


	//   ....[9]....
        /*0cfc*/ 	.word	0x00000500
        /*0d00*/ 	.word	0x000000ff
        /*0d04*/ 	.word	0x0002a868
        /*0d08*/ 	.short	0x0100
        /*0d0a*/ 	.byte	0x08
	.zero		1


	//   ....[10]....
        /*0d0c*/ 	.word	0x000005f0
        /*0d10*/ 	.word	0x000000ff
        /*0d14*/ 	.word	0x0002a870
        /*0d18*/ 	.short	0x0100
        /*0d1a*/ 	.byte	0x06
	.zero		1


	//   ....[11]....
        /*0d1c*/ 	.word	0x00000600
        /*0d20*/ 	.word	0x000000ff
        /*0d24*/ 	.word	0x0002a880
        /*0d28*/ 	.short	0x0100
        /*0d2a*/ 	.byte	0x06
	.zero		1


	//   ....[12]....
        /*0d2c*/ 	.word	0x00000610
        /*0d30*/ 	.word	0x000000ff
        /*0d34*/ 	.word	0x0002a878
        /*0d38*/ 	.short	0x0100
        /*0d3a*/ 	.byte	0x06
	.zero		1


	//   ....[13]....
        /*0d3c*/ 	.word	0x00000620
        /*0d40*/ 	.word	0x000000ff
        /*0d44*/ 	.word	0x0002a888
        /*0d48*/ 	.short	0x0100
        /*0d4a*/ 	.byte	0x06
	.zero		1


	//   ....[14]....
        /*0d4c*/ 	.word	0x00000750
        /*0d50*/ 	.word	0x000000ff
        /*0d54*/ 	.word	0x0002a890
        /*0d58*/ 	.short	0x0100
        /*0d5a*/ 	.byte	0x08
	.zero		1


	//   ....[15]....
        /*0d5c*/ 	.word	0x00000760
        /*0d60*/ 	.word	0x000000ff
        /*0d64*/ 	.word	0x0002a8a0
        /*0d68*/ 	.short	0x0100
        /*0d6a*/ 	.byte	0x08
	.zero		1


	//   ....[16]....
        /*0d6c*/ 	.word	0x00000770
        /*0d70*/ 	.word	0x000000ff
        /*0d74*/ 	.word	0x0002a898
        /*0d78*/ 	.short	0x0100
        /*0d7a*/ 	.byte	0x08
	.zero		1


	//   ....[17]....
        /*0d7c*/ 	.word	0x00000780
        /*0d80*/ 	.word	0x000000ff
        /*0d84*/ 	.word	0x0002a8a8
        /*0d88*/ 	.short	0x0100
        /*0d8a*/ 	.byte	0x08
	.zero		1


	//   ....[18]....
        /*0d8c*/ 	.word	0x000008b0
        /*0d90*/ 	.word	0x000000ff
        /*0d94*/ 	.word	0x0002a8b0
        /*0d98*/ 	.short	0x0100
        /*0d9a*/ 	.byte	0x08
	.zero		1


	//   ....[19]....
        /*0d9c*/ 	.word	0x000008c0
        /*0da0*/ 	.word	0x000000ff
        /*0da4*/ 	.word	0x0002a8c0
        /*0da8*/ 	.short	0x0100
        /*0daa*/ 	.byte	0x08
	.zero		1


	//   ....[20]....
        /*0dac*/ 	.word	0x000008d0
        /*0db0*/ 	.word	0x000000ff
        /*0db4*/ 	.word	0x0002a8b8
        /*0db8*/ 	.short	0x0100
        /*0dba*/ 	.byte	0x08
	.zero		1


	//   ....[21]....
        /*0dbc*/ 	.word	0x000008e0
        /*0dc0*/ 	.word	0x000000ff
        /*0dc4*/ 	.word	0x0002a8c8
        /*0dc8*/ 	.short	0x0100
        /*0dca*/ 	.byte	0x08
	.zero		1


	//   ....[22]....
        /*0dcc*/ 	.word	0x00003e80
        /*0dd0*/ 	.word	0x00000056
        /*0dd4*/ 	.word	0x0002a890
        /*0dd8*/ 	.short	0x010a
        /*0dda*/ 	.byte	0x3f
	.zero		1


	//   ....[23]....
        /*0ddc*/ 	.word	0x00007480
        /*0de0*/ 	.word	0x00000056
        /*0de4*/ 	.word	0x0002a890
        /*0de8*/ 	.short	0x010a
        /*0dea*/ 	.byte	0x3f
	.zero		1


	//   ....[24]....
        /*0dec*/ 	.word	0x0000a310
        /*0df0*/ 	.word	0x00000056
        /*0df4*/ 	.word	0x0002a890
        /*0df8*/ 	.short	0x010a
        /*0dfa*/ 	.byte	0x3f
	.zero		1


	//   ....[25]....
        /*0dfc*/ 	.word	0x0000aab0
        /*0e00*/ 	.word	0x0000000b
        /*0e04*/ 	.word	0x00000000
        /*0e08*/ 	.short	0x0101
        /*0e0a*/ 	.byte	0x3f
	.zero		1


	//   ....[26]....
        /*0e0c*/ 	.word	0x0000aaf0
        /*0e10*/ 	.word	0x00000056
        /*0e14*/ 	.word	0x0002a8b0
        /*0e18*/ 	.short	0x010a
        /*0e1a*/ 	.byte	0x3f
	.zero		1


	//   ....[27]....
        /*0e1c*/ 	.word	0x0000b080
        /*0e20*/ 	.word	0x00000056
        /*0e24*/ 	.word	0x00000000
        /*0e28*/ 	.short	0x0101
        /*0e2a*/ 	.byte	0x3f
	.zero		1


	//   ....[28]....
        /*0e2c*/ 	.word	0x0000bc30
        /*0e30*/ 	.word	0x00000002
        /*0e34*/ 	.word	0x0002a800
        /*0e38*/ 	.short	0x010a
        /*0e3a*/ 	.byte	0x3f
	.zero		1


	//   ....[29]....
        /*0e3c*/ 	.word	0x0000bc80
        /*0e40*/ 	.word	0x00000002
        /*0e44*/ 	.word	0x0002a800
        /*0e48*/ 	.short	0x010a
        /*0e4a*/ 	.byte	0x3f
	.zero		1


	//   ....[30]....
        /*0e4c*/ 	.word	0x0000d060
        /*0e50*/ 	.word	0x00000002
        /*0e54*/ 	.word	0x0002a800
        /*0e58*/ 	.short	0x010a
        /*0e5a*/ 	.byte	0x3f
	.zero		1


	//   ....[31]....
        /*0e5c*/ 	.word	0x00010250
        /*0e60*/ 	.word	0x00000002
        /*0e64*/ 	.word	0x0002a800
        /*0e68*/ 	.short	0x010a
        /*0e6a*/ 	.byte	0x3f
	.zero		1


	//   ....[32]....
        /*0e6c*/ 	.word	0x00012af0
        /*0e70*/ 	.word	0x00000009
        /*0e74*/ 	.word	0x0002a830
        /*0e78*/ 	.short	0x010a
        /*0e7a*/ 	.byte	0x3f
	.zero		1


	//   ....[33]....
        /*0e7c*/ 	.word	0x00012b30
        /*0e80*/ 	.word	0x00000009
        /*0e84*/ 	.word	0x0002a830
        /*0e88*/ 	.short	0x010a
        /*0e8a*/ 	.byte	0x3f
	.zero		1


	//   ....[34]....
        /*0e8c*/ 	.word	0x00013570
        /*0e90*/ 	.word	0x00000005
        /*0e94*/ 	.word	0x00000000
        /*0e98*/ 	.short	0x0101
        /*0e9a*/ 	.byte	0x3f
	.zero		1


	//   ....[35]....
        /*0e9c*/ 	.word	0x000159a0
        /*0ea0*/ 	.word	0x00000009
        /*0ea4*/ 	.word	0x0002a830
        /*0ea8*/ 	.short	0x010a
        /*0eaa*/ 	.byte	0x3f
	.zero		1


	//   ....[36]....
        /*0eac*/ 	.word	0x00015a20
        /*0eb0*/ 	.word	0x00000009
        /*0eb4*/ 	.word	0x0002a830
        /*0eb8*/ 	.short	0x010a
        /*0eba*/ 	.byte	0x3f
	.zero		1


	//   ....[37]....
        /*0ebc*/ 	.word	0x00016710
        /*0ec0*/ 	.word	0x00000015
        /*0ec4*/ 	.word	0x0002a850
        /*0ec8*/ 	.short	0x010a
        /*0eca*/ 	.byte	0x3f
	.zero		1


	//   ....[38]....
        /*0ecc*/ 	.word	0x00016760
        /*0ed0*/ 	.word	0x00000015
        /*0ed4*/ 	.word	0x0002a850
        /*0ed8*/ 	.short	0x010a
        /*0eda*/ 	.byte	0x3f
	.zero		1


	//   ....[39]....
        /*0edc*/ 	.word	0x00016b10
        /*0ee0*/ 	.word	0x00000009
        /*0ee4*/ 	.word	0x00000000
        /*0ee8*/ 	.short	0x0101
        /*0eea*/ 	.byte	0x3f
	.zero		1


	//   ....[40]....
        /*0eec*/ 	.word	0x00018b20
        /*0ef0*/ 	.word	0x00000015
        /*0ef4*/ 	.word	0x00000000
        /*0ef8*/ 	.short	0x0101
        /*0efa*/ 	.byte	0x3f
	.zero		1


	//   ....[41]....
        /*0efc*/ 	.word	0x000190a0
        /*0f00*/ 	.word	0x00000014
        /*0f04*/ 	.word	0x0002a830
        /*0f08*/ 	.short	0x010a
        /*0f0a*/ 	.byte	0x3f
	.zero		1


	//   ....[42]....
        /*0f0c*/ 	.word	0x00019120
        /*0f10*/ 	.word	0x00000014
        /*0f14*/ 	.word	0x0002a830
        /*0f18*/ 	.short	0x010a
        /*0f1a*/ 	.byte	0x3f
	.zero		1


	//   ....[43]....
        /*0f1c*/ 	.word	0x00019e10
        /*0f20*/ 	.word	0x00000015
        /*0f24*/ 	.word	0x0002a850
        /*0f28*/ 	.short	0x010a
        /*0f2a*/ 	.byte	0x3f
	.zero		1


	//   ....[44]....
        /*0f2c*/ 	.word	0x00019e60
        /*0f30*/ 	.word	0x00000015
        /*0f34*/ 	.word	0x0002a850
        /*0f38*/ 	.short	0x010a
        /*0f3a*/ 	.byte	0x3f
	.zero		1


	//   ....[45]....
        /*0f3c*/ 	.word	0x0001a960
        /*0f40*/ 	.word	0x0000006a
        /*0f44*/ 	.word	0x00000000
        /*0f48*/ 	.short	0x0101
        /*0f4a*/ 	.byte	0x3f
	.zero		1


	//   ....[46]....
        /*0f4c*/ 	.word	0x0001af50
        /*0f50*/ 	.word	0x00000015
        /*0f54*/ 	.word	0x00000000
        /*0f58*/ 	.short	0x0101
        /*0f5a*/ 	.byte	0x3f
	.zero		1


	//   ....[47]....
        /*0f5c*/ 	.word	0x0001b240
        /*0f60*/ 	.word	0x00000000
        /*0f64*/ 	.word	0x0002a830
        /*0f68*/ 	.short	0x010a
        /*0f6a*/ 	.byte	0x3f
	.zero		1


	//   ....[48]....
        /*0f6c*/ 	.word	0x0001b2c0
        /*0f70*/ 	.word	0x00000000
        /*0f74*/ 	.word	0x0002a830
        /*0f78*/ 	.short	0x010a
        /*0f7a*/ 	.byte	0x3f
	.zero		1


	//   ....[49]....
        /*0f7c*/ 	.word	0x0001bfb0
        /*0f80*/ 	.word	0x0000000f
        /*0f84*/ 	.word	0x0002a850
        /*0f88*/ 	.short	0x010a
        /*0f8a*/ 	.byte	0x3f
	.zero		1


	//   ....[50]....
        /*0f8c*/ 	.word	0x0001c000
        /*0f90*/ 	.word	0x0000000f
        /*0f94*/ 	.word	0x0002a850
        /*0f98*/ 	.short	0x010a
        /*0f9a*/ 	.byte	0x3f
	.zero		1


	//   ....[51]....
        /*0f9c*/ 	.word	0x0001c440
        /*0fa0*/ 	.word	0x00000005
        /*0fa4*/ 	.word	0x00000000
        /*0fa8*/ 	.short	0x0101
        /*0faa*/ 	.byte	0x3f
	.zero		1


	//   ....[52]....
        /*0fac*/ 	.word	0x0001e3a0
        /*0fb0*/ 	.word	0x0000000f
        /*0fb4*/ 	.word	0x00000000
        /*0fb8*/ 	.short	0x0101
        /*0fba*/ 	.byte	0x3f
	.zero		1


	//   ....[53]....
        /*0fbc*/ 	.word	0x0001e990
        /*0fc0*/ 	.word	0x00000005
        /*0fc4*/ 	.word	0x0002a850
        /*0fc8*/ 	.short	0x010a
        /*0fca*/ 	.byte	0x3f
	.zero		1


	//   ....[54]....
        /*0fcc*/ 	.word	0x0001ea30
        /*0fd0*/ 	.word	0x00000005
        /*0fd4*/ 	.word	0x0002a850
        /*0fd8*/ 	.short	0x010a
        /*0fda*/ 	.byte	0x3f
	.zero		1


	//   ....[55]....
        /*0fdc*/ 	.word	0x0001ef30
        /*0fe0*/ 	.word	0x00000005
        /*0fe4*/ 	.word	0x00000000
        /*0fe8*/ 	.short	0x0101
        /*0fea*/ 	.byte	0x3f
	.zero		1


	//   ....[56]....
        /*0fec*/ 	.word	0x00020530
        /*0ff0*/ 	.word	0x00000000
        /*0ff4*/ 	.word	0x00000000
        /*0ff8*/ 	.short	0x0101
        /*0ffa*/ 	.byte	0x3f
	.zero		1


	//   ....[57]....
        /*0ffc*/ 	.word	0x00020bb0
        /*1000*/ 	.word	0x00000006
        /*1004*/ 	.word	0x00000000
        /*1008*/ 	.short	0x0101
        /*100a*/ 	.byte	0x3f
	.zero		1


	//   ....[58]....
        /*100c*/ 	.word	0x00024080
        /*1010*/ 	.word	0x00000011
        /*1014*/ 	.word	0x0002a820
        /*1018*/ 	.short	0x010a
        /*101a*/ 	.byte	0x3f
	.zero		1


	//   ....[59]....
        /*101c*/ 	.word	0x00024110
        /*1020*/ 	.word	0x0000000c
        /*1024*/ 	.word	0x0002a8a0
        /*1028*/ 	.short	0x010a
        /*102a*/ 	.byte	0x3f
	.zero		1


	//   ....[60]....
        /*102c*/ 	.word	0x00024550
        /*1030*/ 	.word	0x0000000c
        /*1034*/ 	.word	0x0002a8c0
        /*1038*/ 	.short	0x010a
        /*103a*/ 	.byte	0x3f
	.zero		1


	//   ....[61]....
        /*103c*/ 	.word	0x00024980
        /*1040*/ 	.word	0x0000000a
        /*1044*/ 	.word	0x0002a8a0
        /*1048*/ 	.short	0x010a
        /*104a*/ 	.byte	0x3f
	.zero		1


	//   ....[62]....
        /*104c*/ 	.word	0x00024db0
        /*1050*/ 	.word	0x0000000a
        /*1054*/ 	.word	0x0002a8c0
        /*1058*/ 	.short	0x010a
        /*105a*/ 	.byte	0x3f
	.zero		1


	//   ....[63]....
        /*105c*/ 	.word	0x000262b0
        /*1060*/ 	.word	0x00000007
        /*1064*/ 	.word	0x0002a840
        /*1068*/ 	.short	0x010a
        /*106a*/ 	.byte	0x3f
	.zero		1


	//   ....[64]....
        /*106c*/ 	.word	0x00026960
        /*1070*/ 	.word	0x00000007
        /*1074*/ 	.word	0x0002a830
        /*1078*/ 	.short	0x0107
        /*107a*/ 	.byte	0x3f
	.zero		1


	//   ....[65]....
        /*107c*/ 	.word	0x00026a10
        /*1080*/ 	.word	0x00000007
        /*1084*/ 	.word	0x0002a830
        /*1088*/ 	.short	0x0101
        /*108a*/ 	.byte	0x3f
	.zero		1


	//   ....[66]....
        /*108c*/ 	.word	0x00027600
        /*1090*/ 	.word	0x00000011
        /*1094*/ 	.word	0x0002a800
        /*1098*/ 	.short	0x0107
        /*109a*/ 	.byte	0x3f
	.zero		1


	//   ....[67]....
        /*109c*/ 	.word	0x00027710
        /*10a0*/ 	.word	0x00000011
        /*10a4*/ 	.word	0x0002a800
        /*10a8*/ 	.short	0x0101
        /*10aa*/ 	.byte	0x3f
	.zero		1


	//   ....[68]....
        /*10ac*/ 	.word	0x00027730
        /*10b0*/ 	.word	0x00000011
        /*10b4*/ 	.word	0x0002a820
        /*10b8*/ 	.short	0x010a
        /*10ba*/ 	.byte	0x3f
	.zero		1


	//   ....[69]....
        /*10bc*/ 	.word	0x00027aa0
        /*10c0*/ 	.word	0x00000005
        /*10c4*/ 	.word	0x0002a840
        /*10c8*/ 	.short	0x010a
        /*10ca*/ 	.byte	0x3f
	.zero		1


	//   ....[70]....
        /*10cc*/ 	.word	0x00027f80
        /*10d0*/ 	.word	0x00000005
        /*10d4*/ 	.word	0x0002a830
        /*10d8*/ 	.short	0x0107
        /*10da*/ 	.byte	0x3f
	.zero		1


	//   ....[71]....
        /*10dc*/ 	.word	0x00028030
        /*10e0*/ 	.word	0x00000005
        /*10e4*/ 	.word	0x0002a830
        /*10e8*/ 	.short	0x0101
        /*10ea*/ 	.byte	0x3f
	.zero		1


	//   ....[72]....
        /*10ec*/ 	.word	0x00028090
        /*10f0*/ 	.word	0x00000005
        /*10f4*/ 	.word	0x0002a860
        /*10f8*/ 	.short	0x010a
        /*10fa*/ 	.byte	0x3f
	.zero		1


	//   ....[73]....
        /*10fc*/ 	.word	0x000284f0
        /*1100*/ 	.word	0x00000005
        /*1104*/ 	.word	0x0002a850
        /*1108*/ 	.short	0x0107
        /*110a*/ 	.byte	0x3f
	.zero		1


	//   ....[74]....
        /*110c*/ 	.word	0x00028650
        /*1110*/ 	.word	0x00000005
        /*1114*/ 	.word	0x0002a850
        /*1118*/ 	.short	0x0101
        /*111a*/ 	.byte	0x3f
	.zero		1


	//   ....[75]....
        /*111c*/ 	.word	0x000288a0
        /*1120*/ 	.word	0x00000000
        /*1124*/ 	.word	0x0002a860
        /*1128*/ 	.short	0x010a
        /*112a*/ 	.byte	0x3f
	.zero		1


	//   ....[76]....
        /*112c*/ 	.word	0x00028d00
        /*1130*/ 	.word	0x00000000
        /*1134*/ 	.word	0x0002a850
        /*1138*/ 	.short	0x0107
        /*113a*/ 	.byte	0x3f
	.zero		1


	//   ....[77]....
        /*113c*/ 	.word	0x00028db0
        /*1140*/ 	.word	0x00000000
        /*1144*/ 	.word	0x0002a850
        /*1148*/ 	.short	0x0101
        /*114a*/ 	.byte	0x3f
	.zero		1


	//   ....[78]....
        /*114c*/ 	.word	0x00029f00
        /*1150*/ 	.word	0x00000007
        /*1154*/ 	.word	0x0002a820
        /*1158*/ 	.short	0x010a
        /*115a*/ 	.byte	0x3f
	.zero		1


	//   ....[79]....
        /*115c*/ 	.word	0x0002a090
        /*1160*/ 	.word	0x00000005
        /*1164*/ 	.word	0x0002a840
        /*1168*/ 	.short	0x010a
        /*116a*/ 	.byte	0x3f
	.zero		1


	//   ....[80]....
        /*116c*/ 	.word	0x0002a130
        /*1170*/ 	.word	0x00000003
        /*1174*/ 	.word	0x0002a840
        /*1178*/ 	.short	0x010a
        /*117a*/ 	.byte	0x3f
	.zero		1


	//   ....[81]....
        /*117c*/ 	.word	0x0002a170
        /*1180*/ 	.word	0x00000005
        /*1184*/ 	.word	0x0002a860
        /*1188*/ 	.short	0x010a
        /*118a*/ 	.byte	0x3f
	.zero		1


	//   ....[82]....
        /*118c*/ 	.word	0x0002a1b0
        /*1190*/ 	.word	0x00000003
        /*1194*/ 	.word	0x0002a860
        /*1198*/ 	.short	0x010a
        /*119a*/ 	.byte	0x3f
	.zero		1


	//   ....[83]....
        /*119c*/ 	.word	0x0002a210
        /*11a0*/ 	.word	0x00000056
        /*11a4*/ 	.word	0x0002a890
        /*11a8*/ 	.short	0x010a
        /*11aa*/ 	.byte	0x3f
	.zero		1


	//   ....[84]....
        /*11ac*/ 	.word	0x0002a4c0
        /*11b0*/ 	.word	0x00000056
        /*11b4*/ 	.word	0x0002a890
        /*11b8*/ 	.short	0x010a
        /*11ba*/ 	.byte	0x3f
	.zero		1


	//   ....[85]....
        /*11bc*/ 	.word	0x0002a770
        /*11c0*/ 	.word	0x00000056
        /*11c4*/ 	.word	0x0002a890
        /*11c8*/ 	.short	0x010a
        /*11ca*/ 	.byte	0x3f
	.zero		1


	//   ....[86]....
        /*11cc*/ 	.word	0x0002aa20
        /*11d0*/ 	.word	0x00000056
        /*11d4*/ 	.word	0x0002a8b0
        /*11d8*/ 	.short	0x010a
        /*11da*/ 	.byte	0x3f
	.zero		1


	//   ....[87]....
        /*11dc*/ 	.word	0x0002ae10
        /*11e0*/ 	.word	0x00000002
        /*11e4*/ 	.word	0x0002a800
        /*11e8*/ 	.short	0x010a
        /*11ea*/ 	.byte	0x3f
	.zero		1


	//   ....[88]....
        /*11ec*/ 	.word	0x0002b1f0
        /*11f0*/ 	.word	0x00000002
        /*11f4*/ 	.word	0x0002a800
        /*11f8*/ 	.short	0x010a
        /*11fa*/ 	.byte	0x3f
	.zero		1


	//   ....[89]....
        /*11fc*/ 	.word	0x0002b240
        /*1200*/ 	.word	0x00000009
        /*1204*/ 	.word	0x0002a830
        /*1208*/ 	.short	0x010a
        /*120a*/ 	.byte	0x3f
	.zero		1


	//   ....[90]....
        /*120c*/ 	.word	0x0002b290
        /*1210*/ 	.word	0x00000009
        /*1214*/ 	.word	0x0002a830
        /*1218*/ 	.short	0x010a
        /*121a*/ 	.byte	0x3f
	.zero		1


	//   ....[91]....
        /*121c*/ 	.word	0x0002b2e0
        /*1220*/ 	.word	0x00000015
        /*1224*/ 	.word	0x0002a850
        /*1228*/ 	.short	0x010a
        /*122a*/ 	.byte	0x3f
	.zero		1


	//   ....[92]....
        /*122c*/ 	.word	0x0002b330
        /*1230*/ 	.word	0x00000014
        /*1234*/ 	.word	0x0002a830
        /*1238*/ 	.short	0x010a
        /*123a*/ 	.byte	0x3f
	.zero		1


	//   ....[93]....
        /*123c*/ 	.word	0x0002b380
        /*1240*/ 	.word	0x00000015
        /*1244*/ 	.word	0x0002a850
        /*1248*/ 	.short	0x010a
        /*124a*/ 	.byte	0x3f
	.zero		1


	//   ....[94]....
        /*124c*/ 	.word	0x0002b3d0
        /*1250*/ 	.word	0x00000000
        /*1254*/ 	.word	0x0002a830
        /*1258*/ 	.short	0x010a
        /*125a*/ 	.byte	0x3f
	.zero		1


	//   ....[95]....
        /*125c*/ 	.word	0x0002b420
        /*1260*/ 	.word	0x0000000f
        /*1264*/ 	.word	0x0002a850
        /*1268*/ 	.short	0x010a
        /*126a*/ 	.byte	0x3f
	.zero		1


	//   ....[96]....
        /*126c*/ 	.word	0x0002b470
        /*1270*/ 	.word	0x00000005
        /*1274*/ 	.word	0x0002a850
        /*1278*/ 	.short	0x010a
        /*127a*/ 	.byte	0x3f
	.zero		1


	//   ....[97]....
        /*127c*/ 	.word	0x0002b610
        /*1280*/ 	.word	0x00000011
        /*1284*/ 	.word	0x0002a820
        /*1288*/ 	.short	0x010a
        /*128a*/ 	.byte	0x3f
	.zero		1


	//   ....[98]....
        /*128c*/ 	.word	0x0002b660
        /*1290*/ 	.word	0x0000000c
        /*1294*/ 	.word	0x0002a8a0
        /*1298*/ 	.short	0x010a
        /*129a*/ 	.byte	0x3f
	.zero		1


	//   ....[99]....
        /*129c*/ 	.word	0x0002b6b0
        /*12a0*/ 	.word	0x0000000c
        /*12a4*/ 	.word	0x0002a8c0
        /*12a8*/ 	.short	0x010a
        /*12aa*/ 	.byte	0x3f
	.zero		1


	//   ....[100]....
        /*12ac*/ 	.word	0x0002b700
        /*12b0*/ 	.word	0x0000000a
        /*12b4*/ 	.word	0x0002a8a0
        /*12b8*/ 	.short	0x010a
        /*12ba*/ 	.byte	0x3f
	.zero		1


	//   ....[101]....
        /*12bc*/ 	.word	0x0002b750
        /*12c0*/ 	.word	0x0000000a
        /*12c4*/ 	.word	0x0002a8c0
        /*12c8*/ 	.short	0x010a
        /*12ca*/ 	.byte	0x3f
	.zero		1


	//   ....[102]....
        /*12cc*/ 	.word	0x0002b870
        /*12d0*/ 	.word	0x00000007
        /*12d4*/ 	.word	0x0002a840
        /*12d8*/ 	.short	0x010a
        /*12da*/ 	.byte	0x3f
	.zero		1


	//   ....[103]....
        /*12dc*/ 	.word	0x0002cc40
        /*12e0*/ 	.word	0x00000011
        /*12e4*/ 	.word	0x0002a820
        /*12e8*/ 	.short	0x010a
        /*12ea*/ 	.byte	0x3f
	.zero		1


	//   ....[104]....
        /*12ec*/ 	.word	0x0002cc90
        /*12f0*/ 	.word	0x00000005
        /*12f4*/ 	.word	0x0002a840
        /*12f8*/ 	.short	0x010a
        /*12fa*/ 	.byte	0x3f
	.zero		1


	//   ....[105]....
        /*12fc*/ 	.word	0x0002d450
        /*1300*/ 	.word	0x00000005
        /*1304*/ 	.word	0x0002a860
        /*1308*/ 	.short	0x010a
        /*130a*/ 	.byte	0x3f
	.zero		1


	//   ....[106]....
        /*130c*/ 	.word	0x0002dc60
        /*1310*/ 	.word	0x00000000
        /*1314*/ 	.word	0x0002a860
        /*1318*/ 	.short	0x010a
        /*131a*/ 	.byte	0x3f
	.zero		1


	//   ....[107]....
        /*131c*/ 	.word	0x0002ee40
        /*1320*/ 	.word	0x00000007
        /*1324*/ 	.word	0x0002a820
        /*1328*/ 	.short	0x010a
        /*132a*/ 	.byte	0x3f
	.zero		1


	//   ....[108]....
        /*132c*/ 	.word	0x0002efe0
        /*1330*/ 	.word	0x00000005
        /*1334*/ 	.word	0x0002a840
        /*1338*/ 	.short	0x010a
        /*133a*/ 	.byte	0x3f
	.zero		1


	//   ....[109]....
        /*133c*/ 	.word	0x0002f030
        /*1340*/ 	.word	0x00000003
        /*1344*/ 	.word	0x0002a840
        /*1348*/ 	.short	0x010a
        /*134a*/ 	.byte	0x3f
	.zero		1


	//   ....[110]....
        /*134c*/ 	.word	0x0002f080
        /*1350*/ 	.word	0x00000005
        /*1354*/ 	.word	0x0002a860
        /*1358*/ 	.short	0x010a
        /*135a*/ 	.byte	0x3f
	.zero		1


	//----- nvinfo : EIATTR_NUM_MBARRIERS
	.align		4
.L_236:
        /*135c*/ 	.byte	0x03, 0x38
        /*135e*/ 	.short	0x0016


	//----- nvinfo : EIATTR_EXIT_INSTR_OFFSETS
	.align		4
        /*1360*/ 	.byte	0x04, 0x1c
        /*1362*/ 	.short	(.L_238 - .L_237)


	//   ....[0]....
.L_237:
        /*1364*/ 	.word	0x0002a200


	//----- nvinfo : EIATTR_MAX_THREADS
	.align		4
.L_238:
        /*1368*/ 	.byte	0x04, 0x05
        /*136a*/ 	.short	(.L_240 - .L_239)
.L_239:
        /*136c*/ 	.word	0x00000180
        /*1370*/ 	.word	0x00000001
        /*1374*/ 	.word	0x00000001


	//----- nvinfo : EIATTR_CRS_STACK_SIZE
	.align		4
.L_240:
        /*1378*/ 	.byte	0x04, 0x1e
        /*137a*/ 	.short	(.L_242 - .L_241)
.L_241:
        /*137c*/ 	.word	0x00000000


	//----- nvinfo : EIATTR_CBANK_PARAM_SIZE
	.align		4
.L_242:
        /*1380*/ 	.byte	0x03, 0x19
        /*1382*/ 	.short	0x0af0


	//----- nvinfo : EIATTR_PARAM_CBANK
	.align		4
        /*1384*/ 	.byte	0x04, 0x0a
        /*1386*/ 	.short	(.L_244 - .L_243)
	.align		4
.L_243:
        /*1388*/ 	.word	index@(.nv.constant0._ZN7cutlass13device_kernelIN5flash11enable_sm90INS1_16FlashAttnFwdSm90INS1_25CollectiveMainloopFwdSm90ILi2EN4cute5tupleIJNS5_1CILi1EEES8_S8_EEENS6_IJNS7_ILi128EEENS7_ILi96EEENS7_ILi192EEEEEELi128ENS_6half_tEfNS_4arch4Sm90ELb0ELb1ELb0ELb1ELb1ELb1ELb0ELb1ELb1ELb1ELb1ELb0EEENS1_21CollectiveEpilogueFwdINS6_IJSA_SA_SB_EEES9_SE_SG_Li256ELb1ELb1ELb1ELb0EEENS1_36VarlenDynamicPersistentTileSchedulerILi128ELi96ELi256ELi128ELb1ELb1ELb1ELb1ELb0ELb1EEEEEEEEEvNT_6ParamsE)
        /*138c*/ 	.short	0x0210
        /*138e*/ 	.short	0x0af0


	//----- nvinfo : EIATTR_SW_WAR
	.align		4
.L_244:
        /*1390*/ 	.byte	0x04, 0x36
        /*1392*/ 	.short	(.L_246 - .L_245)
.L_245:
        /*1394*/ 	.word	0x00000008
.L_246:


//--------------------- .nv.info._ZN7cutlass13device_kernelIN5flash11enable_sm90INS1_16FlashAttnFwdSm90INS1_25CollectiveMainloopFwdSm90ILi2EN4cute5tupleIJNS5_1CILi1EEES8_S8_EEENS6_IJNS7_ILi128EEENS7_ILi96EEENS7_ILi192EEEEEELi128ENS_6half_tEfNS_4arch4Sm90ELb1ELb0ELb0ELb0ELb1ELb0ELb0ELb1ELb1ELb1ELb1ELb0EEENS1_21CollectiveEpilogueFwdINS6_IJSA_SA_SB_EEES9_SE_SG_Li256ELb0ELb1ELb1ELb0EEENS1_19SingleTileSchedulerILb0ELb1ELb1ELi128EEEEEEEEEvNT_6ParamsE --------------------------
	.section	.nv.info._ZN7cutlass13device_kernelIN5flash11enable_sm90INS1_16FlashAttnFwdSm90INS1_25CollectiveMainloopFwdSm90ILi2EN4cute5tupleIJNS5_1CILi1EEES8_S8_EEENS6_IJNS7_ILi128EEENS7_ILi96EEENS7_ILi192EEEEEELi128ENS_6half_tEfNS_4arch4Sm90ELb1ELb0ELb0ELb0ELb1ELb0ELb0ELb1ELb1ELb1ELb1ELb0EEENS1_21CollectiveEpilogueFwdINS6_IJSA_SA_SB_EEES9_SE_SG_Li256ELb0ELb1ELb1ELb0EEENS1_19SingleTileSchedulerILb0ELb1ELb1ELi128EEEEEEEEEvNT_6ParamsE,"",@"SHT_CUDA_INFO"
	.sectionflags	@""
	.align	4


	//----- nvinfo : EIATTR_CUDA_API_VERSION
	.align		4
        /*0000*/ 	.byte	0x04, 0x37
        /*0002*/ 	.short	(.L_248 - .L_247)
.L_247:
        /*0004*/ 	.word	0x00000082


	//----- nvinfo : EIATTR_KPARAM_INFO
	.align		4
.L_248:
        /*0008*/ 	.byte	0x04, 0x17
        /*000a*/ 	.short	(.L_250 - .L_249)
.L_249:
        /*000c*/ 	.word	0x00000000
        /*0010*/ 	.short	0x0000
        /*0012*/ 	.short	0x0070
        /*0014*/ 	.byte	0x00, 0xf0, 0x01, 0x28


	//----- nvinfo : EIATTR_SPARSE_MMA_MASK
	.align		4
.L_250:
        /*0018*/ 	.byte	0x03, 0x50
        /*001a*/ 	.short	0x0000


	//----- nvinfo : EIATTR_MAXREG_COUNT
	.align		4
        /*001c*/ 	.byte	0x03, 0x1b
        /*001e*/ 	.short	0x00a8


	//----- nvinfo : EIATTR_NUM_BARRIERS
	.align		4
        /*0020*/ 	.byte	0x02, 0x4c
        /*0022*/ 	.byte	0x09
	.zero		1


	//----- nvinfo : EIATTR_EXTERNS
	.align		4
        /*0024*/ 	.byte	0x04, 0x0f
        /*0026*/ 	.short	(.L_252 - .L_251)


	//   ....[0]....
	.align		4
.L_251:
        /*0028*/ 	.word	index@(__assertfail)


	//----- nvinfo : EIATTR_MERCURY_ISA_VERSION
	.align		4
.L_252:
        /*002c*/ 	.byte	0x03, 0x5f
        /*002e*/ 	.short	0x0101


	//----- nvinfo : EIATTR_INT_WARP_WIDE_INSTR_OFFSETS
	.align		4
        /*0030*/ 	.byte	0x04, 0x31
        /*0032*/ 	.short	(.L_254 - .L_253)


	//   ....[0]....
.L_253:
        /*0034*/ 	.word	0x000000b0


	//   ....[1]....
        /*0038*/ 	.word	0x000000c0


	//   ....[2]....
        /*003c*/ 	.word	0x00000160


	//----- nvinfo : EIATTR_COOP_GROUP_MASK_REGIDS
	.align		4
.L_254:
        /*0040*/ 	.byte	0x04, 0x29
        /*0042*/ 	.short	(.L_256 - .L_255)


	//   ....[0]....
.L_255:
        /*0044*/ 	.word	0xffffffff


	//   ....[1]....
        /*0048*/ 	.word	0xffffffff


	//   ....[2]....
        /*004c*/ 	.word	0xffffffff


	//   ....[3]....
        /*0050*/ 	.word	0xffffffff


	//   ....[4]....
        /*0054*/ 	.word	0xffffffff


	//   ....[5]....
        /*0058*/ 	.word	0xffffffff


	//   ....[6]....
        /*005c*/ 	.word	0xffffffff


	//   ....[7]....
        /*0060*/ 	.word	0xffffffff


	//   ....[8]....
        /*0064*/ 	.word	0xffffffff


	//   ....[9]....
        /*0068*/ 	.word	0xffffffff


	//   ....[10]....
        /*006c*/ 	.word	0xffffffff


	//   ....[11]....
        /*0070*/ 	.word	0xffffffff


	//   ....[12]....
        /*0074*/ 	.word	0xffffffff


	//   ....[13]....
        /*0078*/ 	.word	0xffffffff


	//   ....[14]....
        /*007c*/ 	.word	0xffffffff


	//   ....[15]....
        /*0080*/ 	.word	0xffffffff


	//   ....[16]....
        /*0084*/ 	.word	0xffffffff


	//   ....[17]....
        /*0088*/ 	.word	0xffffffff


	//   ....[18]....
        /*008c*/ 	.word	0xffffffff


	//   ....[19]....
        /*0090*/ 	.word	0xffffffff


	//   ....[20]....
        /*0094*/ 	.word	0xffffffff


	//   ....[21]....
        /*0098*/ 	.word	0xffffffff


	//   ....[22]....
        /*009c*/ 	.word	0xffffffff


	//   ....[23]....
        /*00a0*/ 	.word	0xffffffff


	//   ....[24]....
        /*00a4*/ 	.word	0xffffffff


	//   ....[25]....
        /*00a8*/ 	.word	0xffffffff


	//   ....[26]....
        /*00ac*/ 	.word	0xffffffff


	//   ....[27]....
        /*00b0*/ 	.word	0xffffffff


	//   ....[28]....
        /*00b4*/ 	.word	0xffffffff


	//   ....[29]....
        /*00b8*/ 	.word	0xffffffff


	//   ....[30]....
        /*00bc*/ 	.word	0xffffffff


	//   ....[31]....
        /*00c0*/ 	.word	0xffffffff


	//   ....[32]....
        /*00c4*/ 	.word	0xffffffff


	//   ....[33]....
        /*00c8*/ 	.word	0xffffffff


	//   ....[34]....
        /*00cc*/ 	.word	0xffffffff


	//   ....[35]....
        /*00d0*/ 	.word	0xffffffff


	//   ....[36]....
        /*00d4*/ 	.word	0xffffffff


	//   ....[37]....
        /*00d8*/ 	.word	0xffffffff


	//   ....[38]....
        /*00dc*/ 	.word	0xffffffff


	//   ....[39]....
        /*00e0*/ 	.word	0xffffffff


	//   ....[40]....
        /*00e4*/ 	.word	0xffffffff


	//   ....[41]....
        /*00e8*/ 	.word	0xffffffff


	//   ....[42]....
        /*00ec*/ 	.word	0xffffffff


	//   ....[43]....
        /*00f0*/ 	.word	0xffffffff


	//   ....[44]....
        /*00f4*/ 	.word	0xffffffff


	//   ....[45]....
        /*00f8*/ 	.word	0xffffffff


	//   ....[46]....
        /*00fc*/ 	.word	0xffffffff


	//   ....[47]....
        /*0100*/ 	.word	0xffffffff


	//   ....[48]....
        /*0104*/ 	.word	0xffffffff


	//   ....[49]....
        /*0108*/ 	.word	0xffffffff


	//   ....[50]....
        /*010c*/ 	.word	0xffffffff


	//   ....[51]....
        /*0110*/ 	.word	0xffffffff


	//   ....[52]....
        /*0114*/ 	.word	0xffffffff


	//   ....[53]....
        /*0118*/ 	.word	0xffffffff


	//   ....[54]....
        /*011c*/ 	.word	0xffffffff


	//   ....[55]....
        /*0120*/ 	.word	0xffffffff


	//   ....[56]....
        /*0124*/ 	.word	0xffffffff


	//   ....[57]....
        /*0128*/ 	.word	0xffffffff


	//   ....[58]....
        /*012c*/ 	.word	0xffffffff


	//   ....[59]....
        /*0130*/ 	.word	0xffffffff


	//   ....[60]....
        /*0134*/ 	.word	0xffffffff


	//   ....[61]....
        /*0138*/ 	.word	0xffffffff


	//   ....[62]....
        /*013c*/ 	.word	0xffffffff


	//   ....[63]....
        /*0140*/ 	.word	0xffffffff


	//   ....[64]....
        /*0144*/ 	.word	0xffffffff


	//   ....[65]....
        /*0148*/ 	.word	0xffffffff


	//   ....[66]....
        /*014c*/ 	.word	0xffffffff


	//   ....[67]....
        /*0150*/ 	.word	0xffffffff


	//   ....[68]....
        /*0154*/ 	.word	0xffffffff


	//   ....[69]....
        /*0158*/ 	.word	0xffffffff


	//   ....[70]....
        /*015c*/ 	.word	0xffffffff


	//   ....[71]....
        /*0160*/ 	.word	0xffffffff


	//   ....[72]....
        /*0164*/ 	.word	0xffffffff


	//   ....[73]....
        /*0168*/ 	.word	0xffffffff


	//   ....[74]....
        /*016c*/ 	.word	0xffffffff


	//   ....[75]....
        /*0170*/ 	.word	0xffffffff


	//   ....[76]....
        /*0174*/ 	.word	0xffffffff


	//   ....[77]....
        /*0178*/ 	.word	0xffffffff


	//   ....[78]....
        /*017c*/ 	.word	0xffffffff


	//   ....[79]....
        /*0180*/ 	.word	0xffffffff


	//   ....[80]....
        /*0184*/ 	.word	0xffffffff


	//   ....[81]....
        /*0188*/ 	.word	0xffffffff


	//   ....[82]....
        /*018c*/ 	.word	0xffffffff


	//   ....[83]....
        /*0190*/ 	.word	0xffffffff


	//   ....[84]....
        /*0194*/ 	.word	0xffffffff


	//   ....[85]....
        /*0198*/ 	.word	0xffffffff


	//   ....[86]....
        /*019c*/ 	.word	0xffffffff


	//   ....[87]....
        /*01a0*/ 	.word	0xffffffff


	//   ....[88]....
        /*01a4*/ 	.word	0xffffffff


	//   ....[89]....
        /*01a8*/ 	.word	0xffffffff


	//   ....[90]....
        /*01ac*/ 	.word	0xffffffff


	//   ....[91]....
        /*01b0*/ 	.word	0xffffffff


	//   ....[92]....
        /*01b4*/ 	.word	0xffffffff


	//   ....[93]....
        /*01b8*/ 	.word	0xffffffff


	//   ....[94]....
        /*01bc*/ 	.word	0xffffffff


	//   ....[95]....
        /*01c0*/ 	.word	0xffffffff


	//   ....[96]....
        /*01c4*/ 	.word	0xffffffff


	//   ....[97]....
        /*01c8*/ 	.word	0xffffffff


	//   ....[98]....
        /*01cc*/ 	.word	0xffffffff


	//   ....[99]....
        /*01d0*/ 	.word	0xffffffff


	//   ....[100]....
        /*01d4*/ 	.word	0xffffffff


	//   ....[101]....
        /*01d8*/ 	.word	0x0500000f


	//   ....[102]....
        /*01dc*/ 	.word	0x0500000f


	//   ....[103]....
        /*01e0*/ 	.word	0x0500000f


	//   ....[104]....
        /*01e4*/ 	.word	0x0500000f


	//   ....[105]....
        /*01e8*/ 	.word	0x0500000f


	//   ....[106]....
        /*01ec*/ 	.word	0x0500000f


	//   ....[107]....
        /*01f0*/ 	.word	0x0500000f


	//   ....[108]....
        /*01f4*/ 	.word	0x0500000f


	//   ....[109]....
        /*01f8*/ 	.word	0x0500000f


	//   ....[110]....
        /*01fc*/ 	.word	0x0500000f


	//   ....[111]....
        /*0200*/ 	.word	0x0500000f


	//   ....[112]....
        /*0204*/ 	.word	0x0500000f


	//   ....[113]....
        /*0208*/ 	.word	0x0500000f


	//   ....[114]....
        /*020c*/ 	.word	0x0500000f


	//   ....[115]....
        /*0210*/ 	.word	0x0500000f


	//   ....[116]....
        /*0214*/ 	.word	0x0500000f


	//   ....[117]....
        /*0218*/ 	.word	0x0500000f


	//   ....[118]....
        /*021c*/ 	.word	0x0500000f


	//   ....[119]....
        /*0220*/ 	.word	0x0500000f


	//   ....[120]....
        /*0224*/ 	.word	0x0500000f


	//   ....[121]....
        /*0228*/ 	.word	0x0500000f


	//   ....[122]....
        /*022c*/ 	.word	0x0500000f


	//   ....[123]....
        /*0230*/ 	.word	0x0500000f


	//   ....[124]....
        /*0234*/ 	.word	0x0500000f


	//   ....[125]....
        /*0238*/ 	.word	0x0500000f


	//   ....[126]....
        /*023c*/ 	.word	0x0500000f


	//   ....[127]....
        /*0240*/ 	.word	0x0500000f


	//   ....[128]....
        /*0244*/ 	.word	0x0500000f


	//   ....[129]....
        /*0248*/ 	.word	0x0500000f


	//   ....[130]....
        /*024c*/ 	.word	0x0500000f


	//   ....[131]....
        /*0250*/ 	.word	0x0500000f


	//   ....[132]....
        /*0254*/ 	.word	0x0500000f


	//   ....[133]....
        /*0258*/ 	.word	0x0500000f


	//   ....[134]....
        /*025c*/ 	.word	0x0500000f


	//   ....[135]....
        /*0260*/ 	.word	0x0500000f


	//   ....[136]....
        /*0264*/ 	.word	0x0500000f


	//   ....[137]....
        /*0268*/ 	.word	0x0500000f


	//   ....[138]....
        /*026c*/ 	.word	0x0500000f


	//   ....[139]....
        /*0270*/ 	.word	0x0500000f


	//   ....[140]....
        /*0274*/ 	.word	0x0500000f


	//   ....[141]....
        /*0278*/ 	.word	0x0500000f


	//   ....[142]....
        /*027c*/ 	.word	0x0500000f


	//   ....[143]....
        /*0280*/ 	.word	0x0500000f


	//   ....[144]....
        /*0284*/ 	.word	0x0500000f


	//   ....[145]....
        /*0288*/ 	.word	0x0500000f


	//   ....[146]....
        /*028c*/ 	.word	0x0500000f


	//   ....[147]....
        /*0290*/ 	.word	0x0500000f


	//   ....[148]....
        /*0294*/ 	.word	0x0500000f


	//   ....[149]....
        /*0298*/ 	.word	0x0500000f


	//   ....[150]....
        /*029c*/ 	.word	0x0500000f


	//   ....[151]....
        /*02a0*/ 	.word	0x0500000f


	//   ....[152]....
        /*02a4*/ 	.word	0x0500000f


	//   ....[153]....
        /*02a8*/ 	.word	0x0500000f


	//   ....[154]....
        /*02ac*/ 	.word	0x0500000f


	//   ....[155]....
        /*02b0*/ 	.word	0x0500000f


	//   ....[156]....
        /*02b4*/ 	.word	0x0500000f


	//   ....[157]....
        /*02b8*/ 	.word	0x0500000f


	//   ....[158]....
        /*02bc*/ 	.word	0x0500000f


	//   ....[159]....
        /*02c0*/ 	.word	0x0500000f


	//   ....[160]....
        /*02c4*/ 	.word	0x0500000f


	//   ....[161]....
        /*02c8*/ 	.word	0x0500000f


	//   ....[162]....
        /*02cc*/ 	.word	0x0500000f


	//   ....[163]....
        /*02d0*/ 	.word	0x0500000f


	//   ....[164]....
        /*02d4*/ 	.word	0x0500000f


	//   ....[165]....
        /*02d8*/ 	.word	0x0500000f


	//   ....[166]....
        /*02dc*/ 	.word	0x0500000f


	//----- nvinfo : EIATTR_COOP_GROUP_INSTR_OFFSETS
	.align		4
.L_256:
        /*02e0*/ 	.byte	0x04, 0x28
        /*02e2*/ 	.short	(.L_258 - .L_257)


	//   ....[0]....
.L_257:
        /*02e4*/ 	.word	0x00000060


	//   ....[1]....
        /*02e8*/ 	.word	0x000000a0


	//   ....[2]....
        /*02ec*/ 	.word	0x000002c0


	//   ....[3]....
        /*02f0*/ 	.word	0x00000420


	//   ....[4]....
        /*02f4*/ 	.word	0x00000540


	//   ....[5]....
        /*02f8*/ 	.word	0x000006a0


	//   ....[6]....
        /*02fc*/ 	.word	0x000010a0


	//   ....[7]....
        /*0300*/ 	.word	0x00001c80


	//   ....[8]....
        /*0304*/ 	.word	0x00001cb0


	//   ....[9]....
        /*0308*/ 	.word	0x00002210


	//   ....[10]....
        /*030c*/ 	.word	0x000022e0


	//   ....[11]....
        /*0310*/ 	.word	0x00002960


	//   ....[12]....
        /*0314*/ 	.word	0x000029c0


	//   ....[13]....
        /*0318*/ 	.word	0x00004150


	//   ....[14]....
        /*031c*/ 	.word	0x00004170


	//   ....[15]....
        /*0320*/ 	.word	0x00004660


	//   ....[16]....
        /*0324*/ 	.word	0x00004700


	//   ....[17]....
        /*0328*/ 	.word	0x00004d60


	//   ....[18]....
        /*032c*/ 	.word	0x00004db0


	//   ....[19]....
        /*0330*/ 	.word	0x000066e0


	//   ....[20]....
        /*0334*/ 	.word	0x000066f0


	//   ....[21]....
        /*0338*/ 	.word	0x00006730


	//   ....[22]....
        /*033c*/ 	.word	0x00006740


	//   ....[23]....
        /*0340*/ 	.word	0x00007810


	//   ....[24]....
        /*0344*/ 	.word	0x00007840


	//   ....[25]....
        /*0348*/ 	.word	0x00007900


	//   ....[26]....
        /*034c*/ 	.word	0x00007910


	//   ....[27]....
        /*0350*/ 	.word	0x00008780


	//   ....[28]....
        /*0354*/ 	.word	0x000087c0


	//   ....[29]....
        /*0358*/ 	.word	0x00008800


	//   ....[30]....
        /*035c*/ 	.word	0x00008830


	//   ....[31]....
        /*0360*/ 	.word	0x00008850


	//   ....[32]....
        /*0364*/ 	.word	0x00008870


	//   ....[33]....
        /*0368*/ 	.word	0x00008eb0


	//   ....[34]....
        /*036c*/ 	.word	0x00008ec0


	//   ....[35]....
        /*0370*/ 	.word	0x000098c0


	//   ....[36]....
        /*0374*/ 	.word	0x0000abe0


	//   ....[37]....
        /*0378*/ 	.word	0x0000ac00


	//   ....[38]....
        /*037c*/ 	.word	0x0000ac10


	//   ....[39]....
        /*0380*/ 	.word	0x0000ac20


	//   ....[40]....
        /*0384*/ 	.word	0x0000ac30


	//   ....[41]....
        /*0388*/ 	.word	0x0000ac40


	//   ....[42]....
        /*038c*/ 	.word	0x0000acd0


	//   ....[43]....
        /*0390*/ 	.word	0x0000acf0


	//   ....[44]....
        /*0394*/ 	.word	0x0000ad60


	//   ....[45]....
        /*0398*/ 	.word	0x0000ad70


	//   ....[46]....
        /*039c*/ 	.word	0x0000ad80


	//   ....[47]....
        /*03a0*/ 	.word	0x0000ae20


	//   ....[48]....
        /*03a4*/ 	.word	0x0000b4a0


	//   ....[49]....
        /*03a8*/ 	.word	0x0000b4d0


	//   ....[50]....
        /*03ac*/ 	.word	0x0000b500


	//   ....[51]....
        /*03b0*/ 	.word	0x0000b530


	//   ....[52]....
        /*03b4*/ 	.word	0x0000b5e0


	//   ....[53]....
        /*03b8*/ 	.word	0x0000b600


	//   ....[54]....
        /*03bc*/ 	.word	0x0000b610


	//   ....[55]....
        /*03c0*/ 	.word	0x0000b670


	//   ....[56]....
        /*03c4*/ 	.word	0x0000b720


	//   ....[57]....
        /*03c8*/ 	.word	0x0000b740


	//   ....[58]....
        /*03cc*/ 	.word	0x0000b750


	//   ....[59]....
        /*03d0*/ 	.word	0x0000b7b0


	//   ....[60]....
        /*03d4*/ 	.word	0x0000b860


	//   ....[61]....
        /*03d8*/ 	.word	0x0000b880


	//   ....[62]....
        /*03dc*/ 	.word	0x0000b890


	//   ....[63]....
        /*03e0*/ 	.word	0x0000b8e0


	//   ....[64]....
        /*03e4*/ 	.word	0x0000c030


	//   ....[65]....
        /*03e8*/ 	.word	0x0000c050


	//   ....[66]....
        /*03ec*/ 	.word	0x0000c060


	//   ....[67]....
        /*03f0*/ 	.word	0x0000c070


	//   ....[68]....
        /*03f4*/ 	.word	0x0000c090


	//   ....[69]....
        /*03f8*/ 	.word	0x0000c0b0


	//   ....[70]....
        /*03fc*/ 	.word	0x0000c110


	//   ....[71]....
        /*0400*/ 	.word	0x0000c160


	//   ....[72]....
        /*0404*/ 	.word	0x0000c180


	//   ....[73]....
        /*0408*/ 	.word	0x0000c1c0


	//   ....[74]....
        /*040c*/ 	.word	0x0000c1e0


	//   ....[75]....
        /*0410*/ 	.word	0x0000c200


	//   ....[76]....
        /*0414*/ 	.word	0x0000c4a0


	//   ....[77]....
        /*0418*/ 	.word	0x0000c4b0


	//   ....[78]....
        /*041c*/ 	.word	0x0000c4c0


	//   ....[79]....
        /*0420*/ 	.word	0x0000c4e0


	//   ....[80]....
        /*0424*/ 	.word	0x0000c570


	//   ....[81]....
        /*0428*/ 	.word	0x0000c5a0


	//   ....[82]....
        /*042c*/ 	.word	0x0000c5f0


	//   ....[83]....
        /*0430*/ 	.word	0x0000c620


	//   ....[84]....
        /*0434*/ 	.word	0x0000c670


	//   ....[85]....
        /*0438*/ 	.word	0x0000c6a0


	//   ....[86]....
        /*043c*/ 	.word	0x0000c6f0


	//   ....[87]....
        /*0440*/ 	.word	0x0000c720


	//   ....[88]....
        /*0444*/ 	.word	0x0000cb80


	//   ....[89]....
        /*0448*/ 	.word	0x0000cbb0


	//   ....[90]....
        /*044c*/ 	.word	0x0000cbe0


	//   ....[91]....
        /*0450*/ 	.word	0x0000cc10


	//   ....[92]....
        /*0454*/ 	.word	0x0000cc40


	//   ....[93]....
        /*0458*/ 	.word	0x0000cc50


	//   ....[94]....
        /*045c*/ 	.word	0x0000cc60


	//   ....[95]....
        /*0460*/ 	.word	0x0000cc70


	//   ....[96]....
        /*0464*/ 	.word	0x0000cc90


	//   ....[97]....
        /*0468*/ 	.word	0x0000ccb0


	//   ....[98]....
        /*046c*/ 	.word	0x0000cd30


	//   ....[99]....
        /*0470*/ 	.word	0x0000ce60


	//   ....[100]....
        /*0474*/ 	.word	0x0000d0c0


	//   ....[101]....
        /*0478*/ 	.word	0x0000d630


	//   ....[102]....
        /*047c*/ 	.word	0x0000d720


	//   ....[103]....
        /*0480*/ 	.word	0x0000d7c0


	//   ....[104]....
        /*0484*/ 	.word	0x0000d820


	//   ....[105]....
        /*0488*/ 	.word	0x0000d8f0


	//   ....[106]....
        /*048c*/ 	.word	0x0000d970


	//   ....[107]....
        /*0490*/ 	.word	0x0000da40


	//   ....[108]....
        /*0494*/ 	.word	0x0000dab0


	//   ....[109]....
        /*0498*/ 	.word	0x0000dba0


	//   ....[110]....
        /*049c*/ 	.word	0x0000dc20


	//   ....[111]....
        /*04a0*/ 	.word	0x0000dcf0


	//   ....[112]....
        /*04a4*/ 	.word	0x0000dd60


	//   ....[113]....
        /*04a8*/ 	.word	0x0000de40


	//   ....[114]....
        /*04ac*/ 	.word	0x0000dee0


	//   ....[115]....
        /*04b0*/ 	.word	0x0000df40


	//   ....[116]....
        /*04b4*/ 	.word	0x0000dfe0


	//   ....[117]....
        /*04b8*/ 	.word	0x0000e0b0


	//   ....[118]....
        /*04bc*/ 	.word	0x0000e130


	//   ....[119]....
        /*04c0*/ 	.word	0x0000e210


	//   ....[120]....
        /*04c4*/ 	.word	0x0000e290


	//   ....[121]....
        /*04c8*/ 	.word	0x0000e360


	//   ....[122]....
        /*04cc*/ 	.word	0x0000e3e0


	//   ....[123]....
        /*04d0*/ 	.word	0x0000e4c0


	//   ....[124]....
        /*04d4*/ 	.word	0x0000e540


	//   ....[125]....
        /*04d8*/ 	.word	0x0000e610


	//   ....[126]....
        /*04dc*/ 	.word	0x0000e690


	//   ....[127]....
        /*04e0*/ 	.word	0x0000e770


	//   ....[128]....
        /*04e4*/ 	.word	0x0000e7e0


	//   ....[129]....
        /*04e8*/ 	.word	0x0000e8a0


	//   ....[130]....
        /*04ec*/ 	.word	0x0000e9e0


	//   ....[131]....
        /*04f0*/ 	.word	0x0000ea80


	//   ....[132]....
        /*04f4*/ 	.word	0x0000eb60


	//   ....[133]....
        /*04f8*/ 	.word	0x0000ebb0


	//   ....[134]....
        /*04fc*/ 	.word	0x0000ec90


	//   ....[135]....
        /*0500*/ 	.word	0x0000ece0


	//   ....[136]....
        /*0504*/ 	.word	0x0000ede0


	//   ....[137]....
        /*0508*/ 	.word	0x0000ee30


	//   ....[138]....
        /*050c*/ 	.word	0x0000ef30


	//   ....[139]....
        /*0510*/ 	.word	0x0000ef80


	//   ....[140]....
        /*0514*/ 	.word	0x0000f060


	//   ....[141]....
        /*0518*/ 	.word	0x0000f0b0


	//   ....[142]....
        /*051c*/ 	.word	0x0000f1a0


	//   ....[143]....
        /*0520*/ 	.word	0x0000f230


	//   ....[144]....
        /*0524*/ 	.word	0x0000f290


	//   ....[145]....
        /*0528*/ 	.word	0x0000f370


	//   ....[146]....
        /*052c*/ 	.word	0x0000f410


	//   ....[147]....
        /*0530*/ 	.word	0x0000f4d0


	//   ....[148]....
        /*0534*/ 	.word	0x0000f570


	//   ....[149]....
        /*0538*/ 	.word	0x0000f630


	//   ....[150]....
        /*053c*/ 	.word	0x0000f6d0


	//   ....[151]....
        /*0540*/ 	.word	0x0000f790


	//   ....[152]....
        /*0544*/ 	.word	0x0000f830


	//   ....[153]....
        /*0548*/ 	.word	0x0000f8f0


	//   ....[154]....
        /*054c*/ 	.word	0x0000fa10


	//   ....[155]....
        /*0550*/ 	.word	0x0000fac0


	//   ....[156]....
        /*0554*/ 	.word	0x0000fb60


	//   ....[157]....
        /*0558*/ 	.word	0x0000fc30


	//   ....[158]....
        /*055c*/ 	.word	0x0000fca0


	//   ....[159]....
        /*0560*/ 	.word	0x0000fd70


	//   ....[160]....
        /*0564*/ 	.word	0x0000fde0


	//   ....[161]....
        /*0568*/ 	.word	0x0000fed0


	//   ....[162]....
        /*056c*/ 	.word	0x0000ff40


	//   ....[163]....
        /*0570*/ 	.word	0x00010020


	//   ....[164]....
        /*0574*/ 	.word	0x00010090


	//   ....[165]....
        /*0578*/ 	.word	0x00010150


	//   ....[166]....
        /*057c*/ 	.word	0x00010230


	//----- nvinfo : EIATTR_REG_RECONFIG
	.align		4
.L_258:
        /*0580*/ 	.byte	0x01, 0x54
	.zero		2


	//----- nvinfo : EIATTR_SYSCALL_OFFSETS
	.align		4
        /*0584*/ 	.byte	0x04, 0x46
        /*0586*/ 	.short	(.L_260 - .L_259)


	//   ....[0]....
.L_259:
        /*0588*/ 	.word	0x00001260


	//   ....[1]....
        /*058c*/ 	.word	0x0000a100


	//   ....[2]....
        /*0590*/ 	.word	0x0000a240


	//   ....[3]....
        /*0594*/ 	.word	0x0000a330


	//   ....[4]....
        /*0598*/ 	.word	0x0000b1e0


	//----- nvinfo : EIATTR_MBARRIER_INSTR_OFFSETS
	.align		4
.L_260:
        /*059c*/ 	.byte	0x04, 0x39
        /*059e*/ 	.short	(.L_262 - .L_261)


	//   ....[0]....
.L_261:
        /*05a0*/ 	.word	0x00000170
        /*05a4*/ 	.word	0x000000ff
        /*05a8*/ 	.word	0x0002a800
        /*05ac*/ 	.short	0x0100
        /*05ae*/ 	.byte	0x08
	.zero		1


	//   ....[1]....
        /*05b0*/ 	.word	0x00000180
        /*05b4*/ 	.word	0x000000ff
        /*05b8*/ 	.word	0x0002a820
        /*05bc*/ 	.short	0x0100
        /*05be*/ 	.byte	0x08
	.zero		1


	//   ....[2]....
        /*05c0*/ 	.word	0x00000270
        /*05c4*/ 	.word	0x000000ff
        /*05c8*/ 	.word	0x0002a830
        /*05cc*/ 	.short	0x0100
        /*05ce*/ 	.byte	0x08
	.zero		1


	//   ....[3]....
        /*05d0*/ 	.word	0x00000280
        /*05d4*/ 	.word	0x000000ff
        /*05d8*/ 	.word	0x0002a840
        /*05dc*/ 	.short	0x0100
        /*05de*/ 	.byte	0x08
	.zero		1


	//   ....[4]....
        /*05e0*/ 	.word	0x00000290
        /*05e4*/ 	.word	0x000000ff
        /*05e8*/ 	.word	0x0002a838
        /*05ec*/ 	.short	0x0100
        /*05ee*/ 	.byte	0x08
	.zero		1


	//   ....[5]....
        /*05f0*/ 	.word	0x000002a0
        /*05f4*/ 	.word	0x000000ff
        /*05f8*/ 	.word	0x0002a848
        /*05fc*/ 	.short	0x0100
        /*05fe*/ 	.byte	0x08
	.zero		1


	//   ....[6]....
        /*0600*/ 	.word	0x000003d0
        /*0604*/ 	.word	0x000000ff
        /*0608*/ 	.word	0x0002a850
        /*060c*/ 	.short	0x0100
        /*060e*/ 	.byte	0x08
	.zero		1


	//   ....[7]....
        /*0610*/ 	.word	0x000003e0
        /*0614*/ 	.word	0x000000ff
        /*0618*/ 	.word	0x0002a860
        /*061c*/ 	.short	0x0100
        /*061e*/ 	.byte	0x08
	.zero		1


	//   ....[8]....
        /*0620*/ 	.word	0x000003f0
        /*0624*/ 	.word	0x000000ff
        /*0628*/ 	.word	0x0002a858
        /*062c*/ 	.short	0x0100
        /*062e*/ 	.byte	0x08
	.zero		1


	//   ....[9]....
        /*0630*/ 	.word	0x00000400
        /*0634*/ 	.word	0x000000ff
        /*0638*/ 	.word	0x0002a868
        /*063c*/ 	.short	0x0100
        /*063e*/ 	.byte	0x08
	.zero		1


	//   ....[10]....
        /*0640*/ 	.word	0x000004f0
        /*0644*/ 	.word	0x000000ff
        /*0648*/ 	.word	0x0002a870
        /*064c*/ 	.short	0x0100
        /*064e*/ 	.byte	0x06
	.zero		1


	//   ....[11]....
        /*0650*/ 	.word	0x00000500
        /*0654*/ 	.word	0x000000ff
        /*0658*/ 	.word	0x0002a880
        /*065c*/ 	.short	0x0100
        /*065e*/ 	.byte	0x06
	.zero		1


	//   ....[12]....
        /*0660*/ 	.word	0x00000510
        /*0664*/ 	.word	0x000000ff
        /*0668*/ 	.word	0x0002a878
        /*066c*/ 	.short	0x0100
        /*066e*/ 	.byte	0x06
	.zero		1


	//   ....[13]....
        /*0670*/ 	.word	0x00000520
        /*0674*/ 	.word	0x000000ff
        /*0678*/ 	.word	0x0002a888
        /*067c*/ 	.short	0x0100
        /*067e*/ 	.byte	0x06
	.zero		1


	//   ....[14]....
        /*0680*/ 	.word	0x00000650
        /*0684*/ 	.word	0x000000ff
        /*0688*/ 	.word	0x0002a890
        /*068c*/ 	.short	0x0100
        /*068e*/ 	.byte	0x08
	.zero		1


	//   ....[15]....
        /*0690*/ 	.word	0x00000660
        /*0694*/ 	.word	0x000000ff
        /*0698*/ 	.word	0x0002a8a0
        /*069c*/ 	.short	0x0100
        /*069e*/ 	.byte	0x08
	.zero		1


	//   ....[16]....
        /*06a0*/ 	.word	0x00000670
        /*06a4*/ 	.word	0x000000ff
        /*06a8*/ 	.word	0x0002a898
        /*06ac*/ 	.short	0x0100
        /*06ae*/ 	.byte	0x08
	.zero		1


	//   ....[17]....
        /*06b0*/ 	.word	0x00000680
        /*06b4*/ 	.word	0x000000ff
        /*06b8*/ 	.word	0x0002a8a8
        /*06bc*/ 	.short	0x0100
        /*06be*/ 	.byte	0x08
	.zero		1


	//   ....[18]....
        /*06c0*/ 	.word	0x000007c0
        /*06c4*/ 	.word	0x000000ff
        /*06c8*/ 	.word	0x0002a8b0
        /*06cc*/ 	.short	0x0100
        /*06ce*/ 	.byte	0x08
	.zero		1


	//   ....[19]....
        /*06d0*/ 	.word	0x000007d0
        /*06d4*/ 	.word	0x000000ff
        /*06d8*/ 	.word	0x0002a8c0
        /*06dc*/ 	.short	0x0100
        /*06de*/ 	.byte	0x08
	.zero		1


	//   ....[20]....
        /*06e0*/ 	.word	0x000007e0
        /*06e4*/ 	.word	0x000000ff
        /*06e8*/ 	.word	0x0002a8b8
        /*06ec*/ 	.short	0x0100
        /*06ee*/ 	.byte	0x08
	.zero		1


	//   ....[21]....
        /*06f0*/ 	.word	0x000007f0
        /*06f4*/ 	.word	0x000000ff
        /*06f8*/ 	.word	0x0002a8c8
        /*06fc*/ 	.short	0x0100
        /*06fe*/ 	.byte	0x08
	.zero		1


	//   ....[22]....
        /*0700*/ 	.word	0x00001280
        /*0704*/ 	.word	0x000000ff
        /*0708*/ 	.word	0x0002a800
        /*070c*/ 	.short	0x010a
        /*070e*/ 	.byte	0x26
	.zero		1


	//   ....[23]....
        /*0710*/ 	.word	0x00001300
        /*0714*/ 	.word	0x000000ff
        /*0718*/ 	.word	0x0002a830
        /*071c*/ 	.short	0x010a
        /*071e*/ 	.byte	0x26
	.zero		1


	//   ....[24]....
        /*0720*/ 	.word	0x00001360
        /*0724*/ 	.word	0x000000ff
        /*0728*/ 	.word	0x0002a830
        /*072c*/ 	.short	0x010a
        /*072e*/ 	.byte	0x26
	.zero		1


	//   ....[25]....
        /*0730*/ 	.word	0x00001df0
        /*0734*/ 	.word	0x000000ff
        /*0738*/ 	.word	0x00000000
        /*073c*/ 	.short	0x0101
        /*073e*/ 	.byte	0x04
	.zero		1


	//   ....[26]....
        /*0740*/ 	.word	0x00003550
        /*0744*/ 	.word	0x000000ff
        /*0748*/ 	.word	0x0002a830
        /*074c*/ 	.short	0x010a
        /*074e*/ 	.byte	0x07
	.zero		1


	//   ....[27]....
        /*0750*/ 	.word	0x00003590
        /*0754*/ 	.word	0x000000ff
        /*0758*/ 	.word	0x0002a830
        /*075c*/ 	.short	0x010a
        /*075e*/ 	.byte	0x07
	.zero		1


	//   ....[28]....
        /*0760*/ 	.word	0x00003de0
        /*0764*/ 	.word	0x000000ff
        /*0768*/ 	.word	0x0002a850
        /*076c*/ 	.short	0x010a
        /*076e*/ 	.byte	0x0a
	.zero		1


	//   ....[29]....
        /*0770*/ 	.word	0x00003e20
        /*0774*/ 	.word	0x000000ff
        /*0778*/ 	.word	0x0002a850
        /*077c*/ 	.short	0x010a
        /*077e*/ 	.byte	0x0a
	.zero		1


	//   ....[30]....
        /*0780*/ 	.word	0x00004100
        /*0784*/ 	.word	0x000000ff
        /*0788*/ 	.word	0x00000000
        /*078c*/ 	.short	0x0101
        /*078e*/ 	.byte	0x07
	.zero		1


	//   ....[31]....
        /*0790*/ 	.word	0x00005610
        /*0794*/ 	.word	0x000000ff
        /*0798*/ 	.word	0x00000000
        /*079c*/ 	.short	0x0101
        /*079e*/ 	.byte	0x0a
	.zero		1


	//   ....[32]....
        /*07a0*/ 	.word	0x00005860
        /*07a4*/ 	.word	0x000000ff
        /*07a8*/ 	.word	0x0002a830
        /*07ac*/ 	.short	0x010a
        /*07ae*/ 	.byte	0x07
	.zero		1


	//   ....[33]....
        /*07b0*/ 	.word	0x000058a0
        /*07b4*/ 	.word	0x000000ff
        /*07b8*/ 	.word	0x0002a830
        /*07bc*/ 	.short	0x010a
        /*07be*/ 	.byte	0x07
	.zero		1


	//   ....[34]....
        /*07c0*/ 	.word	0x000060f0
        /*07c4*/ 	.word	0x000000ff
        /*07c8*/ 	.word	0x0002a850
        /*07cc*/ 	.short	0x010a
        /*07ce*/ 	.byte	0x05
	.zero		1


	//   ....[35]....
        /*07d0*/ 	.word	0x00006130
        /*07d4*/ 	.word	0x000000ff
        /*07d8*/ 	.word	0x0002a850
        /*07dc*/ 	.short	0x010a
        /*07de*/ 	.byte	0x05
	.zero		1


	//   ....[36]....
        /*07e0*/ 	.word	0x00006450
        /*07e4*/ 	.word	0x000000ff
        /*07e8*/ 	.word	0x00000000
        /*07ec*/ 	.short	0x0101
        /*07ee*/ 	.byte	0x07
	.zero		1


	//   ....[37]....
        /*07f0*/ 	.word	0x000071d0
        /*07f4*/ 	.word	0x000000ff
        /*07f8*/ 	.word	0x00000000
        /*07fc*/ 	.short	0x0101
        /*07fe*/ 	.byte	0x05
	.zero		1


	//   ....[38]....
        /*0800*/ 	.word	0x00007780
        /*0804*/ 	.word	0x000000ff
        /*0808*/ 	.word	0x0002a850
        /*080c*/ 	.short	0x010a
        /*080e*/ 	.byte	0x05
	.zero		1


	//   ....[39]....
        /*0810*/ 	.word	0x000077c0
        /*0814*/ 	.word	0x000000ff
        /*0818*/ 	.word	0x0002a850
        /*081c*/ 	.short	0x010a
        /*081e*/ 	.byte	0x05
	.zero		1


	//   ....[40]....
        /*0820*/ 	.word	0x00007c90
        /*0824*/ 	.word	0x000000ff
        /*0828*/ 	.word	0x00000000
        /*082c*/ 	.short	0x0101
        /*082e*/ 	.byte	0x04
	.zero		1


	//   ....[41]....
        /*0830*/ 	.word	0x00008860
        /*0834*/ 	.word	0x000000ff
        /*0838*/ 	.word	0x00000000
        /*083c*/ 	.short	0x0101
        /*083e*/ 	.byte	0x04
	.zero		1


	//   ....[42]....
        /*0840*/ 	.word	0x0000a9a0
        /*0844*/ 	.word	0x000000ff
        /*0848*/ 	.word	0x0002a840
        /*084c*/ 	.short	0x010a
        /*084e*/ 	.byte	0x2e
	.zero		1


	//   ....[43]....
        /*0850*/ 	.word	0x0000afa0
        /*0854*/ 	.word	0x000000ff
        /*0858*/ 	.word	0x0002a830
        /*085c*/ 	.short	0x0107
        /*085e*/ 	.byte	0x2e
	.zero		1


	//   ....[44]....
        /*0860*/ 	.word	0x0000b010
        /*0864*/ 	.word	0x000000ff
        /*0868*/ 	.word	0x0002a830
        /*086c*/ 	.short	0x0101
        /*086e*/ 	.byte	0x2e
	.zero		1


	//   ....[45]....
        /*0870*/ 	.word	0x0000ba30
        /*0874*/ 	.word	0x000000ff
        /*0878*/ 	.word	0x0002a800
        /*087c*/ 	.short	0x0107
        /*087e*/ 	.byte	0x2e
	.zero		1


	//   ....[46]....
        /*0880*/ 	.word	0x0000ba90
        /*0884*/ 	.word	0x000000ff
        /*0888*/ 	.word	0x0002a800
        /*088c*/ 	.short	0x0101
        /*088e*/ 	.byte	0x2e
	.zero		1


	//   ....[47]....
        /*0890*/ 	.word	0x0000baa0
        /*0894*/ 	.word	0x000000ff
        /*0898*/ 	.word	0x0002a820
        /*089c*/ 	.short	0x010a
        /*089e*/ 	.byte	0x2e
	.zero		1


	//   ....[48]....
        /*08a0*/ 	.word	0x0000be10
        /*08a4*/ 	.word	0x0000001a
        /*08a8*/ 	.word	0x0002a840
        /*08ac*/ 	.short	0x010a
        /*08ae*/ 	.byte	0x3f
	.zero		1


	//   ....[49]....
        /*08b0*/ 	.word	0x0000c320
        /*08b4*/ 	.word	0x0000001a
        /*08b8*/ 	.word	0x0002a830
        /*08bc*/ 	.short	0x0107
        /*08be*/ 	.byte	0x3f
	.zero		1


	//   ....[50]....
        /*08c0*/ 	.word	0x0000c3d0
        /*08c4*/ 	.word	0x0000001a
        /*08c8*/ 	.word	0x0002a830
        /*08cc*/ 	.short	0x0101
        /*08ce*/ 	.byte	0x3f
	.zero		1


	//   ....[51]....
        /*08d0*/ 	.word	0x0000c430
        /*08d4*/ 	.word	0x00000000
        /*08d8*/ 	.word	0x0002a860
        /*08dc*/ 	.short	0x010a
        /*08de*/ 	.byte	0x3f
	.zero		1


	//   ....[52]....
        /*08e0*/ 	.word	0x0000c880
        /*08e4*/ 	.word	0x00000000
        /*08e8*/ 	.word	0x0002a850
        /*08ec*/ 	.short	0x0107
        /*08ee*/ 	.byte	0x3f
	.zero		1


	//   ....[53]....
        /*08f0*/ 	.word	0x0000c9a0
        /*08f4*/ 	.word	0x00000000
        /*08f8*/ 	.word	0x0002a850
        /*08fc*/ 	.short	0x0101
        /*08fe*/ 	.byte	0x3f
	.zero		1


	//   ....[54]....
        /*0900*/ 	.word	0x0000cb10
        /*0904*/ 	.word	0x00000000
        /*0908*/ 	.word	0x0002a860
        /*090c*/ 	.short	0x010a
        /*090e*/ 	.byte	0x3f
	.zero		1


	//   ....[55]....
        /*0910*/ 	.word	0x0000cf30
        /*0914*/ 	.word	0x00000000
        /*0918*/ 	.word	0x0002a850
        /*091c*/ 	.short	0x0107
        /*091e*/ 	.byte	0x3f
	.zero		1


	//   ....[56]....
        /*0920*/ 	.word	0x0000cfe0
        /*0924*/ 	.word	0x00000000
        /*0928*/ 	.word	0x0002a850
        /*092c*/ 	.short	0x0101
        /*092e*/ 	.byte	0x3f
	.zero		1


	//   ....[57]....
        /*0930*/ 	.word	0x0000d080
        /*0934*/ 	.word	0x00000005
        /*0938*/ 	.word	0x0002a820
        /*093c*/ 	.short	0x010a
        /*093e*/ 	.byte	0x3f
	.zero		1


	//   ....[58]....
        /*0940*/ 	.word	0x0000d1c0
        /*0944*/ 	.word	0x00000006
        /*0948*/ 	.word	0x0002a840
        /*094c*/ 	.short	0x010a
        /*094e*/ 	.byte	0x3f
	.zero		1


	//   ....[59]....
        /*0950*/ 	.word	0x0000d260
        /*0954*/ 	.word	0x00000005
        /*0958*/ 	.word	0x0002a840
        /*095c*/ 	.short	0x010a
        /*095e*/ 	.byte	0x3f
	.zero		1


	//   ....[60]....
        /*0960*/ 	.word	0x0000d2a0
        /*0964*/ 	.word	0x00000006
        /*0968*/ 	.word	0x0002a860
        /*096c*/ 	.short	0x010a
        /*096e*/ 	.byte	0x3f
	.zero		1


	//   ....[61]....
        /*0970*/ 	.word	0x0000d2e0
        /*0974*/ 	.word	0x00000005
        /*0978*/ 	.word	0x0002a860
        /*097c*/ 	.short	0x010a
        /*097e*/ 	.byte	0x3f
	.zero		1


	//   ....[62]....
        /*0980*/ 	.word	0x0000d350
        /*0984*/ 	.word	0x00000003
        /*0988*/ 	.word	0x0002a800
        /*098c*/ 	.short	0x010a
        /*098e*/ 	.byte	0x3f
	.zero		1


	//   ....[63]....
        /*0990*/ 	.word	0x0000d3b0
        /*0994*/ 	.word	0x00000003
        /*0998*/ 	.word	0x0002a830
        /*099c*/ 	.short	0x010a
        /*099e*/ 	.byte	0x3f
	.zero		1


	//   ....[64]....
        /*09a0*/ 	.word	0x0000d410
        /*09a4*/ 	.word	0x00000008
        /*09a8*/ 	.word	0x0002a830
        /*09ac*/ 	.short	0x010a
        /*09ae*/ 	.byte	0x3f
	.zero		1


	//   ....[65]....
        /*09b0*/ 	.word	0x0000d470
        /*09b4*/ 	.word	0x00000006
        /*09b8*/ 	.word	0x0002a850
        /*09bc*/ 	.short	0x010a
        /*09be*/ 	.byte	0x3f
	.zero		1


	//   ....[66]....
        /*09c0*/ 	.word	0x0000d4d0
        /*09c4*/ 	.word	0x00000008
        /*09c8*/ 	.word	0x0002a830
        /*09cc*/ 	.short	0x010a
        /*09ce*/ 	.byte	0x3f
	.zero		1


	//   ....[67]....
        /*09d0*/ 	.word	0x0000d530
        /*09d4*/ 	.word	0x00000006
        /*09d8*/ 	.word	0x0002a850
        /*09dc*/ 	.short	0x010a
        /*09de*/ 	.byte	0x3f
	.zero		1


	//   ....[68]....
        /*09e0*/ 	.word	0x0000d590
        /*09e4*/ 	.word	0x00000007
        /*09e8*/ 	.word	0x0002a850
        /*09ec*/ 	.short	0x010a
        /*09ee*/ 	.byte	0x3f
	.zero		1


	//   ....[69]....
        /*09f0*/ 	.word	0x0000d670
        /*09f4*/ 	.word	0x00000005
        /*09f8*/ 	.word	0x0002a840
        /*09fc*/ 	.short	0x010a
        /*09fe*/ 	.byte	0x3f
	.zero		1


	//   ....[70]....
        /*0a00*/ 	.word	0x0000e8e0
        /*0a04*/ 	.word	0x00000003
        /*0a08*/ 	.word	0x0002a820
        /*0a0c*/ 	.short	0x010a
        /*0a0e*/ 	.byte	0x3f
	.zero		1


	//   ....[71]....
        /*0a10*/ 	.word	0x0000e930
        /*0a14*/ 	.word	0x0000001a
        /*0a18*/ 	.word	0x0002a840
        /*0a1c*/ 	.short	0x010a
        /*0a1e*/ 	.byte	0x3f
	.zero		1


	//   ....[72]....
        /*0a20*/ 	.word	0x0000f0f0
        /*0a24*/ 	.word	0x00000000
        /*0a28*/ 	.word	0x0002a860
        /*0a2c*/ 	.short	0x010a
        /*0a2e*/ 	.byte	0x3f
	.zero		1


	//   ....[73]....
        /*0a30*/ 	.word	0x0000f960
        /*0a34*/ 	.word	0x00000000
        /*0a38*/ 	.word	0x0002a860
        /*0a3c*/ 	.short	0x010a
        /*0a3e*/ 	.byte	0x3f
	.zero		1


	//   ....[74]....
        /*0a40*/ 	.word	0x00010180
        /*0a44*/ 	.word	0x00000005
        /*0a48*/ 	.word	0x0002a820
        /*0a4c*/ 	.short	0x010a
        /*0a4e*/ 	.byte	0x3f
	.zero		1


	//   ....[75]....
        /*0a50*/ 	.word	0x000102f0
        /*0a54*/ 	.word	0x00000006
        /*0a58*/ 	.word	0x0002a840
        /*0a5c*/ 	.short	0x010a
        /*0a5e*/ 	.byte	0x3f
	.zero		1


	//   ....[76]....
        /*0a60*/ 	.word	0x00010340
        /*0a64*/ 	.word	0x00000005
        /*0a68*/ 	.word	0x0002a840
        /*0a6c*/ 	.short	0x010a
        /*0a6e*/ 	.byte	0x3f
	.zero		1


	//   ....[77]....
        /*0a70*/ 	.word	0x00010390
        /*0a74*/ 	.word	0x00000006
        /*0a78*/ 	.word	0x0002a860
        /*0a7c*/ 	.short	0x010a
        /*0a7e*/ 	.byte	0x3f
	.zero		1


	//----- nvinfo : EIATTR_NUM_MBARRIERS
	.align		4
.L_262:
        /*0a80*/ 	.byte	0x03, 0x38
        /*0a82*/ 	.short	0x0016


	//----- nvinfo : EIATTR_EXIT_INSTR_OFFSETS
	.align		4
        /*0a84*/ 	.byte	0x04, 0x1c
        /*0a86*/ 	.short	(.L_264 - .L_263)


	//   ....[0]....
.L_263:
        /*0a88*/ 	.word	0x0000d330


	//----- nvinfo : EIATTR_MAX_THREADS
	.align		4
.L_264:
        /*0a8c*/ 	.byte	0x04, 0x05
        /*0a8e*/ 	.short	(.L_266 - .L_265)
.L_265:
        /*0a90*/ 	.word	0x00000180
        /*0a94*/ 	.word	0x00000001
        /*0a98*/ 	.word	0x00000001


	//----- nvinfo : EIATTR_CRS_STACK_SIZE
	.align		4
.L_266:
        /*0a9c*/ 	.byte	0x04, 0x1e
        /*0a9e*/ 	.short	(.L_268 - .L_267)
.L_267:
        /*0aa0*/ 	.word	0x00000000


	//----- nvinfo : EIATTR_CBANK_PARAM_SIZE
	.align		4
.L_268:
        /*0aa4*/ 	.byte	0x03, 0x19
        /*0aa6*/ 	.short	0x0a70


	//----- nvinfo : EIATTR_PARAM_CBANK
	.align		4
        /*0aa8*/ 	.byte	0x04, 0x0a
        /*0aaa*/ 	.short	(.L_270 - .L_269)
	.align		4
.L_269:
        /*0aac*/ 	.word	index@(.nv.constant0._ZN7cutlass13device_kernelIN5flash11enable_sm90INS1_16FlashAttnFwdSm90INS1_25CollectiveMainloopFwdSm90ILi2EN4cute5tupleIJNS5_1CILi1EEES8_S8_EEENS6_IJNS7_ILi128EEENS7_ILi96EEENS7_ILi192EEEEEELi128ENS_6half_tEfNS_4arch4Sm90ELb1ELb0ELb0ELb0ELb1ELb0ELb0ELb1ELb1ELb1ELb1ELb0EEENS1_21CollectiveEpilogueFwdINS6_IJSA_SA_SB_EEES9_SE_SG_Li256ELb0ELb1ELb1ELb0EEENS1_19SingleTileSchedulerILb0ELb1ELb1ELi128EEEEEEEEEvNT_6ParamsE)
        /*0ab0*/ 	.short	0x0210
        /*0ab2*/ 	.short	0x0a70


	//----- nvinfo : EIATTR_SW_WAR
	.align		4
.L_270:
        /*0ab4*/ 	.byte	0x04, 0x36
        /*0ab6*/ 	.short	(.L_272 - .L_271)
.L_271:
        /*0ab8*/ 	.word	0x00000008
.L_272:


//--------------------- .nv.info._ZN7cutlass13device_kernelIN5flash11enable_sm90INS1_16FlashAttnFwdSm90INS1_25CollectiveMainloopFwdSm90ILi2EN4cute5tupleIJNS5_1CILi1EEES8_S8_EEENS6_IJNS7_ILi128EEENS7_ILi96EEENS7_ILi192EEEEEELi128ENS_6half_tEfNS_4arch4Sm90ELb1ELb0ELb0ELb1ELb1ELb0ELb0ELb1ELb1ELb1ELb1ELb0EEENS1_21CollectiveEpilogueFwdINS6_IJSA_SA_SB_EEES9_SE_SG_Li256ELb1ELb1ELb1ELb0EEENS1_36VarlenDynamicPersistentTileSchedulerILi128ELi96ELi256ELi128ELb1ELb1ELb1ELb1ELb1ELb1EEEEEEEEEvNT_6ParamsE --------------------------
	.section	.nv.info._ZN7cutlass13device_kernelIN5flash11enable_sm90INS1_16FlashAttnFwdSm90INS1_25CollectiveMainloopFwdSm90ILi2EN4cute5tupleIJNS5_1CILi1EEES8_S8_EEENS6_IJNS7_ILi128EEENS7_ILi96EEENS7_ILi192EEEEEELi128ENS_6half_tEfNS_4arch4Sm90ELb1ELb0ELb0ELb1ELb1ELb0ELb0ELb1ELb1ELb1ELb1ELb0EEENS1_21CollectiveEpilogueFwdINS6_IJSA_SA_SB_EEES9_SE_SG_Li256ELb1ELb1ELb1ELb0EEENS1_36VarlenDynamicPersistentTileSchedulerILi128ELi96ELi256ELi128ELb1ELb1ELb1ELb1ELb1ELb1EEEEEEEEEvNT_6ParamsE,"",@"SHT_CUDA_INFO"
	.sectionflags	@""
	.align	4


	//----- nvinfo : EIATTR_CUDA_API_VERSION
	.align		4
        /*0000*/ 	.byte	0x04, 0x37
        /*0002*/ 	.short	(.L_274 - .L_273)
.L_273:
        /*0004*/ 	.word	0x00000082


	//----- nvinfo : EIATTR_KPARAM_INFO
	.align		4
.L_274:
        /*0008*/ 	.byte	0x04, 0x17
        /*000a*/ 	.short	(.L_276 - .L_275)
.L_275:
        /*000c*/ 	.word	0x00000000
        /*0010*/ 	.short	0x0000
        /*0012*/ 	.short	0x0070
        /*0014*/ 	.byte	0x00, 0xf0, 0x01, 0x2a


	//----- nvinfo : EIATTR_SPARSE_MMA_MASK
	.align		4
.L_276:
        /*0018*/ 	.byte	0x03, 0x50
        /*001a*/ 	.short	0x0000


	//----- nvinfo : EIATTR_MAXREG_COUNT
	.align		4
        /*001c*/ 	.byte	0x03, 0x1b
        /*001e*/ 	.short	0x00a8


	//----- nvinfo : EIATTR_NUM_BARRIERS
	.align		4
        /*0020*/ 	.byte	0x02, 0x4c
        /*0022*/ 	.byte	0x09
	.zero		1


	//----- nvinfo : EIATTR_EXTERNS
	.align		4
        /*0024*/ 	.byte	0x04, 0x0f
        /*0026*/ 	.short	(.L_278 - .L_277)


	//   ....[0]....
	.align		4
.L_277:
        /*0028*/ 	.word	index@(__assertfail)


	//----- nvinfo : EIATTR_ANNOTATIONS
	.align		4
.L_278:
        /*002c*/ 	.byte	0x04, 0x55
        /*002e*/ 	.short	(.L_280 - .L_279)


	//   ....[0]....
.L_279:
        /* <DEDUP_REMOVED lines=13> */


	//----- nvinfo : EIATTR_MERCURY_ISA_VERSION
	.align		4
.L_280:
        /*00f0*/ 	.byte	0x03, 0x5f
        /*00f2*/ 	.short	0x0101


	//----- nvinfo : EIATTR_UNUSED_LOAD_BYTE_OFFSET
	.align		4
        /*00f4*/ 	.byte	0x04, 0x44
        /*00f6*/ 	.short	(.L_282 - .L_281)


	//   ....[0]....
.L_281:
        /*00f8*/ 	.word	0x00000950
        /*00fc*/ 	.word	0x0000fff0


	//   ....[1]....
        /*0100*/ 	.word	0x00008d80
        /*0104*/ 	.word	0x0000fff0


	//----- nvinfo : EIATTR_INT_WARP_WIDE_INSTR_OFFSETS
	.align		4
.L_282:
        /*0108*/ 	.byte	0x04, 0x31
        /*010a*/ 	.short	(.L_284 - .L_283)


	//   ....[0]....
.L_283:
        /*010c*/ 	.word	0x000000c0


	//   ....[1]....
        /*0110*/ 	.word	0x000000d0


	//   ....[2]....
        /*0114*/ 	.word	0x00000170


	//   ....[3]....
        /*0118*/ 	.word	0x0000d6e0


	//   ....[4]....
        /*011c*/ 	.word	0x0000d770


	//   ....[5]....
        /*0120*/ 	.word	0x000105b0


	//   ....[6]....
        /*0124*/ 	.word	0x00010640


	//----- nvinfo : EIATTR_COOP_GROUP_MASK_REGIDS
	.align		4
.L_284:
        /*0128*/ 	.byte	0x04, 0x29
        /*012a*/ 	.short	(.L_286 - .L_285)


	//   ....[0]....
.L_285:
        /*012c*/ 	.word	0xffffffff


	//   ....[1]....
        /*0130*/ 	.word	0xffffffff


	//   ....[2]....
        /*0134*/ 	.word	0xffffffff


	//   ....[3]....
        /*0138*/ 	.word	0xffffffff


	//   ....[4]....
        /*013c*/ 	.word	0xffffffff


	//   ....[5]....
        /*0140*/ 	.word	0xffffffff


	//   ....[6]....
        /*0144*/ 	.word	0xffffffff


	//   ....[7]....
        /*0148*/ 	.word	0xffffffff


	//   ....[8]....
        /*014c*/ 	.word	0xffffffff


	//   ....[9]....
        /*0150*/ 	.word	0xffffffff


	//   ....[10]....
        /*0154*/ 	.word	0xffffffff


	//   ....[11]....
        /*0158*/ 	.word	0xffffffff


	//   ....[12]....
        /*015c*/ 	.word	0xffffffff


	//   ....[13]....
        /*0160*/ 	.word	0xffffffff


	//   ....[14]....
        /*0164*/ 	.word	0xffffffff


	//   ....[15]....
        /*0168*/ 	.word	0xffffffff


	//   ....[16]....
        /*016c*/ 	.word	0xffffffff


	//   ....[17]....
        /*0170*/ 	.word	0xffffffff


	//   ....[18]....
        /*0174*/ 	.word	0xffffffff


	//   ....[19]....
        /*0178*/ 	.word	0xffffffff


	//   ....[20]....
        /*017c*/ 	.word	0xffffffff


	//   ....[21]....
        /*0180*/ 	.word	0xffffffff


	//   ....[22]....
        /*0184*/ 	.word	0xffffffff


	//   ....[23]....
        /*0188*/ 	.word	0xffffffff


	//   ....[24]....
        /*018c*/ 	.word	0xffffffff


	//   ....[25]....
        /*0190*/ 	.word	0xffffffff


	//   ....[26]....
        /*0194*/ 	.word	0xffffffff


	//   ....[27]....
        /*0198*/ 	.word	0xffffffff


	//   ....[28]....
        /*019c*/ 	.word	0xffffffff


	//   ....[29]....
        /*01a0*/ 	.word	0xffffffff


	//   ....[30]....
        /*01a4*/ 	.word	0xffffffff


	//   ....[31]....
        /*01a8*/ 	.word	0xffffffff


	//   ....[32]....
        /*01ac*/ 	.word	0xffffffff


	//   ....[33]....
        /*01b0*/ 	.word	0xffffffff


	//   ....[34]....
        /*01b4*/ 	.word	0xffffffff


	//   ....[35]....
        /*01b8*/ 	.word	0xffffffff


	//   ....[36]....
        /*01bc*/ 	.word	0xffffffff


	//   ....[37]....
        /*01c0*/ 	.word	0xffffffff


	//   ....[38]....
        /*01c4*/ 	.word	0xffffffff


	//   ....[39]....
        /*01c8*/ 	.word	0xffffffff


	//   ....[40]....
        /*01cc*/ 	.word	0xffffffff


	//   ....[41]....
        /*01d0*/ 	.word	0xffffffff


	//   ....[42]....
        /*01d4*/ 	.word	0xffffffff


	//   ....[43]....
        /*01d8*/ 	.word	0xffffffff


	//   ....[44]....
        /*01dc*/ 	.word	0xffffffff


	//   ....[45]....
        /*01e0*/ 	.word	0xffffffff


	//   ....[46]....
        /*01e4*/ 	.word	0xffffffff


	//   ....[47]....
        /*01e8*/ 	.word	0xffffffff


	//   ....[48]....
        /*01ec*/ 	.word	0xffffffff


	//   ....[49]....
        /*01f0*/ 	.word	0xffffffff


	//   ....[50]....
        /*01f4*/ 	.word	0xffffffff


	//   ....[51]....
        /*01f8*/ 	.word	0xffffffff


	//   ....[52]....
        /*01fc*/ 	.word	0xffffffff


	//   ....[53]....
        /*0200*/ 	.word	0xffffffff


	//   ....[54]....
        /*0204*/ 	.word	0xffffffff


	//   ....[55]....
        /*0208*/ 	.word	0xffffffff


	//   ....[56]....
        /*020c*/ 	.word	0xffffffff


	//   ....[57]....
        /*0210*/ 	.word	0xffffffff


	//   ....[58]....
        /*0214*/ 	.word	0xffffffff


	//   ....[59]....
        /*0218*/ 	.word	0xffffffff


	//   ....[60]....
        /*021c*/ 	.word	0xffffffff


	//   ....[61]....
        /*0220*/ 	.word	0xffffffff


	//   ....[62]....
        /*0224*/ 	.word	0xffffffff


	//   ....[63]....
        /*0228*/ 	.word	0xffffffff


	//   ....[64]....
        /*022c*/ 	.word	0xffffffff


	//   ....[65]....
        /*0230*/ 	.word	0xffffffff


	//   ....[66]....
        /*0234*/ 	.word	0xffffffff


	//   ....[67]....
        /*0238*/ 	.word	0xffffffff


	//   ....[68]....
        /*023c*/ 	.word	0xffffffff


	//   ....[69]....
        /*0240*/ 	.word	0xffffffff


	//   ....[70]....
        /*0244*/ 	.word	0xffffffff


	//   ....[71]....
        /*0248*/ 	.word	0xffffffff


	//   ....[72]....
        /*024c*/ 	.word	0xffffffff


	//   ....[73]....
        /*0250*/ 	.word	0xffffffff


	//   ....[74]....
        /*0254*/ 	.word	0xffffffff


	//   ....[75]....
        /*0258*/ 	.word	0xffffffff


	//   ....[76]....
        /*025c*/ 	.word	0xffffffff


	//   ....[77]....
        /*0260*/ 	.word	0xffffffff


	//   ....[78]....
        /*0264*/ 	.word	0xffffffff


	//   ....[79]....
        /*0268*/ 	.word	0xffffffff


	//   ....[80]....
        /*026c*/ 	.word	0xffffffff


	//   ....[81]....
        /*0270*/ 	.word	0xffffffff


	//   ....[82]....
        /*0274*/ 	.word	0xffffffff


	//   ....[83]....
        /*0278*/ 	.word	0xffffffff


	//   ....[84]....
        /*027c*/ 	.word	0xffffffff


	//   ....[85]....
        /*0280*/ 	.word	0xffffffff


	//   ....[86]....
        /*0284*/ 	.word	0xffffffff


	//   ....[87]....
        /*0288*/ 	.word	0xffffffff


	//   ....[88]....
        /*028c*/ 	.word	0xffffffff


	//   ....[89]....
        /*0290*/ 	.word	0xffffffff


	//   ....[90]....
        /*0294*/ 	.word	0xffffffff


	//   ....[91]....
        /*0298*/ 	.word	0xffffffff


	//   ....[92]....
        /*029c*/ 	.word	0xffffffff


	//   ....[93]....
        /*02a0*/ 	.word	0xffffffff


	//   ....[94]....
        /*02a4*/ 	.word	0xffffffff


	//   ....[95]....
        /*02a8*/ 	.word	0xffffffff


	//   ....[96]....
        /*02ac*/ 	.word	0xffffffff


	//   ....[97]....
        /*02b0*/ 	.word	0xffffffff


	//   ....[98]....
        /*02b4*/ 	.word	0xffffffff


	//   ....[99]....
        /*02b8*/ 	.word	0xffffffff


	//   ....[100]....
        /*02bc*/ 	.word	0xffffffff


	//   ....[101]....
        /*02c0*/ 	.word	0xffffffff


	//   ....[102]....
        /*02c4*/ 	.word	0xffffffff


	//   ....[103]....
        /*02c8*/ 	.word	0xffffffff


	//   ....[104]....
        /*02cc*/ 	.word	0xffffffff


	//   ....[105]....
        /*02d0*/ 	.word	0xffffffff


	//   ....[106]....
        /*02d4*/ 	.word	0xffffffff


	//   ....[107]....
        /*02d8*/ 	.word	0xffffffff


	//   ....[108]....
        /*02dc*/ 	.word	0xffffffff


	//   ....[109]....
        /*02e0*/ 	.word	0xffffffff


	//   ....[110]....
        /*02e4*/ 	.word	0xffffffff


	//   ....[111]....
        /*02e8*/ 	.word	0xffffffff


	//   ....[112]....
        /*02ec*/ 	.word	0xffffffff


	//   ....[113]....
        /*02f0*/ 	.word	0xffffffff


	//   ....[114]....
        /*02f4*/ 	.word	0xffffffff


	//   ....[115]....
        /*02f8*/ 	.word	0xffffffff


	//   ....[116]....
        /*02fc*/ 	.word	0xffffffff


	//   ....[117]....
        /*0300*/ 	.word	0xffffffff


	//   ....[118]....
        /*0304*/ 	.word	0xffffffff


	//   ....[119]....
        /*0308*/ 	.word	0xffffffff


	//   ....[120]....
        /*030c*/ 	.word	0xffffffff


	//   ....[121]....
        /*0310*/ 	.word	0xffffffff


	//   ....[122]....
        /*0314*/ 	.word	0xffffffff


	//   ....[123]....
        /*0318*/ 	.word	0xffffffff


	//   ....[124]....
        /*031c*/ 	.word	0xffffffff


	//   ....[125]....
        /*0320*/ 	.word	0xffffffff


	//   ....[126]....
        /*0324*/ 	.word	0xffffffff


	//   ....[127]....
        /*0328*/ 	.word	0xffffffff


	//   ....[128]....
        /*032c*/ 	.word	0xffffffff


	//   ....[129]....
        /*0330*/ 	.word	0xffffffff


	//   ....[130]....
        /*0334*/ 	.word	0xffffffff


	//   ....[131]....
        /*0338*/ 	.word	0xffffffff


	//   ....[132]....
        /*033c*/ 	.word	0xffffffff


	//   ....[133]....
        /*0340*/ 	.word	0xffffffff


	//   ....[134]....
        /*0344*/ 	.word	0xffffffff


	//   ....[135]....
        /*0348*/ 	.word	0xffffffff


	//   ....[136]....
        /*034c*/ 	.word	0xffffffff


	//   ....[137]....
        /*0350*/ 	.word	0xffffffff


	//   ....[138]....
        /*0354*/ 	.word	0xffffffff


	//   ....[139]....
        /*0358*/ 	.word	0xffffffff


	//   ....[140]....
        /*035c*/ 	.word	0xffffffff


	//   ....[141]....
        /*0360*/ 	.word	0xffffffff


	//   ....[142]....
        /*0364*/ 	.word	0xffffffff


	//   ....[143]....
        /*0368*/ 	.word	0xffffffff


	//   ....[144]....
        /*036c*/ 	.word	0xffffffff


	//   ....[145]....
        /*0370*/ 	.word	0xffffffff


	//   ....[146]....
        /*0374*/ 	.word	0xffffffff


	//   ....[147]....
        /*0378*/ 	.word	0xffffffff


	//   ....[148]....
        /*037c*/ 	.word	0xffffffff


	//   ....[149]....
        /*0380*/ 	.word	0xffffffff


	//   ....[150]....
        /*0384*/ 	.word	0xffffffff


	//   ....[151]....
        /*0388*/ 	.word	0x0500000f


	//   ....[152]....
        /*038c*/ 	.word	0x0500000f


	//   ....[153]....
        /*0390*/ 	.word	0x0500000f


	//   ....[154]....
        /*0394*/ 	.word	0x0500000f


	//   ....[155]....
        /*0398*/ 	.word	0x0500000f


	//   ....[156]....
        /*039c*/ 	.word	0x0500000f


	//   ....[157]....
        /*03a0*/ 	.word	0x0500000f


	//   ....[158]....
        /*03a4*/ 	.word	0x0500000f


	//   ....[159]....
        /*03a8*/ 	.word	0x0500000f


	//   ....[160]....
        /*03ac*/ 	.word	0x0500000f


	//   ....[161]....
        /*03b0*/ 	.word	0x0500000f


	//   ....[162]....
        /*03b4*/ 	.word	0x0500000f


	//   ....[163]....
        /*03b8*/ 	.word	0x0500000f


	//   ....[164]....
        /*03bc*/ 	.word	0x0500000f


	//   ....[165]....
        /*03c0*/ 	.word	0x0500000f


	//   ....[166]....
        /*03c4*/ 	.word	0x0500000f


	//   ....[167]....
        /*03c8*/ 	.word	0x0500000f


	//   ....[168]....
        /*03cc*/ 	.word	0x0500000f


	//   ....[169]....
        /*03d0*/ 	.word	0x0500000f


	//   ....[170]....
        /*03d4*/ 	.word	0x0500000f


	//   ....[171]....
        /*03d8*/ 	.word	0x0500000f


	//   ....[172]....
        /*03dc*/ 	.word	0x0500000f


	//   ....[173]....
        /*03e0*/ 	.word	0x0500000f


	//   ....[174]....
        /*03e4*/ 	.word	0x0500000f


	//   ....[175]....
        /*03e8*/ 	.word	0x0500000f


	//   ....[176]....
        /*03ec*/ 	.word	0x0500000f


	//   ....[177]....
        /*03f0*/ 	.word	0x0500000f


	//   ....[178]....
        /*03f4*/ 	.word	0x0500000f


	//   ....[179]....
        /*03f8*/ 	.word	0x0500000f


	//   ....[180]....
        /*03fc*/ 	.word	0x0500000f


	//   ....[181]....
        /*0400*/ 	.word	0x0500000f


	//   ....[182]....
        /*0404*/ 	.word	0x0500000f


	//   ....[183]....
        /*0408*/ 	.word	0x0500000f


	//   ....[184]....
        /*040c*/ 	.word	0x0500000f


	//   ....[185]....
        /*0410*/ 	.word	0x0500000f


	//   ....[186]....
        /*0414*/ 	.word	0x0500000f


	//   ....[187]....
        /*0418*/ 	.word	0x0500000f


	//   ....[188]....
        /*041c*/ 	.word	0x0500000f


	//   ....[189]....
        /*0420*/ 	.word	0x0500000f


	//   ....[190]....
        /*0424*/ 	.word	0x0500000f


	//   ....[191]....
        /*0428*/ 	.word	0x0500000f


	//   ....[192]....
        /*042c*/ 	.word	0x0500000f


	//   ....[193]....
        /*0430*/ 	.word	0x0500000f


	//   ....[194]....
        /*0434*/ 	.word	0x0500000f


	//   ....[195]....
        /*0438*/ 	.word	0x0500000f


	//   ....[196]....
        /*043c*/ 	.word	0x0500000f


	//   ....[197]....
        /*0440*/ 	.word	0x0500000f


	//   ....[198]....
        /*0444*/ 	.word	0x0500000f


	//   ....[199]....
        /*0448*/ 	.word	0x0500000f


	//   ....[200]....
        /*044c*/ 	.word	0x0500000f


	//   ....[201]....
        /*0450*/ 	.word	0x0500000f


	//   ....[202]....
        /*0454*/ 	.word	0x0500000f


	//   ....[203]....
        /*0458*/ 	.word	0x0500000f


	//   ....[204]....
        /*045c*/ 	.word	0x0500000f


	//   ....[205]....
        /*0460*/ 	.word	0x0500000f


	//   ....[206]....
        /*0464*/ 	.word	0x0500000f


	//   ....[207]....
        /*0468*/ 	.word	0x0500000f


	//   ....[208]....
        /*046c*/ 	.word	0x0500000f


	//   ....[209]....
        /*0470*/ 	.word	0x0500000f


	//   ....[210]....
        /*0474*/ 	.word	0x0500000f


	//   ....[211]....
        /*0478*/ 	.word	0x0500000f


	//   ....[212]....
        /*047c*/ 	.word	0x0500000f


	//   ....[213]....
        /*0480*/ 	.word	0x0500000f


	//   ....[214]....
        /*0484*/ 	.word	0x0500000f


	//   ....[215]....
        /*0488*/ 	.word	0x0500000f


	//   ....[216]....
        /*048c*/ 	.word	0x0500000f


	//   ....[217]....
        /*0490*/ 	.word	0x0500000f


	//   ....[218]....
        /*0494*/ 	.word	0x0500000f


	//   ....[219]....
        /*0498*/ 	.word	0x0500000f


	//   ....[220]....
        /*049c*/ 	.word	0x0500000f


	//   ....[221]....
        /*04a0*/ 	.word	0x0500000f


	//   ....[222]....
        /*04a4*/ 	.word	0x0500000f


	//   ....[223]....
        /*04a8*/ 	.word	0x0500000f


	//   ....[224]....
        /*04ac*/ 	.word	0x0500000f


	//   ....[225]....
        /*04b0*/ 	.word	0x0500000f


	//   ....[226]....
        /*04b4*/ 	.word	0x0500000f


	//   ....[227]....
        /*04b8*/ 	.word	0x0500000f


	//   ....[228]....
        /*04bc*/ 	.word	0x0500000f


	//   ....[229]....
        /*04c0*/ 	.word	0x0500000f


	//   ....[230]....
        /*04c4*/ 	.word	0x0500000f


	//   ....[231]....
        /*04c8*/ 	.word	0x0500000f


	//   ....[232]....
        /*04cc*/ 	.word	0x0500000f


	//   ....[233]....
        /*04d0*/ 	.word	0x0500000f


	//   ....[234]....
        /*04d4*/ 	.word	0x0500000f


	//----- nvinfo : EIATTR_COOP_GROUP_INSTR_OFFSETS
	.align		4
.L_286:
        /*04d8*/ 	.byte	0x04, 0x28
        /*04da*/ 	.short	(.L_288 - .L_287)


	//   ....[0]....
.L_287:
        /*04dc*/ 	.word	0x00000070


	//   ....[1]....
        /*04e0*/ 	.word	0x000000b0


	//   ....[2]....
        /*04e4*/ 	.word	0x000002d0


	//   ....[3]....
        /*04e8*/ 	.word	0x00000430


	//   ....[4]....
        /*04ec*/ 	.word	0x00000550


	//   ....[5]....
        /*04f0*/ 	.word	0x000006b0


	//   ....[6]....
        /*04f4*/ 	.word	0x00001b90


	//   ....[7]....
        /*04f8*/ 	.word	0x00002660


	//   ....[8]....
        /*04fc*/ 	.word	0x00002690


	//   ....[9]....
        /*0500*/ 	.word	0x00002c10


	//   ....[10]....
        /*0504*/ 	.word	0x00002c40


	//   ....[11]....
        /*0508*/ 	.word	0x00003400


	//   ....[12]....
        /*050c*/ 	.word	0x00003460


	//   ....[13]....
        /*0510*/ 	.word	0x00004c60


	//   ....[14]....
        /*0514*/ 	.word	0x00005120


	//   ....[15]....
        /*0518*/ 	.word	0x00005140


	//   ....[16]....
        /*051c*/ 	.word	0x000051a0


	//   ....[17]....
        /*0520*/ 	.word	0x00005840


	//   ....[18]....
        /*0524*/ 	.word	0x000058a0


	//   ....[19]....
        /*0528*/ 	.word	0x00007350


	//   ....[20]....
        /*052c*/ 	.word	0x00007360


	//   ....[21]....
        /*0530*/ 	.word	0x00007390


	//   ....[22]....
        /*0534*/ 	.word	0x000073a0


	//   ....[23]....
        /*0538*/ 	.word	0x000084a0


	//   ....[24]....
        /*053c*/ 	.word	0x000084d0


	//   ....[25]....
        /*0540*/ 	.word	0x000085a0


	//   ....[26]....
        /*0544*/ 	.word	0x000085b0


	//   ....[27]....
        /*0548*/ 	.word	0x00009900


	//   ....[28]....
        /*054c*/ 	.word	0x00009940


	//   ....[29]....
        /*0550*/ 	.word	0x00009970


	//   ....[30]....
        /*0554*/ 	.word	0x000099a0


	//   ....[31]....
        /*0558*/ 	.word	0x0000a070


	//   ....[32]....
        /*055c*/ 	.word	0x0000a0b0


	//   ....[33]....
        /*0560*/ 	.word	0x0000a170


	//   ....[34]....
        /*0564*/ 	.word	0x0000a190


	//   ....[35]....
        /*0568*/ 	.word	0x0000a250


	//   ....[36]....
        /*056c*/ 	.word	0x0000a270


	//   ....[37]....
        /*0570*/ 	.word	0x0000a340


	//   ....[38]....
        /*0574*/ 	.word	0x0000a360


	//   ....[39]....
        /*0578*/ 	.word	0x0000a730


	//   ....[40]....
        /*057c*/ 	.word	0x0000a740


	//   ....[41]....
        /*0580*/ 	.word	0x0000ab70


	//   ....[42]....
        /*0584*/ 	.word	0x0000ab80


	//   ....[43]....
        /*0588*/ 	.word	0x0000b930


	//   ....[44]....
        /*058c*/ 	.word	0x0000b950


	//   ....[45]....
        /*0590*/ 	.word	0x0000ba10


	//   ....[46]....
        /*0594*/ 	.word	0x0000ba30


	//   ....[47]....
        /*0598*/ 	.word	0x0000baf0


	//   ....[48]....
        /*059c*/ 	.word	0x0000bb10


	//   ....[49]....
        /*05a0*/ 	.word	0x0000bbe0


	//   ....[50]....
        /*05a4*/ 	.word	0x0000bc00


	//   ....[51]....
        /*05a8*/ 	.word	0x0000bd40


	//   ....[52]....
        /*05ac*/ 	.word	0x0000bf50


	//   ....[53]....
        /*05b0*/ 	.word	0x0000bf80


	//   ....[54]....
        /*05b4*/ 	.word	0x0000bfb0


	//   ....[55]....
        /*05b8*/ 	.word	0x0000bfe0


	//   ....[56]....
        /*05bc*/ 	.word	0x0000c010


	//   ....[57]....
        /*05c0*/ 	.word	0x0000c040


	//   ....[58]....
        /*05c4*/ 	.word	0x0000c1b0


	//   ....[59]....
        /*05c8*/ 	.word	0x0000c1e0


	//   ....[60]....
        /*05cc*/ 	.word	0x0000c210


	//   ....[61]....
        /*05d0*/ 	.word	0x0000c240


	//   ....[62]....
        /*05d4*/ 	.word	0x0000c270


	//   ....[63]....
        /*05d8*/ 	.word	0x0000c2a0


	//   ....[64]....
        /*05dc*/ 	.word	0x0000c330


	//   ....[65]....
        /*05e0*/ 	.word	0x0000c360


	//   ....[66]....
        /*05e4*/ 	.word	0x0000c370


	//   ....[67]....
        /*05e8*/ 	.word	0x0000c3b0


	//   ....[68]....
        /*05ec*/ 	.word	0x0000e350


	//   ....[69]....
        /*05f0*/ 	.word	0x0000e370


	//   ....[70]....
        /*05f4*/ 	.word	0x0000e420


	//   ....[71]....
        /*05f8*/ 	.word	0x0000e440


	//   ....[72]....
        /*05fc*/ 	.word	0x0000e4e0


	//   ....[73]....
        /*0600*/ 	.word	0x0000e500


	//   ....[74]....
        /*0604*/ 	.word	0x0000e5a0


	//   ....[75]....
        /*0608*/ 	.word	0x0000e5c0


	//   ....[76]....
        /*060c*/ 	.word	0x0000e660


	//   ....[77]....
        /*0610*/ 	.word	0x0000e680


	//   ....[78]....
        /*0614*/ 	.word	0x0000e690


	//   ....[79]....
        /*0618*/ 	.word	0x0000e720


	//   ....[80]....
        /*061c*/ 	.word	0x0000eea0


	//   ....[81]....
        /*0620*/ 	.word	0x0000eed0


	//   ....[82]....
        /*0624*/ 	.word	0x0000ef30


	//   ....[83]....
        /*0628*/ 	.word	0x0000ef90


	//   ....[84]....
        /*062c*/ 	.word	0x0000efe0


	//   ....[85]....
        /*0630*/ 	.word	0x0000f040


	//   ....[86]....
        /*0634*/ 	.word	0x0000f080


	//   ....[87]....
        /*0638*/ 	.word	0x0000f0f0


	//   ....[88]....
        /*063c*/ 	.word	0x0000f140


	//   ....[89]....
        /*0640*/ 	.word	0x0000f1a0


	//   ....[90]....
        /*0644*/ 	.word	0x0000f1f0


	//   ....[91]....
        /*0648*/ 	.word	0x0000f250


	//   ....[92]....
        /*064c*/ 	.word	0x0000f2a0


	//   ....[93]....
        /*0650*/ 	.word	0x0000f2f0


	//   ....[94]....
        /*0654*/ 	.word	0x0000f310


	//   ....[95]....
        /*0658*/ 	.word	0x0000f350


	//   ....[96]....
        /*065c*/ 	.word	0x0000fad0


	//   ....[97]....
        /*0660*/ 	.word	0x0000fae0


	//   ....[98]....
        /*0664*/ 	.word	0x0000fb00


	//   ....[99]....
        /*0668*/ 	.word	0x0000fb80


	//   ....[100]....
        /*066c*/ 	.word	0x0000fb90


	//   ....[101]....
        /*0670*/ 	.word	0x0000fbf0


	//   ....[102]....
        /*0674*/ 	.word	0x0000fc20


	//   ....[103]....
        /*0678*/ 	.word	0x0000fc60


	//   ....[104]....
        /*067c*/ 	.word	0x0000fc90


	//   ....[105]....
        /*0680*/ 	.word	0x0000fcd0


	//   ....[106]....
        /*0684*/ 	.word	0x0000fd00


	//   ....[107]....
        /*0688*/ 	.word	0x0000fd40


	//   ....[108]....
        /*068c*/ 	.word	0x0000ffb0


	//   ....[109]....
        /*0690*/ 	.word	0x0000ffd0


	//   ....[110]....
        /*0694*/ 	.word	0x0000ffe0


	//   ....[111]....
        /*0698*/ 	.word	0x00010060


	//   ....[112]....
        /*069c*/ 	.word	0x00010070


	//   ....[113]....
        /*06a0*/ 	.word	0x000100e0


	//   ....[114]....
        /*06a4*/ 	.word	0x000100f0


	//   ....[115]....
        /*06a8*/ 	.word	0x00010160


	//   ....[116]....
        /*06ac*/ 	.word	0x00010170


	//   ....[117]....
        /*06b0*/ 	.word	0x000101e0


	//   ....[118]....
        /*06b4*/ 	.word	0x000101f0


	//   ....[119]....
        /*06b8*/ 	.word	0x00010200


	//   ....[120]....
        /*06bc*/ 	.word	0x000107b0


	//   ....[121]....
        /*06c0*/ 	.word	0x000107d0


	//   ....[122]....
        /*06c4*/ 	.word	0x000107e0


	//   ....[123]....
        /*06c8*/ 	.word	0x000107f0


	//   ....[124]....
        /*06cc*/ 	.word	0x00010860


	//   ....[125]....
        /*06d0*/ 	.word	0x00010880


	//   ....[126]....
        /*06d4*/ 	.word	0x000108f0


	//   ....[127]....
        /*06d8*/ 	.word	0x00010910


	//   ....[128]....
        /*06dc*/ 	.word	0x00010970


	//   ....[129]....
        /*06e0*/ 	.word	0x00010990


	//   ....[130]....
        /*06e4*/ 	.word	0x000109e0


	//   ....[131]....
        /*06e8*/ 	.word	0x00010a00


	//   ....[132]....
        /*06ec*/ 	.word	0x00010e50


	//   ....[133]....
        /*06f0*/ 	.word	0x00010e60


	//   ....[134]....
        /*06f4*/ 	.word	0x00010ea0


	//   ....[135]....
        /*06f8*/ 	.word	0x00010ee0


	//   ....[136]....
        /*06fc*/ 	.word	0x00010f10


	//   ....[137]....
        /*0700*/ 	.word	0x00010f40


	//   ....[138]....
        /*0704*/ 	.word	0x00010f70


	//   ....[139]....
        /*0708*/ 	.word	0x00010fa0


	//   ....[140]....
        /*070c*/ 	.word	0x00011150


	//   ....[141]....
        /*0710*/ 	.word	0x00011180


	//   ....[142]....
        /*0714*/ 	.word	0x000111b0


	//   ....[143]....
        /*0718*/ 	.word	0x000111e0


	//   ....[144]....
        /*071c*/ 	.word	0x00011210


	//   ....[145]....
        /*0720*/ 	.word	0x00011240


	//   ....[146]....
        /*0724*/ 	.word	0x00011300


	//   ....[147]....
        /*0728*/ 	.word	0x00011320


	//   ....[148]....
        /*072c*/ 	.word	0x00011340


	//   ....[149]....
        /*0730*/ 	.word	0x000113a0


	//   ....[150]....
        /*0734*/ 	.word	0x00011dc0


	//   ....[151]....
        /*0738*/ 	.word	0x00012370


	//   ....[152]....
        /*073c*/ 	.word	0x00012460


	//   ....[153]....
        /*0740*/ 	.word	0x00012500


	//   ....[154]....
        /*0744*/ 	.word	0x00012560


	//   ....[155]....
        /*0748*/ 	.word	0x00012670


	//   ....[156]....
        /*074c*/ 	.word	0x000126e0


	//   ....[157]....
        /*0750*/ 	.word	0x000127f0


	//   ....[158]....
        /*0754*/ 	.word	0x00012860


	//   ....[159]....
        /*0758*/ 	.word	0x00012970


	//   ....[160]....
        /*075c*/ 	.word	0x000129e0


	//   ....[161]....
        /*0760*/ 	.word	0x00012af0


	//   ....[162]....
        /*0764*/ 	.word	0x00012b60


	//   ....[163]....
        /*0768*/ 	.word	0x00012c00


	//   ....[164]....
        /*076c*/ 	.word	0x00012d10


	//   ....[165]....
        /*0770*/ 	.word	0x00012d80


	//   ....[166]....
        /*0774*/ 	.word	0x00012e00


	//   ....[167]....
        /*0778*/ 	.word	0x00012ed0


	//   ....[168]....
        /*077c*/ 	.word	0x00012f50


	//   ....[169]....
        /*0780*/ 	.word	0x00013030


	//   ....[170]....
        /*0784*/ 	.word	0x000130b0


	//   ....[171]....
        /*0788*/ 	.word	0x00013190


	//   ....[172]....
        /*078c*/ 	.word	0x00013210


	//   ....[173]....
        /*0790*/ 	.word	0x000132f0


	//   ....[174]....
        /*0794*/ 	.word	0x00013370


	//   ....[175]....
        /*0798*/ 	.word	0x00013450


	//   ....[176]....
        /*079c*/ 	.word	0x000134d0


	//   ....[177]....
        /*07a0*/ 	.word	0x000135a0


	//   ....[178]....
        /*07a4*/ 	.word	0x00013620


	//   ....[179]....
        /*07a8*/ 	.word	0x000136e0


	//   ....[180]....
        /*07ac*/ 	.word	0x00013810


	//   ....[181]....
        /*07b0*/ 	.word	0x000138c0


	//   ....[182]....
        /*07b4*/ 	.word	0x00013930


	//   ....[183]....
        /*07b8*/ 	.word	0x00013a20


	//   ....[184]....
        /*07bc*/ 	.word	0x00013a80


	//   ....[185]....
        /*07c0*/ 	.word	0x00013b50


	//   ....[186]....
        /*07c4*/ 	.word	0x00013bb0


	//   ....[187]....
        /*07c8*/ 	.word	0x00013c80


	//   ....[188]....
        /*07cc*/ 	.word	0x00013ce0


	//   ....[189]....
        /*07d0*/ 	.word	0x00013db0


	//   ....[190]....
        /*07d4*/ 	.word	0x00013e10


	//   ....[191]....
        /*07d8*/ 	.word	0x00013ee0


	//   ....[192]....
        /*07dc*/ 	.word	0x00013fd0


	//   ....[193]....
        /*07e0*/ 	.word	0x00014070


	//   ....[194]....
        /*07e4*/ 	.word	0x000140d0


	//   ....[195]....
        /*07e8*/ 	.word	0x000141c0


	//   ....[196]....
        /*07ec*/ 	.word	0x00014220


	//   ....[197]....
        /*07f0*/ 	.word	0x00014300


	//   ....[198]....
        /*07f4*/ 	.word	0x00014360


	//   ....[199]....
        /*07f8*/ 	.word	0x00014440


	//   ....[200]....
        /*07fc*/ 	.word	0x000144a0


	//   ....[201]....
        /*0800*/ 	.word	0x00014580


	//   ....[202]....
        /*0804*/ 	.word	0x000145e0


	//   ....[203]....
        /*0808*/ 	.word	0x000146b0


	//   ....[204]....
        /*080c*/ 	.word	0x000147d0


	//   ....[205]....
        /*0810*/ 	.word	0x000148c0


	//   ....[206]....
        /*0814*/ 	.word	0x00014960


	//   ....[207]....
        /*0818*/ 	.word	0x00014a30


	//   ....[208]....
        /*081c*/ 	.word	0x00014a90


	//   ....[209]....
        /*0820*/ 	.word	0x00014b60


	//   ....[210]....
        /*0824*/ 	.word	0x00014bc0


	//   ....[211]....
        /*0828*/ 	.word	0x00014ca0


	//   ....[212]....
        /*082c*/ 	.word	0x00014d00


	//   ....[213]....
        /*0830*/ 	.word	0x00014dd0


	//   ....[214]....
        /*0834*/ 	.word	0x00014e30


	//   ....[215]....
        /*0838*/ 	.word	0x00014ef0


	//   ....[216]....
        /*083c*/ 	.word	0x00014f80


	//   ....[217]....
        /*0840*/ 	.word	0x00015020


	//   ....[218]....
        /*0844*/ 	.word	0x00015190


	//   ....[219]....
        /*0848*/ 	.word	0x00015200


	//   ....[220]....
        /*084c*/ 	.word	0x00015280


	//   ....[221]....
        /*0850*/ 	.word	0x000152f0


	//   ....[222]....
        /*0854*/ 	.word	0x00015360


	//   ....[223]....
        /*0858*/ 	.word	0x000153e0


	//   ....[224]....
        /*085c*/ 	.word	0x00015460


	//   ....[225]....
        /*0860*/ 	.word	0x000154f0


	//   ....[226]....
        /*0864*/ 	.word	0x00015560


	//   ....[227]....
        /*0868*/ 	.word	0x000155d0


	//   ....[228]....
        /*086c*/ 	.word	0x00015640


	//   ....[229]....
        /*0870*/ 	.word	0x000156c0


	//   ....[230]....
        /*0874*/ 	.word	0x00015730


	//   ....[231]....
        /*0878*/ 	.word	0x000157c0


	//   ....[232]....
        /*087c*/ 	.word	0x00015820


	//   ....[233]....
        /*0880*/ 	.word	0x000158b0


	//   ....[234]....
        /*0884*/ 	.word	0x000159e0


	//----- nvinfo : EIATTR_REG_RECONFIG
	.align		4
.L_288:
        /*0888*/ 	.byte	0x01, 0x54
	.zero		2


	//----- nvinfo : EIATTR_SYSCALL_OFFSETS
	.align		4
        /*088c*/ 	.byte	0x04, 0x46
        /*088e*/ 	.short	(.L_290 - .L_289)


	//   ....[0]....
.L_289:
        /*0890*/ 	.word	0x00001d70


	//   ....[1]....
        /*0894*/ 	.word	0x0000d8d0


	//   ....[2]....
        /*0898*/ 	.word	0x0000da20


	//   ....[3]....
        /*089c*/ 	.word	0x0000db10


	//   ....[4]....
        /*08a0*/ 	.word	0x0000eab0


	//----- nvinfo : EIATTR_MBARRIER_INSTR_OFFSETS
	.align		4
.L_290:
        /*08a4*/ 	.byte	0x04, 0x39
        /*08a6*/ 	.short	(.L_292 - .L_291)


	//   ....[0]....
.L_291:
        /*08a8*/ 	.word	0x00000180
        /*08ac*/ 	.word	0x000000ff
        /*08b0*/ 	.word	0x0002a800
        /*08b4*/ 	.short	0x0100
        /*08b6*/ 	.byte	0x08
	.zero		1


	//   ....[1]....
        /*08b8*/ 	.word	0x00000190
        /*08bc*/ 	.word	0x000000ff
        /*08c0*/ 	.word	0x0002a820
        /*08c4*/ 	.short	0x0100
        /*08c6*/ 	.byte	0x08
	.zero		1


	//   ....[2]....
        /*08c8*/ 	.word	0x00000280
        /*08cc*/ 	.word	0x000000ff
        /*08d0*/ 	.word	0x0002a830
        /*08d4*/ 	.short	0x0100
        /*08d6*/ 	.byte	0x08
	.zero		1


	//   ....[3]....
        /*08d8*/ 	.word	0x00000290
        /*08dc*/ 	.word	0x000000ff
        /*08e0*/ 	.word	0x0002a840
        /*08e4*/ 	.short	0x0100
        /*08e6*/ 	.byte	0x08
	.zero		1


	//   ....[4]....
        /*08e8*/ 	.word	0x000002a0
        /*08ec*/ 	.word	0x000000ff
        /*08f0*/ 	.word	0x0002a838
        /*08f4*/ 	.short	0x0100
        /*08f6*/ 	.byte	0x08
	.zero		1


	//   ....[5]....
        /*08f8*/ 	.word	0x000002b0
        /*08fc*/ 	.word	0x000000ff
        /*0900*/ 	.word	0x0002a848
        /*0904*/ 	.short	0x0100
        /*0906*/ 	.byte	0x08
	.zero		1


	//   ....[6]....
        /*0908*/ 	.word	0x000003e0
        /*090c*/ 	.word	0x000000ff
        /*0910*/ 	.word	0x0002a850
        /*0914*/ 	.short	0x0100
        /*0916*/ 	.byte	0x08
	.zero		1


	//   ....[7]....
        /*0918*/ 	.word	0x000003f0
        /*091c*/ 	.word	0x000000ff
        /*0920*/ 	.word	0x0002a860
        /*0924*/ 	.short	0x0100
        /*0926*/ 	.byte	0x08
	.zero		1


	//   ....[8]....
        /*0928*/ 	.word	0x00000400
        /*092c*/ 	.word	0x000000ff
        /*0930*/ 	.word	0x0002a858
        /*0934*/ 	.short	0x0100
        /*0936*/ 	.byte	0x08
	.zero		1


	//   ....[9]....
        /*0938*/ 	.word	0x00000410
        /*093c*/ 	.word	0x000000ff
        /*0940*/ 	.word	0x0002a868
        /*0944*/ 	.short	0x0100
        /*0946*/ 	.byte	0x08
	.zero		1


	//   ....[10]....
        /*0948*/ 	.word	0x00000500
        /*094c*/ 	.word	0x000000ff
        /*0950*/ 	.word	0x0002a870
        /*0954*/ 	.short	0x0100
        /*0956*/ 	.byte	0x06
	.zero		1


	//   ....[11]....
        /*0958*/ 	.word	0x00000510
        /*095c*/ 	.word	0x000000ff
        /*0960*/ 	.word	0x0002a880
        /*0964*/ 	.short	0x0100
        /*0966*/ 	.byte	0x06
	.zero		1


	//   ....[12]....
        /*0968*/ 	.word	0x00000520
        /*096c*/ 	.word	0x000000ff
        /*0970*/ 	.word	0x0002a878
        /*0974*/ 	.short	0x0100
        /*0976*/ 	.byte	0x06
	.zero		1


	//   ....[13]....
        /*0978*/ 	.word	0x00000530
        /*097c*/ 	.word	0x000000ff
        /*0980*/ 	.word	0x0002a888
        /*0984*/ 	.short	0x0100
        /*0986*/ 	.byte	0x06
	.zero		1


	//   ....[14]....
        /*0988*/ 	.word	0x00000660
        /*098c*/ 	.word	0x000000ff
        /*0990*/ 	.word	0x0002a890
        /*0994*/ 	.short	0x0100
        /*0996*/ 	.byte	0x08
	.zero		1


	//   ....[15]....
        /*0998*/ 	.word	0x00000670
        /*099c*/ 	.word	0x000000ff
        /*09a0*/ 	.word	0x0002a8a0
        /*09a4*/ 	.short	0x0100
        /*09a6*/ 	.byte	0x08
	.zero		1


	//   ....[16]....
        /*09a8*/ 	.word	0x00000680
        /*09ac*/ 	.word	0x000000ff
        /*09b0*/ 	.word	0x0002a898
        /*09b4*/ 	.short	0x0100
        /*09b6*/ 	.byte	0x08
	.zero		1


	//   ....[17]....
        /*09b8*/ 	.word	0x00000690
        /*09bc*/ 	.word	0x000000ff
        /*09c0*/ 	.word	0x0002a8a8
        /*09c4*/ 	.short	0x0100
        /*09c6*/ 	.byte	0x08
	.zero		1


	//   ....[18]....
        /*09c8*/ 	.word	0x000007d0
        /*09cc*/ 	.word	0x000000ff
        /*09d0*/ 	.word	0x0002a8b0
        /*09d4*/ 	.short	0x0100
        /*09d6*/ 	.byte	0x08
	.zero		1


	//   ....[19]....
        /*09d8*/ 	.word	0x000007e0
        /*09dc*/ 	.word	0x000000ff
        /*09e0*/ 	.word	0x0002a8c0
        /*09e4*/ 	.short	0x0100
        /*09e6*/ 	.byte	0x08
	.zero		1


	//   ....[20]....
        /*09e8*/ 	.word	0x000007f0
        /*09ec*/ 	.word	0x000000ff
        /*09f0*/ 	.word	0x0002a8b8
        /*09f4*/ 	.short	0x0100
        /*09f6*/ 	.byte	0x08
	.zero		1


	//   ....[21]....
        /*09f8*/ 	.word	0x00000800
        /*09fc*/ 	.word	0x000000ff
        /*0a00*/ 	.word	0x0002a8c8
        /*0a04*/ 	.short	0x0100
        /*0a06*/ 	.byte	0x08
	.zero		1


	//   ....[22]....
        /*0a08*/ 	.word	0x00001e10
        /*0a0c*/ 	.word	0x000000ff
        /*0a10*/ 	.word	0x0002a800
        /*0a14*/ 	.short	0x010a
        /*0a16*/ 	.byte	0x28
	.zero		1


	//   ....[23]....
        /*0a18*/ 	.word	0x00001e90
        /*0a1c*/ 	.word	0x00000000
        /*0a20*/ 	.word	0x0002a830
        /*0a24*/ 	.short	0x010a
        /*0a26*/ 	.byte	0x3f
	.zero		1


	//   ....[24]....
        /*0a28*/ 	.word	0x00001ed0
        /*0a2c*/ 	.word	0x00000000
        /*0a30*/ 	.word	0x0002a830
        /*0a34*/ 	.short	0x010a
        /*0a36*/ 	.byte	0x3f
	.zero		1


	//   ....[25]....
        /*0a38*/ 	.word	0x00002780
        /*0a3c*/ 	.word	0x000000ff
        /*0a40*/ 	.word	0x00000000
        /*0a44*/ 	.short	0x0101
        /*0a46*/ 	.byte	0x05
	.zero		1


	//   ....[26]....
        /*0a48*/ 	.word	0x00003f30
        /*0a4c*/ 	.word	0x000000ff
        /*0a50*/ 	.word	0x0002a830
        /*0a54*/ 	.short	0x010a
        /*0a56*/ 	.byte	0x07
	.zero		1


	//   ....[27]....
        /*0a58*/ 	.word	0x00003f70
        /*0a5c*/ 	.word	0x000000ff
        /*0a60*/ 	.word	0x0002a830
        /*0a64*/ 	.short	0x010a
        /*0a66*/ 	.byte	0x07
	.zero		1


	//   ....[28]....
        /*0a68*/ 	.word	0x000048b0
        /*0a6c*/ 	.word	0x000000ff
        /*0a70*/ 	.word	0x0002a850
        /*0a74*/ 	.short	0x010a
        /*0a76*/ 	.byte	0x0a
	.zero		1


	//   ....[29]....
        /*0a78*/ 	.word	0x000048f0
        /*0a7c*/ 	.word	0x000000ff
        /*0a80*/ 	.word	0x0002a850
        /*0a84*/ 	.short	0x010a
        /*0a86*/ 	.byte	0x0a
	.zero		1


	//   ....[30]....
        /*0a88*/ 	.word	0x00004c50
        /*0a8c*/ 	.word	0x000000ff
        /*0a90*/ 	.word	0x00000000
        /*0a94*/ 	.short	0x0101
        /*0a96*/ 	.byte	0x07
	.zero		1


	//   ....[31]....
        /*0a98*/ 	.word	0x000061d0
        /*0a9c*/ 	.word	0x000000ff
        /*0aa0*/ 	.word	0x00000000
        /*0aa4*/ 	.short	0x0101
        /*0aa6*/ 	.byte	0x0a
	.zero		1


	//   ....[32]....
        /*0aa8*/ 	.word	0x000063c0
        /*0aac*/ 	.word	0x000000ff
        /*0ab0*/ 	.word	0x0002a830
        /*0ab4*/ 	.short	0x010a
        /*0ab6*/ 	.byte	0x07
	.zero		1


	//   ....[33]....
        /*0ab8*/ 	.word	0x00006400
        /*0abc*/ 	.word	0x000000ff
        /*0ac0*/ 	.word	0x0002a830
        /*0ac4*/ 	.short	0x010a
        /*0ac6*/ 	.byte	0x07
	.zero		1


	//   ....[34]....
        /*0ac8*/ 	.word	0x00006d40
        /*0acc*/ 	.word	0x000000ff
        /*0ad0*/ 	.word	0x0002a850
        /*0ad4*/ 	.short	0x010a
        /*0ad6*/ 	.byte	0x0f
	.zero		1


	//   ....[35]....
        /*0ad8*/ 	.word	0x00006d80
        /*0adc*/ 	.word	0x000000ff
        /*0ae0*/ 	.word	0x0002a850
        /*0ae4*/ 	.short	0x010a
        /*0ae6*/ 	.byte	0x0f
	.zero		1


	//   ....[36]....
        /*0ae8*/ 	.word	0x00007170
        /*0aec*/ 	.word	0x000000ff
        /*0af0*/ 	.word	0x00000000
        /*0af4*/ 	.short	0x0101
        /*0af6*/ 	.byte	0x05
	.zero		1


	//   ....[37]....
        /*0af8*/ 	.word	0x00007ef0
        /*0afc*/ 	.word	0x000000ff
        /*0b00*/ 	.word	0x00000000
        /*0b04*/ 	.short	0x0101
        /*0b06*/ 	.byte	0x0f
	.zero		1


	//   ....[38]....
        /*0b08*/ 	.word	0x00008410
        /*0b0c*/ 	.word	0x000000ff
        /*0b10*/ 	.word	0x0002a850
        /*0b14*/ 	.short	0x010a
        /*0b16*/ 	.byte	0x05
	.zero		1


	//   ....[39]....
        /*0b18*/ 	.word	0x00008450
        /*0b1c*/ 	.word	0x000000ff
        /*0b20*/ 	.word	0x0002a850
        /*0b24*/ 	.short	0x010a
        /*0b26*/ 	.byte	0x05
	.zero		1


	//   ....[40]....
        /*0b28*/ 	.word	0x00008bf0
        /*0b2c*/ 	.word	0x000000ff
        /*0b30*/ 	.word	0x00000000
        /*0b34*/ 	.short	0x0101
        /*0b36*/ 	.byte	0x04
	.zero		1


	//   ....[41]....
        /*0b38*/ 	.word	0x0000a0a0
        /*0b3c*/ 	.word	0x00000061
        /*0b40*/ 	.word	0x00000000
        /*0b44*/ 	.short	0x0101
        /*0b46*/ 	.byte	0x3f
	.zero		1


	//   ....[42]....
        /*0b48*/ 	.word	0x0000a540
        /*0b4c*/ 	.word	0x00000061
        /*0b50*/ 	.word	0x00000000
        /*0b54*/ 	.short	0x0101
        /*0b56*/ 	.byte	0x3f
	.zero		1


	//   ....[43]....
        /*0b58*/ 	.word	0x0000e130
        /*0b5c*/ 	.word	0x00000007
        /*0b60*/ 	.word	0x0002a840
        /*0b64*/ 	.short	0x010a
        /*0b66*/ 	.byte	0x3f
	.zero		1


	//   ....[44]....
        /*0b68*/ 	.word	0x0000e7e0
        /*0b6c*/ 	.word	0x00000007
        /*0b70*/ 	.word	0x0002a830
        /*0b74*/ 	.short	0x0107
        /*0b76*/ 	.byte	0x3f
	.zero		1


	//   ....[45]....
        /*0b78*/ 	.word	0x0000e8b0
        /*0b7c*/ 	.word	0x00000007
        /*0b80*/ 	.word	0x0002a830
        /*0b84*/ 	.short	0x0101
        /*0b86*/ 	.byte	0x3f
	.zero		1


	//   ....[46]....
        /*0b88*/ 	.word	0x0000f460
        /*0b8c*/ 	.word	0x00000016
        /*0b90*/ 	.word	0x0002a800
        /*0b94*/ 	.short	0x0107
        /*0b96*/ 	.byte	0x3f
	.zero		1


	//   ....[47]....
        /*0b98*/ 	.word	0x0000f580
        /*0b9c*/ 	.word	0x00000016
        /*0ba0*/ 	.word	0x0002a800
        /*0ba4*/ 	.short	0x0101
        /*0ba6*/ 	.byte	0x3f
	.zero		1


	//   ....[48]....
        /*0ba8*/ 	.word	0x0000f5a0
        /*0bac*/ 	.word	0x00000016
        /*0bb0*/ 	.word	0x0002a820
        /*0bb4*/ 	.short	0x010a
        /*0bb6*/ 	.byte	0x3f
	.zero		1


	//   ....[49]....
        /*0bb8*/ 	.word	0x0000f900
        /*0bbc*/ 	.word	0x00000006
        /*0bc0*/ 	.word	0x0002a840
        /*0bc4*/ 	.short	0x010a
        /*0bc6*/ 	.byte	0x3f
	.zero		1


	//   ....[50]....
        /*0bc8*/ 	.word	0x0000fde0
        /*0bcc*/ 	.word	0x00000006
        /*0bd0*/ 	.word	0x0002a830
        /*0bd4*/ 	.short	0x0107
        /*0bd6*/ 	.byte	0x3f
	.zero		1


	//   ....[51]....
        /*0bd8*/ 	.word	0x0000fe90
        /*0bdc*/ 	.word	0x00000006
        /*0be0*/ 	.word	0x0002a830
        /*0be4*/ 	.short	0x0101
        /*0be6*/ 	.byte	0x3f
	.zero		1


	//   ....[52]....
        /*0be8*/ 	.word	0x0000fef0
        /*0bec*/ 	.word	0x00000004
        /*0bf0*/ 	.word	0x0002a860
        /*0bf4*/ 	.short	0x010a
        /*0bf6*/ 	.byte	0x3f
	.zero		1


	//   ....[53]....
        /*0bf8*/ 	.word	0x00010340
        /*0bfc*/ 	.word	0x00000004
        /*0c00*/ 	.word	0x0002a850
        /*0c04*/ 	.short	0x0107
        /*0c06*/ 	.byte	0x3f
	.zero		1


	//   ....[54]....
        /*0c08*/ 	.word	0x00010490
        /*0c0c*/ 	.word	0x00000004
        /*0c10*/ 	.word	0x0002a850
        /*0c14*/ 	.short	0x0101
        /*0c16*/ 	.byte	0x3f
	.zero		1


	//   ....[55]....
        /*0c18*/ 	.word	0x000106e0
        /*0c1c*/ 	.word	0x00000000
        /*0c20*/ 	.word	0x0002a860
        /*0c24*/ 	.short	0x010a
        /*0c26*/ 	.byte	0x3f
	.zero		1


	//   ....[56]....
        /*0c28*/ 	.word	0x00010b40
        /*0c2c*/ 	.word	0x00000000
        /*0c30*/ 	.word	0x0002a850
        /*0c34*/ 	.short	0x0107
        /*0c36*/ 	.byte	0x3f
	.zero		1


	//   ....[57]....
        /*0c38*/ 	.word	0x00010bf0
        /*0c3c*/ 	.word	0x00000000
        /*0c40*/ 	.word	0x0002a850
        /*0c44*/ 	.short	0x0101
        /*0c46*/ 	.byte	0x3f
	.zero		1


	//   ....[58]....
        /*0c48*/ 	.word	0x00011d40
        /*0c4c*/ 	.word	0x00000004
        /*0c50*/ 	.word	0x0002a820
        /*0c54*/ 	.short	0x010a
        /*0c56*/ 	.byte	0x3f
	.zero		1


	//   ....[59]....
        /*0c58*/ 	.word	0x00011ee0
        /*0c5c*/ 	.word	0x00000005
        /*0c60*/ 	.word	0x0002a840
        /*0c64*/ 	.short	0x010a
        /*0c66*/ 	.byte	0x3f
	.zero		1


	//   ....[60]....
        /*0c68*/ 	.word	0x00011f80
        /*0c6c*/ 	.word	0x0000001b
        /*0c70*/ 	.word	0x0002a840
        /*0c74*/ 	.short	0x010a
        /*0c76*/ 	.byte	0x3f
	.zero		1


	//   ....[61]....
        /*0c78*/ 	.word	0x00011fc0
        /*0c7c*/ 	.word	0x00000005
        /*0c80*/ 	.word	0x0002a860
        /*0c84*/ 	.short	0x010a
        /*0c86*/ 	.byte	0x3f
	.zero		1


	//   ....[62]....
        /*0c88*/ 	.word	0x00012000
        /*0c8c*/ 	.word	0x0000001b
        /*0c90*/ 	.word	0x0002a860
        /*0c94*/ 	.short	0x010a
        /*0c96*/ 	.byte	0x3f
	.zero		1


	//   ....[63]....
        /*0c98*/ 	.word	0x00012070
        /*0c9c*/ 	.word	0x00000003
        /*0ca0*/ 	.word	0x0002a800
        /*0ca4*/ 	.short	0x010a
        /*0ca6*/ 	.byte	0x3f
	.zero		1


	//   ....[64]....
        /*0ca8*/ 	.word	0x000120c0
        /*0cac*/ 	.word	0x00000000
        /*0cb0*/ 	.word	0x0002a830
        /*0cb4*/ 	.short	0x010a
        /*0cb6*/ 	.byte	0x3f
	.zero		1


	//   ....[65]....
        /*0cb8*/ 	.word	0x00012120
        /*0cbc*/ 	.word	0x00000005
        /*0cc0*/ 	.word	0x0002a830
        /*0cc4*/ 	.short	0x010a
        /*0cc6*/ 	.byte	0x3f
	.zero		1


	//   ....[66]....
        /*0cc8*/ 	.word	0x00012180
        /*0ccc*/ 	.word	0x00000005
        /*0cd0*/ 	.word	0x0002a850
        /*0cd4*/ 	.short	0x010a
        /*0cd6*/ 	.byte	0x3f
	.zero		1


	//   ....[67]....
        /*0cd8*/ 	.word	0x000121e0
        /*0cdc*/ 	.word	0x00000005
        /*0ce0*/ 	.word	0x0002a830
        /*0ce4*/ 	.short	0x010a
        /*0ce6*/ 	.byte	0x3f
	.zero		1


	//   ....[68]....
        /*0ce8*/ 	.word	0x00012240
        /*0cec*/ 	.word	0x00000005
        /*0cf0*/ 	.word	0x0002a850
        /*0cf4*/ 	.short	0x010a
        /*0cf6*/ 	.byte	0x3f
	.zero		1


	//   ....[69]....
        /*0cf8*/ 	.word	0x000122a0
        /*0cfc*/ 	.word	0x00000003
        /*0d00*/ 	.word	0x0002a850
        /*0d04*/ 	.short	0x010a
        /*0d06*/ 	.byte	0x3f
	.zero		1


	//   ....[70]....
        /*0d08*/ 	.word	0x000123b0
        /*0d0c*/ 	.word	0x00000007
        /*0d10*/ 	.word	0x0002a840
        /*0d14*/ 	.short	0x010a
        /*0d16*/ 	.byte	0x3f
	.zero		1


	//   ....[71]....
        /*0d18*/ 	.word	0x00013710
        /*0d1c*/ 	.word	0x00000016
        /*0d20*/ 	.word	0x0002a820
        /*0d24*/ 	.short	0x010a
        /*0d26*/ 	.byte	0x3f
	.zero		1


	//   ....[72]....
        /*0d28*/ 	.word	0x00013760
        /*0d2c*/ 	.word	0x00000006
        /*0d30*/ 	.word	0x0002a840
        /*0d34*/ 	.short	0x010a
        /*0d36*/ 	.byte	0x3f
	.zero		1


	//   ....[73]....
        /*0d38*/ 	.word	0x00013f20
        /*0d3c*/ 	.word	0x00000004
        /*0d40*/ 	.word	0x0002a860
        /*0d44*/ 	.short	0x010a
        /*0d46*/ 	.byte	0x3f
	.zero		1


	//   ....[74]....
        /*0d48*/ 	.word	0x00014720
        /*0d4c*/ 	.word	0x00000000
        /*0d50*/ 	.word	0x0002a860
        /*0d54*/ 	.short	0x010a
        /*0d56*/ 	.byte	0x3f
	.zero		1


	//   ....[75]....
        /*0d58*/ 	.word	0x00015900
        /*0d5c*/ 	.word	0x00000004
        /*0d60*/ 	.word	0x0002a820
        /*0d64*/ 	.short	0x010a
        /*0d66*/ 	.byte	0x3f
	.zero		1


	//   ....[76]....
        /*0d68*/ 	.word	0x00015aa0
        /*0d6c*/ 	.word	0x00000005
        /*0d70*/ 	.word	0x0002a840
        /*0d74*/ 	.short	0x010a
        /*0d76*/ 	.byte	0x3f
	.zero		1


	//   ....[77]....
        /*0d78*/ 	.word	0x00015af0
        /*0d7c*/ 	.word	0x0000001b
        /*0d80*/ 	.word	0x0002a840
        /*0d84*/ 	.short	0x010a
        /*0d86*/ 	.byte	0x3f
	.zero		1


	//   ....[78]....
        /*0d88*/ 	.word	0x00015b40
        /*0d8c*/ 	.word	0x00000005
        /*0d90*/ 	.word	0x0002a860
        /*0d94*/ 	.short	0x010a
        /*0d96*/ 	.byte	0x3f
	.zero		1


	//----- nvinfo : EIATTR_NUM_MBARRIERS
	.align		4
.L_292:
        /*0d98*/ 	.byte	0x03, 0x38
        /*0d9a*/ 	.short	0x0016


	//----- nvinfo : EIATTR_EXIT_INSTR_OFFSETS
	.align		4
        /*0d9c*/ 	.byte	0x04, 0x1c
        /*0d9e*/ 	.short	(.L_294 - .L_293)


	//   ....[0]....
.L_293:
        /*0da0*/ 	.word	0x00000990


	//   ....[1]....
        /*0da4*/ 	.word	0x0000bcf0


	//   ....[2]....
        /*0da8*/ 	.word	0x00012050


	//----- nvinfo : EIATTR_MAX_THREADS
	.align		4
.L_294:
        /*0dac*/ 	.byte	0x04, 0x05
        /*0dae*/ 	.short	(.L_296 - .L_295)
.L_295:
        /*0db0*/ 	.word	0x00000180
        /*0db4*/ 	.word	0x00000001
        /*0db8*/ 	.word	0x00000001


	//----- nvinfo : EIATTR_CRS_STACK_SIZE
	.align		4
.L_296:
        /*0dbc*/ 	.byte	0x04, 0x1e
        /*0dbe*/ 	.short	(.L_298 - .L_297)
.L_297:
        /*0dc0*/ 	.word	0x00000000


	//----- nvinfo : EIATTR_CBANK_PARAM_SIZE
	.align		4
.L_298:
        /*0dc4*/ 	.byte	0x03, 0x19
        /*0dc6*/ 	.short	0x0af0


	//----- nvinfo : EIATTR_PARAM_CBANK
	.align		4
        /*0dc8*/ 	.byte	0x04, 0x0a
        /*0dca*/ 	.short	(.L_300 - .L_299)
	.align		4
.L_299:
        /*0dcc*/ 	.word	index@(.nv.constant0._ZN7cutlass13device_kernelIN5flash11enable_sm90INS1_16FlashAttnFwdSm90INS1_25CollectiveMainloopFwdSm90ILi2EN4cute5tupleIJNS5_1CILi1EEES8_S8_EEENS6_IJNS7_ILi128EEENS7_ILi96EEENS7_ILi192EEEEEELi128ENS_6half_tEfNS_4arch4Sm90ELb1ELb0ELb0ELb1ELb1ELb0ELb0ELb1ELb1ELb1ELb1ELb0EEENS1_21CollectiveEpilogueFwdINS6_IJSA_SA_SB_EEES9_SE_SG_Li256ELb1ELb1ELb1ELb0EEENS1_36VarlenDynamicPersistentTileSchedulerILi128ELi96ELi256ELi128ELb1ELb1ELb1ELb1ELb1ELb1EEEEEEEEEvNT_6ParamsE)
        /*0dd0*/ 	.short	0x0210
        /*0dd2*/ 	.short	0x0af0


	//----- nvinfo : EIATTR_SW_WAR
	.align		4
.L_300:
        /*0dd4*/ 	.byte	0x04, 0x36
        /*0dd6*/ 	.short	(.L_302 - .L_301)
.L_301:
        /*0dd8*/ 	.word	0x00000008
.L_302:


//--------------------- .nv.info._ZN7cutlass13device_kernelIN5flash11enable_sm90INS1_16FlashAttnFwdSm90INS1_25CollectiveMainloopFwdSm90ILi2EN4cute5tupleIJNS5_1CILi1EEES8_S8_EEENS6_IJNS7_ILi128EEENS7_ILi96EEENS7_ILi192EEEEEELi128ENS_6half_tEfNS_4arch4Sm90ELb1ELb0ELb0ELb1ELb1ELb1ELb0ELb1ELb1ELb1ELb1ELb0EEENS1_21CollectiveEpilogueFwdINS6_IJSA_SA_SB_EEES9_SE_SG_Li256ELb1ELb1ELb1ELb0EEENS1_36VarlenDynamicPersistentTileSchedulerILi128ELi96ELi256ELi128ELb1ELb1ELb1ELb1ELb1ELb1EEEEEEEEEvNT_6ParamsE --------------------------
	.section	.nv.info._ZN7cutlass13device_kernelIN5flash11enable_sm90INS1_16FlashAttnFwdSm90INS1_25CollectiveMainloopFwdSm90ILi2EN4cute5tupleIJNS5_1CILi1EEES8_S8_EEENS6_IJNS7_ILi128EEENS7_ILi96EEENS7_ILi192EEEEEELi128ENS_6half_tEfNS_4arch4Sm90ELb1ELb0ELb0ELb1ELb1ELb1ELb0ELb1ELb1ELb1ELb1ELb0EEENS1_21CollectiveEpilogueFwdINS6_IJSA_SA_SB_EEES9_SE_SG_Li256ELb1ELb1ELb1ELb0EEENS1_36VarlenDynamicPersistentTileSchedulerILi128ELi96ELi256ELi128ELb1ELb1ELb1ELb1ELb1ELb1EEEEEEEEEvNT_6ParamsE,"",@"SHT_CUDA_INFO"
	.sectionflags	@""
	.align	4


	//----- nvinfo : EIATTR_CUDA_API_VERSION
	.align		4
        /*0000*/ 	.byte	0x04, 0x37
        /*0002*/ 	.short	(.L_304 - .L_303)
.L_303:
        /*0004*/ 	.word	0x00000082


	//----- nvinfo : EIATTR_KPARAM_INFO
	.align		4
.L_304:
        /*0008*/ 	.byte	0x04, 0x17
        /*000a*/ 	.short	(.L_306 - .L_305)
.L_305:
        /*000c*/ 	.word	0x00000000
        /*0010*/ 	.short	0x0000
        /*0012*/ 	.short	0x0070
        /*0014*/ 	.byte	0x00, 0xf0, 0x01, 0x2a


	//----- nvinfo : EIATTR_SPARSE_MMA_MASK
	.align		4
.L_306:
        /*0018*/ 	.byte	0x03, 0x50
        /*001a*/ 	.short	0x0000


	//----- nvinfo : EIATTR_MAXREG_COUNT
	.align		4
        /*001c*/ 	.byte	0x03, 0x1b
        /*001e*/ 	.short	0x00a8


	//----- nvinfo : EIATTR_NUM_BARRIERS
	.align		4
        /*0020*/ 	.byte	0x02, 0x4c
        /*0022*/ 	.byte	0x10
	.zero		1


	//----- nvinfo : EIATTR_EXTERNS
	.align		4
        /*0024*/ 	.byte	0x04, 0x0f
        /*0026*/ 	.short	(.L_308 - .L_307)


	//   ....[0]....
	.align		4
.L_307:
        /*0028*/ 	.word	index@(__assertfail)


	//----- nvinfo : EIATTR_ANNOTATIONS
	.align		4
.L_308:
        /*002c*/ 	.byte	0x04, 0x55
        /*002e*/ 	.short	(.L_310 - .L_309)


	//   ....[0]....
.L_309:
        /* <DEDUP_REMOVED lines=46> */


	//----- nvinfo : EIATTR_MERCURY_ISA_VERSION
	.align		4
.L_310:
        /*02f8*/ 	.byte	0x03, 0x5f
        /*02fa*/ 	.short	0x0101


	//----- nvinfo : EIATTR_UNUSED_LOAD_BYTE_OFFSET
	.align		4
        /*02fc*/ 	.byte	0x04, 0x44
        /*02fe*/ 	.short	(.L_312 - .L_311)


	//   ....[0]....
.L_311:
        /*0300*/ 	.word	0x00000a20
        /*0304*/ 	.word	0x0000fff0


	//   ....[1]....
        /*0308*/ 	.word	0x00019bd0
        /*030c*/ 	.word	0x0000fff0


	//----- nvinfo : EIATTR_INT_WARP_WIDE_INSTR_OFFSETS
	.align		4
.L_312:
        /*0310*/ 	.byte	0x04, 0x31
        /*0312*/ 	.short	(.L_314 - .L_313)


	//   ....[0]....
.L_313:
        /*0314*/ 	.word	0x00000130


	//   ....[1]....
        /*0318*/ 	.word	0x00000170


	//   ....[2]....
        /*031c*/ 	.word	0x000001e0


	//   ....[3]....
        /*0320*/ 	.word	0x0001fbc0


	//   ....[4]....
        /*0324*/ 	.word	0x0001fc60


	//   ....[5]....
        /*0328*/ 	.word	0x00022b90


	//   ....[6]....
        /*032c*/ 	.word	0x00022c30


	//----- nvinfo : EIATTR_COOP_GROUP_MASK_REGIDS
	.align		4
.L_314:
        /*0330*/ 	.byte	0x04, 0x29
        /*0332*/ 	.short	(.L_316 - .L_315)


	//   ....[0]....
.L_315:
        /*0334*/ 	.word	0xffffffff


	//   ....[1]....
        /*0338*/ 	.word	0xffffffff


	//   ....[2]....
        /*033c*/ 	.word	0xffffffff


	//   ....[3]....
        /*0340*/ 	.word	0xffffffff


	//   ....[4]....
        /*0344*/ 	.word	0xffffffff


	//   ....[5]....
        /*0348*/ 	.word	0xffffffff


	//   ....[6]....
        /*034c*/ 	.word	0xffffffff


	//   ....[7]....
        /*0350*/ 	.word	0xffffffff


	//   ....[8]....
        /*0354*/ 	.word	0xffffffff


	//   ....[9]....
        /*0358*/ 	.word	0xffffffff


	//   ....[10]....
        /*035c*/ 	.word	0xffffffff


	//   ....[11]....
        /*0360*/ 	.word	0xffffffff


	//   ....[12]....
        /*0364*/ 	.word	0xffffffff


	//   ....[13]....
        /*0368*/ 	.word	0xffffffff


	//   ....[14]....
        /*036c*/ 	.word	0xffffffff


	//   ....[15]....
        /*0370*/ 	.word	0xffffffff


	//   ....[16]....
        /*0374*/ 	.word	0xffffffff


	//   ....[17]....
        /*0378*/ 	.word	0xffffffff


	//   ....[18]....
        /*037c*/ 	.word	0xffffffff


	//   ....[19]....
        /*0380*/ 	.word	0xffffffff


	//   ....[20]....
        /*0384*/ 	.word	0xffffffff


	//   ....[21]....
        /*0388*/ 	.word	0xffffffff


	//   ....[22]....
        /*038c*/ 	.word	0xffffffff


	//   ....[23]....
        /*0390*/ 	.word	0xffffffff


	//   ....[24]....
        /*0394*/ 	.word	0xffffffff


	//   ....[25]....
        /*0398*/ 	.word	0xffffffff


	//   ....[26]....
        /*039c*/ 	.word	0xffffffff


	//   ....[27]....
        /*03a0*/ 	.word	0xffffffff


	//   ....[28]....
        /*03a4*/ 	.word	0xffffffff


	//   ....[29]....
        /*03a8*/ 	.word	0xffffffff


	//   ....[30]....
        /*03ac*/ 	.word	0xffffffff


	//   ....[31]....
        /*03b0*/ 	.word	0xffffffff


	//   ....[32]....
        /*03b4*/ 	.word	0xffffffff


	//   ....[33]....
        /*03b8*/ 	.word	0xffffffff


	//   ....[34]....
        /*03bc*/ 	.word	0xffffffff


	//   ....[35]....
        /*03c0*/ 	.word	0xffffffff


	//   ....[36]....
        /*03c4*/ 	.word	0xffffffff


	//   ....[37]....
        /*03c8*/ 	.word	0xffffffff


	//   ....[38]....
        /*03cc*/ 	.word	0xffffffff


	//   ....[39]....
        /*03d0*/ 	.word	0xffffffff


	//   ....[40]....
        /*03d4*/ 	.word	0xffffffff


	//   ....[41]....
        /*03d8*/ 	.word	0xffffffff


	//   ....[42]....
        /*03dc*/ 	.word	0xffffffff


	//   ....[43]....
        /*03e0*/ 	.word	0xffffffff


	//   ....[44]....
        /*03e4*/ 	.word	0xffffffff


	//   ....[45]....
        /*03e8*/ 	.word	0xffffffff


	//   ....[46]....
        /*03ec*/ 	.word	0xffffffff


	//   ....[47]....
        /*03f0*/ 	.word	0xffffffff


	//   ....[48]....
        /*03f4*/ 	.word	0xffffffff


	//   ....[49]....
        /*03f8*/ 	.word	0xffffffff


	//   ....[50]....
        /*03fc*/ 	.word	0xffffffff


	//   ....[51]....
        /*0400*/ 	.word	0xffffffff


	//   ....[52]....
        /*0404*/ 	.word	0xffffffff


	//   ....[53]....
        /*0408*/ 	.word	0xffffffff


	//   ....[54]....
        /*040c*/ 	.word	0xffffffff


	//   ....[55]....
        /*0410*/ 	.word	0xffffffff


	//   ....[56]....
        /*0414*/ 	.word	0xffffffff


	//   ....[57]....
        /*0418*/ 	.word	0xffffffff


	//   ....[58]....
        /*041c*/ 	.word	0xffffffff


	//   ....[59]....
        /*0420*/ 	.word	0xffffffff


	//   ....[60]....
        /*0424*/ 	.word	0xffffffff


	//   ....[61]....
        /*0428*/ 	.word	0xffffffff


	//   ....[62]....
        /*042c*/ 	.word	0xffffffff


	//   ....[63]....
        /*0430*/ 	.word	0xffffffff


	//   ....[64]....
        /*0434*/ 	.word	0xffffffff


	//   ....[65]....
        /*0438*/ 	.word	0xffffffff


	//   ....[66]....
        /*043c*/ 	.word	0xffffffff


	//   ....[67]....
        /*0440*/ 	.word	0xffffffff


	//   ....[68]....
        /*0444*/ 	.word	0xffffffff


	//   ....[69]....
        /*0448*/ 	.word	0xffffffff


	//   ....[70]....
        /*044c*/ 	.word	0xffffffff


	//   ....[71]....
        /*0450*/ 	.word	0xffffffff


	//   ....[72]....
        /*0454*/ 	.word	0xffffffff


	//   ....[73]....
        /*0458*/ 	.word	0xffffffff


	//   ....[74]....
        /*045c*/ 	.word	0xffffffff


	//   ....[75]....
        /*0460*/ 	.word	0xffffffff


	//   ....[76]....
        /*0464*/ 	.word	0xffffffff


	//   ....[77]....
        /*0468*/ 	.word	0xffffffff


	//   ....[78]....
        /*046c*/ 	.word	0xffffffff


	//   ....[79]....
        /*0470*/ 	.word	0xffffffff


	//   ....[80]....
        /*0474*/ 	.word	0xffffffff


	//   ....[81]....
        /*0478*/ 	.word	0xffffffff


	//   ....[82]....
        /*047c*/ 	.word	0xffffffff


	//   ....[83]....
        /*0480*/ 	.word	0xffffffff


	//   ....[84]....
        /*0484*/ 	.word	0xffffffff


	//   ....[85]....
        /*0488*/ 	.word	0xffffffff


	//   ....[86]....
        /*048c*/ 	.word	0xffffffff


	//   ....[87]....
        /*0490*/ 	.word	0xffffffff


	//   ....[88]....
        /*0494*/ 	.word	0xffffffff


	//   ....[89]....
        /*0498*/ 	.word	0xffffffff


	//   ....[90]....
        /*049c*/ 	.word	0xffffffff


	//   ....[91]....
        /*04a0*/ 	.word	0xffffffff


	//   ....[92]....
        /*04a4*/ 	.word	0xffffffff


	//   ....[93]....
        /*04a8*/ 	.word	0xffffffff


	//   ....[94]....
        /*04ac*/ 	.word	0xffffffff


	//   ....[95]....
        /*04b0*/ 	.word	0xffffffff


	//   ....[96]....
        /*04b4*/ 	.word	0xffffffff


	//   ....[97]....
        /*04b8*/ 	.word	0xffffffff


	//   ....[98]....
        /*04bc*/ 	.word	0xffffffff


	//   ....[99]....
        /*04c0*/ 	.word	0xffffffff


	//   ....[100]....
        /*04c4*/ 	.word	0xffffffff


	//   ....[101]....
        /*04c8*/ 	.word	0xffffffff


	//   ....[102]....
        /*04cc*/ 	.word	0xffffffff


	//   ....[103]....
        /*04d0*/ 	.word	0xffffffff


	//   ....[104]....
        /*04d4*/ 	.word	0xffffffff


	//   ....[105]....
        /*04d8*/ 	.word	0xffffffff


	//   ....[106]....
        /*04dc*/ 	.word	0xffffffff


	//   ....[107]....
        /*04e0*/ 	.word	0xffffffff


	//   ....[108]....
        /*04e4*/ 	.word	0xffffffff


	//   ....[109]....
        /*04e8*/ 	.word	0xffffffff


	//   ....[110]....
        /*04ec*/ 	.word	0xffffffff


	//   ....[111]....
        /*04f0*/ 	.word	0xffffffff


	//   ....[112]....
        /*04f4*/ 	.word	0xffffffff


	//   ....[113]....
        /*04f8*/ 	.word	0xffffffff


	//   ....[114]....
        /*04fc*/ 	.word	0xffffffff


	//   ....[115]....
        /*0500*/ 	.word	0xffffffff


	//   ....[116]....
        /*0504*/ 	.word	0xffffffff


	//   ....[117]....
        /*0508*/ 	.word	0xffffffff


	//   ....[118]....
        /*050c*/ 	.word	0xffffffff


	//   ....[119]....
        /*0510*/ 	.word	0xffffffff


	//   ....[120]....
        /*0514*/ 	.word	0xffffffff


	//   ....[121]....
        /*0518*/ 	.word	0xffffffff


	//   ....[122]....
        /*051c*/ 	.word	0xffffffff


	//   ....[123]....
        /*0520*/ 	.word	0xffffffff


	//   ....[124]....
        /*0524*/ 	.word	0xffffffff


	//   ....[125]....
        /*0528*/ 	.word	0xffffffff


	//   ....[126]....
        /*052c*/ 	.word	0xffffffff


	//   ....[127]....
        /*0530*/ 	.word	0xffffffff


	//   ....[128]....
        /*0534*/ 	.word	0xffffffff


	//   ....[129]....
        /*0538*/ 	.word	0xffffffff


	//   ....[130]....
        /*053c*/ 	.word	0xffffffff


	//   ....[131]....
        /*0540*/ 	.word	0xffffffff


	//   ....[132]....
        /*0544*/ 	.word	0xffffffff


	//   ....[133]....
        /*0548*/ 	.word	0xffffffff


	//   ....[134]....
        /*054c*/ 	.word	0xffffffff


	//   ....[135]....
        /*0550*/ 	.word	0xffffffff


	//   ....[136]....
        /*0554*/ 	.word	0xffffffff


	//   ....[137]....
        /*0558*/ 	.word	0xffffffff


	//   ....[138]....
        /*055c*/ 	.word	0xffffffff


	//   ....[139]....
        /*0560*/ 	.word	0xffffffff


	//   ....[140]....
        /*0564*/ 	.word	0xffffffff


	//   ....[141]....
        /*0568*/ 	.word	0xffffffff


	//   ....[142]....
        /*056c*/ 	.word	0xffffffff


	//   ....[143]....
        /*0570*/ 	.word	0xffffffff


	//   ....[144]....
        /*0574*/ 	.word	0xffffffff


	//   ....[145]....
        /*0578*/ 	.word	0xffffffff


	//   ....[146]....
        /*057c*/ 	.word	0xffffffff


	//   ....[147]....
        /*0580*/ 	.word	0xffffffff


	//   ....[148]....
        /*0584*/ 	.word	0xffffffff


	//   ....[149]....
        /*0588*/ 	.word	0xffffffff


	//   ....[150]....
        /*058c*/ 	.word	0xffffffff


	//   ....[151]....
        /*0590*/ 	.word	0xffffffff


	//   ....[152]....
        /*0594*/ 	.word	0xffffffff


	//   ....[153]....
        /*0598*/ 	.word	0xffffffff


	//   ....[154]....
        /*059c*/ 	.word	0xffffffff


	//   ....[155]....
        /*05a0*/ 	.word	0xffffffff


	//   ....[156]....
        /*05a4*/ 	.word	0xffffffff


	//   ....[157]....
        /*05a8*/ 	.word	0xffffffff


	//   ....[158]....
        /*05ac*/ 	.word	0xffffffff


	//   ....[159]....
        /*05b0*/ 	.word	0xffffffff


	//   ....[160]....
        /*05b4*/ 	.word	0xffffffff


	//   ....[161]....
        /*05b8*/ 	.word	0xffffffff


	//   ....[162]....
        /*05bc*/ 	.word	0xffffffff


	//   ....[163]....
        /*05c0*/ 	.word	0xffffffff


	//   ....[164]....
        /*05c4*/ 	.word	0xffffffff


	//   ....[165]....
        /*05c8*/ 	.word	0xffffffff


	//   ....[166]....
        /*05cc*/ 	.word	0xffffffff


	//   ....[167]....
        /*05d0*/ 	.word	0xffffffff


	//   ....[168]....
        /*05d4*/ 	.word	0xffffffff


	//   ....[169]....
        /*05d8*/ 	.word	0xffffffff


	//   ....[170]....
        /*05dc*/ 	.word	0xffffffff


	//   ....[171]....
        /*05e0*/ 	.word	0xffffffff


	//   ....[172]....
        /*05e4*/ 	.word	0xffffffff


	//   ....[173]....
        /*05e8*/ 	.word	0xffffffff


	//   ....[174]....
        /*05ec*/ 	.word	0xffffffff


	//   ....[175]....
        /*05f0*/ 	.word	0xffffffff


	//   ....[176]....
        /*05f4*/ 	.word	0xffffffff


	//   ....[177]....
        /*05f8*/ 	.word	0xffffffff


	//   ....[178]....
        /*05fc*/ 	.word	0xffffffff


	//   ....[179]....
        /*0600*/ 	.word	0xffffffff


	//   ....[180]....
        /*0604*/ 	.word	0xffffffff


	//   ....[181]....
        /*0608*/ 	.word	0xffffffff


	//   ....[182]....
        /*060c*/ 	.word	0xffffffff


	//   ....[183]....
        /*0610*/ 	.word	0xffffffff


	//   ....[184]....
        /*0614*/ 	.word	0xffffffff


	//   ....[185]....
        /*0618*/ 	.word	0x0500000f


	//   ....[186]....
        /*061c*/ 	.word	0x0500000f


	//   ....[187]....
        /*0620*/ 	.word	0x0500000f


	//   ....[188]....
        /*0624*/ 	.word	0x0500000f


	//   ....[189]....
        /*0628*/ 	.word	0x0500000f


	//   ....[190]....
        /*062c*/ 	.word	0x0500000f


	//   ....[191]....
        /*0630*/ 	.word	0x0500000f


	//   ....[192]....
        /*0634*/ 	.word	0x0500000f


	//   ....[193]....
        /*0638*/ 	.word	0x0500000f


	//   ....[194]....
        /*063c*/ 	.word	0x0500000f


	//   ....[195]....
        /*0640*/ 	.word	0x0500000f


	//   ....[196]....
        /*0644*/ 	.word	0x0500000f


	//   ....[197]....
        /*0648*/ 	.word	0x0500000f


	//   ....[198]....
        /*064c*/ 	.word	0x0500000f


	//   ....[199]....
        /*0650*/ 	.word	0x0500000f


	//   ....[200]....
        /*0654*/ 	.word	0x0500000f


	//   ....[201]....
        /*0658*/ 	.word	0x0500000f


	//   ....[202]....
        /*065c*/ 	.word	0x0500000f


	//   ....[203]....
        /*0660*/ 	.word	0x0500000f


	//   ....[204]....
        /*0664*/ 	.word	0x0500000f


	//   ....[205]....
        /*0668*/ 	.word	0x0500000f


	//   ....[206]....
        /*066c*/ 	.word	0x0500000f


	//   ....[207]....
        /*0670*/ 	.word	0x0500000f


	//   ....[208]....
        /*0674*/ 	.word	0x0500000f


	//   ....[209]....
        /*0678*/ 	.word	0x0500000f


	//   ....[210]....
        /*067c*/ 	.word	0x0500000f


	//   ....[211]....
        /*0680*/ 	.word	0x0500000f


	//   ....[212]....
        /*0684*/ 	.word	0x0500000f


	//   ....[213]....
        /*0688*/ 	.word	0x0500000f


	//   ....[214]....
        /*068c*/ 	.word	0x0500000f


	//   ....[215]....
        /*0690*/ 	.word	0x0500000f


	//   ....[216]....
        /*0694*/ 	.word	0x0500000f


	//   ....[217]....
        /*0698*/ 	.word	0x0500000f


	//   ....[218]....
        /*069c*/ 	.word	0x0500000f


	//   ....[219]....
        /*06a0*/ 	.word	0x0500000f


	//   ....[220]....
        /*06a4*/ 	.word	0x0500000f


	//   ....[221]....
        /*06a8*/ 	.word	0x0500000f


	//   ....[222]....
        /*06ac*/ 	.word	0x0500000f


	//   ....[223]....
        /*06b0*/ 	.word	0x0500000f


	//   ....[224]....
        /*06b4*/ 	.word	0x0500000f


	//   ....[225]....
        /*06b8*/ 	.word	0x0500000f


	//   ....[226]....
        /*06bc*/ 	.word	0x0500000f


	//   ....[227]....
        /*06c0*/ 	.word	0x0500000f


	//   ....[228]....
        /*06c4*/ 	.word	0x0500000f


	//   ....[229]....
        /*06c8*/ 	.word	0x0500000f


	//   ....[230]....
        /*06cc*/ 	.word	0x0500000f


	//   ....[231]....
        /*06d0*/ 	.word	0x0500000f


	//   ....[232]....
        /*06d4*/ 	.word	0x0500000f


	//   ....[233]....
        /*06d8*/ 	.word	0x0500000f


	//   ....[234]....
        /*06dc*/ 	.word	0x0500000f


	//   ....[235]....
        /*06e0*/ 	.word	0x0500000f


	//   ....[236]....
        /*06e4*/ 	.word	0x0500000f


	//   ....[237]....
        /*06e8*/ 	.word	0x0500000f


	//   ....[238]....
        /*06ec*/ 	.word	0x0500000f


	//   ....[239]....
        /*06f0*/ 	.word	0x0500000f


	//   ....[240]....
        /*06f4*/ 	.word	0x0500000f


	//   ....[241]....
        /*06f8*/ 	.word	0x0500000f


	//   ....[242]....
        /*06fc*/ 	.word	0x0500000f


	//   ....[243]....
        /*0700*/ 	.word	0x0500000f


	//   ....[244]....
        /*0704*/ 	.word	0x0500000f


	//   ....[245]....
        /*0708*/ 	.word	0x0500000f


	//   ....[246]....
        /*070c*/ 	.word	0x0500000f


	//   ....[247]....
        /*0710*/ 	.word	0x0500000f


	//   ....[248]....
        /*0714*/ 	.word	0x0500000f


	//   ....[249]....
        /*0718*/ 	.word	0x0500000f


	//   ....[250]....
        /*071c*/ 	.word	0x0500000f


	//   ....[251]....
        /*0720*/ 	.word	0x0500000f


	//   ....[252]....
        /*0724*/ 	.word	0x0500000f


	//   ....[253]....
        /*0728*/ 	.word	0x0500000f


	//   ....[254]....
        /*072c*/ 	.word	0x0500000f


	//   ....[255]....
        /*0730*/ 	.word	0x0500000f


	//   ....[0]....
        /*0734*/ 	.word	0x0500000f


	//   ....[1]....
        /*0738*/ 	.word	0x0500000f


	//   ....[2]....
        /*073c*/ 	.word	0x0500000f


	//   ....[3]....
        /*0740*/ 	.word	0x0500000f


	//   ....[4]....
        /*0744*/ 	.word	0x0500000f


	//   ....[5]....
        /*0748*/ 	.word	0x0500000f


	//   ....[6]....
        /*074c*/ 	.word	0x0500000f


	//   ....[7]....
        /*0750*/ 	.word	0x0500000f


	//   ....[8]....
        /*0754*/ 	.word	0x0500000f


	//   ....[9]....
        /*0758*/ 	.word	0x0500000f


	//   ....[10]....
        /*075c*/ 	.word	0x0500000f


	//   ....[11]....
        /*0760*/ 	.word	0x0500000f


	//   ....[12]....
        /*0764*/ 	.word	0x0500000f


	//   ....[13]....
        /*0768*/ 	.word	0x0500000f


	//   ....[14]....
        /*076c*/ 	.word	0x0500000f


	//   ....[15]....
        /*0770*/ 	.word	0x0500000f


	//   ....[16]....
        /*0774*/ 	.word	0x0500000f


	//   ....[17]....
        /*0778*/ 	.word	0x0500000f


	//   ....[18]....
        /*077c*/ 	.word	0x0500000f


	//   ....[19]....
        /*0780*/ 	.word	0x0500000f


	//   ....[20]....
        /*0784*/ 	.word	0x0500000f


	//   ....[21]....
        /*0788*/ 	.word	0x0500000f


	//   ....[22]....
        /*078c*/ 	.word	0x0500000f


	//   ....[23]....
        /*0790*/ 	.word	0x0500000f


	//   ....[24]....
        /*0794*/ 	.word	0x0500000f


	//   ....[25]....
        /*0798*/ 	.word	0x0500000f


	//   ....[26]....
        /*079c*/ 	.word	0x0500000f


	//   ....[27]....
        /*07a0*/ 	.word	0x0500000f


	//   ....[28]....
        /*07a4*/ 	.word	0x0500000f


	//   ....[29]....
        /*07a8*/ 	.word	0x0500000f


	//   ....[30]....
        /*07ac*/ 	.word	0x0500000f


	//   ....[31]....
        /*07b0*/ 	.word	0x0500000f


	//   ....[32]....
        /*07b4*/ 	.word	0x0500000f


	//   ....[33]....
        /*07b8*/ 	.word	0x0500000f


	//   ....[34]....
        /*07bc*/ 	.word	0x0500000f


	//   ....[35]....
        /*07c0*/ 	.word	0x0500000f


	//   ....[36]....
        /*07c4*/ 	.word	0x0500000f


	//   ....[37]....
        /*07c8*/ 	.word	0x0500000f


	//   ....[38]....
        /*07cc*/ 	.word	0x0500000f


	//   ....[39]....
        /*07d0*/ 	.word	0x0500000f


	//   ....[40]....
        /*07d4*/ 	.word	0x0500000f


	//   ....[41]....
        /*07d8*/ 	.word	0x0500000f


	//----- nvinfo : EIATTR_COOP_GROUP_INSTR_OFFSETS
	.align		4
.L_316:
        /*07dc*/ 	.byte	0x04, 0x28
        /*07de*/ 	.short	(.L_318 - .L_317)


	//   ....[0]....
.L_317:
        /*07e0*/ 	.word	0x00000060


	//   ....[1]....
        /*07e4*/ 	.word	0x00000140


	//   ....[2]....
        /*07e8*/ 	.word	0x00000190


	//   ....[3]....
        /*07ec*/ 	.word	0x000003c0


	//   ....[4]....
        /*07f0*/ 	.word	0x00000520


	//   ....[5]....
        /*07f4*/ 	.word	0x00000640


	//   ....[6]....
        /*07f8*/ 	.word	0x000007a0


	//   ....[7]....
        /*07fc*/ 	.word	0x00003c10


	//   ....[8]....
        /*0800*/ 	.word	0x00003c20


	//   ....[9]....
        /*0804*/ 	.word	0x000051e0


	//   ....[10]....
        /*0808*/ 	.word	0x000051f0


	//   ....[11]....
        /*080c*/ 	.word	0x00007320


	//   ....[12]....
        /*0810*/ 	.word	0x00007330


	//   ....[13]....
        /*0814*/ 	.word	0x00008b00


	//   ....[14]....
        /*0818*/ 	.word	0x00008b10


	//   ....[15]....
        /*081c*/ 	.word	0x0000a3b0


	//   ....[16]....
        /*0820*/ 	.word	0x0000a3c0


	//   ....[17]....
        /*0824*/ 	.word	0x0000a660


	//   ....[18]....
        /*0828*/ 	.word	0x0000a670


	//   ....[19]....
        /*082c*/ 	.word	0x0000abb0


	//   ....[20]....
        /*0830*/ 	.word	0x0000abd0


	//   ....[21]....
        /*0834*/ 	.word	0x0000ad60


	//   ....[22]....
        /*0838*/ 	.word	0x0000ad80


	//   ....[23]....
        /*083c*/ 	.word	0x0000b5e0


	//   ....[24]....
        /*0840*/ 	.word	0x0000bcd0


	//   ....[25]....
        /*0844*/ 	.word	0x0000bce0


	//   ....[26]....
        /*0848*/ 	.word	0x0000bcf0


	//   ....[27]....
        /*084c*/ 	.word	0x0000bd00


	//   ....[28]....
        /*0850*/ 	.word	0x0000c4f0


	//   ....[29]....
        /*0854*/ 	.word	0x0000c500


	//   ....[30]....
        /*0858*/ 	.word	0x0000c510


	//   ....[31]....
        /*085c*/ 	.word	0x0000c520


	//   ....[32]....
        /*0860*/ 	.word	0x0000f2b0


	//   ....[33]....
        /*0864*/ 	.word	0x0000f2c0


	//   ....[34]....
        /*0868*/ 	.word	0x0000f2d0


	//   ....[35]....
        /*086c*/ 	.word	0x0000f2e0


	//   ....[36]....
        /*0870*/ 	.word	0x0000f900


	//   ....[37]....
        /*0874*/ 	.word	0x0000f910


	//   ....[38]....
        /*0878*/ 	.word	0x0000f920


	//   ....[39]....
        /*087c*/ 	.word	0x0000f930


	//   ....[40]....
        /*0880*/ 	.word	0x00013070


	//   ....[41]....
        /*0884*/ 	.word	0x00013090


	//   ....[42]....
        /*0888*/ 	.word	0x00013570


	//   ....[43]....
        /*088c*/ 	.word	0x00013680


	//   ....[44]....
        /*0890*/ 	.word	0x00013ce0


	//   ....[45]....
        /*0894*/ 	.word	0x00013d70


	//   ....[46]....
        /*0898*/ 	.word	0x00015820


	//   ....[47]....
        /*089c*/ 	.word	0x00015840


	//   ....[48]....
        /*08a0*/ 	.word	0x00016140


	//   ....[49]....
        /*08a4*/ 	.word	0x000161a0


	//   ....[50]....
        /*08a8*/ 	.word	0x000161c0


	//   ....[51]....
        /*08ac*/ 	.word	0x000161e0


	//   ....[52]....
        /*08b0*/ 	.word	0x000180e0


	//   ....[53]....
        /*08b4*/ 	.word	0x000180f0


	//   ....[54]....
        /*08b8*/ 	.word	0x00018120


	//   ....[55]....
        /*08bc*/ 	.word	0x00018130


	//   ....[56]....
        /*08c0*/ 	.word	0x000194c0


	//   ....[57]....
        /*08c4*/ 	.word	0x00019540


	//   ....[58]....
        /*08c8*/ 	.word	0x00019570


	//   ....[59]....
        /*08cc*/ 	.word	0x00019580


	//   ....[60]....
        /*08d0*/ 	.word	0x0001a6a0


	//   ....[61]....
        /*08d4*/ 	.word	0x0001a6b0


	//   ....[62]....
        /*08d8*/ 	.word	0x0001a6c0


	//   ....[63]....
        /*08dc*/ 	.word	0x0001a6d0


	//   ....[64]....
        /*08e0*/ 	.word	0x0001ada0


	//   ....[65]....
        /*08e4*/ 	.word	0x0001adf0


	//   ....[66]....
        /*08e8*/ 	.word	0x0001aec0


	//   ....[67]....
        /*08ec*/ 	.word	0x0001aee0


	//   ....[68]....
        /*08f0*/ 	.word	0x0001afb0


	//   ....[69]....
        /*08f4*/ 	.word	0x0001afd0


	//   ....[70]....
        /*08f8*/ 	.word	0x0001b0b0


	//   ....[71]....
        /*08fc*/ 	.word	0x0001b0d0


	//   ....[72]....
        /*0900*/ 	.word	0x0001b540


	//   ....[73]....
        /*0904*/ 	.word	0x0001b550


	//   ....[74]....
        /*0908*/ 	.word	0x0001b9a0


	//   ....[75]....
        /*090c*/ 	.word	0x0001b9b0


	//   ....[76]....
        /*0910*/ 	.word	0x0001c650


	//   ....[77]....
        /*0914*/ 	.word	0x0001c670


	//   ....[78]....
        /*0918*/ 	.word	0x0001c740


	//   ....[79]....
        /*091c*/ 	.word	0x0001c760


	//   ....[80]....
        /*0920*/ 	.word	0x0001c830


	//   ....[81]....
        /*0924*/ 	.word	0x0001c850


	//   ....[82]....
        /*0928*/ 	.word	0x0001c930


	//   ....[83]....
        /*092c*/ 	.word	0x0001c950


	//   ....[84]....
        /*0930*/ 	.word	0x0001cab0


	//   ....[85]....
        /*0934*/ 	.word	0x0001ccb0


	//   ....[86]....
        /*0938*/ 	.word	0x0001cce0


	//   ....[87]....
        /*093c*/ 	.word	0x0001cd10


	//   ....[88]....
        /*0940*/ 	.word	0x0001cd40


	//   ....[89]....
        /*0944*/ 	.word	0x0001cd70


	//   ....[90]....
        /*0948*/ 	.word	0x0001cda0


	//   ....[91]....
        /*094c*/ 	.word	0x0001cf40


	//   ....[92]....
        /*0950*/ 	.word	0x0001cf70


	//   ....[93]....
        /*0954*/ 	.word	0x0001cfa0


	//   ....[94]....
        /*0958*/ 	.word	0x0001cfd0


	//   ....[95]....
        /*095c*/ 	.word	0x0001d000


	//   ....[96]....
        /*0960*/ 	.word	0x0001d030


	//   ....[97]....
        /*0964*/ 	.word	0x0001d0c0


	//   ....[98]....
        /*0968*/ 	.word	0x0001d0f0


	//   ....[99]....
        /*096c*/ 	.word	0x0001d100


	//   ....[100]....
        /*0970*/ 	.word	0x0001d140


	//   ....[101]....
        /*0974*/ 	.word	0x0001e640


	//   ....[102]....
        /*0978*/ 	.word	0x00020830


	//   ....[103]....
        /*097c*/ 	.word	0x00020860


	//   ....[104]....
        /*0980*/ 	.word	0x00020910


	//   ....[105]....
        /*0984*/ 	.word	0x00020930


	//   ....[106]....
        /*0988*/ 	.word	0x000209d0


	//   ....[107]....
        /*098c*/ 	.word	0x000209f0


	//   ....[108]....
        /*0990*/ 	.word	0x00020a90


	//   ....[109]....
        /*0994*/ 	.word	0x00020ab0


	//   ....[110]....
        /*0998*/ 	.word	0x00020b50


	//   ....[111]....
        /*099c*/ 	.word	0x00020b70


	//   ....[112]....
        /*09a0*/ 	.word	0x00020b80


	//   ....[113]....
        /*09a4*/ 	.word	0x00020c10


	//   ....[114]....
        /*09a8*/ 	.word	0x000213c0


	//   ....[115]....
        /*09ac*/ 	.word	0x00021400


	//   ....[116]....
        /*09b0*/ 	.word	0x00021420


	//   ....[117]....
        /*09b4*/ 	.word	0x000214b0


	//   ....[118]....
        /*09b8*/ 	.word	0x000214c0


	//   ....[119]....
        /*09bc*/ 	.word	0x00021560


	//   ....[120]....
        /*09c0*/ 	.word	0x00021570


	//   ....[121]....
        /*09c4*/ 	.word	0x00021610


	//   ....[122]....
        /*09c8*/ 	.word	0x00021620


	//   ....[123]....
        /*09cc*/ 	.word	0x000216c0


	//   ....[124]....
        /*09d0*/ 	.word	0x000216d0


	//   ....[125]....
        /*09d4*/ 	.word	0x00021770


	//   ....[126]....
        /*09d8*/ 	.word	0x00021780


	//   ....[127]....
        /*09dc*/ 	.word	0x00021820


	//   ....[128]....
        /*09e0*/ 	.word	0x00021830


	//   ....[129]....
        /*09e4*/ 	.word	0x00021840


	//   ....[130]....
        /*09e8*/ 	.word	0x00022040


	//   ....[131]....
        /*09ec*/ 	.word	0x00022050


	//   ....[132]....
        /*09f0*/ 	.word	0x00022060


	//   ....[133]....
        /*09f4*/ 	.word	0x000220f0


	//   ....[134]....
        /*09f8*/ 	.word	0x00022100


	//   ....[135]....
        /*09fc*/ 	.word	0x00022160


	//   ....[136]....
        /*0a00*/ 	.word	0x00022190


	//   ....[137]....
        /*0a04*/ 	.word	0x000221d0


	//   ....[138]....
        /*0a08*/ 	.word	0x00022200


	//   ....[139]....
        /*0a0c*/ 	.word	0x00022240


	//   ....[140]....
        /*0a10*/ 	.word	0x00022270


	//   ....[141]....
        /*0a14*/ 	.word	0x000222b0


	//   ....[142]....
        /*0a18*/ 	.word	0x00022540


	//   ....[143]....
        /*0a1c*/ 	.word	0x00022570


	//   ....[144]....
        /*0a20*/ 	.word	0x00022600


	//   ....[145]....
        /*0a24*/ 	.word	0x00022610


	//   ....[146]....
        /*0a28*/ 	.word	0x00022680


	//   ....[147]....
        /*0a2c*/ 	.word	0x00022690


	//   ....[148]....
        /*0a30*/ 	.word	0x00022700


	//   ....[149]....
        /*0a34*/ 	.word	0x00022710


	//   ....[150]....
        /*0a38*/ 	.word	0x00022780


	//   ....[151]....
        /*0a3c*/ 	.word	0x00022790


	//   ....[152]....
        /*0a40*/ 	.word	0x000227a0


	//   ....[153]....
        /*0a44*/ 	.word	0x00022810


	//   ....[154]....
        /*0a48*/ 	.word	0x00022dc0


	//   ....[155]....
        /*0a4c*/ 	.word	0x00022df0


	//   ....[156]....
        /*0a50*/ 	.word	0x00022e20


	//   ....[157]....
        /*0a54*/ 	.word	0x00022e30


	//   ....[158]....
        /*0a58*/ 	.word	0x00022e70


	//   ....[159]....
        /*0a5c*/ 	.word	0x00022e90


	//   ....[160]....
        /*0a60*/ 	.word	0x00022f00


	//   ....[161]....
        /*0a64*/ 	.word	0x00022f20


	//   ....[162]....
        /*0a68*/ 	.word	0x00022f80


	//   ....[163]....
        /*0a6c*/ 	.word	0x00022fa0


	//   ....[164]....
        /*0a70*/ 	.word	0x00022ff0


	//   ....[165]....
        /*0a74*/ 	.word	0x00023010


	//   ....[166]....
        /*0a78*/ 	.word	0x00023460


	//   ....[167]....
        /*0a7c*/ 	.word	0x00023490


	//   ....[168]....
        /*0a80*/ 	.word	0x00023500


	//   ....[169]....
        /*0a84*/ 	.word	0x00023530


	//   ....[170]....
        /*0a88*/ 	.word	0x00023560


	//   ....[171]....
        /*0a8c*/ 	.word	0x00023590


	//   ....[172]....
        /*0a90*/ 	.word	0x000235c0


	//   ....[173]....
        /*0a94*/ 	.word	0x000235f0


	//   ....[174]....
        /*0a98*/ 	.word	0x000237a0


	//   ....[175]....
        /*0a9c*/ 	.word	0x000237d0


	//   ....[176]....
        /*0aa0*/ 	.word	0x00023800


	//   ....[177]....
        /*0aa4*/ 	.word	0x00023830


	//   ....[178]....
        /*0aa8*/ 	.word	0x00023860


	//   ....[179]....
        /*0aac*/ 	.word	0x00023890


	//   ....[180]....
        /*0ab0*/ 	.word	0x00023950


	//   ....[181]....
        /*0ab4*/ 	.word	0x00023970


	//   ....[182]....
        /*0ab8*/ 	.word	0x00023990


	//   ....[183]....
        /*0abc*/ 	.word	0x000239f0


	//   ....[184]....
        /*0ac0*/ 	.word	0x00024420


	//   ....[185]....
        /*0ac4*/ 	.word	0x00024740


	//   ....[186]....
        /*0ac8*/ 	.word	0x000247d0


	//   ....[187]....
        /*0acc*/ 	.word	0x00024870


	//   ....[188]....
        /*0ad0*/ 	.word	0x00024900


	//   ....[189]....
        /*0ad4*/ 	.word	0x000249f0


	//   ....[190]....
        /*0ad8*/ 	.word	0x00024a80


	//   ....[191]....
        /*0adc*/ 	.word	0x00024b20


	//   ....[192]....
        /*0ae0*/ 	.word	0x00024bb0


	//   ....[193]....
        /*0ae4*/ 	.word	0x00024ca0


	//   ....[194]....
        /*0ae8*/ 	.word	0x00024d30


	//   ....[195]....
        /*0aec*/ 	.word	0x00024dd0


	//   ....[196]....
        /*0af0*/ 	.word	0x00024e60


	//   ....[197]....
        /*0af4*/ 	.word	0x00024f50


	//   ....[198]....
        /*0af8*/ 	.word	0x00024fe0


	//   ....[199]....
        /*0afc*/ 	.word	0x00025030


	//   ....[200]....
        /*0b00*/ 	.word	0x00025080


	//   ....[201]....
        /*0b04*/ 	.word	0x00025120


	//   ....[202]....
        /*0b08*/ 	.word	0x000251b0


	//   ....[203]....
        /*0b0c*/ 	.word	0x00025200


	//   ....[204]....
        /*0b10*/ 	.word	0x00025250


	//   ....[205]....
        /*0b14*/ 	.word	0x00025340


	//   ....[206]....
        /*0b18*/ 	.word	0x000253d0


	//   ....[207]....
        /*0b1c*/ 	.word	0x00025420


	//   ....[208]....
        /*0b20*/ 	.word	0x00025470


	//   ....[209]....
        /*0b24*/ 	.word	0x00025500


	//   ....[210]....
        /*0b28*/ 	.word	0x00025590


	//   ....[211]....
        /*0b2c*/ 	.word	0x000255e0


	//   ....[212]....
        /*0b30*/ 	.word	0x00025630


	//   ....[213]....
        /*0b34*/ 	.word	0x00025930


	//   ....[214]....
        /*0b38*/ 	.word	0x00025c10


	//   ....[215]....
        /*0b3c*/ 	.word	0x00025d00


	//   ....[216]....
        /*0b40*/ 	.word	0x00025da0


	//   ....[217]....
        /*0b44*/ 	.word	0x00025ed0


	//   ....[218]....
        /*0b48*/ 	.word	0x00025f30


	//   ....[219]....
        /*0b4c*/ 	.word	0x00026060


	//   ....[220]....
        /*0b50*/ 	.word	0x000260c0


	//   ....[221]....
        /*0b54*/ 	.word	0x000261f0


	//   ....[222]....
        /*0b58*/ 	.word	0x00026250


	//   ....[223]....
        /*0b5c*/ 	.word	0x00026380


	//   ....[224]....
        /*0b60*/ 	.word	0x000263e0


	//   ....[225]....
        /*0b64*/ 	.word	0x00026500


	//   ....[226]....
        /*0b68*/ 	.word	0x00026550


	//   ....[227]....
        /*0b6c*/ 	.word	0x00026600


	//   ....[228]....
        /*0b70*/ 	.word	0x00026660


	//   ....[229]....
        /*0b74*/ 	.word	0x00026780


	//   ....[230]....
        /*0b78*/ 	.word	0x000267d0


	//   ....[231]....
        /*0b7c*/ 	.word	0x00026900


	//   ....[232]....
        /*0b80*/ 	.word	0x00026950


	//   ....[233]....
        /*0b84*/ 	.word	0x00026a80


	//   ....[234]....
        /*0b88*/ 	.word	0x00026ad0


	//   ....[235]....
        /*0b8c*/ 	.word	0x00026c00


	//   ....[236]....
        /*0b90*/ 	.word	0x00026c50


	//   ....[237]....
        /*0b94*/ 	.word	0x00026d80


	//   ....[238]....
        /*0b98*/ 	.word	0x00026dd0


	//   ....[239]....
        /*0b9c*/ 	.word	0x00026f00


	//   ....[240]....
        /*0ba0*/ 	.word	0x00026f50


	//   ....[241]....
        /*0ba4*/ 	.word	0x00027060


	//   ....[242]....
        /*0ba8*/ 	.word	0x000270b0


	//   ....[243]....
        /*0bac*/ 	.word	0x000271e0


	//   ....[244]....
        /*0bb0*/ 	.word	0x00027290


	//   ....[245]....
        /*0bb4*/ 	.word	0x000273b0


	//   ....[246]....
        /*0bb8*/ 	.word	0x00027400


	//   ....[247]....
        /*0bbc*/ 	.word	0x000274f0


	//   ....[248]....
        /*0bc0*/ 	.word	0x00027540


	//   ....[249]....
        /*0bc4*/ 	.word	0x00027630


	//   ....[250]....
        /*0bc8*/ 	.word	0x00027680


	//   ....[251]....
        /*0bcc*/ 	.word	0x00027770


	//   ....[252]....
        /*0bd0*/ 	.word	0x000277c0


	//   ....[253]....
        /*0bd4*/ 	.word	0x000278b0


	//   ....[254]....
        /*0bd8*/ 	.word	0x00027900


	//   ....[255]....
        /*0bdc*/ 	.word	0x000279f0


	//   ....[0]....
        /*0be0*/ 	.word	0x00027a90


	//   ....[1]....
        /*0be4*/ 	.word	0x00027ba0


	//   ....[2]....
        /*0be8*/ 	.word	0x00027bf0


	//   ....[3]....
        /*0bec*/ 	.word	0x00027cf0


	//   ....[4]....
        /*0bf0*/ 	.word	0x00027d40


	//   ....[5]....
        /*0bf4*/ 	.word	0x00027e40


	//   ....[6]....
        /*0bf8*/ 	.word	0x00027e90


	//   ....[7]....
        /*0bfc*/ 	.word	0x00027f90


	//   ....[8]....
        /*0c00*/ 	.word	0x00027fe0


	//   ....[9]....
        /*0c04*/ 	.word	0x000280e0


	//   ....[10]....
        /*0c08*/ 	.word	0x00028130


	//   ....[11]....
        /*0c0c*/ 	.word	0x00028220


	//   ....[12]....
        /*0c10*/ 	.word	0x000282f0


	//   ....[13]....
        /*0c14*/ 	.word	0x00028440


	//   ....[14]....
        /*0c18*/ 	.word	0x00028490


	//   ....[15]....
        /*0c1c*/ 	.word	0x00028580


	//   ....[16]....
        /*0c20*/ 	.word	0x000285d0


	//   ....[17]....
        /*0c24*/ 	.word	0x000286d0


	//   ....[18]....
        /*0c28*/ 	.word	0x00028720


	//   ....[19]....
        /*0c2c*/ 	.word	0x00028810


	//   ....[20]....
        /*0c30*/ 	.word	0x00028860


	//   ....[21]....
        /*0c34*/ 	.word	0x00028940


	//   ....[22]....
        /*0c38*/ 	.word	0x00028990


	//   ....[23]....
        /*0c3c*/ 	.word	0x00028a20


	//   ....[24]....
        /*0c40*/ 	.word	0x00028ac0


	//   ....[25]....
        /*0c44*/ 	.word	0x00028c50


	//   ....[26]....
        /*0c48*/ 	.word	0x00028cc0


	//   ....[27]....
        /*0c4c*/ 	.word	0x00028d30


	//   ....[28]....
        /*0c50*/ 	.word	0x00028da0


	//   ....[29]....
        /*0c54*/ 	.word	0x00028e10


	//   ....[30]....
        /*0c58*/ 	.word	0x00028e90


	//   ....[31]....
        /*0c5c*/ 	.word	0x00028f10


	//   ....[32]....
        /*0c60*/ 	.word	0x00028fa0


	//   ....[33]....
        /*0c64*/ 	.word	0x00029010


	//   ....[34]....
        /*0c68*/ 	.word	0x00029080


	//   ....[35]....
        /*0c6c*/ 	.word	0x000290f0


	//   ....[36]....
        /*0c70*/ 	.word	0x00029170


	//   ....[37]....
        /*0c74*/ 	.word	0x000291e0


	//   ....[38]....
        /*0c78*/ 	.word	0x00029270


	//   ....[39]....
        /*0c7c*/ 	.word	0x000292d0


	//   ....[40]....
        /*0c80*/ 	.word	0x00029360


	//   ....[41]....
        /*0c84*/ 	.word	0x00029490


	//----- nvinfo : EIATTR_REG_RECONFIG
	.align		4
.L_318:
        /*0c88*/ 	.byte	0x01, 0x54
	.zero		2


	//----- nvinfo : EIATTR_SYSCALL_OFFSETS
	.align		4
        /*0c8c*/ 	.byte	0x04, 0x46
        /*0c8e*/ 	.short	(.L_320 - .L_319)


	//   ....[0]....
.L_319:
        /*0c90*/ 	.word	0x00001fb0


	//   ....[1]....
        /*0c94*/ 	.word	0x00002100


	//   ....[2]....
        /*0c98*/ 	.word	0x0000b750


	//   ....[3]....
        /*0c9c*/ 	.word	0x0000ba50


	//   ....[4]....
        /*0ca0*/ 	.word	0x0001fdc0


	//   ....[5]....
        /*0ca4*/ 	.word	0x0001ff10


	//   ....[6]....
        /*0ca8*/ 	.word	0x00020000


	//   ....[7]....
        /*0cac*/ 	.word	0x00020fe0


	//----- nvinfo : EIATTR_MBARRIER_INSTR_OFFSETS
	.align		4
.L_320:
        /*0cb0*/ 	.byte	0x04, 0x39
        /*0cb2*/ 	.short	(.L_322 - .L_321)


	//   ....[0]....
.L_321:
        /*0cb4*/ 	.word	0x00000270
        /*0cb8*/ 	.word	0x000000ff
        /*0cbc*/ 	.word	0x0002a800
        /*0cc0*/ 	.short	0x0100
        /*0cc2*/ 	.byte	0x08
	.zero		1


	//   ....[1]....
        /*0cc4*/ 	.word	0x00000280
        /*0cc8*/ 	.word	0x000000ff
        /*0ccc*/ 	.word	0x0002a820
        /*0cd0*/ 	.short	0x0100
        /*0cd2*/ 	.byte	0x08
	.zero		1


	//   ....[2]....
        /*0cd4*/ 	.word	0x00000370
        /*0cd8*/ 	.word	0x000000ff
        /*0cdc*/ 	.word	0x0002a830
        /*0ce0*/ 	.short	0x0100
        /*0ce2*/ 	.byte	0x08
	.zero		1


	//   ....[3]....
        /*0ce4*/ 	.word	0x00000380
        /*0ce8*/ 	.word	0x000000ff
        /*0cec*/ 	.word	0x0002a840
        /*0cf0*/ 	.short	0x0100
        /*0cf2*/ 	.byte	0x08
	.zero		1


	//   ....[4]....
        /*0cf4*/ 	.word	0x00000390
        /*0cf8*/ 	.word	0x000000ff
        /*0cfc*/ 	.word	0x0002a838
        /*0d00*/ 	.short	0x0100
        /*0d02*/ 	.byte	0x08
	.zero		1


	//   ....[5]....
        /*0d04*/ 	.word	0x000003a0
        /*0d08*/ 	.word	0x000000ff
        /*0d0c*/ 	.word	0x0002a848
        /*0d10*/ 	.short	0x0100
        /*0d12*/ 	.byte	0x08
	.zero		1


	//   ....[6]....
        /*0d14*/ 	.word	0x000004d0
        /*0d18*/ 	.word	0x000000ff
        /*0d1c*/ 	.word	0x0002a850
        /*0d20*/ 	.short	0x0100
        /*0d22*/ 	.byte	0x08
	.zero		1


	//   ....[7]....
        /*0d24*/ 	.word	0x000004e0
        /*0d28*/ 	.word	0x000000ff
        /*0d2c*/ 	.word	0x0002a860
        /*0d30*/ 	.short	0x0100
        /*0d32*/ 	.byte	0x08
	.zero		1


	//   ....[8]....
        /*0d34*/ 	.word	0x000004f0
        /*0d38*/ 	.word	0x000000ff
        /*0d3c*/ 	.word	0x0002a858
        /*0d40*/ 	.short	0x0100
        /*0d42*/ 	.byte	0x08
	.zero		1


	//   ....[9]....
        /*0d44*/ 	.word	0x00000500
        /*0d48*/ 	.word	0x000000ff
        /*0d4c*/ 	.word	0x0002a868
        /*0d50*/ 	.short	0x0100
        /*0d52*/ 	.byte	0x08
	.zero		1


	//   ....[10]....
        /*0d54*/ 	.word	0x000005f0
        /*0d58*/ 	.word	0x000000ff
        /*0d5c*/ 	.word	0x0002a870
        /*0d60*/ 	.short	0x0100
        /*0d62*/ 	.byte	0x06
	.zero		1


	//   ....[11]....
        /*0d64*/ 	.word	0x00000600
        /*0d68*/ 	.word	0x000000ff
        /*0d6c*/ 	.word	0x0002a880
        /*0d70*/ 	.short	0x0100
        /*0d72*/ 	.byte	0x06
	.zero		1


	//   ....[12]....
        /*0d74*/ 	.word	0x00000610
        /*0d78*/ 	.word	0x000000ff
        /*0d7c*/ 	.word	0x0002a878
        /*0d80*/ 	.short	0x0100
        /*0d82*/ 	.byte	0x06
	.zero		1


	//   ....[13]....
        /*0d84*/ 	.word	0x00000620
        /*0d88*/ 	.word	0x000000ff
        /*0d8c*/ 	.word	0x0002a888
        /*0d90*/ 	.short	0x0100
        /*0d92*/ 	.byte	0x06
	.zero		1


	//   ....[14]....
        /*0d94*/ 	.word	0x00000750
        /*0d98*/ 	.word	0x000000ff
        /*0d9c*/ 	.word	0x0002a890
        /*0da0*/ 	.short	0x0100
        /*0da2*/ 	.byte	0x08
	.zero		1


	//   ....[15]....
        /*0da4*/ 	.word	0x00000760
        /*0da8*/ 	.word	0x000000ff
        /*0dac*/ 	.word	0x0002a8a0
        /*0db0*/ 	.short	0x0100
        /*0db2*/ 	.byte	0x08
	.zero		1


	//   ....[16]....
        /*0db4*/ 	.word	0x00000770
        /*0db8*/ 	.word	0x000000ff
        /*0dbc*/ 	.word	0x0002a898
        /*0dc0*/ 	.short	0x0100
        /*0dc2*/ 	.byte	0x08
	.zero		1


	//   ....[17]....
        /*0dc4*/ 	.word	0x00000780
        /*0dc8*/ 	.word	0x000000ff
        /*0dcc*/ 	.word	0x0002a8a8
        /*0dd0*/ 	.short	0x0100
        /*0dd2*/ 	.byte	0x08
	.zero		1


	//   ....[18]....
        /*0dd4*/ 	.word	0x000008b0
        /*0dd8*/ 	.word	0x000000ff
        /*0ddc*/ 	.word	0x0002a8b0
        /*0de0*/ 	.short	0x0100
        /*0de2*/ 	.byte	0x08
	.zero		1


	//   ....[19]....
        /*0de4*/ 	.word	0x000008c0
        /*0de8*/ 	.word	0x000000ff
        /*0dec*/ 	.word	0x0002a8c0
        /*0df0*/ 	.short	0x0100
        /*0df2*/ 	.byte	0x08
	.zero		1


	//   ....[20]....
        /*0df4*/ 	.word	0x000008d0
        /*0df8*/ 	.word	0x000000ff
        /*0dfc*/ 	.word	0x0002a8b8
        /*0e00*/ 	.short	0x0100
        /*0e02*/ 	.byte	0x08
	.zero		1


	//   ....[21]....
        /*0e04*/ 	.word	0x000008e0
        /*0e08*/ 	.word	0x000000ff
        /*0e0c*/ 	.word	0x0002a8c8
        /*0e10*/ 	.short	0x0100
        /*0e12*/ 	.byte	0x08
	.zero		1


	//   ....[22]....
        /*0e14*/ 	.word	0x00003bc0
        /*0e18*/ 	.word	0x00000054
        /*0e1c*/ 	.word	0x0002a890
        /*0e20*/ 	.short	0x010a
        /*0e22*/ 	.byte	0x3f
	.zero		1


	//   ....[23]....
        /*0e24*/ 	.word	0x000072b0
        /*0e28*/ 	.word	0x00000054
        /*0e2c*/ 	.word	0x0002a890
        /*0e30*/ 	.short	0x010a
        /*0e32*/ 	.byte	0x3f
	.zero		1


	//   ....[24]....
        /*0e34*/ 	.word	0x0000a210
        /*0e38*/ 	.word	0x00000054
        /*0e3c*/ 	.word	0x0002a890
        /*0e40*/ 	.short	0x010a
        /*0e42*/ 	.byte	0x3f
	.zero		1


	//   ....[25]....
        /*0e44*/ 	.word	0x0000a9d0
        /*0e48*/ 	.word	0x0000000b
        /*0e4c*/ 	.word	0x00000000
        /*0e50*/ 	.short	0x0101
        /*0e52*/ 	.byte	0x3f
	.zero		1


	//   ....[26]....
        /*0e54*/ 	.word	0x0000aa10
        /*0e58*/ 	.word	0x00000054
        /*0e5c*/ 	.word	0x0002a8b0
        /*0e60*/ 	.short	0x010a
        /*0e62*/ 	.byte	0x3f
	.zero		1


	//   ....[27]....
        /*0e64*/ 	.word	0x0000afc0
        /*0e68*/ 	.word	0x00000054
        /*0e6c*/ 	.word	0x00000000
        /*0e70*/ 	.short	0x0101
        /*0e72*/ 	.byte	0x3f
	.zero		1


	//   ....[28]....
        /*0e74*/ 	.word	0x0000b7d0
        /*0e78*/ 	.word	0x00000002
        /*0e7c*/ 	.word	0x0002a800
        /*0e80*/ 	.short	0x010a
        /*0e82*/ 	.byte	0x3f
	.zero		1


	//   ....[29]....
        /*0e84*/ 	.word	0x0000b820
        /*0e88*/ 	.word	0x00000002
        /*0e8c*/ 	.word	0x0002a800
        /*0e90*/ 	.short	0x010a
        /*0e92*/ 	.byte	0x3f
	.zero		1


	//   ....[30]....
        /*0e94*/ 	.word	0x0000cc10
        /*0e98*/ 	.word	0x00000002
        /*0e9c*/ 	.word	0x0002a800
        /*0ea0*/ 	.short	0x010a
        /*0ea2*/ 	.byte	0x3f
	.zero		1


	//   ....[31]....
        /*0ea4*/ 	.word	0x0000fe10
        /*0ea8*/ 	.word	0x00000002
        /*0eac*/ 	.word	0x0002a800
        /*0eb0*/ 	.short	0x010a
        /*0eb2*/ 	.byte	0x3f
	.zero		1


	//   ....[32]....
        /*0eb4*/ 	.word	0x00012660
        /*0eb8*/ 	.word	0x00000009
        /*0ebc*/ 	.word	0x0002a830
        /*0ec0*/ 	.short	0x010a
        /*0ec2*/ 	.byte	0x3f
	.zero		1


	//   ....[33]....
        /*0ec4*/ 	.word	0x000126a0
        /*0ec8*/ 	.word	0x00000009
        /*0ecc*/ 	.word	0x0002a830
        /*0ed0*/ 	.short	0x010a
        /*0ed2*/ 	.byte	0x3f
	.zero		1


	//   ....[34]....
        /*0ed4*/ 	.word	0x00012ff0
        /*0ed8*/ 	.word	0x00000009
        /*0edc*/ 	.word	0x00000000
        /*0ee0*/ 	.short	0x0101
        /*0ee2*/ 	.byte	0x3f
	.zero		1


	//   ....[35]....
        /*0ee4*/ 	.word	0x00014900
        /*0ee8*/ 	.word	0x00000009
        /*0eec*/ 	.word	0x0002a830
        /*0ef0*/ 	.short	0x010a
        /*0ef2*/ 	.byte	0x3f
	.zero		1


	//   ....[36]....
        /*0ef4*/ 	.word	0x00014980
        /*0ef8*/ 	.word	0x00000009
        /*0efc*/ 	.word	0x0002a830
        /*0f00*/ 	.short	0x010a
        /*0f02*/ 	.byte	0x3f
	.zero		1


	//   ....[37]....
        /*0f04*/ 	.word	0x00015400
        /*0f08*/ 	.word	0x00000015
        /*0f0c*/ 	.word	0x0002a850
        /*0f10*/ 	.short	0x010a
        /*0f12*/ 	.byte	0x3f
	.zero		1


	//   ....[38]....
        /*0f14*/ 	.word	0x00015450
        /*0f18*/ 	.word	0x00000015
        /*0f1c*/ 	.word	0x0002a850
        /*0f20*/ 	.short	0x010a
        /*0f22*/ 	.byte	0x3f
	.zero		1


	//   ....[39]....
        /*0f24*/ 	.word	0x000157e0
        /*0f28*/ 	.word	0x00000009
        /*0f2c*/ 	.word	0x00000000
        /*0f30*/ 	.short	0x0101
        /*0f32*/ 	.byte	0x3f
	.zero		1


	//   ....[40]....
        /*0f34*/ 	.word	0x00016c90
        /*0f38*/ 	.word	0x00000015
        /*0f3c*/ 	.word	0x00000000
        /*0f40*/ 	.short	0x0101
        /*0f42*/ 	.byte	0x3f
	.zero		1


	//   ....[41]....
        /*0f44*/ 	.word	0x00016f60
        /*0f48*/ 	.word	0x00000003
        /*0f4c*/ 	.word	0x0002a830
        /*0f50*/ 	.short	0x010a
        /*0f52*/ 	.byte	0x3f
	.zero		1


	//   ....[42]....
        /*0f54*/ 	.word	0x00016fe0
        /*0f58*/ 	.word	0x00000003
        /*0f5c*/ 	.word	0x0002a830
        /*0f60*/ 	.short	0x010a
        /*0f62*/ 	.byte	0x3f
	.zero		1


	//   ....[43]....
        /*0f64*/ 	.word	0x00017a40
        /*0f68*/ 	.word	0x00000014
        /*0f6c*/ 	.word	0x0002a850
        /*0f70*/ 	.short	0x010a
        /*0f72*/ 	.byte	0x3f
	.zero		1


	//   ....[44]....
        /*0f74*/ 	.word	0x00017a90
        /*0f78*/ 	.word	0x00000014
        /*0f7c*/ 	.word	0x0002a850
        /*0f80*/ 	.short	0x010a
        /*0f82*/ 	.byte	0x3f
	.zero		1


	//   ....[45]....
        /*0f84*/ 	.word	0x00018350
        /*0f88*/ 	.word	0x00000062
        /*0f8c*/ 	.word	0x00000000
        /*0f90*/ 	.short	0x0101
        /*0f92*/ 	.byte	0x3f
	.zero		1


	//   ....[46]....
        /*0f94*/ 	.word	0x00018bb0
        /*0f98*/ 	.word	0x0000006b
        /*0f9c*/ 	.word	0x00000000
        /*0fa0*/ 	.short	0x0101
        /*0fa2*/ 	.byte	0x3f
	.zero		1


	//   ....[47]....
        /*0fa4*/ 	.word	0x000191c0
        /*0fa8*/ 	.word	0x00000005
        /*0fac*/ 	.word	0x0002a850
        /*0fb0*/ 	.short	0x010a
        /*0fb2*/ 	.byte	0x3f
	.zero		1


	//   ....[48]....
        /*0fb4*/ 	.word	0x00019260
        /*0fb8*/ 	.word	0x00000005
        /*0fbc*/ 	.word	0x0002a850
        /*0fc0*/ 	.short	0x010a
        /*0fc2*/ 	.byte	0x3f
	.zero		1


	//   ....[49]....
        /*0fc4*/ 	.word	0x00019760
        /*0fc8*/ 	.word	0x00000005
        /*0fcc*/ 	.word	0x00000000
        /*0fd0*/ 	.short	0x0101
        /*0fd2*/ 	.byte	0x3f
	.zero		1


	//   ....[50]....
        /*0fd4*/ 	.word	0x0001adb0
        /*0fd8*/ 	.word	0x00000000
        /*0fdc*/ 	.word	0x00000000
        /*0fe0*/ 	.short	0x0101
        /*0fe2*/ 	.byte	0x3f
	.zero		1


	//   ....[51]....
        /*0fe4*/ 	.word	0x0001b4c0
        /*0fe8*/ 	.word	0x0000000a
        /*0fec*/ 	.word	0x00000000
        /*0ff0*/ 	.short	0x0101
        /*0ff2*/ 	.byte	0x3f
	.zero		1


	//   ....[52]....
        /*0ff4*/ 	.word	0x0001e720
        /*0ff8*/ 	.word	0x00000016
        /*0ffc*/ 	.word	0x0002a820
        /*1000*/ 	.short	0x010a
        /*1002*/ 	.byte	0x3f
	.zero		1


	//   ....[53]....
        /*1004*/ 	.word	0x0001e7b0
        /*1008*/ 	.word	0x0000000d
        /*100c*/ 	.word	0x0002a8a0
        /*1010*/ 	.short	0x010a
        /*1012*/ 	.byte	0x3f
	.zero		1


	//   ....[54]....
        /*1014*/ 	.word	0x0001ebf0
        /*1018*/ 	.word	0x0000000d
        /*101c*/ 	.word	0x0002a8c0
        /*1020*/ 	.short	0x010a
        /*1022*/ 	.byte	0x3f
	.zero		1


	//   ....[55]....
        /*1024*/ 	.word	0x0001f020
        /*1028*/ 	.word	0x0000000c
        /*102c*/ 	.word	0x0002a8a0
        /*1030*/ 	.short	0x010a
        /*1032*/ 	.byte	0x3f
	.zero		1


	//   ....[56]....
        /*1034*/ 	.word	0x0001f450
        /*1038*/ 	.word	0x0000000c
        /*103c*/ 	.word	0x0002a8c0
        /*1040*/ 	.short	0x010a
        /*1042*/ 	.byte	0x3f
	.zero		1


	//   ....[57]....
        /*1044*/ 	.word	0x00020610
        /*1048*/ 	.word	0x00000007
        /*104c*/ 	.word	0x0002a840
        /*1050*/ 	.short	0x010a
        /*1052*/ 	.byte	0x3f
	.zero		1


	//   ....[58]....
        /*1054*/ 	.word	0x00020ce0
        /*1058*/ 	.word	0x00000007
        /*105c*/ 	.word	0x0002a830
        /*1060*/ 	.short	0x0107
        /*1062*/ 	.byte	0x3f
	.zero		1


	//   ....[59]....
        /*1064*/ 	.word	0x00020db0
        /*1068*/ 	.word	0x00000007
        /*106c*/ 	.word	0x0002a830
        /*1070*/ 	.short	0x0101
        /*1072*/ 	.byte	0x3f
	.zero		1


	//   ....[60]....
        /*1074*/ 	.word	0x000219a0
        /*1078*/ 	.word	0x00000016
        /*107c*/ 	.word	0x0002a800
        /*1080*/ 	.short	0x0107
        /*1082*/ 	.byte	0x3f
	.zero		1


	//   ....[61]....
        /*1084*/ 	.word	0x00021ab0
        /*1088*/ 	.word	0x00000016
        /*108c*/ 	.word	0x0002a800
        /*1090*/ 	.short	0x0101
        /*1092*/ 	.byte	0x3f
	.zero		1


	//   ....[62]....
        /*1094*/ 	.word	0x00021ad0
        /*1098*/ 	.word	0x00000016
        /*109c*/ 	.word	0x0002a820
        /*10a0*/ 	.short	0x010a
        /*10a2*/ 	.byte	0x3f
	.zero		1


	//   ....[63]....
        /*10a4*/ 	.word	0x00021e60
        /*10a8*/ 	.word	0x00000006
        /*10ac*/ 	.word	0x0002a840
        /*10b0*/ 	.short	0x010a
        /*10b2*/ 	.byte	0x3f
	.zero		1


	//   ....[64]....
        /*10b4*/ 	.word	0x00022360
        /*10b8*/ 	.word	0x00000006
        /*10bc*/ 	.word	0x0002a830
        /*10c0*/ 	.short	0x0107
        /*10c2*/ 	.byte	0x3f
	.zero		1


	//   ....[65]....
        /*10c4*/ 	.word	0x00022420
        /*10c8*/ 	.word	0x00000006
        /*10cc*/ 	.word	0x0002a830
        /*10d0*/ 	.short	0x0101
        /*10d2*/ 	.byte	0x3f
	.zero		1


	//   ....[66]....
        /*10d4*/ 	.word	0x00022480
        /*10d8*/ 	.word	0x00000004
        /*10dc*/ 	.word	0x0002a860
        /*10e0*/ 	.short	0x010a
        /*10e2*/ 	.byte	0x3f
	.zero		1


	//   ....[67]....
        /*10e4*/ 	.word	0x000228f0
        /*10e8*/ 	.word	0x00000004
        /*10ec*/ 	.word	0x0002a850
        /*10f0*/ 	.short	0x0107
        /*10f2*/ 	.byte	0x3f
	.zero		1


	//   ....[68]....
        /*10f4*/ 	.word	0x00022a70
        /*10f8*/ 	.word	0x00000004
        /*10fc*/ 	.word	0x0002a850
        /*1100*/ 	.short	0x0101
        /*1102*/ 	.byte	0x3f
	.zero		1


	//   ....[69]....
        /*1104*/ 	.word	0x00022ce0
        /*1108*/ 	.word	0x00000000
        /*110c*/ 	.word	0x0002a860
        /*1110*/ 	.short	0x010a
        /*1112*/ 	.byte	0x3f
	.zero		1


	//   ....[70]....
        /*1114*/ 	.word	0x00023160
        /*1118*/ 	.word	0x00000000
        /*111c*/ 	.word	0x0002a850
        /*1120*/ 	.short	0x0107
        /*1122*/ 	.byte	0x3f
	.zero		1


	//   ....[71]....
        /*1124*/ 	.word	0x00023230
        /*1128*/ 	.word	0x00000000
        /*112c*/ 	.word	0x0002a850
        /*1130*/ 	.short	0x0101
        /*1132*/ 	.byte	0x3f
	.zero		1


	//   ....[72]....
        /*1134*/ 	.word	0x000243a0
        /*1138*/ 	.word	0x00000005
        /*113c*/ 	.word	0x0002a820
        /*1140*/ 	.short	0x010a
        /*1142*/ 	.byte	0x3f
	.zero		1


	//   ....[73]....
        /*1144*/ 	.word	0x00024510
        /*1148*/ 	.word	0x00000003
        /*114c*/ 	.word	0x0002a840
        /*1150*/ 	.short	0x010a
        /*1152*/ 	.byte	0x3f
	.zero		1


	//   ....[74]....
        /*1154*/ 	.word	0x000245b0
        /*1158*/ 	.word	0x00000005
        /*115c*/ 	.word	0x0002a840
        /*1160*/ 	.short	0x010a
        /*1162*/ 	.byte	0x3f
	.zero		1


	//   ....[75]....
        /*1164*/ 	.word	0x000245f0
        /*1168*/ 	.word	0x00000003
        /*116c*/ 	.word	0x0002a860
        /*1170*/ 	.short	0x010a
        /*1172*/ 	.byte	0x3f
	.zero		1


	//   ....[76]....
        /*1174*/ 	.word	0x00024630
        /*1178*/ 	.word	0x00000005
        /*117c*/ 	.word	0x0002a860
        /*1180*/ 	.short	0x010a
        /*1182*/ 	.byte	0x3f
	.zero		1


	//   ....[77]....
        /*1184*/ 	.word	0x00024690
        /*1188*/ 	.word	0x00000054
        /*118c*/ 	.word	0x0002a890
        /*1190*/ 	.short	0x010a
        /*1192*/ 	.byte	0x3f
	.zero		1


	//   ....[78]....
        /*1194*/ 	.word	0x00024940
        /*1198*/ 	.word	0x00000054
        /*119c*/ 	.word	0x0002a890
        /*11a0*/ 	.short	0x010a
        /*11a2*/ 	.byte	0x3f
	.zero		1


	//   ....[79]....
        /*11a4*/ 	.word	0x00024bf0
        /*11a8*/ 	.word	0x00000054
        /*11ac*/ 	.word	0x0002a890
        /*11b0*/ 	.short	0x010a
        /*11b2*/ 	.byte	0x3f
	.zero		1


	//   ....[80]....
        /*11b4*/ 	.word	0x00024ea0
        /*11b8*/ 	.word	0x00000054
        /*11bc*/ 	.word	0x0002a8b0
        /*11c0*/ 	.short	0x010a
        /*11c2*/ 	.byte	0x3f
	.zero		1


	//   ....[81]....
        /*11c4*/ 	.word	0x00025290
        /*11c8*/ 	.word	0x00000002
        /*11cc*/ 	.word	0x0002a800
        /*11d0*/ 	.short	0x010a
        /*11d2*/ 	.byte	0x3f
	.zero		1


	//   ....[82]....
        /*11d4*/ 	.word	0x00025670
        /*11d8*/ 	.word	0x00000002
        /*11dc*/ 	.word	0x0002a800
        /*11e0*/ 	.short	0x010a
        /*11e2*/ 	.byte	0x3f
	.zero		1


	//   ....[83]....
        /*11e4*/ 	.word	0x000256c0
        /*11e8*/ 	.word	0x00000009
        /*11ec*/ 	.word	0x0002a830
        /*11f0*/ 	.short	0x010a
        /*11f2*/ 	.byte	0x3f
	.zero		1


	//   ....[84]....
        /*11f4*/ 	.word	0x00025710
        /*11f8*/ 	.word	0x00000009
        /*11fc*/ 	.word	0x0002a830
        /*1200*/ 	.short	0x010a
        /*1202*/ 	.byte	0x3f
	.zero		1


	//   ....[85]....
        /*1204*/ 	.word	0x00025760
        /*1208*/ 	.word	0x00000015
        /*120c*/ 	.word	0x0002a850
        /*1210*/ 	.short	0x010a
        /*1212*/ 	.byte	0x3f
	.zero		1


	//   ....[86]....
        /*1214*/ 	.word	0x000257b0
        /*1218*/ 	.word	0x00000003
        /*121c*/ 	.word	0x0002a830
        /*1220*/ 	.short	0x010a
        /*1222*/ 	.byte	0x3f
	.zero		1


	//   ....[87]....
        /*1224*/ 	.word	0x00025800
        /*1228*/ 	.word	0x00000014
        /*122c*/ 	.word	0x0002a850
        /*1230*/ 	.short	0x010a
        /*1232*/ 	.byte	0x3f
	.zero		1


	//   ....[88]....
        /*1234*/ 	.word	0x00025850
        /*1238*/ 	.word	0x00000005
        /*123c*/ 	.word	0x0002a850
        /*1240*/ 	.short	0x010a
        /*1242*/ 	.byte	0x3f
	.zero		1


	//   ....[89]....
        /*1244*/ 	.word	0x000259f0
        /*1248*/ 	.word	0x00000016
        /*124c*/ 	.word	0x0002a820
        /*1250*/ 	.short	0x010a
        /*1252*/ 	.byte	0x3f
	.zero		1


	//   ....[90]....
        /*1254*/ 	.word	0x00025a40
        /*1258*/ 	.word	0x0000000d
        /*125c*/ 	.word	0x0002a8a0
        /*1260*/ 	.short	0x010a
        /*1262*/ 	.byte	0x3f
	.zero		1


	//   ....[91]....
        /*1264*/ 	.word	0x00025a90
        /*1268*/ 	.word	0x0000000d
        /*126c*/ 	.word	0x0002a8c0
        /*1270*/ 	.short	0x010a
        /*1272*/ 	.byte	0x3f
	.zero		1


	//   ....[92]....
        /*1274*/ 	.word	0x00025ae0
        /*1278*/ 	.word	0x0000000c
        /*127c*/ 	.word	0x0002a8a0
        /*1280*/ 	.short	0x010a
        /*1282*/ 	.byte	0x3f
	.zero		1


	//   ....[93]....
        /*1284*/ 	.word	0x00025b30
        /*1288*/ 	.word	0x0000000c
        /*128c*/ 	.word	0x0002a8c0
        /*1290*/ 	.short	0x010a
        /*1292*/ 	.byte	0x3f
	.zero		1


	//   ....[94]....
        /*1294*/ 	.word	0x00025c50
        /*1298*/ 	.word	0x00000007
        /*129c*/ 	.word	0x0002a840
        /*12a0*/ 	.short	0x010a
        /*12a2*/ 	.byte	0x3f
	.zero		1


	//   ....[95]....
        /*12a4*/ 	.word	0x000270e0
        /*12a8*/ 	.word	0x00000016
        /*12ac*/ 	.word	0x0002a820
        /*12b0*/ 	.short	0x010a
        /*12b2*/ 	.byte	0x3f
	.zero		1


	//   ....[96]....
        /*12b4*/ 	.word	0x00027130
        /*12b8*/ 	.word	0x00000006
        /*12bc*/ 	.word	0x0002a840
        /*12c0*/ 	.short	0x010a
        /*12c2*/ 	.byte	0x3f
	.zero		1


	//   ....[97]....
        /*12c4*/ 	.word	0x00027940
        /*12c8*/ 	.word	0x00000004
        /*12cc*/ 	.word	0x0002a860
        /*12d0*/ 	.short	0x010a
        /*12d2*/ 	.byte	0x3f
	.zero		1


	//   ....[98]....
        /*12d4*/ 	.word	0x00028170
        /*12d8*/ 	.word	0x00000000
        /*12dc*/ 	.word	0x0002a860
        /*12e0*/ 	.short	0x010a
        /*12e2*/ 	.byte	0x3f
	.zero		1


	//   ....[99]....
        /*12e4*/ 	.word	0x000293b0
        /*12e8*/ 	.word	0x00000005
        /*12ec*/ 	.word	0x0002a820
        /*12f0*/ 	.short	0x010a
        /*12f2*/ 	.byte	0x3f
	.zero		1


	//   ....[100]....
        /*12f4*/ 	.word	0x00029550
        /*12f8*/ 	.word	0x00000003
        /*12fc*/ 	.word	0x0002a840
        /*1300*/ 	.short	0x010a
        /*1302*/ 	.byte	0x3f
	.zero		1


	//   ....[101]....
        /*1304*/ 	.word	0x000295a0
        /*1308*/ 	.word	0x00000005
        /*130c*/ 	.word	0x0002a840
        /*1310*/ 	.short	0x010a
        /*1312*/ 	.byte	0x3f
	.zero		1


	//   ....[102]....
        /*1314*/ 	.word	0x000295f0
        /*1318*/ 	.word	0x00000003
        /*131c*/ 	.word	0x0002a860
        /*1320*/ 	.short	0x010a
        /*1322*/ 	.byte	0x3f
	.zero		1


	//----- nvinfo : EIATTR_NUM_MBARRIERS
	.align		4
.L_322:
        /*1324*/ 	.byte	0x03, 0x38
        /*1326*/ 	.short	0x0016


	//----- nvinfo : EIATTR_EXIT_INSTR_OFFSETS
	.align		4
        /*1328*/ 	.byte	0x04, 0x1c
        /*132a*/ 	.short	(.L_324 - .L_323)


	//   ....[0]....
.L_323:
        /*132c*/ 	.word	0x00024680


	//----- nvinfo : EIATTR_MAX_THREADS
	.align		4
.L_324:
        /*1330*/ 	.byte	0x04, 0x05
        /*1332*/ 	.short	(.L_326 - .L_325)
.L_325:
        /*1334*/ 	.word	0x00000180
        /*1338*/ 	.word	0x00000001
        /*133c*/ 	.word	0x00000001


	//----- nvinfo : EIATTR_CRS_STACK_SIZE
	.align		4
.L_326:
        /*1340*/ 	.byte	0x04, 0x1e
        /*1342*/ 	.short	(.L_328 - .L_327)
.L_327:
        /*1344*/ 	.word	0x00000000


	//----- nvinfo : EIATTR_CBANK_PARAM_SIZE
	.align		4
.L_328:
        /*1348*/ 	.byte	0x03, 0x19
        /*134a*/ 	.short	0x0af0


	//----- nvinfo : EIATTR_PARAM_CBANK
	.align		4
        /*134c*/ 	.byte	0x04, 0x0a
        /*134e*/ 	.short	(.L_330 - .L_329)
	.align		4
.L_329:
        /*1350*/ 	.word	index@(.nv.constant0._ZN7cutlass13device_kernelIN5flash11enable_sm90INS1_16FlashAttnFwdSm90INS1_25CollectiveMainloopFwdSm90ILi2EN4cute5tupleIJNS5_1CILi1EEES8_S8_EEENS6_IJNS7_ILi128EEENS7_ILi96EEENS7_ILi192EEEEEELi128ENS_6half_tEfNS_4arch4Sm90ELb1ELb0ELb0ELb1ELb1ELb1ELb0ELb1ELb1ELb1ELb1ELb0EEENS1_21CollectiveEpilogueFwdINS6_IJSA_SA_SB_EEES9_SE_SG_Li256ELb1ELb1ELb1ELb0EEENS1_36VarlenDynamicPersistentTileSchedulerILi128ELi96ELi256ELi128ELb1ELb1ELb1ELb1ELb1ELb1EEEEEEEEEvNT_6ParamsE)
        /*1354*/ 	.short	0x0210
        /*1356*/ 	.short	0x0af0


	//----- nvinfo : EIATTR_SW_WAR
	.align		4
.L_330:
        /*1358*/ 	.byte	0x04, 0x36
        /*135a*/ 	.short	(.L_332 - .L_331)
.L_331:
        /*135c*/ 	.word	0x00000008
.L_332:


//--------------------- .nv.callgraph             --------------------------
	.section	.nv.callgraph,"",@"SHT_CUDA_CALLGRAPH"
	.align	4
	.sectionentsize	8
	.align		4
        /*0000*/ 	.word	0x00000000
	.align		4
        /*0004*/ 	.word	0xffffffff
	.align		4
        /*0008*/ 	.word	index@(_ZN7cutlass13device_kernelIN5flash11enable_sm90INS1_16FlashAttnFwdSm90INS1_25CollectiveMainloopFwdSm90ILi2EN4cute5tupleIJNS5_1CILi1EEES8_S8_EEENS6_IJNS7_ILi128EEENS7_ILi96EEENS7_ILi192EEEEEELi128ENS_6half_tEfNS_4arch4Sm90ELb0ELb0ELb0ELb0ELb1ELb0ELb0ELb1ELb1ELb1ELb1ELb0EEENS1_21CollectiveEpilogueFwdINS6_IJSA_SA_SB_EEES9_SE_SG_Li256ELb0ELb1ELb1ELb0EEENS1_19SingleTileSchedulerILb0ELb1ELb1ELi128EEEEEEEEEvNT_6ParamsE)
	.align		4
        /*000c*/ 	.word	index@(__assertfail)
	.align		4
        /*0010*/ 	.word	index@(_ZN7cutlass13device_kernelIN5flash11enable_sm90INS1_16FlashAttnFwdSm90INS1_25CollectiveMainloopFwdSm90ILi2EN4cute5tupleIJNS5_1CILi1EEES8_S8_EEENS6_IJNS7_ILi128EEENS7_ILi96EEENS7_ILi192EEEEEELi128ENS_6half_tEfNS_4arch4Sm90ELb0ELb0ELb0ELb1ELb1ELb0ELb0ELb1ELb1ELb1ELb1ELb0EEENS1_21CollectiveEpilogueFwdINS6_IJSA_SA_SB_EEES9_SE_SG_Li256ELb1ELb1ELb1ELb0EEENS1_36VarlenDynamicPersistentTileSchedulerILi128ELi96ELi256ELi128ELb1ELb1ELb1ELb0ELb1ELb1EEEEEEEEEvNT_6ParamsE)
	.align		4
        /*0014*/ 	.word	index@(__assertfail)
	.align		4
        /*0018*/ 	.word	index@(_ZN7cutlass13device_kernelIN5flash11enable_sm90INS1_16FlashAttnFwdSm90INS1_25CollectiveMainloopFwdSm90ILi2EN4cute5tupleIJNS5_1CILi1EEES8_S8_EEENS6_IJNS7_ILi128EEENS7_ILi96EEENS7_ILi192EEEEEELi128ENS_6half_tEfNS_4arch4Sm90ELb0ELb0ELb0ELb1ELb1ELb1ELb0ELb1ELb1ELb1ELb1ELb0EEENS1_21CollectiveEpilogueFwdINS6_IJSA_SA_SB_EEES9_SE_SG_Li256ELb1ELb1ELb1ELb0EEENS1_36VarlenDynamicPersistentTileSchedulerILi128ELi96ELi256ELi128ELb1ELb1ELb1ELb0ELb1ELb1EEEEEEEEEvNT_6ParamsE)
	.align		4
        /*001c*/ 	.word	index@(__assertfail)
	.align		4
        /*0020*/ 	.word	index@(_ZN7cutlass13device_kernelIN5flash11enable_sm90INS1_16FlashAttnFwdSm90INS1_25CollectiveMainloopFwdSm90ILi2EN4cute5tupleIJNS5_1CILi1EEES8_S8_EEENS6_IJNS7_ILi128EEENS7_ILi96EEENS7_ILi192EEEEEELi128ENS_6half_tEfNS_4arch4Sm90ELb0ELb1ELb0ELb0ELb1ELb0ELb0ELb1ELb1ELb1ELb1ELb0EEENS1_21CollectiveEpilogueFwdINS6_IJSA_SA_SB_EEES9_SE_SG_Li256ELb0ELb1ELb1ELb0EEENS1_19SingleTileSchedulerILb0ELb1ELb1ELi128EEEEEEEEEvNT_6ParamsE)
	.align		4
        /*0024*/ 	.word	index@(__assertfail)
	.align		4
        /*0028*/ 	.word	index@(_ZN7cutlass13device_kernelIN5flash11enable_sm90INS1_16FlashAttnFwdSm90INS1_25CollectiveMainloopFwdSm90ILi2EN4cute5tupleIJNS5_1CILi1EEES8_S8_EEENS6_IJNS7_ILi128EEENS7_ILi96EEENS7_ILi192EEEEEELi128ENS_6half_tEfNS_4arch4Sm90ELb0ELb1ELb0ELb1ELb1ELb0ELb0ELb1ELb1ELb1ELb1ELb0EEENS1_21CollectiveEpilogueFwdINS6_IJSA_SA_SB_EEES9_SE_SG_Li256ELb1ELb1ELb1ELb0EEENS1_36VarlenDynamicPersistentTileSchedulerILi128ELi96ELi256ELi128ELb1ELb1ELb1ELb1ELb0ELb1EEEEEEEEEvNT_6ParamsE)
	.align		4
        /*002c*/ 	.word	index@(__assertfail)
	.align		4
        /*0030*/ 	.word	index@(_ZN7cutlass13device_kernelIN5flash11enable_sm90INS1_16FlashAttnFwdSm90INS1_25CollectiveMainloopFwdSm90ILi2EN4cute5tupleIJNS5_1CILi1EEES8_S8_EEENS6_IJNS7_ILi128EEENS7_ILi96EEENS7_ILi192EEEEEELi128ENS_6half_tEfNS_4arch4Sm90ELb0ELb1ELb0ELb1ELb1ELb1ELb0ELb1ELb1ELb1ELb1ELb0EEENS1_21CollectiveEpilogueFwdINS6_IJSA_SA_SB_EEES9_SE_SG_Li256ELb1ELb1ELb1ELb0EEENS1_36VarlenDynamicPersistentTileSchedulerILi128ELi96ELi256ELi128ELb1ELb1ELb1ELb1ELb0ELb1EEEEEEEEEvNT_6ParamsE)
	.align		4
        /*0034*/ 	.word	index@(__assertfail)
	.align		4
        /*0038*/ 	.word	index@(_ZN7cutlass13device_kernelIN5flash11enable_sm90INS1_16FlashAttnFwdSm90INS1_25CollectiveMainloopFwdSm90ILi2EN4cute5tupleIJNS5_1CILi1EEES8_S8_EEENS6_IJNS7_ILi128EEENS7_ILi96EEENS7_ILi192EEEEEELi128ENS_6half_tEfNS_4arch4Sm90ELb1ELb0ELb0ELb0ELb1ELb0ELb0ELb1ELb1ELb1ELb1ELb0EEENS1_21CollectiveEpilogueFwdINS6_IJSA_SA_SB_EEES9_SE_SG_Li256ELb0ELb1ELb1ELb0EEENS1_19SingleTileSchedulerILb0ELb1ELb1ELi128EEEEEEEEEvNT_6ParamsE)
	.align		4
        /*003c*/ 	.word	index@(__assertfail)
	.align		4
        /*0040*/ 	.word	index@(_ZN7cutlass13device_kernelIN5flash11enable_sm90INS1_16FlashAttnFwdSm90INS1_25CollectiveMainloopFwdSm90ILi2EN4cute5tupleIJNS5_1CILi1EEES8_S8_EEENS6_IJNS7_ILi128EEENS7_ILi96EEENS7_ILi192EEEEEELi128ENS_6half_tEfNS_4arch4Sm90ELb1ELb0ELb0ELb1ELb1ELb0ELb0ELb1ELb1ELb1ELb1ELb0EEENS1_21CollectiveEpilogueFwdINS6_IJSA_SA_SB_EEES9_SE_SG_Li256ELb1ELb1ELb1ELb0EEENS1_36VarlenDynamicPersistentTileSchedulerILi128ELi96ELi256ELi128ELb1ELb1ELb1ELb1ELb1ELb1EEEEEEEEEvNT_6ParamsE)
	.align		4
        /*0044*/ 	.word	index@(__assertfail)
	.align		4
        /*0048*/ 	.word	index@(_ZN7cutlass13device_kernelIN5flash11enable_sm90INS1_16FlashAttnFwdSm90INS1_25CollectiveMainloopFwdSm90ILi2EN4cute5tupleIJNS5_1CILi1EEES8_S8_EEENS6_IJNS7_ILi128EEENS7_ILi96EEENS7_ILi192EEEEEELi128ENS_6half_tEfNS_4arch4Sm90ELb1ELb0ELb0ELb1ELb1ELb1ELb0ELb1ELb1ELb1ELb1ELb0EEENS1_21CollectiveEpilogueFwdINS6_IJSA_SA_SB_EEES9_SE_SG_Li256ELb1ELb1ELb1ELb0EEENS1_36VarlenDynamicPersistentTileSchedulerILi128ELi96ELi256ELi128ELb1ELb1ELb1ELb1ELb1ELb1EEEEEEEEEvNT_6ParamsE)
	.align		4
        /*004c*/ 	.word	index@(__assertfail)
	.align		4
        /*0050*/ 	.word	0x00000000
	.align		4
        /*0054*/ 	.word	0xfffffffe
	.align		4
        /*0058*/ 	.word	0x00000000
	.align		4
        /*005c*/ 	.word	0xfffffffd
	.align		4
        /*0060*/ 	.word	0x00000000
	.align		4
        /*0064*/ 	.word	0xfffffffc


//--------------------- .nv.constant4             --------------------------
	.section	.nv.constant4,"a",@progbits
	.align	8
	.align		8
.nv.constant4:
        /*0000*/ 	.dword	__assertfail
	.align		8
        /*0008*/ 	.dword	__unnamed_1
	.align		8
        /*0010*/ 	.dword	__unnamed_2
	.align		8
        /*0018*/ 	.dword	__unnamed_3
	.align		8
        /*0020*/ 	.dword	__unnamed_4
	.align		8
        /*0028*/ 	.dword	__unnamed_5
	.align		8
        /*0030*/ 	.dword	__unnamed_6
	.align		8
        /*0038*/ 	.dword	_ZN82_INTERNAL_fce35b4c_46_flash_fwd_hdim192_128_fp16_paged_split_sm90_cu_bdbb69e5_32024cuda3std3__45__cpo5beginE
	.align		8
        /*0040*/ 	.dword	_ZN82_INTERNAL_fce35b4c_46_flash_fwd_hdim192_128_fp16_paged_split_sm90_cu_bdbb69e5_32024cuda3std3__45__cpo3endE
	.align		8
        /*0048*/ 	.dword	_ZN82_INTERNAL_fce35b4c_46_flash_fwd_hdim192_128_fp16_paged_split_sm90_cu_bdbb69e5_32024cuda3std3__45__cpo6cbeginE
	.align		8
        /*0050*/ 	.dword	_ZN82_INTERNAL_fce35b4c_46_flash_fwd_hdim192_128_fp16_paged_split_sm90_cu_bdbb69e5_32024cuda3std3__45__cpo4cendE
	.align		8
        /*0058*/ 	.dword	_ZN82_INTERNAL_fce35b4c_46_flash_fwd_hdim192_128_fp16_paged_split_sm90_cu_bdbb69e5_32024cuda3std3__484_GLOBAL__N__fce35b4c_46_flash_fwd_hdim192_128_fp16_paged_split_sm90_cu_bdbb69e5_32026ignoreE
	.align		8
        /*0060*/ 	.dword	_ZN82_INTERNAL_fce35b4c_46_flash_fwd_hdim192_128_fp16_paged_split_sm90_cu_bdbb69e5_32024cuda3std3__419piecewise_constructE
	.align		8
        /*0068*/ 	.dword	_ZN82_INTERNAL_fce35b4c_46_flash_fwd_hdim192_128_fp16_paged_split_sm90_cu_bdbb69e5_32024cuda3std3__48in_placeE
	.align		8
        /*0070*/ 	.dword	_ZN82_INTERNAL_fce35b4c_46_flash_fwd_hdim192_128_fp16_paged_split_sm90_cu_bdbb69e5_32024cuda3std6ranges3__45__cpo4swapE
	.align		8
        /*0078*/ 	.dword	_ZN82_INTERNAL_fce35b4c_46_flash_fwd_hdim192_128_fp16_paged_split_sm90_cu_bdbb69e5_32024cuda3std6ranges3__45__cpo9iter_moveE
	.align		8
        /*0080*/ 	.dword	_ZN82_INTERNAL_fce35b4c_46_flash_fwd_hdim192_128_fp16_paged_split_sm90_cu_bdbb69e5_32024cute7productE
	.align		8
        /*0088*/ 	.dword	_ZN82_INTERNAL_fce35b4c_46_flash_fwd_hdim192_128_fp16_paged_split_sm90_cu_bdbb69e5_32024cute1_E
	.align		8
        /*0090*/ 	.dword	$str$23
	.align		8
        /*0098*/ 	.dword	$str$24


//--------------------- .text._ZN7cutlass13device_kernelIN5flash11enable_sm90INS1_16FlashAttnFwdSm90INS1_25CollectiveMainloopFwdSm90ILi2EN4cute5tupleIJNS5_1CILi1EEES8_S8_EEENS6_IJNS7_ILi128EEENS7_ILi96EEENS7_ILi192EEEEEELi128ENS_6half_tEfNS_4arch4Sm90ELb0ELb0ELb0ELb0ELb1ELb0ELb0ELb1ELb1ELb1ELb1ELb0EEENS1_21CollectiveEpilogueFwdINS6_IJSA_SA_SB_EEES9_SE_SG_Li256ELb0ELb1ELb1ELb0EEENS1_19SingleTileSchedulerILb0ELb1ELb1ELi128EEEEEEEEEvNT_6ParamsE --------------------------
	.section	.text._ZN7cutlass13device_kernelIN5flash11enable_sm90INS1_16FlashAttnFwdSm90INS1_25CollectiveMainloopFwdSm90ILi2EN4cute5tupleIJNS5_1CILi1EEES8_S8_EEENS6_IJNS7_ILi128EEENS7_ILi96EEENS7_ILi192EEEEEELi128ENS_6half_tEfNS_4arch4Sm90ELb0ELb0ELb0ELb0ELb1ELb0ELb0ELb1ELb1ELb1ELb1ELb0EEENS1_21CollectiveEpilogueFwdINS6_IJSA_SA_SB_EEES9_SE_SG_Li256ELb0ELb1ELb1ELb0EEENS1_19SingleTileSchedulerILb0ELb1ELb1ELi128EEEEEEEEEvNT_6ParamsE,"ax",@progbits
	.align	128
.text._ZN7cutlass13device_kernelIN5flash11enable_sm90INS1_16FlashAttnFwdSm90INS1_25CollectiveMainloopFwdSm90ILi2EN4cute5tupleIJNS5_1CILi1EEES8_S8_EEENS6_IJNS7_ILi128EEENS7_ILi96EEENS7_ILi192EEEEEELi128ENS_6half_tEfNS_4arch4Sm90ELb0ELb0ELb0ELb0ELb1ELb0ELb0ELb1ELb1ELb1ELb1ELb0EEENS1_21CollectiveEpilogueFwdINS6_IJSA_SA_SB_EEES9_SE_SG_Li256ELb0ELb1ELb1ELb0EEENS1_19SingleTileSchedulerILb0ELb1ELb1ELi128EEEEEEEEEvNT_6ParamsE:
        .type           _ZN7cutlass13device_kernelIN5flash11enable_sm90INS1_16FlashAttnFwdSm90INS1_25CollectiveMainloopFwdSm90ILi2EN4cute5tupleIJNS5_1CILi1EEES8_S8_EEENS6_IJNS7_ILi128EEENS7_ILi96EEENS7_ILi192EEEEEELi128ENS_6half_tEfNS_4arch4Sm90ELb0ELb0ELb0ELb0ELb1ELb0ELb0ELb1ELb1ELb1ELb1ELb0EEENS1_21CollectiveEpilogueFwdINS6_IJSA_SA_SB_EEES9_SE_SG_Li256ELb0ELb1ELb1ELb0EEENS1_19SingleTileSchedulerILb0ELb1ELb1ELi128EEEEEEEEEvNT_6ParamsE,@function
        .size           _ZN7cutlass13device_kernelIN5flash11enable_sm90INS1_16FlashAttnFwdSm90INS1_25CollectiveMainloopFwdSm90ILi2EN4cute5tupleIJNS5_1CILi1EEES8_S8_EEENS6_IJNS7_ILi128EEENS7_ILi96EEENS7_ILi192EEEEEELi128ENS_6half_tEfNS_4arch4Sm90ELb0ELb0ELb0ELb0ELb1ELb0ELb0ELb1ELb1ELb1ELb1ELb0EEENS1_21CollectiveEpilogueFwdINS6_IJSA_SA_SB_EEES9_SE_SG_Li256ELb0ELb1ELb1ELb0EEENS1_19SingleTileSchedulerILb0ELb1ELb1ELi128EEEEEEEEEvNT_6ParamsE,(.L_x_3204 - _ZN7cutlass13device_kernelIN5flash11enable_sm90INS1_16FlashAttnFwdSm90INS1_25CollectiveMainloopFwdSm90ILi2EN4cute5tupleIJNS5_1CILi1EEES8_S8_EEENS6_IJNS7_ILi128EEENS7_ILi96EEENS7_ILi192EEEEEELi128ENS_6half_tEfNS_4arch4Sm90ELb0ELb0ELb0ELb0ELb1ELb0ELb0ELb1ELb1ELb1ELb1ELb0EEENS1_21CollectiveEpilogueFwdINS6_IJSA_SA_SB_EEES9_SE_SG_Li256ELb0ELb1ELb1ELb0EEENS1_19SingleTileSchedulerILb0ELb1ELb1ELi128EEEEEEEEEvNT_6ParamsE)
        .other          _ZN7cutlass13device_kernelIN5flash11enable_sm90INS1_16FlashAttnFwdSm90INS1_25CollectiveMainloopFwdSm90ILi2EN4cute5tupleIJNS5_1CILi1EEES8_S8_EEENS6_IJNS7_ILi128EEENS7_ILi96EEENS7_ILi192EEEEEELi128ENS_6half_tEfNS_4arch4Sm90ELb0ELb0ELb0ELb0ELb1ELb0ELb0ELb1ELb1ELb1ELb1ELb0EEENS1_21CollectiveEpilogueFwdINS6_IJSA_SA_SB_EEES9_SE_SG_Li256ELb0ELb1ELb1ELb0EEENS1_19SingleTileSchedulerILb0ELb1ELb1ELi128EEEEEEEEEvNT_6ParamsE,@"STO_CUDA_ENTRY STV_DEFAULT"
_ZN7cutlass13device_kernelIN5flash11enable_sm90INS1_16FlashAttnFwdSm90INS1_25CollectiveMainloopFwdSm90ILi2EN4cute5tupleIJNS5_1CILi1EEES8_S8_EEENS6_IJNS7_ILi128EEENS7_ILi96EEENS7_ILi192EEEEEELi128ENS_6half_tEfNS_4arch4Sm90ELb0ELb0ELb0ELb0ELb1ELb0ELb0ELb1ELb1ELb1ELb1ELb0EEENS1_21CollectiveEpilogueFwdINS6_IJSA_SA_SB_EEES9_SE_SG_Li256ELb0ELb1ELb1ELb0EEENS1_19SingleTileSchedulerILb0ELb1ELb1ELi128EEEEEEEEEvNT_6ParamsE:
[----:B------:R-:W0:Y:S01]  /*0000*/  LDC R1, c[0x0][0x28] ;  /* 0x00000a00ff017b82 */ /* 0x000e220000000800 */
[----:B------:R-:W1:Y:S01]  /*0010*/  S2R R25, SR_TID.X ;  /* 0x0000000000197919 */ /* 0x000e620000002100 */
[----:B------:R-:W-:Y:S01]  /*0020*/  ELECT P0, URZ, PT ;  /* 0x00000000003f782f */ /* 0x000fe20003800000 */
[----:B------:R-:W-:Y:S01]  /*0030*/  UMOV UR4, 0x80 ;  /* 0x0000008000047882 */ /* 0x000fe20000000000 */
[----:B------:R-:W-:Y:S01]  /*0040*/  UMOV UR7, 0x100 ;  /* 0x0000010000077882 */ /* 0x000fe20000000000 */
[----:B-1----:R-:W-:-:S05]  /*0050*/  SHF.R.U32.HI R0, RZ, 0x5, R25 ;  /* 0x00000005ff007819 */ /* 0x002fca0000011619 */
[----:B------:R-:W1:Y:S02]  /*0060*/  SHFL.IDX PT, R2, R0, RZ, 0x1f ;  /* 0x00001fff00027589 */ /* 0x000e6400000e0000 */
[C---:B-1----:R-:W-:Y:S02]  /*0070*/  ISETP.NE.OR P0, PT, R2.reuse, RZ, !P0 ;  /* 0x000000ff0200720c */ /* 0x042fe40004705670 */
[----:B------:R-:W-:Y:S02]  /*0080*/  ISETP.NE.AND P1, PT, R2, RZ, PT ;  /* 0x000000ff0200720c */ /* 0x000fe40003f25270 */
[----:B------:R-:W-:-:S06]  /*0090*/  SHF.R.U32.HI R2, RZ, 0x7, R25 ;  /* 0x00000007ff027819 */ /* 0x000fcc0000011619 */
[----:B------:R-:W1:Y:S03]  /*00a0*/  SHFL.IDX PT, R2, R2, RZ, 0x1f ;  /* 0x00001fff02027589 */ /* 0x000e6600000e0000 */
[----:B------:R-:W-:Y:S01]  /*00b0*/  VOTEU.ALL UP0, P0 ;  /* 0x00000000003f7886 */ /* 0x000fe20000000000 */
[----:B------:R-:W-:-:S04]  /*00c0*/  VOTEU.ALL UP1, P0 ;  /* 0x00000000003f7886 */ /* 0x000fc80000020000 */
[----:B------:R-:W2:Y:S01]  /*00d0*/  @!UP0 S2UR UR8, SR_CgaCtaId ;  /* 0x00000000000889c3 */ /* 0x000ea20000008800 */
[----:B------:R-:W-:Y:S01]  /*00e0*/  @!UP0 UMOV UR6, 0x400 ;  /* 0x0000040000068882 */ /* 0x000fe20000000000 */
[----:B------:R-:W-:-:S04]  /*00f0*/  @!UP0 UIADD3 UR4, -UR4, 0x100000, URZ ;  /* 0x0010000004048890 */ /* 0x000fc8000fffe13f */
[----:B------:R-:W-:Y:S02]  /*0100*/  @!UP0 USHF.L.U32 UR5, UR4, 0xb, URZ ;  /* 0x0000000b04058899 */ /* 0x000fe4000800063f */
[----:B------:R-:W-:Y:S02]  /*0110*/  @!UP0 USHF.L.U32 UR4, UR4, 0x1, URZ ;  /* 0x0000000104048899 */ /* 0x000fe4000800063f */
[----:B--2---:R-:W-:Y:S02]  /*0120*/  @!UP0 ULEA UR8, UR8, UR6, 0x18 ;  /* 0x0000000608088291 */ /* 0x004fe4000f8ec03f */
[----:B------:R-:W-:-:S04]  /*0130*/  @!UP0 UIADD3 UR6, -UR7, 0x100000, URZ ;  /* 0x0010000007068890 */ /* 0x000fc8000fffe13f */
[----:B------:R-:W-:Y:S02]  /*0140*/  @!UP0 USHF.L.U32 UR7, UR6, 0xb, URZ ;  /* 0x0000000b06078899 */ /* 0x000fe4000800063f */
[----:B------:R-:W-:Y:S01]  /*0150*/  @!UP0 USHF.L.U32 UR6, UR6, 0x1, URZ ;  /* 0x0000000106068899 */ /* 0x000fe2000800063f */
[----:B------:R-:W-:-:S05]  /*0160*/  VOTEU.ALL UP0, P0 ;  /* 0x00000000003f7886 */ /* 0x000fca0000000000 */
[----:B------:R2:W3:Y:S06]  /*0170*/  @!UP0 SYNCS.EXCH.64 URZ, [UR8+0x2a800], UR4 ;  /* 0x02a80004083f85b2 */ /* 0x0004ec0008000100 */
[----:B------:R2:W4:Y:S02]  /*0180*/  @!UP1 SYNCS.EXCH.64 URZ, [UR8+0x2a820], UR6 ;  /* 0x02a82006083f95b2 */ /* 0x0005240008000100 */
[----:B012---:R-:W-:Y:S05]  /*0190*/  @P1 BRA `(.L_x_0) ;  /* 0x0000000000481947 */ /* 0x007fea0003800000 */
[----:B------:R-:W0:Y:S01]  /*01a0*/  S2UR UR5, SR_CgaCtaId ;  /* 0x00000000000579c3 */ /* 0x000e220000008800 */
[----:B------:R-:W-:Y:S01]  /*01b0*/  UMOV UR4, 0x400 ;  /* 0x0000040000047882 */ /* 0x000fe20000000000 */
[----:B------:R-:W-:Y:S01]  /*01c0*/  UMOV UR6, 0x80 ;  /* 0x0000008000067882 */ /* 0x000fe20000000000 */
[----:B------:R-:W-:Y:S01]  /*01d0*/  UMOV UR7, 0x100 ;  /* 0x0000010000077882 */ /* 0x000fe20000000000 */
[----:B------:R-:W-:Y:S01]  /*01e0*/  ELECT P0, URZ, PT ;  /* 0x00000000003f782f */ /* 0x000fe20003800000 */
[----:B0-----:R-:W-:Y:S02]  /*01f0*/  ULEA UR8, UR5, UR4, 0x18 ;  /* 0x0000000405087291 */ /* 0x001fe4000f8ec03f */
[----:B------:R-:W-:-:S04]  /*0200*/  UIADD3 UR4, -UR6, 0x100000, URZ ;  /* 0x0010000006047890 */ /* 0x000fc8000fffe13f */
[----:B------:R-:W-:Y:S02]  /*0210*/  USHF.L.U32 UR5, UR4, 0xb, URZ ;  /* 0x0000000b04057899 */ /* 0x000fe4000800063f */
[----:B------:R-:W-:Y:S02]  /*0220*/  USHF.L.U32 UR4, UR4, 0x1, URZ ;  /* 0x0000000104047899 */ /* 0x000fe4000800063f */
[----:B------:R-:W-:-:S04]  /*0230*/  UIADD3 UR6, -UR7, 0x100000, URZ ;  /* 0x0010000007067890 */ /* 0x000fc8000fffe13f */
[----:B------:R-:W-:Y:S02]  /*0240*/  USHF.L.U32 UR7, UR6, 0xb, URZ ;  /* 0x0000000b06077899 */ /* 0x000fe4000800063f */
[----:B------:R-:W-:Y:S01]  /*0250*/  USHF.L.U32 UR6, UR6, 0x1, URZ ;  /* 0x0000000106067899 */ /* 0x000fe2000800063f */
[----:B------:R-:W0:Y:S03]  /*0260*/  FENCE.VIEW.ASYNC.S ;  /* 0x00000000000073c6 */ /* 0x000e260000000000 */
[----:B0-----:R0:W1:Y:S08]  /*0270*/  SYNCS.EXCH.64 URZ, [UR8+0x2a830], UR4 ;  /* 0x02a83004083f75b2 */ /* 0x0010700008000100 */
[----:B------:R0:W2:Y:S01]  /*0280*/  SYNCS.EXCH.64 URZ, [UR8+0x2a840], UR6 ;  /* 0x02a84006083f75b2 */ /* 0x0000a20008000100 */
[----:B------:R0:W0:Y:S01]  /*0290*/  SYNCS.EXCH.64 URZ, [UR8+0x2a838], UR4 ;  /* 0x02a83804083f75b2 */ /* 0x0000220008000100 */
[----:B------:R0:W0:Y:S01]  /*02a0*/  SYNCS.EXCH.64 URZ, [UR8+0x2a848], UR6 ;  /* 0x02a84806083f75b2 */ /* 0x0000220008000100 */
[----:B------:R-:W-:Y:S01]  /*02b0*/  NOP ;  /* 0x0000000000007918 */ /* 0x000fe20000000000 */
.L_x_0:
[----:B------:R-:W5:Y:S01]  /*02c0*/  SHFL.IDX PT, R3, R0, RZ, 0x1f ;  /* 0x00001fff00037589 */ /* 0x000f6200000e0000 */
[----:B------:R-:W-:Y:S01]  /*02d0*/  NOP ;  /* 0x0000000000007918 */ /* 0x000fe20000000000 */
[----:B-----5:R-:W-:-:S13]  /*02e0*/  ISETP.NE.AND P0, PT, R3, RZ, PT ;  /* 0x000000ff0300720c */ /* 0x020fda0003f05270 */
[----:B------:R-:W-:Y:S05]  /*02f0*/  @P0 BRA `(.L_x_1) ;  /* 0x0000000000480947 */ /* 0x000fea0003800000 */
[----:B0-----:R-:W0:Y:S01]  /*0300*/  S2UR UR5, SR_CgaCtaId ;  /* 0x00000000000579c3 */ /* 0x001e220000008800 */
        /* <DEDUP_REMOVED lines=12> */
[----:B0-----:R0:W0:Y:S08]  /*03d0*/  SYNCS.EXCH.64 URZ, [UR8+0x2a850], UR4 ;  /* 0x02a85004083f75b2 */ /* 0x0010300008000100 */
[----:B------:R0:W0:Y:S01]  /*03e0*/  SYNCS.EXCH.64 URZ, [UR8+0x2a860], UR6 ;  /* 0x02a86006083f75b2 */ /* 0x0000220008000100 */
[----:B------:R0:W0:Y:S01]  /*03f0*/  SYNCS.EXCH.64 URZ, [UR8+0x2a858], UR4 ;  /* 0x02a85804083f75b2 */ /* 0x0000220008000100 */
[----:B------:R0:W0:Y:S01]  /*0400*/  SYNCS.EXCH.64 URZ, [UR8+0x2a868], UR6 ;  /* 0x02a86806083f75b2 */ /* 0x0000220008000100 */
[----:B------:R-:W-:Y:S01]  /*0410*/  NOP ;  /* 0x0000000000007918 */ /* 0x000fe20000000000 */
.L_x_1:
[----:B------:R-:W5:Y:S01]  /*0420*/  SHFL.IDX PT, R3, R0, RZ, 0x1f ;  /* 0x00001fff00037589 */ /* 0x000f6200000e0000 */
[----:B------:R-:W-:Y:S01]  /*0430*/  NOP ;  /* 0x0000000000007918 */ /* 0x000fe20000000000 */
[----:B-----5:R-:W-:-:S13]  /*0440*/  ISETP.NE.AND P0, PT, R3, RZ, PT ;  /* 0x000000ff0300720c */ /* 0x020fda0003f05270 */
[----:B------:R-:W-:Y:S05]  /*0450*/  @P0 BRA `(.L_x_2) ;  /* 0x0000000000380947 */ /* 0x000fea0003800000 */
[----:B0-----:R-:W0:Y:S01]  /*0460*/  S2UR UR5, SR_CgaCtaId ;  /* 0x00000000000579c3 */ /* 0x001e220000008800 */
[----:B------:R-:W-:Y:S01]  /*0470*/  UMOV UR4, 0x400 ;  /* 0x0000040000047882 */ /* 0x000fe20000000000 */
[----:B------:R-:W-:Y:S01]  /*0480*/  UMOV UR7, 0x80 ;  /* 0x0000008000077882 */ /* 0x000fe20000000000 */
[----:B------:R-:W-:Y:S01]  /*0490*/  ELECT P0, URZ, PT ;  /* 0x00000000003f782f */ /* 0x000fe20003800000 */
[----:B0-----:R-:W-:Y:S02]  /*04a0*/  ULEA UR6, UR5, UR4, 0x18 ;  /* 0x0000000405067291 */ /* 0x001fe4000f8ec03f */
[----:B------:R-:W-:-:S04]  /*04b0*/  UIADD3 UR4, -UR7, 0x100000, URZ ;  /* 0x0010000007047890 */ /* 0x000fc8000fffe13f */
[----:B------:R-:W-:Y:S02]  /*04c0*/  USHF.L.U32 UR5, UR4, 0xb, URZ ;  /* 0x0000000b04057899 */ /* 0x000fe4000800063f */
[----:B------:R-:W-:Y:S01]  /*04d0*/  USHF.L.U32 UR4, UR4, 0x1, URZ ;  /* 0x0000000104047899 */ /* 0x000fe2000800063f */
[----:B------:R-:W0:Y:S11]  /*04e0*/  FENCE.VIEW.ASYNC.S ;  /* 0x00000000000073c6 */ /* 0x000e360000000000 */
[----:B0-----:R0:W0:Y:S01]  /*04f0*/  SYNCS.EXCH.64 URZ, [UR6+0x2a870], UR4 ;  /* 0x02a87004063f75b2 */ /* 0x0010220008000100 */
[----:B------:R0:W0:Y:S01]  /*0500*/  SYNCS.EXCH.64 URZ, [UR6+0x2a880], UR4 ;  /* 0x02a88004063f75b2 */ /* 0x0000220008000100 */
[----:B------:R0:W0:Y:S01]  /*0510*/  SYNCS.EXCH.64 URZ, [UR6+0x2a878], UR4 ;  /* 0x02a87804063f75b2 */ /* 0x0000220008000100 */
[----:B------:R0:W0:Y:S01]  /*0520*/  SYNCS.EXCH.64 URZ, [UR6+0x2a888], UR4 ;  /* 0x02a88804063f75b2 */ /* 0x0000220008000100 */
[----:B------:R-:W-:Y:S01]  /*0530*/  NOP ;  /* 0x0000000000007918 */ /* 0x000fe20000000000 */
.L_x_2:
        /* <DEDUP_REMOVED lines=22> */
.L_x_3:
[----:B------:R-:W5:Y:S01]  /*06a0*/  SHFL.IDX PT, R3, R0, RZ, 0x1f ;  /* 0x00001fff00037589 */ /* 0x000f6200000e0000 */
[----:B------:R-:W-:Y:S01]  /*06b0*/  R2UR UR9, R2 ;  /* 0x00000000020972ca */ /* 0x000fe200000e0000 */
        /* <DEDUP_REMOVED lines=21> */
.L_x_4:
[----:B------:R-:W-:Y:S01]  /*0810*/  UISETP.NE.AND UP0, UPT, UR9, URZ, UPT ;  /* 0x0000003f0900728c */ /* 0x000fe2000bf05270 */
[----:B------:R-:W-:Y:S01]  /*0820*/  NOP ;  /* 0x0000000000007918 */ /* 0x000fe20000000000 */
[----:B------:R-:W-:Y:S01]  /*0830*/  UMOV UR36, 0x1 ;  /* 0x0000000100247882 */ /* 0x000fe20000000000 */
[----:B------:R-:W-:Y:S01]  /*0840*/  ULDC.64 UR38, c[0x0][0x208] ;  /* 0x0000820000267ab9 */ /* 0x000fe20000000a00 */
[----:B------:R-:W-:Y:S01]  /*0850*/  USEL UR36, UR36, 0x2, !UP0 ;  /* 0x0000000224247887 */ /* 0x000fe2000c000000 */
[----:B------:R-:W-:Y:S01]  /*0860*/  BSSY B6, `(.L_x_5) ;  /* 0x0000a48000067945 */ /* 0x000fe20003800000 */
[----:B01234-:R-:W-:Y:S01]  /*0870*/  BAR.SYNC.DEFER_BLOCKING 0x0 ;  /* 0x0000000000007b1d */ /* 0x01ffe20000010000 */
[----:B------:R-:W-:-:S13]  /*0880*/  PLOP3.LUT P0, PT, PT, PT, UP0, 0x80, 0x0 ;  /* 0x000000000000781c */ /* 0x000fda0003f0f008 */
[----:B------:R-:W-:Y:S05]  /*0890*/  @!P0 BRA `(.L_x_6) ;  /* 0x0000006800c48947 */ /* 0x000fea0003800000 */
.L_x_7:
[----:B------:R-:W-:-:S08]  /*08a0*/  NOP ;  /* 0x0000000000007918 */ /* 0x000fd00000000000 */
[----:B------:R-:W0:Y:S02]  /*08b0*/  USETMAXREG.TRY_ALLOC.CTAPOOL UP0, 0xe8 ;  /* 0x000000e8000079c8 */ /* 0x000e240008000600 */
[----:B0-----:R-:W-:-:S13]  /*08c0*/  PLOP3.LUT P0, PT, PT, PT, UP0, 0x80, 0x0 ;  /* 0x000000000000781c */ /* 0x001fda0003f0f008 */
[----:B------:R-:W-:Y:S05]  /*08d0*/  @!P0 BRA `(.L_x_7) ;  /* 0xfffffffc00f08947 */ /* 0x000fea000383ffff */
[----:B------:R-:W0:Y:S08]  /*08e0*/  LDC R3, c[0x0][0xc50] ;  /* 0x00031400ff037b82 */ /* 0x000e300000000800 */
[----:B------:R-:W1:Y:S08]  /*08f0*/  S2UR UR4, SR_CTAID.Y ;  /* 0x00000000000479c3 */ /* 0x000e700000002600 */
[----:B------:R-:W2:Y:S08]  /*0900*/  S2UR UR5, SR_CTAID.Z ;  /* 0x00000000000579c3 */ /* 0x000eb00000002700 */
[----:B------:R-:W-:Y:S06]  /*0910*/  BAR.ARV 0x8, 0x180 ;  /* 0x0206000000007b1d */ /* 0x000fec0000002000 */
[----:B0-----:R-:W-:Y:S01]  /*0920*/  ISETP.NE.AND P0, PT, R3, 0x1, PT ;  /* 0x000000010300780c */ /* 0x001fe20003f05270 */
[----:B-1----:R-:W-:-:S12]  /*0930*/  IMAD.U32 R2, RZ, RZ, UR4 ;  /* 0x00000004ff027e24 */ /* 0x002fd8000f8e00ff */
[----:B------:R-:W0:Y:S08]  /*0940*/  @P0 LDC R0, c[0x0][0xc54] ;  /* 0x00031500ff000b82 */ /* 0x000e300000000800 */
[----:B------:R-:W1:Y:S01]  /*0950*/  @P0 LDC R5, c[0x0][0xc58] ;  /* 0x00031600ff050b82 */ /* 0x000e620000000800 */
[----:B0-----:R-:W-:-:S05]  /*0960*/  @P0 IMAD.HI.U32 R0, R0, UR4, RZ ;  /* 0x0000000400000c27 */ /* 0x001fca000f8e00ff */
[----:B-1----:R-:W-:Y:S02]  /*0970*/  @P0 SHF.R.U32.HI R2, RZ, R5, R0 ;  /* 0x00000005ff020219 */ /* 0x002fe40000011600 */
[----:B--2---:R-:W-:-:S03]  /*0980*/  ISETP.LE.AND P0, PT, RZ, UR5, PT ;  /* 0x00000005ff007c0c */ /* 0x004fc6000bf03270 */
[----:B------:R-:W-:-:S04]  /*0990*/  IMAD.MOV R0, RZ, RZ, -R2 ;  /* 0x000000ffff007224 */ /* 0x000fc800078e0a02 */
[----:B------:R-:W-:-:S06]  /*09a0*/  IMAD R4, R3, R0, UR4 ;  /* 0x0000000403047e24 */ /* 0x000fcc000f8e0200 */
[----:B------:R-:W-:Y:S05]  /*09b0*/  @!P0 BRA `(.L_x_8) ;  /* 0x000000a000c88947 */ /* 0x000fea0003800000 */
[----:B------:R-:W0:Y:S01]  /*09c0*/  LDC.64 R6, c[0x0][0x418] ;  /* 0x00010600ff067b82 */ /* 0x000e220000000a00 */
[----:B------:R-:W-:Y:S02]  /*09d0*/  LOP3.LUT R16, R4, 0xffff, RZ, 0xc0, !PT ;  /* 0x0000ffff04107812 */ /* 0x000fe400078ec0ff */
[----:B------:R-:W-:-:S05]  /*09e0*/  MOV R17, RZ ;  /* 0x000000ff00117202 */ /* 0x000fca0000000f00 */
[----:B------:R-:W1:Y:S08]  /*09f0*/  LDC R0, c[0x0][0x424] ;  /* 0x00010900ff007b82 */ /* 0x000e700000000800 */
[----:B------:R-:W2:Y:S01]  /*0a00*/  LDC R3, c[0x0][0x2f0] ;  /* 0x0000bc00ff037b82 */ /* 0x000ea20000000800 */
[----:B0-----:R-:W-:-:S04]  /*0a10*/  ISETP.NE.U32.AND P0, PT, R6, RZ, PT ;  /* 0x000000ff0600720c */ /* 0x001fc80003f05070 */
[----:B------:R-:W-:-:S04]  /*0a20*/  ISETP.NE.AND.EX P0, PT, R7, RZ, PT, P0 ;  /* 0x000000ff0700720c */ /* 0x000fc80003f05300 */
[----:B-1----:R-:W-:-:S05]  /*0a30*/  SEL R0, R0, 0x1, P0 ;  /* 0x0000000100007807 */ /* 0x002fca0000000000 */
[----:B--2---:R-:W-:-:S04]  /*0a40*/  IMAD R18, R0, R3, RZ ;  /* 0x0000000300127224 */ /* 0x004fc800078e02ff */
[C---:B------:R-:W-:Y:S01]  /*0a50*/  VIADD R0, R18.reuse, 0x5f ;  /* 0x0000005f12007836 */ /* 0x040fe20000000000 */
[----:B------:R-:W-:-:S03]  /*0a60*/  ISETP.GE.AND P0, PT, R18, 0x1, PT ;  /* 0x000000011200780c */ /* 0x000fc60003f06270 */
[----:B------:R-:W-:-:S05]  /*0a70*/  IMAD.HI R0, R0, 0x2aaaaaab, RZ ;  /* 0x2aaaaaab00007827 */ /* 0x000fca00078e02ff */
[----:B------:R-:W-:-:S04]  /*0a80*/  SHF.R.U32.HI R3, RZ, 0x1f, R0 ;  /* 0x0000001fff037819 */ /* 0x000fc80000011600 */
[----:B------:R-:W-:Y:S01]  /*0a90*/  LEA.HI.SX32 R3, R0, R3, 0x1c ;  /* 0x0000000300037211 */ /* 0x000fe200078fe2ff */
[----:B------:R-:W-:Y:S06]  /*0aa0*/  @!P0 BRA `(.L_x_9) ;  /* 0x0000000000788947 */ /* 0x000fec0003800000 */
[----:B------:R-:W-:-:S04]  /*0ab0*/  SHF.R.U32.HI R0, RZ, 0x10, R4 ;  /* 0x00000010ff007819 */ /* 0x000fc80000011604 */
[----:B------:R-:W-:-:S13]  /*0ac0*/  ISETP.NE.AND P0, PT, R0, RZ, PT ;  /* 0x000000ff0000720c */ /* 0x000fda0003f05270 */
[----:B------:R-:W0:Y:S02]  /*0ad0*/  @!P0 LDC R0, c[0x0][0x9f0] ;  /* 0x00027c00ff008b82 */ /* 0x000e240000000800 */
[-C--:B0-----:R-:W-:Y:S02]  /*0ae0*/  IABS R9, R0.reuse ;  /* 0x0000000000097213 */ /* 0x081fe40000000000 */
[----:B------:R-:W-:Y:S02]  /*0af0*/  IADD3 R7, R3, -0x1, R0 ;  /* 0xffffffff03077810 */ /* 0x000fe40007ffe000 */
[----:B------:R-:W0:Y:S01]  /*0b00*/  I2F.RP R6, R9 ;  /* 0x0000000900067306 */ /* 0x000e220000209400 */
[----:B------:R-:W-:-:S05]  /*0b10*/  IABS R10, R0 ;  /* 0x00000000000a7213 */ /* 0x000fca0000000000 */
[----:B------:R-:W-:Y:S02]  /*0b20*/  IMAD.MOV R10, RZ, RZ, -R10 ;  /* 0x000000ffff0a7224 */ /* 0x000fe400078e0a0a */
[----:B0-----:R-:W0:Y:S02]  /*0b30*/  MUFU.RCP R6, R6 ;  /* 0x0000000600067308 */ /* 0x001e240000001000 */
[----:B0-----:R-:W-:Y:S01]  /*0b40*/  VIADD R4, R6, 0xffffffe ;  /* 0x0ffffffe06047836 */ /* 0x001fe20000000000 */
[----:B------:R-:W-:Y:S02]  /*0b50*/  IABS R6, R7 ;  /* 0x0000000700067213 */ /* 0x000fe40000000000 */
[----:B------:R-:W-:-:S03]  /*0b60*/  LOP3.LUT R7, R7, R0, RZ, 0x3c, !PT ;  /* 0x0000000007077212 */ /* 0x000fc600078e3cff */
[----:B------:R0:W1:Y:S01]  /*0b70*/  F2I.FTZ.U32.TRUNC.NTZ R5, R4 ;  /* 0x0000000400057305 */ /* 0x000062000021f000 */
[----:B------:R-:W-:Y:S02]  /*0b80*/  ISETP.GE.AND P2, PT, R7, RZ, PT ;  /* 0x000000ff0700720c */ /* 0x000fe40003f46270 */
[----:B0-----:R-:W-:Y:S01]  /*0b90*/  MOV R4, RZ ;  /* 0x000000ff00047202 */ /* 0x001fe20000000f00 */
[----:B-1----:R-:W-:-:S04]  /*0ba0*/  IMAD.MOV R8, RZ, RZ, -R5 ;  /* 0x000000ffff087224 */ /* 0x002fc800078e0a05 */
[----:B------:R-:W-:-:S04]  /*0bb0*/  IMAD R11, R8, R9, RZ ;  /* 0x00000009080b7224 */ /* 0x000fc800078e02ff */
[----:B------:R-:W-:-:S04]  /*0bc0*/  IMAD.HI.U32 R5, R5, R11, R4 ;  /* 0x0000000b05057227 */ /* 0x000fc800078e0004 */
[----:B------:R-:W-:Y:S02]  /*0bd0*/  IMAD.MOV.U32 R4, RZ, RZ, R10 ;  /* 0x000000ffff047224 */ /* 0x000fe400078e000a */
[----:B------:R-:W-:-:S04]  /*0be0*/  IMAD.HI.U32 R5, R5, R6, RZ ;  /* 0x0000000605057227 */ /* 0x000fc800078e00ff */
[----:B------:R-:W-:-:S05]  /*0bf0*/  IMAD R4, R5, R4, R6 ;  /* 0x0000000405047224 */ /* 0x000fca00078e0206 */
[----:B------:R-:W-:-:S13]  /*0c00*/  ISETP.GT.U32.AND P1, PT, R9, R4, PT ;  /* 0x000000040900720c */ /* 0x000fda0003f24070 */
[----:B------:R-:W-:Y:S02]  /*0c10*/  @!P1 IMAD.IADD R4, R4, 0x1, -R9 ;  /* 0x0000000104049824 */ /* 0x000fe400078e0a09 */
[----:B------:R-:W-:Y:S01]  /*0c20*/  @!P1 VIADD R5, R5, 0x1 ;  /* 0x0000000105059836 */ /* 0x000fe20000000000 */
[----:B------:R-:W-:Y:S02]  /*0c30*/  ISETP.NE.AND P1, PT, R0, RZ, PT ;  /* 0x000000ff0000720c */ /* 0x000fe40003f25270 */
[----:B------:R-:W-:-:S13]  /*0c40*/  ISETP.GE.U32.AND P0, PT, R4, R9, PT ;  /* 0x000000090400720c */ /* 0x000fda0003f06070 */
[----:B------:R-:W-:-:S05]  /*0c50*/  @P0 IADD3 R5, R5, 0x1, RZ ;  /* 0x0000000105050810 */ /* 0x000fca0007ffe0ff */
[----:B------:R-:W-:Y:S01]  /*0c60*/  @!P2 IMAD.MOV R5, RZ, RZ, -R5 ;  /* 0x000000ffff05a224 */ /* 0x000fe200078e0a05 */
[----:B------:R-:W-:-:S05]  /*0c70*/  @!P1 LOP3.LUT R5, RZ, R0, RZ, 0x33, !PT ;  /* 0x00000000ff059212 */ /* 0x000fca00078e33ff */
[----:B------:R-:W-:-:S07]  /*0c80*/  IMAD.MOV.U32 R17, RZ, RZ, R5 ;  /* 0x000000ffff117224 */ /* 0x000fce00078e0005 */
.L_x_9:
[-C--:B------:R-:W-:Y:S01]  /*0c90*/  IMAD R16, R16, R17.reuse, RZ ;  /* 0x0000001110107224 */ /* 0x080fe200078e02ff */
[----:B------:R-:W-:Y:S01]  /*0ca0*/  PLOP3.LUT P0, PT, PT, PT, PT, 0x80, 0x0 ;  /* 0x000000000000781c */ /* 0x000fe20003f0f070 */
[----:B------:R-:W-:Y:S01]  /*0cb0*/  VIADD R19, R25, 0xffffff80 ;  /* 0xffffff8019137836 */ /* 0x000fe20000000000 */
[----:B------:R-:W-:Y:S01]  /*0cc0*/  MOV R0, RZ ;  /* 0x000000ff00007202 */ /* 0x000fe20000000f00 */
[----:B------:R-:W-:Y:S01]  /*0cd0*/  IMAD.MOV.U32 R5, RZ, RZ, RZ ;  /* 0x000000ffff057224 */ /* 0x000fe200078e00ff */
[----:B------:R-:W-:Y:S02]  /*0ce0*/  VIADDMNMX R17, R16, R17, R3, PT ;  /* 0x0000001110117246 */ /* 0x000fe40003800103 */
[----:B------:R-:W-:Y:S02]  /*0cf0*/  CS2R R86, SRZ ;  /* 0x0000000000567805 */ /* 0x000fe4000001ff00 */
[----:B------:R-:W-:Y:S02]  /*0d00*/  CS2R R84, SRZ ;  /* 0x0000000000547805 */ /* 0x000fe4000001ff00 */
[----:B------:R-:W-:-:S02]  /*0d10*/  CS2R R82, SRZ ;  /* 0x0000000000527805 */ /* 0x000fc4000001ff00 */
[----:B------:R-:W-:Y:S02]  /*0d20*/  ISETP.GT.AND P1, PT, R17, R16, PT ;  /* 0x000000101100720c */ /* 0x000fe40003f24270 */
[----:B------:R-:W-:Y:S02]  /*0d30*/  CS2R R80, SRZ ;  /* 0x0000000000507805 */ /* 0x000fe4000001ff00 */
[----:B------:R-:W-:Y:S02]  /*0d40*/  CS2R R78, SRZ ;  /* 0x00000000004e7805 */ /* 0x000fe4000001ff00 */
[----:B------:R-:W-:Y:S02]  /*0d50*/  CS2R R76, SRZ ;  /* 0x00000000004c7805 */ /* 0x000fe4000001ff00 */
[----:B------:R-:W-:Y:S02]  /*0d60*/  CS2R R74, SRZ ;  /* 0x00000000004a7805 */ /* 0x000fe4000001ff00 */
[----:B------:R-:W-:-:S02]  /*0d70*/  CS2R R72, SRZ ;  /* 0x0000000000487805 */ /* 0x000fc4000001ff00 */
[----:B------:R-:W-:Y:S02]  /*0d80*/  CS2R R70, SRZ ;  /* 0x0000000000467805 */ /* 0x000fe4000001ff00 */
        /* <DEDUP_REMOVED lines=22> */
[----:B------:R-:W-:Y:S01]  /*0ef0*/  CS2R R24, SRZ ;  /* 0x0000000000187805 */ /* 0x000fe2000001ff00 */
[----:B------:R-:W-:Y:S06]  /*0f00*/  @!P1 BRA `(.L_x_10) ;  /* 0x0000004c00049947 */ /* 0x000fec0003800000 */
[----:B------:R-:W-:Y:S01]  /*0f10*/  SHF.R.S32.HI R0, RZ, 0x1f, R19 ;  /* 0x0000001fff007819 */ /* 0x000fe20000011413 */
[----:B------:R-:W0:Y:S01]  /*0f20*/  S2UR UR6, SR_CgaCtaId ;  /* 0x00000000000679c3 */ /* 0x000e220000008800 */
[----:B------:R-:W-:Y:S02]  /*0f30*/  UMOV UR37, 0x400 ;  /* 0x0000040000257882 */ /* 0x000fe40000000000 */
[----:B------:R-:W-:-:S04]  /*0f40*/  LEA.HI R22, R0, R19, RZ, 0x7 ;  /* 0x0000001300167211 */ /* 0x000fc800078f38ff */
[----:B------:R-:W-:-:S06]  /*0f50*/  SHF.R.S32.HI R0, RZ, 0x7, R22 ;  /* 0x00000007ff007819 */ /* 0x000fcc0000011416 */
[----:B------:R-:W1:Y:S01]  /*0f60*/  SHFL.IDX PT, R0, R0, RZ, 0x1f ;  /* 0x00001fff00007589 */ /* 0x000e6200000e0000 */
[----:B0-----:R-:W-:-:S04]  /*0f70*/  ULEA UR37, UR6, UR37, 0x18 ;  /* 0x0000002506257291 */ /* 0x001fc8000f8ec03f */
[----:B------:R-:W-:-:S04]  /*0f80*/  UIADD3 UR6, UR37, 0xc400, URZ ;  /* 0x0000c40025067890 */ /* 0x000fc8000fffe03f */
[----:B------:R-:W-:Y:S01]  /*0f90*/  ULOP3.LUT UP0, URZ, UR6, 0x1bf, URZ, 0xc0, !UPT ;  /* 0x000001bf063f7892 */ /* 0x000fe2000f80c03f */
[----:B-1----:R-:W-:-:S05]  /*0fa0*/  R2UR UR4, R0 ;  /* 0x00000000000472ca */ /* 0x002fca00000e0000 */
[----:B------:R-:W-:-:S08]  /*0fb0*/  PLOP3.LUT P0, PT, PT, PT, UP0, 0x80, 0x0 ;  /* 0x000000000000781c */ /* 0x000fd00003f0f008 */
[----:B------:R-:W-:-:S04]  /*0fc0*/  ULEA.HI UR5, UR4, UR4, URZ, 0x1 ;  /* 0x0000000404057291 */ /* 0x000fc8000f8f083f */
[----:B------:R-:W-:-:S04]  /*0fd0*/  ULOP3.LUT UR5, UR5, 0x1e, URZ, 0xc0, !UPT ;  /* 0x0000001e05057892 */ /* 0x000fc8000f8ec03f */
[----:B------:R-:W-:-:S04]  /*0fe0*/  UIADD3 UR5, UR4, -UR5, URZ ;  /* 0x8000000504057290 */ /* 0x000fc8000fffe03f */
[----:B------:R-:W-:-:S04]  /*0ff0*/  ULEA UR5, UR5, UR6, 0xd ;  /* 0x0000000605057291 */ /* 0x000fc8000f8e683f */
[----:B------:R-:W-:-:S04]  /*1000*/  USHF.R.U32.HI UR5, URZ, 0x4, UR5 ;  /* 0x000000043f057899 */ /* 0x000fc80008011605 */
[----:B------:R-:W-:Y:S01]  /*1010*/  ULOP3.LUT UR40, UR5, 0x3fff, URZ, 0xc0, !UPT ;  /* 0x00003fff05287892 */ /* 0x000fe2000f8ec03f */
[----:B------:R-:W-:Y:S11]  /*1020*/  @!P0 BRA `(.L_x_11) ;  /* 0x0000000000408947 */ /* 0x000ff60003800000 */
[----:B------:R-:W-:Y:S01]  /*1030*/  MOV R0, 0x0 ;  /* 0x0000000000007802 */ /* 0x000fe20000000f00 */
[----:B------:R-:W-:Y:S01]  /*1040*/  ULDC.64 UR4, c[0x4][0x90] ;  /* 0x0100240000047ab9 */ /* 0x000fe20000000a00 */
[----:B------:R-:W-:Y:S01]  /*1050*/  ULDC.64 UR6, c[0x4][0x30] ;  /* 0x01000c0000067ab9 */ /* 0x000fe20000000a00 */
[----:B------:R-:W-:Y:S01]  /*1060*/  IMAD.U32 R4, RZ, RZ, UR4 ;  /* 0x00000004ff047e24 */ /* 0x000fe2000f8e00ff */
[----:B------:R0:W1:Y:S01]  /*1070*/  LDC.64 R14, c[0x4][R0] ;  /* 0x01000000000e7b82 */ /* 0x0000620000000a00 */
[----:B------:R-:W-:Y:S01]  /*1080*/  IMAD.U32 R5, RZ, RZ, UR5 ;  /* 0x00000005ff057e24 */ /* 0x000fe2000f8e00ff */
[----:B------:R-:W-:Y:S01]  /*1090*/  ULDC.64 UR4, c[0x4][0x98] ;  /* 0x0100260000047ab9 */ /* 0x000fe20000000a00 */
[----:B------:R-:W-:Y:S01]  /*10a0*/  IMAD.U32 R10, RZ, RZ, UR6 ;  /* 0x00000006ff0a7e24 */ /* 0x000fe2000f8e00ff */
[----:B------:R-:W-:Y:S01]  /*10b0*/  MOV R6, UR4 ;  /* 0x0000000400067c02 */ /* 0x000fe20008000f00 */
[----:B------:R-:W-:Y:S01]  /*10c0*/  IMAD.U32 R7, RZ, RZ, UR5 ;  /* 0x00000005ff077e24 */ /* 0x000fe2000f8e00ff */
[----:B------:R-:W-:Y:S01]  /*10d0*/  MOV R8, 0x70 ;  /* 0x0000007000087802 */ /* 0x000fe20000000f00 */
[----:B------:R-:W-:-:S02]  /*10e0*/  IMAD.U32 R11, RZ, RZ, UR7 ;  /* 0x00000007ff0b7e24 */ /* 0x000fc4000f8e00ff */
[----:B------:R-:W-:Y:S02]  /*10f0*/  IMAD.MOV.U32 R12, RZ, RZ, 0x1 ;  /* 0x00000001ff0c7424 */ /* 0x000fe400078e00ff */
[----:B0-----:R-:W-:-:S07]  /*1100*/  IMAD.MOV.U32 R13, RZ, RZ, RZ ;  /* 0x000000ffff0d7224 */ /* 0x001fce00078e00ff */
[----:B------:R-:W-:-:S07]  /*1110*/  LEPC R20, `(.L_x_11) ;  /* 0x000000001014794e */ /* 0x000fce0000000000 */
[----:B-1----:R-:W-:Y:S05]  /*1120*/  CALL.ABS.NOINC R14 ;  /* 0x000000000e007343 */ /* 0x002fea0003c00000 */
.L_x_11:
[----:B------:R-:W-:-:S04]  /*1130*/  SHF.L.U32 R3, RZ, 0x1f, RZ ;  /* 0x0000001fff037819 */ /* 0x000fc800000006ff */
[----:B------:R-:W0:Y:S02]  /*1140*/  SYNCS.PHASECHK.TRANS64.TRYWAIT P0, [UR37+0x2a800], R3 ;  /* 0x02a80003ff0075a7 */ /* 0x000e240008000165 */
[----:B0-----:R-:W-:Y:S05]  /*1150*/  @!P0 BRA `(.L_x_12) ;  /* 0x0000009800e88947 */ /* 0x001fea0003800000 */
.L_x_85:
[----:B------:R-:W-:-:S06]  /*1160*/  ULOP3.LUT UR4, UR36, 0x1, URZ, 0xfc, !UPT ;  /* 0x0000000124047892 */ /* 0x000fcc000f8efc3f */
[----:B0-----:R-:W-:-:S05]  /*1170*/  IMAD.U32 R0, RZ, RZ, UR4 ;  /* 0x00000004ff007e24 */ /* 0x001fca000f8e00ff */
[----:B------:R-:W-:-:S13]  /*1180*/  ISETP.NE.AND P0, PT, R0, 0x3, PT ;  /* 0x000000030000780c */ /* 0x000fda0003f05270 */
[----:B------:R-:W-:Y:S05]  /*1190*/  @!P0 BRA `(.L_x_13) ;  /* 0x0000000000048947 */ /* 0x000fea0003800000 */
[----:B------:R-:W-:Y:S01]  /*11a0*/  BPT.TRAP 0x1 ;  /* 0x000000040000795c */ /* 0x000fe20000300000 */
.L_x_13:
[----:B------:R0:W1:Y:S01]  /*11b0*/  SYNCS.PHASECHK.TRANS64.TRYWAIT P1, [UR37+0x2a830], R3 ;  /* 0x02a83003ff0075a7 */ /* 0x0000620008020165 */
[----:B------:R-:W-:Y:S05]  /*11c0*/  @!P0 BRA `(.L_x_14) ;  /* 0x0000000000048947 */ /* 0x000fea0003800000 */
[----:B------:R-:W-:Y:S01]  /*11d0*/  BPT.TRAP 0x1 ;  /* 0x000000040000795c */ /* 0x000fe20000300000 */
.L_x_14:
[----:B------:R-:W-:Y:S01]  /*11e0*/  MOV R6, UR40 ;  /* 0x0000002800067c02 */ /* 0x000fe20008000f00 */
[----:B------:R-:W-:Y:S01]  /*11f0*/  IMAD.MOV.U32 R0, RZ, RZ, RZ ;  /* 0x000000ffff007224 */ /* 0x000fe200078e00ff */
[----:B-1----:R-:W-:Y:S06]  /*1200*/  @P1 BRA `(.L_x_15) ;  /* 0x0000000000081947 */ /* 0x002fec0003800000 */
[----:B------:R-:W1:Y:S02]  /*1210*/  SYNCS.PHASECHK.TRANS64.TRYWAIT P1, [UR37+0x2a830], R3 ;  /* 0x02a83003ff0075a7 */ /* 0x000e640008020165 */
[----:B-1----:R-:W-:Y:S05]  /*1220*/  @!P1 BRA `(.L_x_16) ;  /* 0x0000009800cc9947 */ /* 0x002fea0003800000 */
.L_x_15:
[----:B------:R-:W-:Y:S05]  /*1230*/  WARPSYNC.ALL ;  /* 0x0000000000007948 */ /* 0x000fea0003800000 */
[----:B------:R-:W-:Y:S01]  /*1240*/  IMAD.MOV.U32 R87, RZ, RZ, RZ ;  /* 0x000000ffff577224 */ /* 0x000fe200078e00ff */
[----:B------:R-:W-:Y:S01]  /*1250*/  LOP3.LUT R6, R6, 0x10000, RZ, 0xfc, !PT ;  /* 0x0001000006067812 */ /* 0x000fe200078efcff */
[----:B------:R-:W-:Y:S01]  /*1260*/  IMAD.MOV.U32 R7, RZ, RZ, 0x40000040 ;  /* 0x40000040ff077424 */ /* 0x000fe200078e00ff */
[----:B------:R-:W-:Y:S02]  /*1270*/  UIADD3 UR4, UR37, 0x18400, URZ ;  /* 0x0001840025047890 */ /* 0x000fe4000fffe03f */
[----:B------:R-:W-:Y:S01]  /*1280*/  R2UR UR56, R6 ;  /* 0x00000000063872ca */ /* 0x000fe200000e0000 */
[----:B------:R-:W-:Y:S01]  /*1290*/  WARPGROUP.ARRIVE ;  /* 0x00000000000079c5 */ /* 0x000fe20000000000 */
[----:B------:R-:W-:Y:S01]  /*12a0*/  R2UR UR57, R7 ;  /* 0x00000000073972ca */ /* 0x000fe200000e0000 */
[----:B------:R-:W-:Y:S01]  /*12b0*/  USHF.R.U32.HI UR4, URZ, 0x4, UR4 ;  /* 0x000000043f047899 */ /* 0x000fe20008011604 */
[----:B------:R-:W-:Y:S01]  /*12c0*/  UMOV UR59, 0x40000040 ;  /* 0x40000040003b7882 */ /* 0x000fe20000000000 */
[----:B------:R-:W-:-:S02]  /*12d0*/  UMOV UR9, 0x40000040 ;  /* 0x4000004000097882 */ /* 0x000fc40000000000 */
[----:B------:R-:W-:Y:S01]  /*12e0*/  ULOP3.LUT UR4, UR4, 0x3fff, URZ, 0xc0, !UPT ;  /* 0x00003fff04047892 */ /* 0x000fe2000f8ec03f */
[----:B------:R-:W-:Y:S01]  /*12f0*/  UMOV UR11, 0x40000040 ;  /* 0x40000040000b7882 */ /* 0x000fe20000000000 */
[----:B------:R-:W-:Y:S02]  /*1300*/  UMOV UR13, 0x40000040 ;  /* 0x40000040000d7882 */ /* 0x000fe40000000000 */
[----:B------:R-:W-:Y:S01]  /*1310*/  ULOP3.LUT UR58, UR4, 0x10000, URZ, 0xfc, !UPT ;  /* 0x00010000043a7892 */ /* 0x000fe2000f8efc3f */
[----:B------:R-:W-:Y:S02]  /*1320*/  UMOV UR15, 0x40000040 ;  /* 0x40000040000f7882 */ /* 0x000fe40000000000 */
[----:B------:R-:W-:Y:S01]  /*1330*/  R2UR UR4, R6 ;  /* 0x00000000060472ca */ /* 0x000fe200000e0000 */
[----:B------:R-:W-:Y:S02]  /*1340*/  UIADD3 UR10, UR58, 0x2, URZ ;  /* 0x000000023a0a7890 */ /* 0x000fe4000fffe03f */
[----:B------:R-:W-:-:S02]  /*1350*/  UIADD3 UR14, UR58, 0x4, URZ ;  /* 0x000000043a0e7890 */ /* 0x000fc4000fffe03f */
[----:B------:R-:W-:Y:S02]  /*1360*/  UIADD3 UR18, UR58, 0x6, URZ ;  /* 0x000000063a127890 */ /* 0x000fe4000fffe03f */
[----:B------:R-:W-:Y:S01]  /*1370*/  HGMMA.64x96x16.F32 R24, gdesc[UR56], RZ, !UPT, gsb0 ;  /* 0x01600000381879f0 */ /* 0x000fe2000c0008ff */
[----:B------:R-:W-:Y:S01]  /*1380*/  UMOV UR17, 0x40000040 ;  /* 0x4000004000117882 */ /* 0x000fe20000000000 */
[----:B------:R-:W-:Y:S01]  /*1390*/  UMOV UR19, 0x40000040 ;  /* 0x4000004000137882 */ /* 0x000fe20000000000 */
[----:B------:R-:W-:Y:S01]  /*13a0*/  UIADD3 UR22, UR58, 0x300, URZ ;  /* 0x000003003a167890 */ /* 0x000fe2000fffe03f */
[----:B------:R-:W2:Y:S01]  /*13b0*/  S2UR UR57, SR_CgaCtaId ;  /* 0x00000000003979c3 */ /* 0x000ea20000008800 */
[----:B------:R-:W-:Y:S01]  /*13c0*/  UMOV UR21, 0x40000040 ;  /* 0x4000004000157882 */ /* 0x000fe20000000000 */
[----:B------:R-:W-:Y:S01]  /*13d0*/  UMOV UR23, 0x40000040 ;  /* 0x4000004000177882 */ /* 0x000fe20000000000 */
[----:B------:R-:W-:Y:S02]  /*13e0*/  UIADD3 UR8, UR4, 0x2, URZ ;  /* 0x0000000204087890 */ /* 0x000fe4000fffe03f */
[----:B------:R-:W-:-:S02]  /*13f0*/  UIADD3 UR12, UR4, 0x4, URZ ;  /* 0x00000004040c7890 */ /* 0x000fc4000fffe03f */
[----:B------:R-:W-:Y:S02]  /*1400*/  UIADD3 UR16, UR4, 0x6, URZ ;  /* 0x0000000604107890 */ /* 0x000fe4000fffe03f */
[----:B------:R-:W-:Y:S02]  /*1410*/  UIADD3 UR20, UR4, 0x400, URZ ;  /* 0x0000040004147890 */ /* 0x000fe4000fffe03f */
[----:B------:R-:W-:Y:S02]  /*1420*/  UIADD3 UR24, UR4, 0x402, URZ ;  /* 0x0000040204187890 */ /* 0x000fe4000fffe03f */
[----:B------:R-:W-:Y:S01]  /*1430*/  UIADD3 UR26, UR58, 0x302, URZ ;  /* 0x000003023a1a7890 */ /* 0x000fe2000fffe03f */
[----:B------:R-:W-:Y:S01]  /*1440*/  UMOV UR25, 0x40000040 ;  /* 0x4000004000197882 */ /* 0x000fe20000000000 */
[----:B------:R-:W-:Y:S01]  /*1450*/  UMOV UR27, 0x40000040 ;  /* 0x40000040001b7882 */ /* 0x000fe20000000000 */
[----:B------:R-:W-:Y:S02]  /*1460*/  UIADD3 UR28, UR4, 0x404, URZ ;  /* 0x00000404041c7890 */ /* 0x000fe4000fffe03f */
[----:B------:R-:W-:Y:S01]  /*1470*/  UIADD3 UR30, UR58, 0x304, URZ ;  /* 0x000003043a1e7890 */ /* 0x000fe2000fffe03f */
[----:B------:R-:W-:Y:S01]  /*1480*/  UMOV UR29, 0x40000040 ;  /* 0x40000040001d7882 */ /* 0x000fe20000000000 */
[----:B------:R-:W-:Y:S01]  /*1490*/  UMOV UR31, 0x40000040 ;  /* 0x40000040001f7882 */ /* 0x000fe20000000000 */
[----:B------:R-:W-:-:S02]  /*14a0*/  UIADD3 UR32, UR4, 0x406, URZ ;  /* 0x0000040604207890 */ /* 0x000fc4000fffe03f */
[----:B------:R-:W-:Y:S01]  /*14b0*/  UIADD3 UR34, UR58, 0x306, URZ ;  /* 0x000003063a227890 */ /* 0x000fe2000fffe03f */
[----:B------:R-:W-:Y:S01]  /*14c0*/  UMOV UR33, 0x40000040 ;  /* 0x4000004000217882 */ /* 0x000fe20000000000 */
[----:B------:R-:W-:Y:S01]  /*14d0*/  UMOV UR35, 0x40000040 ;  /* 0x4000004000237882 */ /* 0x000fe20000000000 */
        /* <DEDUP_REMOVED lines=16> */
[----:B------:R-:W-:Y:S02]  /*15e0*/  WARPGROUP.DEPBAR.LE gsb0, 0x0 ;  /* 0x00008000000079c5 */ /* 0x000fe40000010000 */
[----:B------:R-:W-:-:S06]  /*15f0*/  WARPGROUP.ARRIVE ;  /* 0x00000000000079c5 */ /* 0x000fcc0000000000 */
[----:B------:R-:W-:Y:S03]  /*1600*/  HGMMA.64x96x16.F32 R24, gdesc[UR8], R24, gsb0 ;  /* 0x01600000081879f0 */ /* 0x000fe60008000818 */
        /* <DEDUP_REMOVED lines=31> */
[----:B--2---:R-:W-:Y:S05]  /*1800*/  @!P0 BRA `(.L_x_17) ;  /* 0x0000000000048947 */ /* 0x004fea0003800000 */
[----:B------:R-:W-:Y:S01]  /*1810*/  BPT.TRAP 0x1 ;  /* 0x000000040000795c */ /* 0x000fe20000300000 */
.L_x_17:
[----:B------:R-:W-:Y:S01]  /*1820*/  LOP3.LUT R22, R22, 0xffffff80, RZ, 0xc0, !PT ;  /* 0xffffff8016167812 */ /* 0x000fe200078ec0ff */
[----:B-1----:R-:W-:Y:S01]  /*1830*/  IMAD.MOV.U32 R4, RZ, RZ, -0x2 ;  /* 0xfffffffeff047424 */ /* 0x002fe200078e00ff */
[----:B------:R-:W-:Y:S01]  /*1840*/  ULDC UR4, c[0x0][0x988] ;  /* 0x0002620000047ab9 */ /* 0x000fe20000000800 */
[----:B------:R-:W-:Y:S01]  /*1850*/  P2R R15, PR, RZ, 0x1 ;  /* 0x00000001ff0f7803 */ /* 0x000fe20000000000 */
[--C-:B------:R-:W-:Y:S01]  /*1860*/  IMAD.MOV.U32 R85, RZ, RZ, R87.reuse ;  /* 0x000000ffff557224 */ /* 0x100fe200078e0057 */
[----:B------:R-:W-:Y:S01]  /*1870*/  IADD3 R22, R19, -R22, RZ ;  /* 0x8000001613167210 */ /* 0x000fe20007ffe0ff */
[--C-:B------:R-:W-:Y:S01]  /*1880*/  IMAD.MOV.U32 R81, RZ, RZ, R87.reuse ;  /* 0x000000ffff517224 */ /* 0x100fe200078e0057 */
[-C--:B------:R-:W-:Y:S01]  /*1890*/  MOV R83, R87.reuse ;  /* 0x0000005700537202 */ /* 0x080fe20000000f00 */
[--C-:B------:R-:W-:Y:S01]  /*18a0*/  IMAD.MOV.U32 R77, RZ, RZ, R87.reuse ;  /* 0x000000ffff4d7224 */ /* 0x100fe200078e0057 */
[----:B0-----:R-:W-:Y:S01]  /*18b0*/  SHF.R.S32.HI R3, RZ, 0x1f, R22 ;  /* 0x0000001fff037819 */ /* 0x001fe20000011416 */
[----:B------:R-:W-:Y:S01]  /*18c0*/  IMAD.MOV.U32 R73, RZ, RZ, R87 ;  /* 0x000000ffff497224 */ /* 0x000fe200078e0057 */
[----:B------:R-:W-:-:S02]  /*18d0*/  MOV R79, R87 ;  /* 0x00000057004f7202 */ /* 0x000fc40000000f00 */
[----:B------:R-:W-:Y:S02]  /*18e0*/  LEA.HI R3, R3, R22, RZ, 0x2 ;  /* 0x0000001603037211 */ /* 0x000fe400078f10ff */
[----:B------:R-:W-:Y:S02]  /*18f0*/  MOV R75, R87 ;  /* 0x00000057004b7202 */ /* 0x000fe40000000f00 */
[----:B------:R-:W-:-:S05]  /*1900*/  LOP3.LUT R3, R3, 0x7ffffffc, RZ, 0xc0, !PT ;  /* 0x7ffffffc03037812 */ /* 0x000fca00078ec0ff */
[----:B------:R-:W-:-:S04]  /*1910*/  IMAD.IADD R3, R22, 0x1, -R3 ;  /* 0x0000000116037824 */ /* 0x000fc800078e0a03 */
[----:B------:R-:W-:-:S04]  /*1920*/  IMAD R3, R3, R4, 0x60 ;  /* 0x0000006003037424 */ /* 0x000fc800078e0204 */
[----:B------:R-:W-:-:S04]  /*1930*/  IMAD.IADD R18, R18, 0x1, R3 ;  /* 0x0000000112127824 */ /* 0x000fc800078e0203 */
[----:B------:R-:W-:-:S05]  /*1940*/  IMAD R18, R17, -0x60, R18 ;  /* 0xffffffa011127824 */ /* 0x000fca00078e0212 */
[C---:B------:R-:W-:Y:S02]  /*1950*/  ISETP.GT.AND P6, PT, R18.reuse, RZ, PT ;  /* 0x000000ff1200720c */ /* 0x040fe40003fc4270 */
[C---:B------:R-:W-:Y:S02]  /*1960*/  ISETP.GT.AND P5, PT, R18.reuse, 0x1, PT ;  /* 0x000000011200780c */ /* 0x040fe40003fa4270 */
[----:B------:R-:W-:Y:S02]  /*1970*/  ISETP.GT.AND P4, PT, R18, 0x8, PT ;  /* 0x000000081200780c */ /* 0x000fe40003f84270 */
[----:B------:R-:W-:Y:S02]  /*1980*/  FSEL R26, R26, -INF , P6 ;  /* 0xff8000001a1a7808 */ /* 0x000fe40003000000 */
[----:B------:R-:W-:Y:S02]  /*1990*/  FSEL R27, R27, -INF , P5 ;  /* 0xff8000001b1b7808 */ /* 0x000fe40002800000 */
[----:B------:R-:W-:-:S02]  /*19a0*/  ISETP.GT.AND P3, PT, R18, 0x9, PT ;  /* 0x000000091200780c */ /* 0x000fc40003f64270 */
[----:B------:R-:W-:Y:S02]  /*19b0*/  FSEL R30, R30, -INF , P4 ;  /* 0xff8000001e1e7808 */ /* 0x000fe40002000000 */
[----:B------:R-:W-:Y:S02]  /*19c0*/  FMNMX.FTZ R3, R26, R27, !PT ;  /* 0x0000001b1a037209 */ /* 0x000fe40007810000 */
[----:B------:R-:W-:Y:S02]  /*19d0*/  ISETP.GT.AND P2, PT, R18, 0x10, PT ;  /* 0x000000101200780c */ /* 0x000fe40003f44270 */
[----:B------:R-:W-:Y:S02]  /*19e0*/  FSEL R10, R31, -INF , P3 ;  /* 0xff8000001f0a7808 */ /* 0x000fe40001800000 */
[----:B------:R-:W-:Y:S02]  /*19f0*/  FMNMX.FTZ R3, R30, R3, !PT ;  /* 0x000000031e037209 */ /* 0x000fe40007810000 */
[----:B------:R-:W-:-:S02]  /*1a00*/  ISETP.GT.AND P1, PT, R18, 0x11, PT ;  /* 0x000000111200780c */ /* 0x000fc40003f24270 */
[----:B------:R-:W-:Y:S02]  /*1a10*/  FSEL R34, R34, -INF , P2 ;  /* 0xff80000022227808 */ /* 0x000fe40001000000 */
[----:B------:R-:W-:Y:S02]  /*1a20*/  FMNMX.FTZ R3, R10, R3, !PT ;  /* 0x000000030a037209 */ /* 0x000fe40007810000 */
[----:B------:R-:W-:Y:S02]  /*1a30*/  FSEL R24, R24, -INF , P6 ;  /* 0xff80000018187808 */ /* 0x000fe40003000000 */
[----:B------:R-:W-:Y:S02]  /*1a40*/  ISETP.GT.AND P6, PT, R18, 0x18, PT ;  /* 0x000000181200780c */ /* 0x000fe40003fc4270 */
[----:B------:R-:W-:Y:S02]  /*1a50*/  FSEL R14, R35, -INF , P1 ;  /* 0xff800000230e7808 */ /* 0x000fe40000800000 */
[----:B------:R-:W-:-:S02]  /*1a60*/  FMNMX.FTZ R3, R34, R3, !PT ;  /* 0x0000000322037209 */ /* 0x000fc40007810000 */
[----:B------:R-:W-:Y:S02]  /*1a70*/  FSEL R25, R25, -INF , P5 ;  /* 0xff80000019197808 */ /* 0x000fe40002800000 */
[----:B------:R-:W-:Y:S02]  /*1a80*/  ISETP.GT.AND P5, PT, R18, 0x19, PT ;  /* 0x000000191200780c */ /* 0x000fe40003fa4270 */
[----:B------:R-:W-:Y:S02]  /*1a90*/  FSEL R38, R38, -INF , P6 ;  /* 0xff80000026267808 */ /* 0x000fe40003000000 */
[----:B------:R-:W-:Y:S02]  /*1aa0*/  FMNMX.FTZ R3, R14, R3, !PT ;  /* 0x000000030e037209 */ /* 0x000fe40007810000 */
[----:B------:R-:W-:Y:S02]  /*1ab0*/  FSEL R28, R28, -INF , P4 ;  /* 0xff8000001c1c7808 */ /* 0x000fe40002000000 */
        /* <DEDUP_REMOVED lines=19> */
[----:B------:R-:W-:Y:S01]  /*1bf0*/  FSEL R20, R37, -INF , P5 ;  /* 0xff80000025147808 */ /* 0x000fe20002800000 */
[----:B------:R-:W-:Y:S01]  /*1c00*/  IMAD.MOV.U32 R37, RZ, RZ, R87 ;  /* 0x000000ffff257224 */ /* 0x000fe200078e0057 */
[----:B------:R-:W-:Y:S02]  /*1c10*/  ISETP.GT.AND P5, PT, R18, 0x31, PT ;  /* 0x000000311200780c */ /* 0x000fe40003fa4270 */
[----:B------:R-:W-:Y:S02]  /*1c20*/  FSEL R78, R50, -INF , P6 ;  /* 0xff800000324e7808 */ /* 0x000fe40003000000 */
[----:B------:R-:W-:Y:S02]  /*1c30*/  FMNMX.FTZ R3, R76, R3, !PT ;  /* 0x000000034c037209 */ /* 0x000fe40007810000 */
[----:B------:R-:W-:Y:S02]  /*1c40*/  FSEL R40, R40, -INF , P4 ;  /* 0xff80000028287808 */ /* 0x000fe40002000000 */
[----:B------:R-:W-:-:S02]  /*1c50*/  ISETP.GT.AND P4, PT, R18, 0x38, PT ;  /* 0x000000381200780c */ /* 0x000fc40003f84270 */
[----:B------:R-:W-:Y:S02]  /*1c60*/  FSEL R80, R51, -INF , P5 ;  /* 0xff80000033507808 */ /* 0x000fe40002800000 */
[----:B------:R-:W-:Y:S02]  /*1c70*/  FMNMX.FTZ R3, R78, R3, !PT ;  /* 0x000000034e037209 */ /* 0x000fe40007810000 */
[----:B------:R-:W-:Y:S01]  /*1c80*/  FSEL R46, R41, -INF , P3 ;  /* 0xff800000292e7808 */ /* 0x000fe20001800000 */
[----:B------:R-:W-:Y:S01]  /*1c90*/  IMAD.MOV.U32 R41, RZ, RZ, R87 ;  /* 0x000000ffff297224 */ /* 0x000fe200078e0057 */
[----:B------:R-:W-:Y:S02]  /*1ca0*/  ISETP.GT.AND P3, PT, R18, 0x39, PT ;  /* 0x000000391200780c */ /* 0x000fe40003f64270 */
[----:B------:R-:W-:Y:S02]  /*1cb0*/  FSEL R82, R54, -INF , P4 ;  /* 0xff80000036527808 */ /* 0x000fe40002000000 */
[----:B------:R-:W-:-:S02]  /*1cc0*/  FMNMX.FTZ R3, R80, R3, !PT ;  /* 0x0000000350037209 */ /* 0x000fc40007810000 */
[----:B------:R-:W-:Y:S02]  /*1cd0*/  FSEL R44, R44, -INF , P2 ;  /* 0xff8000002c2c7808 */ /* 0x000fe40001000000 */
[----:B------:R-:W-:Y:S02]  /*1ce0*/  ISETP.GT.AND P2, PT, R18, 0x40, PT ;  /* 0x000000401200780c */ /* 0x000fe40003f44270 */
[----:B------:R-:W-:Y:S02]  /*1cf0*/  FSEL R84, R55, -INF , P3 ;  /* 0xff80000037547808 */ /* 0x000fe40001800000 */
[----:B------:R-:W-:Y:S02]  /*1d00*/  FMNMX.FTZ R3, R82, R3, !PT ;  /* 0x0000000352037209 */ /* 0x000fe40007810000 */
[----:B------:R-:W-:Y:S01]  /*1d10*/  FSEL R50, R45, -INF , P1 ;  /* 0xff8000002d327808 */ /* 0x000fe20000800000 */
[----:B------:R-:W-:Y:S01]  /*1d20*/  IMAD.MOV.U32 R45, RZ, RZ, R87 ;  /* 0x000000ffff2d7224 */ /* 0x000fe200078e0057 */
        /* <DEDUP_REMOVED lines=31> */
[----:B------:R-:W-:Y:S02]  /*1f20*/  FMNMX.FTZ R3, R70, R3, !PT ;  /* 0x0000000346037209 */ /* 0x000fe40007810000 */
[----:B------:R-:W-:Y:S02]  /*1f30*/  FSEL R60, R60, -INF , P6 ;  /* 0xff8000003c3c7808 */ /* 0x000fe40003000000 */
[----:B------:R-:W-:-:S02]  /*1f40*/  FMNMX.FTZ R9, R96, R3, !PT ;  /* 0x0000000360097209 */ /* 0x000fc40007810000 */
[----:B------:R-:W-:Y:S01]  /*1f50*/  MOV R3, UR4 ;  /* 0x0000000400037c02 */ /* 0x000fe20008000f00 */
[----:B------:R-:W-:Y:S01]  /*1f60*/  UIADD3 UR4, UR37, 0x2a840, URZ ;  /* 0x0002a84025047890 */ /* 0x000fe2000fffe03f */
[----:B------:R-:W-:Y:S01]  /*1f70*/  FSEL R64, R64, -INF , P4 ;  /* 0xff80000040407808 */ /* 0x000fe20002000000 */
[----:B------:R-:W0:Y:S01]  /*1f80*/  SHFL.BFLY PT, R4, R9, 0x2, 0x1f ;  /* 0x0c401f0009047f89 */ /* 0x000e2200000e0000 */
[----:B------:R-:W-:Y:S01]  /*1f90*/  FSEL R18, R65, -INF , P3 ;  /* 0xff80000041127808 */ /* 0x000fe20001800000 */
[----:B------:R-:W-:Y:S01]  /*1fa0*/  UPRMT UR4, UR57, 0x654, UR4 ;  /* 0x0000065439047896 */ /* 0x000fe20008000004 */
[----:B------:R-:W-:Y:S01]  /*1fb0*/  FSEL R68, R68, -INF , P2 ;  /* 0xff80000044447808 */ /* 0x000fe20001000000 */
[----:B------:R-:W-:Y:S01]  /*1fc0*/  IMAD.MOV.U32 R65, RZ, RZ, R87 ;  /* 0x000000ffff417224 */ /* 0x000fe200078e0057 */
[-C--:B------:R-:W-:Y:S02]  /*1fd0*/  MOV R71, R87.reuse ;  /* 0x0000005700477202 */ /* 0x080fe40000000f00 */
[----:B------:R-:W-:-:S02]  /*1fe0*/  MOV R67, R87 ;  /* 0x0000005700437202 */ /* 0x000fc40000000f00 */
[-C--:B------:R-:W-:Y:S02]  /*1ff0*/  MOV R63, R87.reuse ;  /* 0x00000057003f7202 */ /* 0x080fe40000000f00 */
[----:B------:R-:W-:Y:S01]  /*2000*/  SYNCS.ARRIVE.TRANS64.RED.A1T0 RZ, [UR4], RZ ;  /* 0x000000ffffff79a7 */ /* 0x000fe20008100404 */
[-C--:B------:R-:W-:Y:S02]  /*2010*/  MOV R59, R87.reuse ;  /* 0x00000057003b7202 */ /* 0x080fe40000000f00 */
[-C--:B------:R-:W-:Y:S02]  /*2020*/  MOV R55, R87.reuse ;  /* 0x0000005700377202 */ /* 0x080fe40000000f00 */
[-C--:B------:R-:W-:Y:S02]  /*2030*/  MOV R51, R87.reuse ;  /* 0x0000005700337202 */ /* 0x080fe40000000f00 */
[-C--:B------:R-:W-:Y:S02]  /*2040*/  MOV R47, R87.reuse ;  /* 0x00000057002f7202 */ /* 0x080fe40000000f00 */
[----:B------:R-:W-:-:S02]  /*2050*/  MOV R43, R87 ;  /* 0x00000057002b7202 */ /* 0x000fc40000000f00 */
[-C--:B------:R-:W-:Y:S02]  /*2060*/  MOV R39, R87.reuse ;  /* 0x0000005700277202 */ /* 0x080fe40000000f00 */
[----:B0-----:R-:W-:Y:S02]  /*2070*/  FMNMX.FTZ R11, R9, R4, !PT ;  /* 0x00000004090b7209 */ /* 0x001fe40007810000 */
[----:B------:R-:W-:-:S03]  /*2080*/  MOV R35, R87 ;  /* 0x0000005700237202 */ /* 0x000fc60000000f00 */
[----:B------:R-:W0:Y:S02]  /*2090*/  SHFL.BFLY PT, R4, R11, 0x1, 0x1f ;  /* 0x0c201f000b047f89 */ /* 0x000e2400000e0000 */
[----:B0-----:R-:W-:-:S04]  /*20a0*/  FMNMX.FTZ R4, R11, R4, !PT ;  /* 0x000000040b047209 */ /* 0x001fc80007810000 */
[C---:B------:R-:W-:Y:S01]  /*20b0*/  FSETP.NEU.FTZ.AND P0, PT, R4.reuse, -INF , PT ;  /* 0xff8000000400780b */ /* 0x040fe20003f1d000 */
[----:B------:R-:W-:-:S05]  /*20c0*/  FMUL.FTZ R5, R4, R3 ;  /* 0x0000000304057220 */ /* 0x000fca0000410000 */
[----:B------:R-:W-:Y:S02]  /*20d0*/  FSEL R13, R5, RZ, P0 ;  /* 0x000000ff050d7208 */ /* 0x000fe40000000000 */
[----:B------:R-:W-:Y:S02]  /*20e0*/  FMNMX.FTZ R5, R24, R25, !PT ;  /* 0x0000001918057209 */ /* 0x000fe40007810000 */
[----:B------:R-:W-:Y:S01]  /*20f0*/  ISETP.NE.AND P0, PT, R15, RZ, PT ;  /* 0x000000ff0f00720c */ /* 0x000fe20003f05270 */
[--C-:B------:R-:W-:Y:S01]  /*2100*/  FFMA.FTZ R9, R14, R3, -R13.reuse ;  /* 0x000000030e097223 */ /* 0x100fe2000001080d */
[----:B------:R-:W-:Y:S01]  /*2110*/  FMNMX.FTZ R5, R28, R5, !PT ;  /* 0x000000051c057209 */ /* 0x000fe20007810000 */
[-CC-:B------:R-:W-:Y:S01]  /*2120*/  FFMA.FTZ R22, R22, R3.reuse, -R13.reuse ;  /* 0x0000000316167223 */ /* 0x180fe2000001080d */
[----:B------:R-:W-:Y:S01]  /*2130*/  FSEL R14, R61, -INF , P5 ;  /* 0xff8000003d0e7808 */ /* 0x000fe20002800000 */
[--C-:B------:R-:W-:Y:S01]  /*2140*/  FFMA.FTZ R10, R10, R3, -R13.reuse ;  /* 0x000000030a0a7223 */ /* 0x100fe2000001080d */
[----:B------:R-:W-:Y:S01]  /*2150*/  FMNMX.FTZ R5, R8, R5, !PT ;  /* 0x0000000508057209 */ /* 0x000fe20007810000 */
[----:B------:R0:W-:Y:S01]  /*2160*/  MUFU.EX2 R143, R22 ;  /* 0x00000016008f7308 */ /* 0x0001e20000000800 */
[-CC-:B------:R-:W-:Y:S01]  /*2170*/  FFMA.FTZ R26, R26, R3.reuse, -R13.reuse ;  /* 0x000000031a1a7223 */ /* 0x180fe2000001080d */
[--C-:B------:R-:W-:Y:S01]  /*2180*/  FFMA.FTZ R27, R27, R3, -R13.reuse ;  /* 0x000000031b1b7223 */ /* 0x100fe2000001080d */
[----:B------:R-:W-:Y:S01]  /*2190*/  FMNMX.FTZ R5, R32, R5, !PT ;  /* 0x0000000520057209 */ /* 0x000fe20007810000 */
[-CC-:B------:R-:W-:Y:S01]  /*21a0*/  FFMA.FTZ R30, R30, R3.reuse, -R13.reuse ;  /* 0x000000031e1e7223 */ /* 0x180fe2000001080d */
[-CC-:B------:R-:W-:Y:S01]  /*21b0*/  FFMA.FTZ R34, R34, R3.reuse, -R13.reuse ;  /* 0x0000000322227223 */ /* 0x180fe2000001080d */
[--C-:B------:R-:W-:Y:S01]  /*21c0*/  FFMA.FTZ R38, R38, R3, -R13.reuse ;  /* 0x0000000326267223 */ /* 0x100fe2000001080d */
[----:B------:R-:W-:Y:S01]  /*21d0*/  FMNMX.FTZ R5, R12, R5, !PT ;  /* 0x000000050c057209 */ /* 0x000fe20007810000 */
[----:B------:R-:W-:Y:S01]  /*21e0*/  MUFU.EX2 R139, R10 ;  /* 0x0000000a008b7308 */ /* 0x000fe20000000800 */
[----:B0-----:R-:W-:Y:S01]  /*21f0*/  FSEL R22, R69, -INF , P1 ;  /* 0xff80000045167808 */ /* 0x001fe20000800000 */
[--C-:B------:R-:W-:Y:S01]  /*2200*/  FFMA.FTZ R42, R42, R3, -R13.reuse ;  /* 0x000000032a2a7223 */ /* 0x100fe2000001080d */
[----:B------:R-:W-:Y:S01]  /*2210*/  FMNMX.FTZ R5, R36, R5, !PT ;  /* 0x0000000524057209 */ /* 0x000fe20007810000 */
[-CC-:B------:R-:W-:Y:S01]  /*2220*/  FFMA.FTZ R72, R72, R3.reuse, -R13.reuse ;  /* 0x0000000348487223 */ /* 0x180fe2000001080d */
[-CC-:B------:R-:W-:Y:S01]  /*2230*/  FFMA.FTZ R74, R74, R3.reuse, -R13.reuse ;  /* 0x000000034a4a7223 */ /* 0x180fe2000001080d */
[--C-:B------:R-:W-:Y:S01]  /*2240*/  FFMA.FTZ R76, R76, R3, -R13.reuse ;  /* 0x000000034c4c7223 */ /* 0x100fe2000001080d */
[----:B------:R-:W-:Y:S01]  /*2250*/  FMNMX.FTZ R5, R20, R5, !PT ;  /* 0x0000000514057209 */ /* 0x000fe20007810000 */
[----:B------:R-:W-:Y:S01]  /*2260*/  MUFU.EX2 R141, R9 ;  /* 0x00000009008d7308 */ /* 0x000fe20000000800 */
        /* <DEDUP_REMOVED lines=15> */
[----:B------:R-:W0:Y:S01]  /*2360*/  MUFU.EX2 R137, R27 ;  /* 0x0000001b00897308 */ /* 0x000e220000000800 */
[-CC-:B------:R-:W-:Y:S01]  /*2370*/  FFMA.FTZ R70, R70, R3.reuse, -R13.reuse ;  /* 0x0000000346467223 */ /* 0x180fe2000001080d */
[----:B------:R-:W-:Y:S01]  /*2380*/  FFMA.FTZ R13, R96, R3, -R13 ;  /* 0x00000003600d7223 */ /* 0x000fe2000001080d */
[----:B------:R-:W-:Y:S01]  /*2390*/  FMNMX.FTZ R5, R48, R5, !PT ;  /* 0x0000000530057209 */ /* 0x000fe20007810000 */
[----:B------:R-:W-:-:S02]  /*23a0*/  IMAD.MOV.U32 R69, RZ, RZ, R87 ;  /* 0x000000ffff457224 */ /* 0x000fc400078e0057 */
[----:B------:R-:W-:Y:S01]  /*23b0*/  IMAD.MOV.U32 R61, RZ, RZ, R87 ;  /* 0x000000ffff3d7224 */ /* 0x000fe200078e0057 */
[----:B------:R-:W-:Y:S01]  /*23c0*/  FMNMX.FTZ R5, R54, R5, !PT ;  /* 0x0000000536057209 */ /* 0x000fe20007810000 */
[----:B------:R-:W-:Y:S03]  /*23d0*/  MUFU.EX2 R30, R30 ;  /* 0x0000001e001e7308 */ /* 0x000fe60000000800 */
[----:B------:R-:W-:-:S04]  /*23e0*/  FMNMX.FTZ R5, R52, R5, !PT ;  /* 0x0000000534057209 */ /* 0x000fc80007810000 */
[----:B------:R-:W-:Y:S01]  /*23f0*/  FMNMX.FTZ R5, R58, R5, !PT ;  /* 0x000000053a057209 */ /* 0x000fe20007810000 */
[----:B------:R-:W-:Y:S01]  /*2400*/  MUFU.EX2 R34, R34 ;  /* 0x0000002200227308 */ /* 0x000fe20000000800 */
[----:B0-----:R-:W-:Y:S01]  /*2410*/  FADD.FTZ R21, R26, R137 ;  /* 0x000000891a157221 */ /* 0x001fe20000010000 */
[----:B------:R-:W-:Y:S01]  /*2420*/  F2FP.F16.F32.PACK_AB R137, R137, R26 ;  /* 0x0000001a8989723e */ /* 0x000fe200000000ff */
[----:B------:R-:W-:Y:S01]  /*2430*/  IMAD.MOV.U32 R26, RZ, RZ, R87 ;  /* 0x000000ffff1a7224 */ /* 0x000fe200078e0057 */
[----:B------:R-:W-:-:S04]  /*2440*/  FMNMX.FTZ R5, R56, R5, !PT ;  /* 0x0000000538057209 */ /* 0x000fc80007810000 */
[----:B------:R-:W-:Y:S01]  /*2450*/  FMNMX.FTZ R5, R62, R5, !PT ;  /* 0x000000053e057209 */ /* 0x000fe20007810000 */
[----:B------:R-:W-:Y:S03]  /*2460*/  MUFU.EX2 R38, R38 ;  /* 0x0000002600267308 */ /* 0x000fe60000000800 */
[----:B------:R-:W-:-:S04]  /*2470*/  FMNMX.FTZ R5, R60, R5, !PT ;  /* 0x000000053c057209 */ /* 0x000fc80007810000 */
[----:B------:R-:W-:Y:S01]  /*2480*/  FMNMX.FTZ R5, R14, R5, !PT ;  /* 0x000000050e057209 */ /* 0x000fe20007810000 */
[----:B------:R-:W-:Y:S03]  /*2490*/  MUFU.EX2 R42, R42 ;  /* 0x0000002a002a7308 */ /* 0x000fe60000000800 */
[----:B------:R-:W-:-:S04]  /*24a0*/  FMNMX.FTZ R5, R64, R5, !PT ;  /* 0x0000000540057209 */ /* 0x000fc80007810000 */
[----:B------:R-:W-:Y:S01]  /*24b0*/  FMNMX.FTZ R5, R18, R5, !PT ;  /* 0x0000000512057209 */ /* 0x000fe20007810000 */
[----:B------:R0:W-:Y:S03]  /*24c0*/  MUFU.EX2 R145, R72 ;  /* 0x0000004800917308 */ /* 0x0001e60000000800 */
[----:B------:R-:W-:-:S04]  /*24d0*/  FMNMX.FTZ R5, R68, R5, !PT ;  /* 0x0000000544057209 */ /* 0x000fc80007810000 */
[----:B------:R-:W-:Y:S01]  /*24e0*/  FMNMX.FTZ R5, R22, R5, !PT ;  /* 0x0000000516057209 */ /* 0x000fe20007810000 */
[----:B------:R-:W-:Y:S01]  /*24f0*/  MUFU.EX2 R74, R74 ;  /* 0x0000004a004a7308 */ /* 0x000fe20000000800 */
[----:B0-----:R-:W-:-:S03]  /*2500*/  IMAD.MOV.U32 R72, RZ, RZ, R87 ;  /* 0x000000ffff487224 */ /* 0x001fc600078e0057 */
[----:B------:R-:W0:Y:S04]  /*2510*/  SHFL.BFLY PT, R10, R5, 0x2, 0x1f ;  /* 0x0c401f00050a7f89 */ /* 0x000e2800000e0000 */
[----:B------:R-:W-:Y:S08]  /*2520*/  MUFU.EX2 R159, R13 ;  /* 0x0000000d009f7308 */ /* 0x000ff00000000800 */
[----:B------:R1:W-:Y:S08]  /*2530*/  MUFU.EX2 R147, R76 ;  /* 0x0000004c00937308 */ /* 0x0003f00000000800 */
[----:B------:R-:W-:Y:S01]  /*2540*/  MUFU.EX2 R78, R78 ;  /* 0x0000004e004e7308 */ /* 0x000fe20000000800 */
[----:B-1----:R-:W-:Y:S01]  /*2550*/  IMAD.MOV.U32 R76, RZ, RZ, R87 ;  /* 0x000000ffff4c7224 */ /* 0x002fe200078e0057 */
[----:B0-----:R-:W-:-:S06]  /*2560*/  FMNMX.FTZ R9, R5, R10, !PT ;  /* 0x0000000a05097209 */ /* 0x001fcc0007810000 */
[----:B------:R0:W-:Y:S01]  /*2570*/  MUFU.EX2 R149, R80 ;  /* 0x0000005000957308 */ /* 0x0001e20000000800 */
[----:B------:R-:W1:Y:S07]  /*2580*/  SHFL.BFLY PT, R10, R9, 0x1, 0x1f ;  /* 0x0c201f00090a7f89 */ /* 0x000e6e00000e0000 */
[----:B------:R-:W-:Y:S01]  /*2590*/  MUFU.EX2 R82, R82 ;  /* 0x0000005200527308 */ /* 0x000fe20000000800 */
[----:B0-----:R-:W-:-:S07]  /*25a0*/  IMAD.MOV.U32 R80, RZ, RZ, R87 ;  /* 0x000000ffff507224 */ /* 0x001fce00078e0057 */
[----:B------:R0:W-:Y:S08]  /*25b0*/  MUFU.EX2 R151, R84 ;  /* 0x0000005400977308 */ /* 0x0001f00000000800 */
[----:B------:R-:W-:Y:S01]  /*25c0*/  MUFU.EX2 R86, R86 ;  /* 0x0000005600567308 */ /* 0x000fe20000000800 */
[----:B-1----:R-:W-:Y:S01]  /*25d0*/  FMNMX.FTZ R10, R9, R10, !PT ;  /* 0x0000000a090a7209 */ /* 0x002fe20007810000 */
[----:B0-----:R-:W-:-:S03]  /*25e0*/  IMAD.MOV.U32 R84, RZ, RZ, R87 ;  /* 0x000000ffff547224 */ /* 0x001fc600078e0057 */
[C---:B------:R-:W-:Y:S01]  /*25f0*/  FSETP.NEU.FTZ.AND P1, PT, R10.reuse, -INF , PT ;  /* 0xff8000000a00780b */ /* 0x040fe20003f3d000 */
[----:B------:R-:W-:Y:S02]  /*2600*/  FMUL.FTZ R5, R10, R3 ;  /* 0x000000030a057220 */ /* 0x000fe40000410000 */
[----:B------:R-:W-:Y:S03]  /*2610*/  MUFU.EX2 R153, R88 ;  /* 0x0000005800997308 */ /* 0x000fe60000000800 */
[----:B------:R-:W-:-:S05]  /*2620*/  FSEL R5, R5, RZ, P1 ;  /* 0x000000ff05057208 */ /* 0x000fca0000800000 */
[-CC-:B------:R-:W-:Y:S01]  /*2630*/  FFMA.FTZ R24, R24, R3.reuse, -R5.reuse ;  /* 0x0000000318187223 */ /* 0x180fe20000010805 */
[-CC-:B------:R-:W-:Y:S01]  /*2640*/  FFMA.FTZ R25, R25, R3.reuse, -R5.reuse ;  /* 0x0000000319197223 */ /* 0x180fe20000010805 */
[-CC-:B------:R-:W-:Y:S01]  /*2650*/  FFMA.FTZ R28, R28, R3.reuse, -R5.reuse ;  /* 0x000000031c1c7223 */ /* 0x180fe20000010805 */
[-CC-:B------:R-:W-:Y:S01]  /*2660*/  FFMA.FTZ R8, R8, R3.reuse, -R5.reuse ;  /* 0x0000000308087223 */ /* 0x180fe20000010805 */
[-CC-:B------:R-:W-:Y:S01]  /*2670*/  FFMA.FTZ R32, R32, R3.reuse, -R5.reuse ;  /* 0x0000000320207223 */ /* 0x180fe20000010805 */
[-CC-:B------:R-:W-:Y:S01]  /*2680*/  FFMA.FTZ R12, R12, R3.reuse, -R5.reuse ;  /* 0x000000030c0c7223 */ /* 0x180fe20000010805 */
[----:B------:R-:W-:Y:S01]  /*2690*/  MUFU.EX2 R24, R24 ;  /* 0x0000001800187308 */ /* 0x000fe20000000800 */
[-CC-:B------:R-:W-:Y:S01]  /*26a0*/  FFMA.FTZ R36, R36, R3.reuse, -R5.reuse ;  /* 0x0000000324247223 */ /* 0x180fe20000010805 */
[-CC-:B------:R-:W-:Y:S01]  /*26b0*/  FFMA.FTZ R20, R20, R3.reuse, -R5.reuse ;  /* 0x0000000314147223 */ /* 0x180fe20000010805 */
[-CC-:B------:R-:W-:Y:S01]  /*26c0*/  FFMA.FTZ R40, R40, R3.reuse, -R5.reuse ;  /* 0x0000000328287223 */ /* 0x180fe20000010805 */
[-CC-:B------:R-:W-:Y:S01]  /*26d0*/  FFMA.FTZ R46, R46, R3.reuse, -R5.reuse ;  /* 0x000000032e2e7223 */ /* 0x180fe20000010805 */
[-CC-:B------:R-:W-:Y:S01]  /*26e0*/  FFMA.FTZ R44, R44, R3.reuse, -R5.reuse ;  /* 0x000000032c2c7223 */ /* 0x180fe20000010805 */
[-CC-:B------:R-:W-:Y:S01]  /*26f0*/  FFMA.FTZ R50, R50, R3.reuse, -R5.reuse ;  /* 0x0000000332327223 */ /* 0x180fe20000010805 */
[-CC-:B------:R-:W-:Y:S01]  /*2700*/  FFMA.FTZ R48, R48, R3.reuse, -R5.reuse ;  /* 0x0000000330307223 */ /* 0x180fe20000010805 */
[----:B------:R-:W0:Y:S01]  /*2710*/  MUFU.EX2 R25, R25 ;  /* 0x0000001900197308 */ /* 0x000e220000000800 */
[-CC-:B------:R-:W-:Y:S01]  /*2720*/  FFMA.FTZ R54, R54, R3.reuse, -R5.reuse ;  /* 0x0000000336367223 */ /* 0x180fe20000010805 */
        /* <DEDUP_REMOVED lines=10> */
[----:B------:R-:W-:-:S04]  /*27d0*/  FFMA.FTZ R22, R22, R3, -R5 ;  /* 0x0000000316167223 */ /* 0x000fc80000010805 */
[----:B------:R1:W2:Y:S01]  /*27e0*/  MUFU.EX2 R9, R8 ;  /* 0x0000000800097308 */ /* 0x0002a20000000800 */
[----:B0-----:R-:W-:-:S07]  /*27f0*/  F2FP.F16.F32.PACK_AB R136, R25, R24 ;  /* 0x000000181988723e */ /* 0x001fce00000000ff */
[----:B------:R-:W0:Y:S01]  /*2800*/  MUFU.EX2 R32, R32 ;  /* 0x0000002000207308 */ /* 0x000e220000000800 */
[----:B-1----:R-:W-:-:S04]  /*2810*/  FADD.FTZ R8, R30, R21 ;  /* 0x000000151e087221 */ /* 0x002fc80000010000 */
[C---:B------:R-:W-:Y:S01]  /*2820*/  FADD.FTZ R23, R139.reuse, R8 ;  /* 0x000000088b177221 */ /* 0x040fe20000010000 */
[----:B------:R-:W-:Y:S01]  /*2830*/  F2FP.F16.F32.PACK_AB R139, R139, R30 ;  /* 0x0000001e8b8b723e */ /* 0x000fe200000000ff */
[----:B------:R-:W-:Y:S01]  /*2840*/  IMAD.MOV.U32 R30, RZ, RZ, R87 ;  /* 0x000000ffff1e7224 */ /* 0x000fe200078e0057 */
[----:B------:R1:W3:Y:S01]  /*2850*/  MUFU.EX2 R11, R12 ;  /* 0x0000000c000b7308 */ /* 0x0002e20000000800 */
[----:B------:R-:W-:Y:S01]  /*2860*/  FADD.FTZ R8, R34, R23 ;  /* 0x0000001722087221 */ /* 0x000fe20000010000 */
[----:B------:R-:W-:Y:S01]  /*2870*/  FADD.FTZ R23, R24, R25 ;  /* 0x0000001918177221 */ /* 0x000fe20000010000 */
[----:B--2---:R-:W-:Y:S01]  /*2880*/  F2FP.F16.F32.PACK_AB R138, R9, R28 ;  /* 0x0000001c098a723e */ /* 0x004fe200000000ff */
[----:B------:R-:W-:Y:S02]  /*2890*/  IMAD.MOV.U32 R25, RZ, RZ, R87 ;  /* 0x000000ffff197224 */ /* 0x000fe400078e0057 */
[C---:B------:R-:W-:Y:S01]  /*28a0*/  FADD.FTZ R27, R141.reuse, R8 ;  /* 0x000000088d1b7221 */ /* 0x040fe20000010000 */
[----:B------:R-:W-:Y:S01]  /*28b0*/  FADD.FTZ R8, R28, R23 ;  /* 0x000000171c087221 */ /* 0x000fe20000010000 */
[----:B------:R-:W-:Y:S01]  /*28c0*/  F2FP.F16.F32.PACK_AB R141, R141, R34 ;  /* 0x000000228d8d723e */ /* 0x000fe200000000ff */
[----:B------:R-:W2:Y:S01]  /*28d0*/  MUFU.EX2 R36, R36 ;  /* 0x0000002400247308 */ /* 0x000ea20000000800 */
[----:B-1----:R-:W-:Y:S01]  /*28e0*/  FADD.FTZ R12, R38, R27 ;  /* 0x0000001b260c7221 */ /* 0x002fe20000010000 */
[----:B------:R-:W-:Y:S01]  /*28f0*/  FADD.FTZ R27, R9, R8 ;  /* 0x00000008091b7221 */ /* 0x000fe20000010000 */
[----:B------:R-:W-:-:S02]  /*2900*/  IMAD.MOV.U32 R34, RZ, RZ, R87 ;  /* 0x000000ffff227224 */ /* 0x000fc400078e0057 */
[C---:B------:R-:W-:Y:S01]  /*2910*/  FADD.FTZ R29, R143.reuse, R12 ;  /* 0x0000000c8f1d7221 */ /* 0x040fe20000010000 */
[----:B0-----:R-:W-:Y:S01]  /*2920*/  FADD.FTZ R8, R32, R27 ;  /* 0x0000001b20087221 */ /* 0x001fe20000010000 */
[----:B------:R-:W-:Y:S01]  /*2930*/  F2FP.F16.F32.PACK_AB R143, R143, R38 ;  /* 0x000000268f8f723e */ /* 0x000fe200000000ff */
[----:B------:R-:W0:Y:S01]  /*2940*/  MUFU.EX2 R13, R20 ;  /* 0x00000014000d7308 */ /* 0x000e220000000800 */
[----:B------:R-:W-:Y:S01]  /*2950*/  FADD.FTZ R12, R42, R29 ;  /* 0x0000001d2a0c7221 */ /* 0x000fe20000010000 */
[C---:B---3--:R-:W-:Y:S01]  /*2960*/  FADD.FTZ R27, R11.reuse, R8 ;  /* 0x000000080b1b7221 */ /* 0x048fe20000010000 */
[----:B------:R-:W-:Y:S01]  /*2970*/  F2FP.F16.F32.PACK_AB R140, R11, R32 ;  /* 0x000000200b8c723e */ /* 0x000fe200000000ff */
[----:B------:R-:W-:Y:S02]  /*2980*/  IMAD.MOV.U32 R11, RZ, RZ, 0x3f800000 ;  /* 0x3f800000ff0b7424 */ /* 0x000fe400078e00ff */
[C---:B------:R-:W-:Y:S01]  /*2990*/  FADD.FTZ R29, R145.reuse, R12 ;  /* 0x0000000c911d7221 */ /* 0x040fe20000010000 */
[----:B------:R-:W-:Y:S01]  /*29a0*/  F2FP.F16.F32.PACK_AB R145, R145, R42 ;  /* 0x0000002a9191723e */ /* 0x000fe200000000ff */
[----:B------:R-:W-:Y:S01]  /*29b0*/  IMAD.MOV.U32 R42, RZ, RZ, R87 ;  /* 0x000000ffff2a7224 */ /* 0x000fe200078e0057 */
[----:B------:R-:W1:Y:S01]  /*29c0*/  MUFU.EX2 R40, R40 ;  /* 0x0000002800287308 */ /* 0x000e620000000800 */
[----:B--2---:R-:W-:Y:S01]  /*29d0*/  FADD.FTZ R8, R36, R27 ;  /* 0x0000001b24087221 */ /* 0x004fe20000010000 */
[----:B------:R-:W-:Y:S01]  /*29e0*/  FADD.FTZ R12, R74, R29 ;  /* 0x0000001d4a0c7221 */ /* 0x000fe20000010000 */
[----:B------:R-:W-:-:S02]  /*29f0*/  IMAD.MOV.U32 R38, RZ, RZ, R87 ;  /* 0x000000ffff267224 */ /* 0x000fc400078e0057 */
[----:B------:R-:W-:Y:S02]  /*2a00*/  IMAD.MOV.U32 R32, RZ, RZ, R87 ;  /* 0x000000ffff207224 */ /* 0x000fe400078e0057 */
[C---:B------:R-:W-:Y:S01]  /*2a10*/  FADD.FTZ R31, R147.reuse, R12 ;  /* 0x0000000c931f7221 */ /* 0x040fe20000010000 */
[----:B------:R-:W-:Y:S01]  /*2a20*/  F2FP.F16.F32.PACK_AB R147, R147, R74 ;  /* 0x0000004a9393723e */ /* 0x000fe200000000ff */
[----:B------:R-:W2:Y:S01]  /*2a30*/  MUFU.EX2 R15, R46 ;  /* 0x0000002e000f7308 */ /* 0x000ea20000000800 */
[C---:B0-----:R-:W-:Y:S01]  /*2a40*/  FADD.FTZ R29, R13.reuse, R8 ;  /* 0x000000080d1d7221 */ /* 0x041fe20000010000 */
[----:B------:R-:W-:Y:S01]  /*2a50*/  FADD.FTZ R12, R78, R31 ;  /* 0x0000001f4e0c7221 */ /* 0x000fe20000010000 */
[----:B------:R-:W-:Y:S01]  /*2a60*/  F2FP.F16.F32.PACK_AB R142, R13, R36 ;  /* 0x000000240d8e723e */ /* 0x000fe200000000ff */
[----:B------:R-:W-:Y:S02]  /*2a70*/  VIADD R13, R17, 0xfffffffe ;  /* 0xfffffffe110d7836 */ /* 0x000fe40000000000 */
[C---:B------:R-:W-:Y:S01]  /*2a80*/  FADD.FTZ R31, R149.reuse, R12 ;  /* 0x0000000c951f7221 */ /* 0x040fe20000010000 */
[----:B------:R-:W-:Y:S01]  /*2a90*/  F2FP.F16.F32.PACK_AB R149, R149, R78 ;  /* 0x0000004e9595723e */ /* 0x000fe200000000ff */
[----:B------:R-:W0:Y:S01]  /*2aa0*/  MUFU.EX2 R44, R44 ;  /* 0x0000002c002c7308 */ /* 0x000e220000000800 */
[----:B-1----:R-:W-:Y:S01]  /*2ab0*/  FADD.FTZ R8, R40, R29 ;  /* 0x0000001d28087221 */ /* 0x002fe20000010000 */
[----:B------:R-:W-:Y:S01]  /*2ac0*/  FADD.FTZ R12, R82, R31 ;  /* 0x0000001f520c7221 */ /* 0x000fe20000010000 */
[----:B------:R-:W-:Y:S01]  /*2ad0*/  ISETP.GE.AND P1, PT, R13, R16, PT ;  /* 0x000000100d00720c */ /* 0x000fe20003f26270 */
[----:B------:R-:W-:-:S02]  /*2ae0*/  IMAD.MOV.U32 R78, RZ, RZ, R87 ;  /* 0x000000ffff4e7224 */ /* 0x000fc400078e0057 */
[C---:B------:R-:W-:Y:S01]  /*2af0*/  FADD.FTZ R33, R151.reuse, R12 ;  /* 0x0000000c97217221 */ /* 0x040fe20000010000 */
[----:B------:R-:W-:Y:S01]  /*2b00*/  F2FP.F16.F32.PACK_AB R151, R151, R82 ;  /* 0x000000529797723e */ /* 0x000fe200000000ff */
[----:B------:R1:W3:Y:S01]  /*2b10*/  MUFU.EX2 R19, R50 ;  /* 0x0000003200137308 */ /* 0x0002e20000000800 */
[C---:B--2---:R-:W-:Y:S01]  /*2b20*/  FADD.FTZ R29, R15.reuse, R8 ;  /* 0x000000080f1d7221 */ /* 0x044fe20000010000 */
[----:B------:R-:W-:Y:S01]  /*2b30*/  FADD.FTZ R12, R86, R33 ;  /* 0x00000021560c7221 */ /* 0x000fe20000010000 */
[----:B------:R-:W-:Y:S01]  /*2b40*/  F2FP.F16.F32.PACK_AB R144, R15, R40 ;  /* 0x000000280f90723e */ /* 0x000fe200000000ff */
[--C-:B------:R-:W-:Y:S02]  /*2b50*/  IMAD.MOV.U32 R82, RZ, RZ, R87.reuse ;  /* 0x000000ffff527224 */ /* 0x100fe400078e0057 */
[----:B------:R-:W-:Y:S02]  /*2b60*/  IMAD.MOV.U32 R74, RZ, RZ, R87 ;  /* 0x000000ffff4a7224 */ /* 0x000fe400078e0057 */
[----:B------:R-:W2:Y:S01]  /*2b70*/  MUFU.EX2 R48, R48 ;  /* 0x0000003000307308 */ /* 0x000ea20000000800 */
[----:B0-----:R-:W-:Y:S01]  /*2b80*/  FADD.FTZ R8, R44, R29 ;  /* 0x0000001d2c087221 */ /* 0x001fe20000010000 */
[----:B-1----:R-:W-:-:S02]  /*2b90*/  IMAD.MOV.U32 R50, RZ, RZ, R87 ;  /* 0x000000ffff327224 */ /* 0x002fc400078e0057 */
[--C-:B------:R-:W-:Y:S02]  /*2ba0*/  IMAD.MOV.U32 R46, RZ, RZ, R87.reuse ;  /* 0x000000ffff2e7224 */ /* 0x100fe400078e0057 */
[--C-:B------:R-:W-:Y:S02]  /*2bb0*/  IMAD.MOV.U32 R40, RZ, RZ, R87.reuse ;  /* 0x000000ffff287224 */ /* 0x100fe400078e0057 */
[----:B------:R0:W1:Y:S01]  /*2bc0*/  MUFU.EX2 R21, R54 ;  /* 0x0000003600157308 */ /* 0x0000620000000800 */
[C---:B---3--:R-:W-:Y:S01]  /*2bd0*/  FADD.FTZ R31, R19.reuse, R8 ;  /* 0x00000008131f7221 */ /* 0x048fe20000010000 */
[----:B------:R-:W-:Y:S01]  /*2be0*/  F2FP.F16.F32.PACK_AB R146, R19, R44 ;  /* 0x0000002c1392723e */ /* 0x000fe200000000ff */
[--C-:B------:R-:W-:Y:S02]  /*2bf0*/  IMAD.MOV.U32 R44, RZ, RZ, R87.reuse ;  /* 0x000000ffff2c7224 */ /* 0x100fe400078e0057 */
[--C-:B------:R-:W-:Y:S02]  /*2c00*/  IMAD.MOV.U32 R36, RZ, RZ, R87.reuse ;  /* 0x000000ffff247224 */ /* 0x100fe400078e0057 */
[----:B------:R-:W-:Y:S01]  /*2c10*/  IMAD.MOV.U32 R28, RZ, RZ, R87 ;  /* 0x000000ffff1c7224 */ /* 0x000fe200078e0057 */
[----:B------:R-:W3:Y:S01]  /*2c20*/  MUFU.EX2 R52, R52 ;  /* 0x0000003400347308 */ /* 0x000ee20000000800 */
[----:B--2---:R-:W-:Y:S01]  /*2c30*/  FADD.FTZ R8, R48, R31 ;  /* 0x0000001f30087221 */ /* 0x004fe20000010000 */
[C---:B------:R-:W-:Y:S01]  /*2c40*/  FADD.FTZ R31, R153.reuse, R12 ;  /* 0x0000000c991f7221 */ /* 0x040fe20000010000 */
[----:B------:R-:W-:Y:S01]  /*2c50*/  F2FP.F16.F32.PACK_AB R153, R153, R86 ;  /* 0x000000569999723e */ /* 0x000fe200000000ff */
[----:B------:R-:W-:-:S02]  /*2c60*/  IMAD.MOV.U32 R86, RZ, RZ, R87 ;  /* 0x000000ffff567224 */ /* 0x000fc400078e0057 */
[--C-:B0-----:R-:W-:Y:S02]  /*2c70*/  IMAD.MOV.U32 R54, RZ, RZ, R87.reuse ;  /* 0x000000ffff367224 */ /* 0x101fe400078e0057 */
[----:B------:R-:W0:Y:S01]  /*2c80*/  MUFU.EX2 R90, R90 ;  /* 0x0000005a005a7308 */ /* 0x000e220000000800 */
[C---:B-1----:R-:W-:Y:S01]  /*2c90*/  FADD.FTZ R5, R21.reuse, R8 ;  /* 0x0000000815057221 */ /* 0x042fe20000010000 */
[----:B------:R-:W-:Y:S01]  /*2ca0*/  F2FP.F16.F32.PACK_AB R148, R21, R48 ;  /* 0x000000301594723e */ /* 0x000fe200000000ff */
[--C-:B------:R-:W-:Y:S02]  /*2cb0*/  IMAD.MOV.U32 R48, RZ, RZ, R87.reuse ;  /* 0x000000ffff307224 */ /* 0x100fe400078e0057 */
[----:B------:R-:W-:-:S03]  /*2cc0*/  IMAD.MOV.U32 R24, RZ, RZ, R87 ;  /* 0x000000ffff187224 */ /* 0x000fc600078e0057 */
[----:B------:R1:W2:Y:S01]  /*2cd0*/  MUFU.EX2 R23, R58 ;  /* 0x0000003a00177308 */ /* 0x0002a20000000800 */
[----:B---3--:R-:W-:-:S07]  /*2ce0*/  FADD.FTZ R8, R52, R5 ;  /* 0x0000000534087221 */ /* 0x008fce0000010000 */
[----:B------:R-:W3:Y:S01]  /*2cf0*/  MUFU.EX2 R155, R92 ;  /* 0x0000005c009b7308 */ /* 0x000ee20000000800 */
[----:B0-----:R-:W-:Y:S01]  /*2d00*/  FADD.FTZ R12, R90, R31 ;  /* 0x0000001f5a0c7221 */ /* 0x001fe20000010000 */
[----:B-1----:R-:W-:-:S06]  /*2d10*/  IMAD.MOV.U32 R58, RZ, RZ, R87 ;  /* 0x000000ffff3a7224 */ /* 0x002fcc00078e0057 */
[----:B------:R-:W0:Y:S01]  /*2d20*/  MUFU.EX2 R56, R56 ;  /* 0x0000003800387308 */ /* 0x000e220000000800 */
[C---:B--2---:R-:W-:Y:S01]  /*2d30*/  FADD.FTZ R31, R23.reuse, R8 ;  /* 0x00000008171f7221 */ /* 0x044fe20000010000 */
[----:B------:R-:W-:Y:S01]  /*2d40*/  F2FP.F16.F32.PACK_AB R150, R23, R52 ;  /* 0x000000341796723e */ /* 0x000fe200000000ff */
[----:B------:R-:W-:-:S05]  /*2d50*/  IMAD.MOV.U32 R52, RZ, RZ, R87 ;  /* 0x000000ffff347224 */ /* 0x000fca00078e0057 */
[----:B------:R-:W1:Y:S01]  /*2d60*/  MUFU.EX2 R66, R66 ;  /* 0x0000004200427308 */ /* 0x000e620000000800 */
[C---:B---3--:R-:W-:Y:S01]  /*2d70*/  FADD.FTZ R33, R155.reuse, R12 ;  /* 0x0000000c9b217221 */ /* 0x048fe20000010000 */
[----:B------:R-:W-:-:S06]  /*2d80*/  F2FP.F16.F32.PACK_AB R155, R155, R90 ;  /* 0x0000005a9b9b723e */ /* 0x000fcc00000000ff */
[----:B------:R2:W3:Y:S01]  /*2d90*/  MUFU.EX2 R27, R62 ;  /* 0x0000003e001b7308 */ /* 0x0004e20000000800 */
[----:B0-----:R-:W-:-:S07]  /*2da0*/  FADD.FTZ R8, R56, R31 ;  /* 0x0000001f38087221 */ /* 0x001fce0000010000 */
[----:B------:R-:W0:Y:S01]  /*2db0*/  MUFU.EX2 R157, R94 ;  /* 0x0000005e009d7308 */ /* 0x000e220000000800 */
[----:B-1----:R-:W-:Y:S01]  /*2dc0*/  FADD.FTZ R12, R66, R33 ;  /* 0x00000021420c7221 */ /* 0x002fe20000010000 */
[----:B--2---:R-:W-:-:S06]  /*2dd0*/  IMAD.MOV.U32 R62, RZ, RZ, R87 ;  /* 0x000000ffff3e7224 */ /* 0x004fcc00078e0057 */
[----:B------:R-:W1:Y:S01]  /*2de0*/  MUFU.EX2 R60, R60 ;  /* 0x0000003c003c7308 */ /* 0x000e620000000800 */
[C---:B---3--:R-:W-:Y:S01]  /*2df0*/  FADD.FTZ R31, R27.reuse, R8 ;  /* 0x000000081b1f7221 */ /* 0x048fe20000010000 */
[----:B------:R-:W-:Y:S01]  /*2e00*/  F2FP.F16.F32.PACK_AB R152, R27, R56 ;  /* 0x000000381b98723e */ /* 0x000fe200000000ff */
[----:B------:R-:W-:Y:S01]  /*2e10*/  IMAD.MOV.U32 R56, RZ, RZ, R87 ;  /* 0x000000ffff387224 */ /* 0x000fe200078e0057 */
[----:B------:R-:W-:-:S04]  /*2e20*/  MOV R27, R87 ;  /* 0x00000057001b7202 */ /* 0x000fc80000000f00 */
[----:B------:R-:W2:Y:S01]  /*2e30*/  MUFU.EX2 R70, R70 ;  /* 0x0000004600467308 */ /* 0x000ea20000000800 */
[C---:B0-----:R-:W-:Y:S01]  /*2e40*/  FADD.FTZ R33, R157.reuse, R12 ;  /* 0x0000000c9d217221 */ /* 0x041fe20000010000 */
[----:B------:R-:W-:Y:S01]  /*2e50*/  F2FP.F16.F32.PACK_AB R157, R157, R66 ;  /* 0x000000429d9d723e */ /* 0x000fe200000000ff */
[----:B------:R-:W-:-:S05]  /*2e60*/  IMAD.MOV.U32 R66, RZ, RZ, R87 ;  /* 0x000000ffff427224 */ /* 0x000fca00078e0057 */
[----:B------:R-:W0:Y:S01]  /*2e70*/  MUFU.EX2 R29, R14 ;  /* 0x0000000e001d7308 */ /* 0x000e220000000800 */
[----:B-1----:R-:W-:-:S07]  /*2e80*/  FADD.FTZ R8, R60, R31 ;  /* 0x0000001f3c087221 */ /* 0x002fce0000010000 */
[----:B------:R-:W1:Y:S01]  /*2e90*/  MUFU.EX2 R64, R64 ;  /* 0x0000004000407308 */ /* 0x000e620000000800 */
[----:B--2---:R-:W-:-:S07]  /*2ea0*/  FADD.FTZ R12, R70, R33 ;  /* 0x00000021460c7221 */ /* 0x004fce0000010000 */
[----:B------:R-:W2:Y:S01]  /*2eb0*/  MUFU.EX2 R5, R18 ;  /* 0x0000001200057308 */ /* 0x000ea20000000800 */
[----:B0-----:R-:W-:Y:S01]  /*2ec0*/  FADD.FTZ R33, R29, R8 ;  /* 0x000000081d217221 */ /* 0x001fe20000010000 */
[C---:B------:R-:W-:Y:S01]  /*2ed0*/  FADD.FTZ R8, R159.reuse, R12 ;  /* 0x0000000c9f087221 */ /* 0x040fe20000010000 */
[----:B------:R-:W-:Y:S01]  /*2ee0*/  F2FP.F16.F32.PACK_AB R159, R159, R70 ;  /* 0x000000469f9f723e */ /* 0x000fe200000000ff */
[--C-:B------:R-:W-:Y:S01]  /*2ef0*/  IMAD.MOV.U32 R70, RZ, RZ, R87.reuse ;  /* 0x000000ffff467224 */ /* 0x100fe200078e0057 */
[----:B------:R-:W-:Y:S01]  /*2f00*/  F2FP.F16.F32.PACK_AB R154, R29, R60 ;  /* 0x0000003c1d9a723e */ /* 0x000fe200000000ff */
[----:B------:R-:W-:Y:S02]  /*2f10*/  IMAD.MOV.U32 R60, RZ, RZ, R87 ;  /* 0x000000ffff3c7224 */ /* 0x000fe400078e0057 */
[----:B------:R-:W0:Y:S01]  /*2f20*/  MUFU.EX2 R68, R68 ;  /* 0x0000004400447308 */ /* 0x000e220000000800 */
[----:B-1----:R-:W-:Y:S01]  /*2f30*/  FADD.FTZ R12, R64, R33 ;  /* 0x00000021400c7221 */ /* 0x002fe20000010000 */
[----:B------:R-:W-:-:S02]  /*2f40*/  IMAD.MOV.U32 R33, RZ, RZ, R87 ;  /* 0x000000ffff217224 */ /* 0x000fc400078e0057 */
[----:B------:R-:W-:-:S04]  /*2f50*/  IMAD.MOV.U32 R29, RZ, RZ, R87 ;  /* 0x000000ffff1d7224 */ /* 0x000fc800078e0057 */
[----:B------:R-:W1:Y:S01]  /*2f60*/  MUFU.EX2 R31, R22 ;  /* 0x00000016001f7308 */ /* 0x000e620000000800 */
[C---:B--2---:R-:W-:Y:S01]  /*2f70*/  FADD.FTZ R9, R5.reuse, R12 ;  /* 0x0000000c05097221 */ /* 0x044fe20000010000 */
[----:B------:R-:W-:Y:S01]  /*2f80*/  F2FP.F16.F32.PACK_AB R156, R5, R64 ;  /* 0x00000040059c723e */ /* 0x000fe200000000ff */
[----:B------:R-:W-:Y:S02]  /*2f90*/  IMAD.MOV.U32 R64, RZ, RZ, R87 ;  /* 0x000000ffff407224 */ /* 0x000fe400078e0057 */
[----:B0-----:R-:W-:Y:S01]  /*2fa0*/  FADD.FTZ R12, R68, R9 ;  /* 0x00000009440c7221 */ /* 0x001fe20000010000 */
[----:B------:R-:W-:-:S03]  /*2fb0*/  MOV R9, RZ ;  /* 0x000000ff00097202 */ /* 0x000fc60000000f00 */
[C---:B-1----:R-:W-:Y:S01]  /*2fc0*/  FADD.FTZ R5, R31.reuse, R12 ;  /* 0x0000000c1f057221 */ /* 0x042fe20000010000 */
[----:B------:R-:W-:Y:S01]  /*2fd0*/  F2FP.F16.F32.PACK_AB R158, R31, R68 ;  /* 0x000000441f9e723e */ /* 0x000fe200000000ff */
[----:B------:R-:W-:Y:S01]  /*2fe0*/  IMAD.MOV.U32 R12, RZ, RZ, 0x3f800000 ;  /* 0x3f800000ff0c7424 */ /* 0x000fe200078e00ff */
[----:B------:R-:W-:Y:S01]  /*2ff0*/  MOV R31, R87 ;  /* 0x00000057001f7202 */ /* 0x000fe20000000f00 */
[----:B------:R-:W-:Y:S01]  /*3000*/  IMAD.MOV.U32 R68, RZ, RZ, R87 ;  /* 0x000000ffff447224 */ /* 0x000fe200078e0057 */
[----:B------:R-:W-:Y:S06]  /*3010*/  @!P1 BRA `(.L_x_18) ;  /* 0x0000001c00849947 */ /* 0x000fec0003800000 */
[----:B------:R-:W-:Y:S01]  /*3020*/  MOV R15, R4 ;  /* 0x00000004000f7202 */ /* 0x000fe20000000f00 */
[----:B------:R-:W-:Y:S01]  /*3030*/  IMAD.MOV.U32 R17, RZ, RZ, R10 ;  /* 0x000000ffff117224 */ /* 0x000fe200078e000a */
[----:B------:R-:W-:Y:S01]  /*3040*/  CS2R R86, SRZ ;  /* 0x0000000000567805 */ /* 0x000fe2000001ff00 */
[----:B------:R-:W-:Y:S01]  /*3050*/  IMAD.MOV.U32 R14, RZ, RZ, RZ ;  /* 0x000000ffff0e7224 */ /* 0x000fe200078e00ff */
[----:B------:R-:W-:Y:S01]  /*3060*/  CS2R R82, SRZ ;  /* 0x0000000000527805 */ /* 0x000fe2000001ff00 */
[----:B------:R-:W-:Y:S01]  /*3070*/  IMAD.MOV.U32 R11, RZ, RZ, 0x3f800000 ;  /* 0x3f800000ff0b7424 */ /* 0x000fe200078e00ff */
        /* <DEDUP_REMOVED lines=29> */
[----:B------:R-:W-:Y:S01]  /*3250*/  CS2R R24, SRZ ;  /* 0x0000000000187805 */ /* 0x000fe2000001ff00 */
[----:B------:R-:W-:-:S06]  /*3260*/  UMOV UR56, URZ ;  /* 0x0000003f00387c82 */ /* 0x000fcc0008000000 */
.L_x_29:
[----:B------:R-:W-:-:S04]  /*3270*/  UISETP.NE.AND UP0, UPT, UR56, 0x1, UPT ;  /* 0x000000013800788c */ /* 0x000fc8000bf05270 */
[----:B------:R-:W-:-:S06]  /*3280*/  USEL UR4, URZ, 0x1, UP0 ;  /* 0x000000013f047887 */ /* 0x000fcc0008000000 */
[----:B------:R-:W-:Y:S01]  /*3290*/  LOP3.LUT R9, R14, UR4, RZ, 0x3c, !PT ;  /* 0x000000040e097c12 */ /* 0x000fe2000f8e3cff */
[----:B------:R-:W-:Y:S06]  /*32a0*/  @!P0 BRA `(.L_x_19) ;  /* 0x0000000000048947 */ /* 0x000fec0003800000 */
[----:B------:R-:W-:Y:S01]  /*32b0*/  BPT.TRAP 0x1 ;  /* 0x000000040000795c */ /* 0x000fe20000300000 */
.L_x_19:
[----:B------:R-:W-:Y:S01]  /*32c0*/  UIADD3 UR4, UR56, 0x1, URZ ;  /* 0x0000000138047890 */ /* 0x000fe2000fffe03f */
[----:B------:R-:W-:-:S03]  /*32d0*/  SHF.L.U32 R3, R9, 0x1f, RZ ;  /* 0x0000001f09037819 */ /* 0x000fc600000006ff */
[----:B------:R-:W-:-:S04]  /*32e0*/  UISETP.NE.AND UP0, UPT, UR4, 0x2, UPT ;  /* 0x000000020400788c */ /* 0x000fc8000bf05270 */
[----:B------:R-:W-:-:S04]  /*32f0*/  USEL UR4, UR4, URZ, UP0 ;  /* 0x0000003f04047287 */ /* 0x000fc80008000000 */
[----:B------:R-:W-:Y:S02]  /*3300*/  ULEA UR59, UR4, UR37, 0x3 ;  /* 0x00000025043b7291 */ /* 0x000fe4000f8e183f */
[----:B------:R-:W-:-:S07]  /*3310*/  MOV R0, UR4 ;  /* 0x0000000400007c02 */ /* 0x000fce0008000f00 */
[----:B------:R0:W1:Y:S01]  /*3320*/  SYNCS.PHASECHK.TRANS64.TRYWAIT P1, [UR59+0x2a830], R3 ;  /* 0x02a83003ff0075a7 */ /* 0x000062000802017b */
[----:B------:R-:W-:Y:S05]  /*3330*/  @!P0 BRA `(.L_x_20) ;  /* 0x0000000000048947 */ /* 0x000fea0003800000 */
[----:B------:R-:W-:Y:S01]  /*3340*/  BPT.TRAP 0x1 ;  /* 0x000000040000795c */ /* 0x000fe20000300000 */
.L_x_20:
[----:B-1----:R-:W-:Y:S05]  /*3350*/  @P1 BRA `(.L_x_21) ;  /* 0x0000000000081947 */ /* 0x002fea0003800000 */
[----:B------:R-:W1:Y:S02]  /*3360*/  SYNCS.PHASECHK.TRANS64.TRYWAIT P1, [UR59+0x2a830], R3 ;  /* 0x02a83003ff0075a7 */ /* 0x000e64000802017b */
[----:B-1----:R-:W-:Y:S05]  /*3370*/  @!P1 BRA `(.L_x_22) ;  /* 0x0000007800909947 */ /* 0x002fea0003800000 */
.L_x_21:
[----:B------:R-:W-:Y:S01]  /*3380*/  R2UR UR6, R0 ;  /* 0x00000000000672ca */ /* 0x000fe200000e0000 */
[----:B------:R-:W-:Y:S01]  /*3390*/  WARPGROUP.ARRIVE ;  /* 0x00000000000079c5 */ /* 0x000fe20000000000 */
[----:B------:R-:W-:Y:S01]  /*33a0*/  R2UR UR4, R6 ;  /* 0x00000000060472ca */ /* 0x000fe200000e0000 */
[----:B------:R-:W-:Y:S01]  /*33b0*/  UMOV UR7, 0x40000040 ;  /* 0x4000004000077882 */ /* 0x000fe20000000000 */
[----:B------:R-:W-:Y:S01]  /*33c0*/  R2UR UR5, R7 ;  /* 0x00000000070572ca */ /* 0x000fe200000e0000 */
[----:B------:R-:W-:Y:S01]  /*33d0*/  UMOV UR11, 0x40000040 ;  /* 0x40000040000b7882 */ /* 0x000fe20000000000 */
[----:B------:R-:W-:Y:S01]  /*33e0*/  UMOV UR15, 0x40000040 ;  /* 0x40000040000f7882 */ /* 0x000fe20000000000 */
[----:B------:R-:W-:Y:S01]  /*33f0*/  UMOV UR19, 0x40000040 ;  /* 0x4000004000137882 */ /* 0x000fe20000000000 */
[----:B------:R-:W-:Y:S01]  /*3400*/  UMOV UR23, 0x40000040 ;  /* 0x4000004000177882 */ /* 0x000fe20000000000 */
[----:B------:R-:W-:Y:S01]  /*3410*/  UMOV UR27, 0x40000040 ;  /* 0x40000040001b7882 */ /* 0x000fe20000000000 */
[----:B------:R-:W-:Y:S01]  /*3420*/  UMOV UR31, 0x40000040 ;  /* 0x40000040001f7882 */ /* 0x000fe20000000000 */
[----:B------:R-:W-:Y:S01]  /*3430*/  UMOV UR35, 0x40000040 ;  /* 0x4000004000237882 */ /* 0x000fe20000000000 */
[----:B------:R-:W-:Y:S01]  /*3440*/  UMOV UR43, 0x40000040 ;  /* 0x40000040002b7882 */ /* 0x000fe20000000000 */
[----:B------:R-:W-:Y:S01]  /*3450*/  UIMAD UR6, UR6, 0x900, UR58 ;  /* 0x00000900060678a4 */ /* 0x000fe2000f8e023a */
[-C--:B------:R-:W-:Y:S01]  /*3460*/  FMUL.FTZ R24, R24, R12.reuse ;  /* 0x0000000c18187220 */ /* 0x080fe20000410000 */
[----:B------:R-:W-:Y:S01]  /*3470*/  UMOV UR47, 0x40000040 ;  /* 0x40000040002f7882 */ /* 0x000fe20000000000 */
[----:B------:R-:W-:Y:S01]  /*3480*/  UMOV UR51, 0x40000040 ;  /* 0x4000004000337882 */ /* 0x000fe20000000000 */
[----:B------:R-:W-:Y:S01]  /*3490*/  UIADD3 UR10, UR6, 0x2, URZ ;  /* 0x00000002060a7890 */ /* 0x000fe2000fffe03f */
[-C--:B------:R-:W-:Y:S01]  /*34a0*/  FMUL.FTZ R25, R25, R12.reuse ;  /* 0x0000000c19197220 */ /* 0x080fe20000410000 */
[----:B------:R-:W-:Y:S01]  /*34b0*/  UIADD3 UR14, UR6, 0x4, URZ ;  /* 0x00000004060e7890 */ /* 0x000fe2000fffe03f */
[----:B------:R-:W-:Y:S01]  /*34c0*/  FMUL.FTZ R28, R28, R12 ;  /* 0x0000000c1c1c7220 */ /* 0x000fe20000410000 */
[----:B------:R-:W-:-:S02]  /*34d0*/  UIADD3 UR18, UR6, 0x6, URZ ;  /* 0x0000000606127890 */ /* 0x000fc4000fffe03f */
[----:B------:R-:W-:Y:S01]  /*34e0*/  HGMMA.64x96x16.F32 R88, gdesc[UR4], RZ, !UPT, gsb0 ;  /* 0x01600000045879f0 */ /* 0x000fe2000c0008ff */
[----:B------:R-:W-:Y:S01]  /*34f0*/  UIADD3 UR22, UR6, 0x300, URZ ;  /* 0x0000030006167890 */ /* 0x000fe2000fffe03f */
[-C--:B------:R-:W-:Y:S01]  /*3500*/  FMUL.FTZ R29, R29, R12.reuse ;  /* 0x0000000c1d1d7220 */ /* 0x080fe20000410000 */
        /* <DEDUP_REMOVED lines=14> */
[----:B------:R-:W-:Y:S01]  /*35f0*/  UMOV UR55, 0x40000040 ;  /* 0x4000004000377882 */ /* 0x000fe20000000000 */
[-C--:B------:R-:W-:Y:S01]  /*3600*/  FMUL.FTZ R45, R45, R12.reuse ;  /* 0x0000000c2d2d7220 */ /* 0x080fe20000410000 */
        /* <DEDUP_REMOVED lines=19> */
[----:B------:R-:W-:Y:S01]  /*3740*/  FMUL.FTZ R85, R85, R12 ;  /* 0x0000000c55557220 */ /* 0x000fe20000410000 */
        /* <DEDUP_REMOVED lines=32> */
[----:B------:R-:W-:-:S02]  /*3950*/  WARPGROUP.DEPBAR.LE gsb0, 0x0 ;  /* 0x00008000000079c5 */ /* 0x000fc40000010000 */
        /* <DEDUP_REMOVED lines=33> */
[----:B------:R-:W-:Y:S05]  /*3b70*/  @!P0 BRA `(.L_x_23) ;  /* 0x0000000000048947 */ /* 0x000fea0003800000 */
[----:B------:R-:W-:Y:S01]  /*3b80*/  BPT.TRAP 0x1 ;  /* 0x000000040000795c */ /* 0x000fe20000300000 */
.L_x_23:
[----:B------:R-:W-:Y:S01]  /*3b90*/  ULEA UR5, UR56, UR37, 0x3 ;  /* 0x0000002538057291 */ /* 0x000fe2000f8e183f */
[----:B01----:R-:W-:-:S08]  /*3ba0*/  SHF.L.U32 R3, R14, 0x1f, RZ ;  /* 0x0000001f0e037819 */ /* 0x003fd000000006ff */
[----:B------:R0:W1:Y:S01]  /*3bb0*/  SYNCS.PHASECHK.TRANS64.TRYWAIT P1, [UR5+0x2a850], R3 ;  /* 0x02a85003ff0075a7 */ /* 0x0000620008020145 */
[----:B------:R-:W-:Y:S05]  /*3bc0*/  @!P0 BRA `(.L_x_24) ;  /* 0x0000000000048947 */ /* 0x000fea0003800000 */
[----:B------:R-:W-:Y:S01]  /*3bd0*/  BPT.TRAP 0x1 ;  /* 0x000000040000795c */ /* 0x000fe20000300000 */
.L_x_24:
[----:B-1----:R-:W-:Y:S05]  /*3be0*/  @P1 BRA `(.L_x_25) ;  /* 0x0000000000081947 */ /* 0x002fea0003800000 */
[----:B------:R-:W1:Y:S02]  /*3bf0*/  SYNCS.PHASECHK.TRANS64.TRYWAIT P1, [UR5+0x2a850], R3 ;  /* 0x02a85003ff0075a7 */ /* 0x000e640008020145 */
[----:B-1----:R-:W-:Y:S05]  /*3c00*/  @!P1 BRA `(.L_x_26) ;  /* 0x0000007000849947 */ /* 0x002fea0003800000 */
.L_x_25:
[----:B------:R-:W-:Y:S01]  /*3c10*/  UIADD3 UR4, UR37, 0x400, URZ ;  /* 0x0000040025047890 */ /* 0x000fe2000fffe03f */
[----:B------:R-:W-:Y:S01]  /*3c20*/  WARPGROUP.ARRIVE ;  /* 0x00000000000079c5 */ /* 0x000fe20000000000 */
[----:B------:R-:W-:Y:S02]  /*3c30*/  UMOV UR7, 0x40000040 ;  /* 0x4000004000077882 */ /* 0x000fe40000000000 */
[----:B------:R-:W-:-:S04]  /*3c40*/  USHF.R.U32.HI UR4, URZ, 0x4, UR4 ;  /* 0x000000043f047899 */ /* 0x000fc80008011604 */
[----:B------:R-:W-:-:S04]  /*3c50*/  ULOP3.LUT UR4, UR4, 0x3fff, URZ, 0xc0, !UPT ;  /* 0x00003fff04047892 */ /* 0x000fc8000f8ec03f */
[----:B------:R-:W-:-:S04]  /*3c60*/  ULOP3.LUT UR4, UR4, 0x3000000, URZ, 0xfc, !UPT ;  /* 0x0300000004047892 */ /* 0x000fc8000f8efc3f */
[----:B------:R-:W-:-:S04]  /*3c70*/  UIMAD UR56, UR56, 0x600, UR4 ;  /* 0x00000600383878a4 */ /* 0x000fc8000f8e0204 */
[----:B------:R-:W-:-:S03]  /*3c80*/  UIADD3 UR4, UR56, 0x80, URZ ;  /* 0x0000008038047890 */ /* 0x000fc6000fffe03f */
[----:B------:R-:W-:-:S06]  /*3c90*/  UMOV UR6, UR56 ;  /* 0x0000003800067c82 */ /* 0x000fcc0008000000 */
[----:B------:R-:W-:Y:S01]  /*3ca0*/  HGMMA.64x128x16.F32 R24, R136, gdesc[UR4].tnspB, R24, gsb0 ;  /* 0x41e0000488187df0 */ /* 0x000fe20008000818 */
[----:B------:R-:W-:Y:S01]  /*3cb0*/  UMOV UR7, 0x40000040 ;  /* 0x4000004000077882 */ /* 0x000fe20000000000 */
[----:B------:R-:W-:Y:S01]  /*3cc0*/  UMOV UR6, UR4 ;  /* 0x0000000400067c82 */ /* 0x000fe20008000000 */
[----:B------:R-:W-:Y:S01]  /*3cd0*/  UIADD3 UR4, UR56, 0x100, URZ ;  /* 0x0000010038047890 */ /* 0x000fe2000fffe03f */
[----:B------:R-:W-:Y:S02]  /*3ce0*/  WARPGROUP.DEPBAR.LE gsb0, 0x0 ;  /* 0x00008000000079c5 */ /* 0x000fe40000010000 */
[----:B------:R-:W-:-:S06]  /*3cf0*/  WARPGROUP.ARRIVE ;  /* 0x00000000000079c5 */ /* 0x000fcc0000000000 */
[----:B------:R-:W-:Y:S01]  /*3d00*/  HGMMA.64x128x16.F32 R24, R140, gdesc[UR4].tnspB, R24, gsb0 ;  /* 0x41e000048c187df0 */ /* 0x000fe20008000818 */
[----:B------:R-:W-:Y:S01]  /*3d10*/  UMOV UR6, UR4 ;  /* 0x0000000400067c82 */ /* 0x000fe20008000000 */
[----:B------:R-:W-:Y:S01]  /*3d20*/  UMOV UR7, 0x40000040 ;  /* 0x4000004000077882 */ /* 0x000fe20000000000 */
[----:B------:R-:W-:Y:S01]  /*3d30*/  UIADD3 UR4, UR56, 0x180, URZ ;  /* 0x0000018038047890 */ /* 0x000fe2000fffe03f */
[----:B------:R-:W-:Y:S02]  /*3d40*/  WARPGROUP.DEPBAR.LE gsb0, 0x0 ;  /* 0x00008000000079c5 */ /* 0x000fe40000010000 */
[----:B------:R-:W-:-:S06]  /*3d50*/  WARPGROUP.ARRIVE ;  /* 0x00000000000079c5 */ /* 0x000fcc0000000000 */
[----:B------:R-:W-:Y:S01]  /*3d60*/  HGMMA.64x128x16.F32 R24, R144, gdesc[UR4].tnspB, R24, gsb0 ;  /* 0x41e0000490187df0 */ /* 0x000fe20008000818 */
[----:B------:R-:W-:Y:S01]  /*3d70*/  UMOV UR6, UR4 ;  /* 0x0000000400067c82 */ /* 0x000fe20008000000 */
[----:B------:R-:W-:Y:S01]  /*3d80*/  UMOV UR7, 0x40000040 ;  /* 0x4000004000077882 */ /* 0x000fe20000000000 */
[----:B------:R-:W-:Y:S02]  /*3d90*/  UIADD3 UR4, UR56, 0x200, URZ ;  /* 0x0000020038047890 */ /* 0x000fe4000fffe03f */
[----:B------:R-:W-:Y:S01]  /*3da0*/  UIADD3 UR56, UR56, 0x280, URZ ;  /* 0x0000028038387890 */ /* 0x000fe2000fffe03f */
[----:B------:R-:W-:Y:S02]  /*3db0*/  WARPGROUP.DEPBAR.LE gsb0, 0x0 ;  /* 0x00008000000079c5 */ /* 0x000fe40000010000 */
[----:B------:R-:W-:-:S06]  /*3dc0*/  WARPGROUP.ARRIVE ;  /* 0x00000000000079c5 */ /* 0x000fcc0000000000 */
[----:B------:R-:W-:Y:S01]  /*3dd0*/  HGMMA.64x128x16.F32 R24, R148, gdesc[UR4].tnspB, R24, gsb0 ;  /* 0x41e0000494187df0 */ /* 0x000fe20008000818 */
[----:B------:R-:W-:Y:S01]  /*3de0*/  UMOV UR6, UR4 ;  /* 0x0000000400067c82 */ /* 0x000fe20008000000 */
[----:B------:R-:W-:Y:S01]  /*3df0*/  UMOV UR7, 0x40000040 ;  /* 0x4000004000077882 */ /* 0x000fe20000000000 */
[----:B------:R-:W-:Y:S02]  /*3e00*/  WARPGROUP.DEPBAR.LE gsb0, 0x0 ;  /* 0x00008000000079c5 */ /* 0x000fe40000010000 */
[----:B------:R-:W-:-:S07]  /*3e10*/  WARPGROUP.ARRIVE ;  /* 0x00000000000079c5 */ /* 0x000fce0000000000 */
[----:B------:R-:W-:Y:S01]  /*3e20*/  HGMMA.64x128x16.F32 R24, R152, gdesc[UR4].tnspB, R24, gsb0 ;  /* 0x41e0000498187df0 */ /* 0x000fe20008000818 */
[----:B------:R-:W-:Y:S01]  /*3e30*/  UMOV UR6, UR56 ;  /* 0x0000003800067c82 */ /* 0x000fe20008000000 */
[----:B------:R-:W-:Y:S01]  /*3e40*/  UMOV UR7, 0x40000040 ;  /* 0x4000004000077882 */ /* 0x000fe20000000000 */
[----:B------:R-:W-:Y:S02]  /*3e50*/  WARPGROUP.DEPBAR.LE gsb0, 0x0 ;  /* 0x00008000000079c5 */ /* 0x000fe40000010000 */
[----:B------:R-:W-:-:S07]  /*3e60*/  WARPGROUP.ARRIVE ;  /* 0x00000000000079c5 */ /* 0x000fce0000000000 */
[----:B------:R-:W-:Y:S03]  /*3e70*/  HGMMA.64x128x16.F32 R24, R156, gdesc[UR4].tnspB, R24, gsb0 ;  /* 0x41e000049c187df0 */ /* 0x000fe60008000818 */
[----:B------:R-:W-:Y:S02]  /*3e80*/  WARPGROUP.DEPBAR.LE gsb0, 0x0 ;  /* 0x00008000000079c5 */ /* 0x000fe40000010000 */
[----:B------:R-:W-:Y:S05]  /*3e90*/  @!P0 BRA `(.L_x_27) ;  /* 0x0000000000048947 */ /* 0x000fea0003800000 */
[----:B------:R-:W-:Y:S01]  /*3ea0*/  BPT.TRAP 0x1 ;  /* 0x000000040000795c */ /* 0x000fe20000300000 */
.L_x_27:
[----:B-1----:R-:W-:Y:S01]  /*3eb0*/  FMNMX.FTZ R4, R88, R17, !PT ;  /* 0x0000001158047209 */ /* 0x002fe20007810000 */
[----:B------:R-:W-:Y:S01]  /*3ec0*/  UIADD3 UR59, UR59, 0x2a840, URZ ;  /* 0x0002a8403b3b7890 */ /* 0x000fe2000fffe03f */
[----:B------:R-:W-:Y:S02]  /*3ed0*/  FMNMX.FTZ R10, R90, R15, !PT ;  /* 0x0000000f5a0a7209 */ /* 0x000fe40007810000 */
[----:B0-----:R-:W-:Y:S01]  /*3ee0*/  FMNMX.FTZ R3, R89, R4, !PT ;  /* 0x0000000459037209 */ /* 0x001fe20007810000 */
[----:B------:R-:W-:Y:S01]  /*3ef0*/  UPRMT UR59, UR57, 0x654, UR59 ;  /* 0x00000654393b7896 */ /* 0x000fe2000800003b */
[----:B------:R-:W-:Y:S02]  /*3f00*/  FMNMX.FTZ R11, R91, R10, !PT ;  /* 0x0000000a5b0b7209 */ /* 0x000fe40007810000 */
[----:B------:R-:W-:Y:S02]  /*3f10*/  FMNMX.FTZ R4, R92, R3, !PT ;  /* 0x000000035c047209 */ /* 0x000fe40007810000 */
[----:B------:R-:W-:-:S02]  /*3f20*/  FMNMX.FTZ R10, R94, R11, !PT ;  /* 0x0000000b5e0a7209 */ /* 0x000fc40007810000 */
[----:B------:R-:W-:Y:S02]  /*3f30*/  FMNMX.FTZ R3, R93, R4, !PT ;  /* 0x000000045d037209 */ /* 0x000fe40007810000 */
[----:B------:R-:W-:Y:S01]  /*3f40*/  FMNMX.FTZ R11, R95, R10, !PT ;  /* 0x0000000a5f0b7209 */ /* 0x000fe20007810000 */
[----:B------:R-:W-:Y:S01]  /*3f50*/  SYNCS.ARRIVE.TRANS64.RED.A1T0 RZ, [UR59], RZ ;  /* 0x000000ffffff79a7 */ /* 0x000fe2000810043b */
[----:B------:R-:W-:Y:S02]  /*3f60*/  FMNMX.FTZ R4, R96, R3, !PT ;  /* 0x0000000360047209 */ /* 0x000fe40007810000 */
[----:B------:R-:W-:Y:S02]  /*3f70*/  FMNMX.FTZ R10, R98, R11, !PT ;  /* 0x0000000b620a7209 */ /* 0x000fe40007810000 */
[----:B------:R-:W-:Y:S02]  /*3f80*/  FMNMX.FTZ R3, R97, R4, !PT ;  /* 0x0000000461037209 */ /* 0x000fe40007810000 */
[----:B------:R-:W-:-:S02]  /*3f90*/  FMNMX.FTZ R11, R99, R10, !PT ;  /* 0x0000000a630b7209 */ /* 0x000fc40007810000 */
[----:B------:R-:W-:Y:S02]  /*3fa0*/  FMNMX.FTZ R4, R100, R3, !PT ;  /* 0x0000000364047209 */ /* 0x000fe40007810000 */
[----:B------:R-:W-:Y:S02]  /*3fb0*/  FMNMX.FTZ R10, R102, R11, !PT ;  /* 0x0000000b660a7209 */ /* 0x000fe40007810000 */
        /* <DEDUP_REMOVED lines=33> */
[----:B------:R-:W-:-:S03]  /*41d0*/  FMNMX.FTZ R12, R135, R10, !PT ;  /* 0x0000000a870c7209 */ /* 0x000fc60007810000 */
[----:B------:R-:W0:Y:S04]  /*41e0*/  SHFL.BFLY PT, R4, R11, 0x2, 0x1f ;  /* 0x0c401f000b047f89 */ /* 0x000e2800000e0000 */
[----:B------:R-:W1:Y:S01]  /*41f0*/  SHFL.BFLY PT, R3, R12, 0x2, 0x1f ;  /* 0x0c401f000c037f89 */ /* 0x000e6200000e0000 */
[----:B0-----:R-:W-:Y:S02]  /*4200*/  FMNMX.FTZ R14, R11, R4, !PT ;  /* 0x000000040b0e7209 */ /* 0x001fe40007810000 */
[----:B-1----:R-:W-:-:S03]  /*4210*/  FMNMX.FTZ R18, R12, R3, !PT ;  /* 0x000000030c127209 */ /* 0x002fc60007810000 */
[----:B------:R-:W0:Y:S01]  /*4220*/  SHFL.BFLY PT, R19, R14, 0x1, 0x1f ;  /* 0x0c201f000e137f89 */ /* 0x000e2200000e0000 */
[----:B------:R-:W1:Y:S03]  /*4230*/  LDC R3, c[0x0][0x988] ;  /* 0x00026200ff037b82 */ /* 0x000e660000000800 */
[----:B------:R-:W2:Y:S01]  /*4240*/  SHFL.BFLY PT, R21, R18, 0x1, 0x1f ;  /* 0x0c201f0012157f89 */ /* 0x000ea200000e0000 */
[----:B0-----:R-:W-:Y:S02]  /*4250*/  FMNMX.FTZ R10, R14, R19, !PT ;  /* 0x000000130e0a7209 */ /* 0x001fe40007810000 */
[----:B--2---:R-:W-:-:S03]  /*4260*/  FMNMX.FTZ R4, R18, R21, !PT ;  /* 0x0000001512047209 */ /* 0x004fc60007810000 */
[CC--:B-1----:R-:W-:Y:S01]  /*4270*/  FMUL.FTZ R160, R10.reuse, R3.reuse ;  /* 0x000000030aa07220 */ /* 0x0c2fe20000410000 */
[----:B------:R-:W-:Y:S01]  /*4280*/  FADD.FTZ R20, -R10, R17 ;  /* 0x000000110a147221 */ /* 0x000fe20000010100 */
[CC--:B------:R-:W-:Y:S01]  /*4290*/  FMUL.FTZ R14, R4.reuse, R3.reuse ;  /* 0x00000003040e7220 */ /* 0x0c0fe20000410000 */
[----:B------:R-:W-:Y:S01]  /*42a0*/  FADD.FTZ R22, -R4, R15 ;  /* 0x0000000f04167221 */ /* 0x000fe20000010100 */
[-C--:B------:R-:W-:Y:S01]  /*42b0*/  FFMA.FTZ R15, R88, R3.reuse, -R160 ;  /* 0x00000003580f7223 */ /* 0x080fe200000108a0 */
[-C--:B------:R-:W-:Y:S01]  /*42c0*/  FMUL.FTZ R20, R20, R3.reuse ;  /* 0x0000000314147220 */ /* 0x080fe20000410000 */
[-C--:B------:R-:W-:Y:S01]  /*42d0*/  FFMA.FTZ R90, R90, R3.reuse, -R14 ;  /* 0x000000035a5a7223 */ /* 0x080fe2000001080e */
[-C--:B------:R-:W-:Y:S01]  /*42e0*/  FMUL.FTZ R22, R22, R3.reuse ;  /* 0x0000000316167220 */ /* 0x080fe20000410000 */
[-C--:B------:R-:W-:Y:S01]  /*42f0*/  FFMA.FTZ R136, R89, R3.reuse, -R160 ;  /* 0x0000000359887223 */ /* 0x080fe200000108a0 */
[-C--:B------:R-:W-:Y:S01]  /*4300*/  FFMA.FTZ R91, R91, R3.reuse, -R14 ;  /* 0x000000035b5b7223 */ /* 0x080fe2000001080e */
[----:B------:R-:W-:Y:S01]  /*4310*/  MUFU.EX2 R12, R20 ;  /* 0x00000014000c7308 */ /* 0x000fe20000000800 */
[-C--:B------:R-:W-:Y:S01]  /*4320*/  FFMA.FTZ R138, R92, R3.reuse, -R160 ;  /* 0x000000035c8a7223 */ /* 0x080fe200000108a0 */
[-C--:B------:R-:W-:Y:S01]  /*4330*/  FFMA.FTZ R94, R94, R3.reuse, -R14 ;  /* 0x000000035e5e7223 */ /* 0x080fe2000001080e */
[-C--:B------:R-:W-:Y:S01]  /*4340*/  FFMA.FTZ R17, R93, R3.reuse, -R160 ;  /* 0x000000035d117223 */ /* 0x080fe200000108a0 */
[-C--:B------:R-:W-:Y:S01]  /*4350*/  FFMA.FTZ R95, R95, R3.reuse, -R14 ;  /* 0x000000035f5f7223 */ /* 0x080fe2000001080e */
[-C--:B------:R-:W-:Y:S01]  /*4360*/  FFMA.FTZ R140, R96, R3.reuse, -R160 ;  /* 0x00000003608c7223 */ /* 0x080fe200000108a0 */
        /* <DEDUP_REMOVED lines=10> */
[----:B------:R-:W0:Y:S01]  /*4410*/  MUFU.EX2 R15, R15 ;  /* 0x0000000f000f7308 */ /* 0x000e220000000800 */
[-C--:B------:R-:W-:Y:S01]  /*4420*/  FFMA.FTZ R23, R105, R3.reuse, -R160 ;  /* 0x0000000369177223 */ /* 0x080fe200000108a0 */
[-C--:B------:R-:W-:Y:S01]  /*4430*/  FFMA.FTZ R107, R107, R3.reuse, -R14 ;  /* 0x000000036b6b7223 */ /* 0x080fe2000001080e */
[-C--:B------:R-:W-:Y:S01]  /*4440*/  FFMA.FTZ R146, R108, R3.reuse, -R160 ;  /* 0x000000036c927223 */ /* 0x080fe200000108a0 */
[-C--:B------:R-:W-:Y:S01]  /*4450*/  FFMA.FTZ R110, R110, R3.reuse, -R14 ;  /* 0x000000036e6e7223 */ /* 0x080fe2000001080e */
[-C--:B------:R-:W-:Y:S01]  /*4460*/  FFMA.FTZ R89, R109, R3.reuse, -R160 ;  /* 0x000000036d597223 */ /* 0x080fe200000108a0 */
[-C--:B------:R-:W-:Y:S01]  /*4470*/  FFMA.FTZ R111, R111, R3.reuse, -R14 ;  /* 0x000000036f6f7223 */ /* 0x080fe2000001080e */
[-C--:B------:R-:W-:Y:S01]  /*4480*/  FFMA.FTZ R148, R112, R3.reuse, -R160 ;  /* 0x0000000370947223 */ /* 0x080fe200000108a0 */
[----:B------:R-:W1:Y:S01]  /*4490*/  MUFU.EX2 R90, R90 ;  /* 0x0000005a005a7308 */ /* 0x000e620000000800 */
[-C--:B------:R-:W-:Y:S01]  /*44a0*/  FFMA.FTZ R114, R114, R3.reuse, -R14 ;  /* 0x0000000372727223 */ /* 0x080fe2000001080e */
[-C--:B------:R-:W-:Y:S01]  /*44b0*/  FFMA.FTZ R93, R113, R3.reuse, -R160 ;  /* 0x00000003715d7223 */ /* 0x080fe200000108a0 */
[-C--:B------:R-:W-:Y:S01]  /*44c0*/  FFMA.FTZ R115, R115, R3.reuse, -R14 ;  /* 0x0000000373737223 */ /* 0x080fe2000001080e */
[-C--:B------:R-:W-:Y:S01]  /*44d0*/  FFMA.FTZ R150, R116, R3.reuse, -R160 ;  /* 0x0000000374967223 */ /* 0x080fe200000108a0 */
[-C--:B------:R-:W-:Y:S01]  /*44e0*/  FFMA.FTZ R118, R118, R3.reuse, -R14 ;  /* 0x0000000376767223 */ /* 0x080fe2000001080e */
[-C--:B------:R-:W-:Y:S01]  /*44f0*/  FFMA.FTZ R97, R117, R3.reuse, -R160 ;  /* 0x0000000375617223 */ /* 0x080fe200000108a0 */
[----:B------:R-:W-:Y:S01]  /*4500*/  FFMA.FTZ R119, R119, R3, -R14 ;  /* 0x0000000377777223 */ /* 0x000fe2000001080e */
[----:B------:R-:W2:Y:S01]  /*4510*/  MUFU.EX2 R136, R136 ;  /* 0x0000008800887308 */ /* 0x000ea20000000800 */
[----:B0-----:R-:W-:Y:S01]  /*4520*/  FFMA.FTZ R5, R12, R5, R15 ;  /* 0x000000050c057223 */ /* 0x001fe2000001000f */
[-C--:B------:R-:W-:Y:S01]  /*4530*/  FFMA.FTZ R152, R120, R3.reuse, -R160 ;  /* 0x0000000378987223 */ /* 0x080fe200000108a0 */
[-C--:B------:R-:W-:Y:S01]  /*4540*/  FFMA.FTZ R122, R122, R3.reuse, -R14 ;  /* 0x000000037a7a7223 */ /* 0x080fe2000001080e */
[-C--:B------:R-:W-:Y:S01]  /*4550*/  FFMA.FTZ R101, R121, R3.reuse, -R160 ;  /* 0x0000000379657223 */ /* 0x080fe200000108a0 */
[-C--:B------:R-:W-:Y:S01]  /*4560*/  FFMA.FTZ R123, R123, R3.reuse, -R14 ;  /* 0x000000037b7b7223 */ /* 0x080fe2000001080e */
[-C--:B------:R-:W-:Y:S01]  /*4570*/  FFMA.FTZ R154, R124, R3.reuse, -R160 ;  /* 0x000000037c9a7223 */ /* 0x080fe200000108a0 */
[-C--:B------:R-:W-:Y:S01]  /*4580*/  FFMA.FTZ R126, R126, R3.reuse, -R14 ;  /* 0x000000037e7e7223 */ /* 0x080fe2000001080e */
[----:B------:R-:W0:Y:S01]  /*4590*/  MUFU.EX2 R91, R91 ;  /* 0x0000005b005b7308 */ /* 0x000e220000000800 */
[----:B-1----:R-:W-:Y:S01]  /*45a0*/  FFMA.FTZ R8, R11, R8, R90 ;  /* 0x000000080b087223 */ /* 0x002fe2000001005a */
[-C--:B------:R-:W-:Y:S01]  /*45b0*/  FFMA.FTZ R105, R125, R3.reuse, -R160 ;  /* 0x000000037d697223 */ /* 0x080fe200000108a0 */
[-C--:B------:R-:W-:Y:S01]  /*45c0*/  FFMA.FTZ R127, R127, R3.reuse, -R14 ;  /* 0x000000037f7f7223 */ /* 0x080fe2000001080e */
[-C--:B------:R-:W-:Y:S01]  /*45d0*/  FFMA.FTZ R156, R128, R3.reuse, -R160 ;  /* 0x00000003809c7223 */ /* 0x080fe200000108a0 */
[-C--:B------:R-:W-:Y:S01]  /*45e0*/  FFMA.FTZ R130, R130, R3.reuse, -R14 ;  /* 0x0000000382827223 */ /* 0x080fe2000001080e */
[-C--:B------:R-:W-:Y:S01]  /*45f0*/  FFMA.FTZ R109, R129, R3.reuse, -R160 ;  /* 0x00000003816d7223 */ /* 0x080fe200000108a0 */
[-C--:B------:R-:W-:Y:S01]  /*4600*/  FFMA.FTZ R131, R131, R3.reuse, -R14 ;  /* 0x0000000383837223 */ /* 0x080fe2000001080e */
[----:B------:R-:W1:Y:S01]  /*4610*/  MUFU.EX2 R138, R138 ;  /* 0x0000008a008a7308 */ /* 0x000e620000000800 */
[----:B--2---:R-:W-:Y:S01]  /*4620*/  FADD.FTZ R5, R136, R5 ;  /* 0x0000000588057221 */ /* 0x004fe20000010000 */
[-C--:B------:R-:W-:Y:S01]  /*4630*/  FFMA.FTZ R158, R132, R3.reuse, -R160 ;  /* 0x00000003849e7223 */ /* 0x080fe200000108a0 */
[-C--:B------:R-:W-:Y:S01]  /*4640*/  FFMA.FTZ R134, R134, R3.reuse, -R14 ;  /* 0x0000000386867223 */ /* 0x080fe2000001080e */
[-C--:B------:R-:W-:Y:S01]  /*4650*/  FFMA.FTZ R113, R133, R3.reuse, -R160 ;  /* 0x0000000385717223 */ /* 0x080fe200000108a0 */
[----:B------:R-:W-:-:S03]  /*4660*/  FFMA.FTZ R14, R135, R3, -R14 ;  /* 0x00000003870e7223 */ /* 0x000fc6000001080e */
[----:B------:R-:W2:Y:S01]  /*4670*/  MUFU.EX2 R139, R94 ;  /* 0x0000005e008b7308 */ /* 0x000ea20000000800 */
[----:B0-----:R-:W-:-:S07]  /*4680*/  FADD.FTZ R8, R91, R8 ;  /* 0x000000085b087221 */ /* 0x001fce0000010000 */
[----:B------:R-:W0:Y:S01]  /*4690*/  MUFU.EX2 R17, R17 ;  /* 0x0000001100117308 */ /* 0x000e220000000800 */
[----:B-1----:R-:W-:-:S07]  /*46a0*/  FADD.FTZ R18, R138, R5 ;  /* 0x000000058a127221 */ /* 0x002fce0000010000 */
[----:B------:R-:W1:Y:S01]  /*46b0*/  MUFU.EX2 R95, R95 ;  /* 0x0000005f005f7308 */ /* 0x000e620000000800 */
[----:B--2---:R-:W-:-:S07]  /*46c0*/  FADD.FTZ R8, R139, R8 ;  /* 0x000000088b087221 */ /* 0x004fce0000010000 */
        /* <DEDUP_REMOVED lines=79> */
[----:B0-----:R-:W-:Y:S01]  /*4bc0*/  FADD.FTZ R8, R159, R8 ;  /* 0x000000089f087221 */ /* 0x001fe20000010000 */
[----:B-1----:R-:W-:-:S03]  /*4bd0*/  FADD.FTZ R5, R113, R18 ;  /* 0x0000001271057221 */ /* 0x002fc60000010000 */
[----:B--2---:R-:W-:Y:S01]  /*4be0*/  FADD.FTZ R8, R14, R8 ;  /* 0x000000080e087221 */ /* 0x004fe20000010000 */
[----:B------:R-:W-:Y:S06]  /*4bf0*/  @!P0 BRA `(.L_x_28) ;  /* 0x0000000000048947 */ /* 0x000fec0003800000 */
[----:B------:R-:W-:Y:S01]  /*4c00*/  BPT.TRAP 0x1 ;  /* 0x000000040000795c */ /* 0x000fe20000300000 */
.L_x_28:
[----:B------:R-:W-:Y:S01]  /*4c10*/  UIADD3 UR4, UR5, 0x2a860, URZ ;  /* 0x0002a86005047890 */ /* 0x000fe2000fffe03f */
[C---:B------:R-:W-:Y:S01]  /*4c20*/  ISETP.GT.AND P1, PT, R13.reuse, R16, PT ;  /* 0x000000100d00720c */ /* 0x040fe20003f24270 */
[----:B------:R-:W-:Y:S01]  /*4c30*/  VIADD R13, R13, 0xffffffff ;  /* 0xffffffff0d0d7836 */ /* 0x000fe20000000000 */
[----:B------:R-:W-:Y:S01]  /*4c40*/  R2UR UR56, R0 ;  /* 0x00000000003872ca */ /* 0x000fe200000e0000 */
[----:B------:R-:W-:Y:S01]  /*4c50*/  UPRMT UR4, UR57, 0x654, UR4 ;  /* 0x0000065439047896 */ /* 0x000fe20008000004 */
[----:B------:R-:W-:Y:S01]  /*4c60*/  F2FP.F16.F32.PACK_AB R136, R136, R15 ;  /* 0x0000000f8888723e */ /* 0x000fe200000000ff */
[----:B------:R-:W-:Y:S01]  /*4c70*/  IMAD.MOV.U32 R15, RZ, RZ, R4 ;  /* 0x000000ffff0f7224 */ /* 0x000fe200078e0004 */
[----:B------:R-:W-:Y:S01]  /*4c80*/  F2FP.F16.F32.PACK_AB R138, R17, R138 ;  /* 0x0000008a118a723e */ /* 0x000fe200000000ff */
[----:B------:R-:W-:Y:S01]  /*4c90*/  IMAD.MOV.U32 R17, RZ, RZ, R10 ;  /* 0x000000ffff117224 */ /* 0x000fe200078e000a */
[----:B------:R-:W-:Y:S02]  /*4ca0*/  F2FP.F16.F32.PACK_AB R159, R14, R159 ;  /* 0x0000009f0e9f723e */ /* 0x000fe400000000ff */
[----:B------:R-:W-:-:S02]  /*4cb0*/  F2FP.F16.F32.PACK_AB R137, R91, R90 ;  /* 0x0000005a5b89723e */ /* 0x000fc400000000ff */
[----:B------:R-:W-:Y:S01]  /*4cc0*/  SYNCS.ARRIVE.TRANS64.RED.A1T0 RZ, [UR4], RZ ;  /* 0x000000ffffff79a7 */ /* 0x000fe20008100404 */
[----:B------:R-:W-:Y:S02]  /*4cd0*/  F2FP.F16.F32.PACK_AB R139, R95, R139 ;  /* 0x0000008b5f8b723e */ /* 0x000fe400000000ff */
[----:B------:R-:W-:Y:S02]  /*4ce0*/  F2FP.F16.F32.PACK_AB R140, R19, R140 ;  /* 0x0000008c138c723e */ /* 0x000fe400000000ff */
[----:B------:R-:W-:Y:S02]  /*4cf0*/  F2FP.F16.F32.PACK_AB R141, R99, R141 ;  /* 0x0000008d638d723e */ /* 0x000fe400000000ff */
[----:B------:R-:W-:Y:S02]  /*4d00*/  F2FP.F16.F32.PACK_AB R142, R21, R142 ;  /* 0x0000008e158e723e */ /* 0x000fe400000000ff */
[----:B------:R-:W-:Y:S02]  /*4d10*/  F2FP.F16.F32.PACK_AB R143, R103, R143 ;  /* 0x0000008f678f723e */ /* 0x000fe400000000ff */
[----:B------:R-:W-:-:S02]  /*4d20*/  F2FP.F16.F32.PACK_AB R144, R23, R144 ;  /* 0x000000901790723e */ /* 0x000fc400000000ff */
        /* <DEDUP_REMOVED lines=14> */
[----:B------:R-:W-:Y:S01]  /*4e10*/  MOV R14, R9 ;  /* 0x00000009000e7202 */ /* 0x000fe20000000f00 */
[----:B------:R-:W-:Y:S06]  /*4e20*/  @P1 BRA `(.L_x_29) ;  /* 0xffffffe400101947 */ /* 0x000fec000383ffff */
.L_x_18:
[----:B------:R-:W-:Y:S06]  /*4e30*/  BAR.ARV 0x8, 0x180 ;  /* 0x0206000000007b1d */ /* 0x000fec0000002000 */
        /* <DEDUP_REMOVED lines=64> */
[----:B------:R-:W-:Y:S06]  /*5240*/  @!P0 BRA `(.L_x_30) ;  /* 0x0000000000048947 */ /* 0x000fec0003800000 */
[----:B------:R-:W-:Y:S01]  /*5250*/  BPT.TRAP 0x1 ;  /* 0x000000040000795c */ /* 0x000fe20000300000 */
.L_x_30:
[----:B------:R-:W-:Y:S02]  /*5260*/  R2UR UR5, R0 ;  /* 0x00000000000572ca */ /* 0x000fe400000e0000 */
[----:B------:R-:W-:-:S11]  /*5270*/  SHF.L.U32 R9, R9, 0x1f, RZ ;  /* 0x0000001f09097819 */ /* 0x000fd600000006ff */
[----:B------:R-:W-:-:S09]  /*5280*/  ULEA UR5, UR5, UR37, 0x3 ;  /* 0x0000002505057291 */ /* 0x000fd2000f8e183f */
[----:B------:R0:W1:Y:S01]  /*5290*/  SYNCS.PHASECHK.TRANS64.TRYWAIT P1, [UR5+0x2a850], R9 ;  /* 0x02a85009ff0075a7 */ /* 0x0000620008020145 */
[----:B------:R-:W-:Y:S05]  /*52a0*/  @!P0 BRA `(.L_x_31) ;  /* 0x0000000000048947 */ /* 0x000fea0003800000 */
[----:B------:R-:W-:Y:S01]  /*52b0*/  BPT.TRAP 0x1 ;  /* 0x000000040000795c */ /* 0x000fe20000300000 */
.L_x_31:
[----:B-1----:R-:W-:Y:S05]  /*52c0*/  @P1 BRA `(.L_x_32) ;  /* 0x0000000000081947 */ /* 0x002fea0003800000 */
[----:B------:R-:W1:Y:S02]  /*52d0*/  SYNCS.PHASECHK.TRANS64.TRYWAIT P1, [UR5+0x2a850], R9 ;  /* 0x02a85009ff0075a7 */ /* 0x000e640008020145 */
[----:B-1----:R-:W-:Y:S05]  /*52e0*/  @!P1 BRA `(.L_x_33) ;  /* 0x0000005800e49947 */ /* 0x002fea0003800000 */
.L_x_32:
[----:B------:R-:W-:Y:S01]  /*52f0*/  UIADD3 UR37, UR37, 0x400, URZ ;  /* 0x0000040025257890 */ /* 0x000fe2000fffe03f */
[----:B------:R-:W-:Y:S01]  /*5300*/  R2UR UR6, R0 ;  /* 0x00000000000672ca */ /* 0x000fe200000e0000 */
[----:B------:R-:W-:Y:S01]  /*5310*/  WARPGROUP.ARRIVE ;  /* 0x00000000000079c5 */ /* 0x000fe20000000000 */
[----:B------:R-:W-:Y:S01]  /*5320*/  UMOV UR7, 0x40000040 ;  /* 0x4000004000077882 */ /* 0x000fe20000000000 */
[----:B------:R-:W-:Y:S01]  /*5330*/  USHF.R.U32.HI UR37, URZ, 0x4, UR37 ;  /* 0x000000043f257899 */ /* 0x000fe20008011625 */
[----:B------:R-:W2:Y:S01]  /*5340*/  SHFL.BFLY PT, R0, R5, 0x2, 0x1f ;  /* 0x0c401f0005007f89 */ /* 0x000ea200000e0000 */
[----:B------:R-:W-:Y:S02]  /*5350*/  IMAD.MOV.U32 R11, RZ, RZ, RZ ;  /* 0x000000ffff0b7224 */ /* 0x000fe400078e00ff */
[----:B------:R-:W-:Y:S01]  /*5360*/  ULOP3.LUT UR37, UR37, 0x3fff, URZ, 0xc0, !UPT ;  /* 0x00003fff25257892 */ /* 0x000fe2000f8ec03f */
[----:B------:R-:W1:Y:S03]  /*5370*/  SHFL.BFLY PT, R7, R8, 0x2, 0x1f ;  /* 0x0c401f0008077f89 */ /* 0x000e6600000e0000 */
[----:B------:R-:W-:-:S04]  /*5380*/  ULOP3.LUT UR4, UR37, 0x3000000, URZ, 0xfc, !UPT ;  /* 0x0300000025047892 */ /* 0x000fc8000f8efc3f */
[----:B------:R-:W-:-:S07]  /*5390*/  UIMAD UR4, UR6, 0x600, UR4 ;  /* 0x00000600060478a4 */ /* 0x000fce000f8e0204 */
[----:B------:R-:W-:Y:S02]  /*53a0*/  UMOV UR6, UR4 ;  /* 0x0000000400067c82 */ /* 0x000fe40008000000 */
[----:B------:R-:W-:Y:S01]  /*53b0*/  HGMMA.64x128x16.F32 R24, R136, gdesc[UR4].tnspB, R24, gsb0 ;  /* 0x41e0000488187df0 */ /* 0x000fe20008000818 */
[----:B------:R-:W-:Y:S01]  /*53c0*/  UIADD3 UR6, UR4, 0x80, URZ ;  /* 0x0000008004067890 */ /* 0x000fe2000fffe03f */
[----:B------:R-:W-:Y:S01]  /*53d0*/  UMOV UR7, 0x40000040 ;  /* 0x4000004000077882 */ /* 0x000fe20000000000 */
[----:B--2---:R-:W-:Y:S01]  /*53e0*/  FADD.FTZ R0, R0, R5 ;  /* 0x0000000500007221 */ /* 0x004fe20000010000 */
[----:B------:R-:W-:Y:S02]  /*53f0*/  IMAD.MOV.U32 R5, RZ, RZ, -0x800000 ;  /* 0xff800000ff057424 */ /* 0x000fe400078e00ff */
[----:B-1----:R-:W-:Y:S02]  /*5400*/  FADD.FTZ R6, R7, R8 ;  /* 0x0000000807067221 */ /* 0x002fe40000010000 */
[----:B------:R-:W1:Y:S04]  /*5410*/  SHFL.BFLY PT, R7, R0, 0x1, 0x1f ;  /* 0x0c201f0000077f89 */ /* 0x000e6800000e0000 */
[----:B0-----:R-:W0:Y:S01]  /*5420*/  SHFL.BFLY PT, R9, R6, 0x1, 0x1f ;  /* 0x0c201f0006097f89 */ /* 0x001e2200000e0000 */
[----:B-1----:R-:W-:Y:S01]  /*5430*/  FADD.FTZ R13, R0, R7 ;  /* 0x00000007000d7221 */ /* 0x002fe20000010000 */
[----:B------:R-:W-:Y:S01]  /*5440*/  IMAD.MOV.U32 R7, RZ, RZ, RZ ;  /* 0x000000ffff077224 */ /* 0x000fe200078e00ff */
[----:B------:R-:W-:Y:S01]  /*5450*/  MOV R0, 0xff800000 ;  /* 0xff80000000007802 */ /* 0x000fe20000000f00 */
[----:B0-----:R-:W-:-:S02]  /*5460*/  FADD.FTZ R14, R6, R9 ;  /* 0x00000009060e7221 */ /* 0x001fc40000010000 */
[----:B------:R-:W-:-:S03]  /*5470*/  FSETP.NE.FTZ.AND P1, PT, R13, RZ, PT ;  /* 0x000000ff0d00720b */ /* 0x000fc60003f35000 */
[----:B------:R-:W-:-:S10]  /*5480*/  FSETP.NE.FTZ.AND P2, PT, R14, RZ, PT ;  /* 0x000000ff0e00720b */ /* 0x000fd40003f55000 */
[----:B------:R-:W0:Y:S01]  /*5490*/  @P1 MUFU.LG2 R8, R13 ;  /* 0x0000000d00081308 */ /* 0x000e220000000c00 */
[C---:B------:R-:W-:Y:S02]  /*54a0*/  @P1 FMUL.FTZ R9, R3.reuse, 0.69314718246459960938 ;  /* 0x3f31721803091820 */ /* 0x040fe40000410000 */
[----:B------:R-:W-:-:S05]  /*54b0*/  @P2 FMUL.FTZ R6, R3, 0.69314718246459960938 ;  /* 0x3f31721803062820 */ /* 0x000fca0000410000 */
[----:B------:R-:W1:Y:S08]  /*54c0*/  @P2 MUFU.LG2 R12, R14 ;  /* 0x0000000e000c2308 */ /* 0x000e700000000c00 */
[----:B------:R2:W3:Y:S01]  /*54d0*/  @P1 MUFU.RCP R7, R13 ;  /* 0x0000000d00071308 */ /* 0x0004e20000001000 */
[----:B0-----:R-:W-:-:S04]  /*54e0*/  @P1 FMUL.FTZ R8, R8, 0.69314718246459960938 ;  /* 0x3f31721808081820 */ /* 0x001fc80000410000 */
[----:B------:R-:W-:-:S03]  /*54f0*/  @P1 FFMA.FTZ R5, R9, R10, R8 ;  /* 0x0000000a09051223 */ /* 0x000fc60000010008 */
[----:B------:R2:W0:Y:S01]  /*5500*/  @P2 MUFU.RCP R11, R14 ;  /* 0x0000000e000b2308 */ /* 0x0004220000001000 */
[----:B-1----:R-:W-:-:S04]  /*5510*/  @P2 FMUL.FTZ R3, R12, 0.69314718246459960938 ;  /* 0x3f3172180c032820 */ /* 0x002fc80000410000 */
[----:B------:R-:W-:Y:S01]  /*5520*/  @P2 FFMA.FTZ R0, R6, R4, R3 ;  /* 0x0000000406002223 */ /* 0x000fe20000010003 */
[----:B------:R-:W-:Y:S02]  /*5530*/  WARPGROUP.DEPBAR.LE gsb0, 0x0 ;  /* 0x00008000000079c5 */ /* 0x000fe40000010000 */
[----:B------:R-:W-:-:S06]  /*5540*/  WARPGROUP.ARRIVE ;  /* 0x00000000000079c5 */ /* 0x000fcc0000000000 */
[----:B------:R-:W-:Y:S01]  /*5550*/  HGMMA.64x128x16.F32 R24, R140, gdesc[UR4].tnspB, R24, gsb0 ;  /* 0x41e000048c187df0 */ /* 0x000fe20008000818 */
[----:B------:R-:W-:Y:S01]  /*5560*/  UIADD3 UR6, UR4, 0x100, URZ ;  /* 0x0000010004067890 */ /* 0x000fe2000fffe03f */
[----:B------:R-:W-:Y:S01]  /*5570*/  UMOV UR7, 0x40000040 ;  /* 0x4000004000077882 */ /* 0x000fe20000000000 */
[----:B------:R-:W-:Y:S02]  /*5580*/  WARPGROUP.DEPBAR.LE gsb0, 0x0 ;  /* 0x00008000000079c5 */ /* 0x000fe40000010000 */
[----:B------:R-:W-:-:S07]  /*5590*/  WARPGROUP.ARRIVE ;  /* 0x00000000000079c5 */ /* 0x000fce0000000000 */
        /* <DEDUP_REMOVED lines=16> */
[----:B------:R-:W-:Y:S03]  /*56a0*/  HGMMA.64x128x16.F32 R24, R156, gdesc[UR4].tnspB, R24, gsb0 ;  /* 0x41e000049c187df0 */ /* 0x000fe60008000818 */
[----:B------:R-:W-:Y:S02]  /*56b0*/  WARPGROUP.DEPBAR.LE gsb0, 0x0 ;  /* 0x00008000000079c5 */ /* 0x000fe40000010000 */
[----:B0-23--:R-:W-:Y:S05]  /*56c0*/  @!P0 BRA `(.L_x_34) ;  /* 0x0000000000048947 */ /* 0x00dfea0003800000 */
[----:B------:R-:W-:Y:S01]  /*56d0*/  BPT.TRAP 0x1 ;  /* 0x000000040000795c */ /* 0x000fe20000300000 */
.L_x_34:
[----:B------:R-:W-:Y:S01]  /*56e0*/  UIADD3 UR4, UR5, 0x2a860, URZ ;  /* 0x0002a86005047890 */ /* 0x000fe2000fffe03f */
[-C--:B------:R-:W-:Y:S01]  /*56f0*/  FMUL.FTZ R24, R24, R7.reuse ;  /* 0x0000000718187220 */ /* 0x080fe20000410000 */
[-C--:B------:R-:W-:Y:S01]  /*5700*/  FMUL.FTZ R25, R25, R7.reuse ;  /* 0x0000000719197220 */ /* 0x080fe20000410000 */
[-C--:B------:R-:W-:Y:S01]  /*5710*/  FMUL.FTZ R28, R28, R7.reuse ;  /* 0x000000071c1c7220 */ /* 0x080fe20000410000 */
[----:B------:R-:W-:Y:S01]  /*5720*/  UPRMT UR4, UR57, 0x654, UR4 ;  /* 0x0000065439047896 */ /* 0x000fe20008000004 */
        /* <DEDUP_REMOVED lines=8> */
[----:B------:R-:W-:Y:S01]  /*57b0*/  SYNCS.ARRIVE.TRANS64.RED.A1T0 RZ, [UR4], RZ ;  /* 0x000000ffffff79a7 */ /* 0x000fe20008100404 */
        /* <DEDUP_REMOVED lines=21> */
[----:B------:R-:W-:Y:S01]  /*5910*/  PLOP3.LUT P0, PT, PT, PT, PT, 0x8, 0x0 ;  /* 0x000000000000781c */ /* 0x000fe20003f0e170 */
        /* <DEDUP_REMOVED lines=31> */
[----:B------:R-:W-:-:S07]  /*5b10*/  FMUL.FTZ R87, R87, R11 ;  /* 0x0000000b57577220 */ /* 0x000fce0000410000 */
.L_x_10:
[----:B------:R-:W-:Y:S05]  /*5b20*/  @P0 BRA `(.L_x_35) ;  /* 0x0000001400380947 */ /* 0x000fea0003800000 */
[----:B------:R-:W0:Y:S01]  /*5b30*/  S2R R3, SR_TID.X ;  /* 0x0000000000037919 */ /* 0x000e220000002100 */
[----:B------:R-:W1:Y:S01]  /*5b40*/  LDC R16, c[0x0][0xbe8] ;  /* 0x0002fa00ff107b82 */ /* 0x000e620000000800 */
[--C-:B------:R-:W-:Y:S01]  /*5b50*/  SHF.R.S32.HI R13, RZ, 0x1f, R2.reuse ;  /* 0x0000001fff0d7819 */ /* 0x100fe20000011402 */
[----:B------:R-:W-:Y:S01]  /*5b60*/  ULDC.64 UR4, c[0x0][0xbd0] ;  /* 0x0002f40000047ab9 */ /* 0x000fe20000000a00 */
[----:B------:R-:W2:Y:S01]  /*5b70*/  S2R R10, SR_CTAID.X ;  /* 0x00000000000a7919 */ /* 0x000ea20000002500 */
[----:B------:R-:W-:Y:S01]  /*5b80*/  ULDC.64 UR6, c[0x0][0xb38] ;  /* 0x0002ce0000067ab9 */ /* 0x000fe20000000a00 */
[----:B------:R-:W-:Y:S01]  /*5b90*/  IMAD.MOV R17, RZ, RZ, -R2 ;  /* 0x000000ffff117224 */ /* 0x000fe200078e0a02 */
[----:B------:R-:W-:Y:S02]  /*5ba0*/  BSSY B0, `(.L_x_36) ;  /* 0x00000e2000007945 */ /* 0x000fe40003800000 */
[----:B------:R-:W3:Y:S08]  /*5bb0*/  S2UR UR9, SR_CTAID.Z ;  /* 0x00000000000979c3 */ /* 0x000ef00000002700 */
[----:B------:R-:W4:Y:S08]  /*5bc0*/  LDC.64 R18, c[0x0][0xbd8] ;  /* 0x0002f600ff127b82 */ /* 0x000f300000000a00 */
[----:B------:R-:W-:Y:S01]  /*5bd0*/  BAR.SYNC.DEFER_BLOCKING 0x1, 0x100 ;  /* 0x0044000000007b1d */ /* 0x000fe20000010000 */
[----:B-1----:R-:W-:-:S07]  /*5be0*/  ISETP.NE.AND P0, PT, R16, 0x1, PT ;  /* 0x000000011000780c */ /* 0x002fce0003f05270 */
[----:B------:R-:W1:Y:S01]  /*5bf0*/  S2UR UR8, SR_CTAID.Y ;  /* 0x00000000000879c3 */ /* 0x000e620000002600 */
[----:B0-----:R-:W-:-:S07]  /*5c00*/  VIADD R7, R3, 0xffffff80 ;  /* 0xffffff8003077836 */ /* 0x001fce0000000000 */
[----:B------:R-:W1:Y:S01]  /*5c10*/  LDC R22, c[0x0][0xc50] ;  /* 0x00031400ff167b82 */ /* 0x000e620000000800 */
[----:B------:R-:W-:-:S04]  /*5c20*/  SHF.R.S32.HI R6, RZ, 0x1f, R7 ;  /* 0x0000001fff067819 */ /* 0x000fc80000011407 */
[----:B------:R-:W-:-:S03]  /*5c30*/  LEA.HI R8, R6, R7, RZ, 0x7 ;  /* 0x0000000706087211 */ /* 0x000fc600078f38ff */
[----:B------:R-:W0:Y:S01]  /*5c40*/  @P0 LDC R14, c[0x0][0xbec] ;  /* 0x0002fb00ff0e0b82 */ /* 0x000e220000000800 */
[----:B------:R-:W-:Y:S02]  /*5c50*/  LEA.HI R6, R6, R7, RZ, 0x2 ;  /* 0x0000000706067211 */ /* 0x000fe400078f10ff */
[----:B------:R-:W-:Y:S02]  /*5c60*/  LOP3.LUT R4, R8, 0xffffff80, RZ, 0xc0, !PT ;  /* 0xffffff8008047812 */ /* 0x000fe400078ec0ff */
[----:B------:R-:W-:Y:S02]  /*5c70*/  LOP3.LUT R6, R6, 0xfffffffc, RZ, 0xc0, !PT ;  /* 0xfffffffc06067812 */ /* 0x000fe400078ec0ff */
[----:B------:R-:W-:Y:S01]  /*5c80*/  SHF.R.S32.HI R9, RZ, 0x7, R8 ;  /* 0x00000007ff097819 */ /* 0x000fe20000011408 */
[C---:B------:R-:W-:Y:S01]  /*5c90*/  IMAD.IADD R23, R7.reuse, 0x1, -R4 ;  /* 0x0000000107177824 */ /* 0x040fe200078e0a04 */
[----:B------:R-:W5:Y:S01]  /*5ca0*/  LDC.64 R20, c[0x0][0xb40] ;  /* 0x0002d000ff147b82 */ /* 0x000f620000000a00 */
[----:B------:R-:W-:-:S03]  /*5cb0*/  IMAD.IADD R6, R7, 0x1, -R6 ;  /* 0x0000000107067824 */ /* 0x000fc600078e0a06 */
[----:B------:R-:W-:-:S04]  /*5cc0*/  SHF.R.S32.HI R12, RZ, 0x1f, R23 ;  /* 0x0000001fff0c7819 */ /* 0x000fc80000011417 */
[----:B------:R-:W-:Y:S01]  /*5cd0*/  LEA.HI R88, R12, R23, RZ, 0x2 ;  /* 0x000000170c587211 */ /* 0x000fe200078f10ff */
[----:B------:R-:W5:Y:S03]  /*5ce0*/  @P0 LDC R15, c[0x0][0xbf0] ;  /* 0x0002fc00ff0f0b82 */ /* 0x000f660000000800 */
[--C-:B------:R-:W-:Y:S02]  /*5cf0*/  SHF.R.S32.HI R3, RZ, 0x2, R88.reuse ;  /* 0x00000002ff037819 */ /* 0x100fe40000011458 */
[----:B------:R-:W-:Y:S02]  /*5d00*/  SHF.R.S32.HI R4, RZ, 0x1f, R88 ;  /* 0x0000001fff047819 */ /* 0x000fe40000011458 */
[----:B------:R-:W-:Y:S01]  /*5d10*/  LOP3.LUT R88, R88, 0x7ffffffc, RZ, 0xc0, !PT ;  /* 0x7ffffffc58587812 */ /* 0x000fe200078ec0ff */
[----:B------:R-:W5:Y:S01]  /*5d20*/  @P0 LDC R90, c[0x0][0xbec] ;  /* 0x0002fb00ff5a0b82 */ /* 0x000f620000000800 */
[----:B------:R-:W-:-:S04]  /*5d30*/  LEA.HI R4, R4, R3, RZ, 0x3 ;  /* 0x0000000304047211 */ /* 0x000fc800078f18ff */
[----:B------:R-:W-:-:S03]  /*5d40*/  LOP3.LUT R4, R4, 0xfffffff8, RZ, 0xc0, !PT ;  /* 0xfffffff804047812 */ /* 0x000fc600078ec0ff */
[----:B------:R-:W5:Y:S01]  /*5d50*/  @P0 LDC R89, c[0x0][0xbf0] ;  /* 0x0002fc00ff590b82 */ /* 0x000f620000000800 */
[----:B------:R-:W-:Y:S02]  /*5d60*/  IADD3 R7, R3, -R4, RZ ;  /* 0x8000000403077210 */ /* 0x000fe40007ffe0ff */
[----:B------:R-:W-:Y:S02]  /*5d70*/  LEA.HI R3, R8, R9, RZ, 0x1 ;  /* 0x0000000908037211 */ /* 0x000fe400078f08ff */
[----:B------:R-:W-:Y:S02]  /*5d80*/  LEA.HI R4, R12, R23, RZ, 0x5 ;  /* 0x000000170c047211 */ /* 0x000fe400078f28ff */
[----:B------:R-:W-:Y:S02]  /*5d90*/  LOP3.LUT R3, R3, 0x3fffffe, RZ, 0xc0, !PT ;  /* 0x03fffffe03037812 */ /* 0x000fe400078ec0ff */
[----:B------:R-:W-:Y:S02]  /*5da0*/  SHF.R.S32.HI R4, RZ, 0x5, R4 ;  /* 0x00000005ff047819 */ /* 0x000fe40000011404 */
[----:B------:R-:W-:Y:S01]  /*5db0*/  LEA.HI R8, R6, R6, RZ, 0x1 ;  /* 0x0000000606087211 */ /* 0x000fe200078f08ff */
[----:B------:R-:W-:-:S02]  /*5dc0*/  IMAD.IADD R3, R9, 0x1, -R3 ;  /* 0x0000000109037824 */ /* 0x000fc400078e0a03 */
[----:B------:R-:W-:Y:S01]  /*5dd0*/  IMAD R4, R4, 0x10, R7 ;  /* 0x0000001004047824 */ /* 0x000fe200078e0207 */
[----:B------:R-:W-:-:S04]  /*5de0*/  LOP3.LUT R9, R8, 0x1ffffffe, RZ, 0xc0, !PT ;  /* 0x1ffffffe08097812 */ /* 0x000fc800078ec0ff */
[----:B------:R-:W-:Y:S01]  /*5df0*/  LEA R4, R3, R4, 0x6 ;  /* 0x0000000403047211 */ /* 0x000fe200078e30ff */
[----:B------:R-:W-:Y:S02]  /*5e00*/  IMAD.IADD R11, R6, 0x1, -R9 ;  /* 0x00000001060b7824 */ /* 0x000fe400078e0a09 */
[----:B------:R-:W-:Y:S02]  /*5e10*/  IMAD R3, R13, UR4, RZ ;  /* 0x000000040d037c24 */ /* 0x000fe4000f8e02ff */
[----:B------:R-:W-:Y:S01]  /*5e20*/  IMAD.WIDE.U32 R6, R2, UR4, RZ ;  /* 0x0000000402067c25 */ /* 0x000fe2000f8e00ff */
[----:B---3--:R-:W-:-:S03]  /*5e30*/  USHF.R.S32.HI UR4, URZ, 0x1f, UR9 ;  /* 0x0000001f3f047899 */ /* 0x008fc60008011409 */
[----:B------:R-:W-:Y:S02]  /*5e40*/  IMAD R13, R13, UR6, RZ ;  /* 0x000000060d0d7c24 */ /* 0x000fe4000f8e02ff */
[----:B------:R-:W-:Y:S02]  /*5e50*/  IMAD R11, R11, 0x8, R4 ;  /* 0x000000080b0b7824 */ /* 0x000fe400078e0204 */
[C---:B------:R-:W-:Y:S02]  /*5e60*/  IMAD R3, R2.reuse, UR5, R3 ;  /* 0x0000000502037c24 */ /* 0x040fe4000f8e0203 */
[----:B------:R-:W-:-:S04]  /*5e70*/  IMAD.WIDE.U32 R8, R2, UR6, RZ ;  /* 0x0000000602087c25 */ /* 0x000fc8000f8e00ff */
[----:B------:R-:W-:Y:S01]  /*5e80*/  IMAD R13, R2, UR7, R13 ;  /* 0x00000007020d7c24 */ /* 0x000fe2000f8e020d */
[----:B------:R-:W-:Y:S01]  /*5e90*/  ULDC.64 UR6, c[0x0][0xb48] ;  /* 0x0002d20000067ab9 */ /* 0x000fe20000000a00 */
[----:B----4-:R-:W-:Y:S02]  /*5ea0*/  IMAD R12, R18, UR4, RZ ;  /* 0x00000004120c7c24 */ /* 0x010fe4000f8e02ff */
[----:B--2---:R-:W-:Y:S01]  /*5eb0*/  IMAD R11, R10, 0x80, R11 ;  /* 0x000000800a0b7824 */ /* 0x004fe200078e020b */
[----:B------:R-:W-:Y:S01]  /*5ec0*/  IADD3 R9, R9, R13, RZ ;  /* 0x0000000d09097210 */ /* 0x000fe20007ffe0ff */
[----:B------:R-:W-:Y:S02]  /*5ed0*/  IMAD.IADD R7, R7, 0x1, R3 ;  /* 0x0000000107077824 */ /* 0x000fe400078e0203 */
[----:B------:R-:W-:Y:S02]  /*5ee0*/  IMAD R3, R19, UR9, R12 ;  /* 0x0000000913037c24 */ /* 0x000fe4000f8e020c */
[----:B0-----:R-:W-:-:S04]  /*5ef0*/  @P0 IMAD.HI.U32 R2, R11, R14, RZ ;  /* 0x0000000e0b020227 */ /* 0x001fc800078e00ff */
[----:B------:R-:W-:-:S04]  /*5f00*/  IMAD.WIDE.U32 R6, R18, UR9, R6 ;  /* 0x0000000912067c25 */ /* 0x000fc8000f8e0006 */
[----:B-1----:R-:W-:Y:S02]  /*5f10*/  IMAD R19, R22, R17, UR8 ;  /* 0x0000000816137e24 */ /* 0x002fe4000f8e0211 */
[C---:B-----5:R-:W-:Y:S01]  /*5f20*/  IMAD R12, R20.reuse, UR4, RZ ;  /* 0x00000004140c7c24 */ /* 0x060fe2000f8e02ff */
[----:B------:R-:W-:Y:S01]  /*5f30*/  ULDC.64 UR4, c[0x0][0xbe0] ;  /* 0x0002f80000047ab9 */ /* 0x000fe20000000a00 */
[----:B------:R-:W-:Y:S01]  /*5f40*/  IMAD.MOV.U32 R13, RZ, RZ, R11 ;  /* 0x000000ffff0d7224 */ /* 0x000fe200078e000b */
[----:B------:R-:W-:Y:S01]  /*5f50*/  @P0 SHF.R.U32.HI R13, RZ, R15, R2 ;  /* 0x0000000fff0d0219 */ /* 0x000fe20000011602 */
[----:B------:R-:W-:Y:S01]  /*5f60*/  IMAD.IADD R7, R7, 0x1, R3 ;  /* 0x0000000107077824 */ /* 0x000fe200078e0203 */
[----:B------:R-:W-:Y:S01]  /*5f70*/  SHF.R.S32.HI R14, RZ, 0x1f, R19 ;  /* 0x0000001fff0e7819 */ /* 0x000fe20000011413 */
[----:B------:R-:W-:Y:S01]  /*5f80*/  IMAD R17, R21, UR9, R12 ;  /* 0x0000000915117c24 */ /* 0x000fe2000f8e020c */
[----:B------:R-:W-:Y:S01]  /*5f90*/  MOV R15, R11 ;  /* 0x0000000b000f7202 */ /* 0x000fe20000000f00 */
[----:B------:R-:W-:Y:S01]  /*5fa0*/  IMAD.WIDE.U32 R2, R20, UR9, R8 ;  /* 0x0000000914027c25 */ /* 0x000fe2000f8e0008 */
[----:B------:R-:W-:-:S03]  /*5fb0*/  ULDC.64 UR8, c[0x0][0xb28] ;  /* 0x0002ca0000087ab9 */ /* 0x000fc60000000a00 */
[----:B------:R-:W-:Y:S02]  /*5fc0*/  IMAD.IADD R9, R3, 0x1, R17 ;  /* 0x0000000103097824 */ /* 0x000fe400078e0211 */
[----:B------:R-:W-:Y:S02]  /*5fd0*/  IMAD R3, R14, UR4, RZ ;  /* 0x000000040e037c24 */ /* 0x000fe4000f8e02ff */
[----:B------:R-:W-:-:S04]  /*5fe0*/  @P0 IMAD.HI.U32 R90, R11, R90, RZ ;  /* 0x0000005a0b5a0227 */ /* 0x000fc800078e00ff */
[----:B------:R-:W-:Y:S01]  /*5ff0*/  IMAD.MOV.U32 R8, RZ, RZ, R2 ;  /* 0x000000ffff087224 */ /* 0x000fe200078e0002 */
[----:B------:R-:W-:Y:S01]  /*6000*/  @P0 SHF.R.U32.HI R15, RZ, R89, R90 ;  /* 0x00000059ff0f0219 */ /* 0x000fe2000001165a */
[C---:B------:R-:W-:Y:S02]  /*6010*/  IMAD R12, R19.reuse, UR5, R3 ;  /* 0x00000005130c7c24 */ /* 0x040fe4000f8e0203 */
[----:B------:R-:W-:Y:S01]  /*6020*/  IMAD.WIDE.U32 R2, R19, UR4, R6 ;  /* 0x0000000413027c25 */ /* 0x000fe2000f8e0006 */
[----:B------:R-:W-:-:S03]  /*6030*/  ULDC.64 UR4, c[0x0][0xb30] ;  /* 0x0002cc0000047ab9 */ /* 0x000fc60000000a00 */
[----:B------:R-:W-:Y:S01]  /*6040*/  IMAD R14, R14, UR6, RZ ;  /* 0x000000060e0e7c24 */ /* 0x000fe2000f8e02ff */
[----:B------:R-:W-:Y:S01]  /*6050*/  IADD3 R2, P0, R13, R2, RZ ;  /* 0x000000020d027210 */ /* 0x000fe20007f1e0ff */
[----:B------:R-:W-:Y:S01]  /*6060*/  IMAD.WIDE.U32 R6, R19, UR6, R8 ;  /* 0x0000000613067c25 */ /* 0x000fe2000f8e0008 */
[----:B------:R-:W-:Y:S02]  /*6070*/  SHF.R.S32.HI R9, RZ, 0x1f, R13 ;  /* 0x0000001fff097819 */ /* 0x000fe4000001140d */
[----:B------:R-:W-:Y:S01]  /*6080*/  SHF.R.S32.HI R8, RZ, 0x1f, R15 ;  /* 0x0000001fff087819 */ /* 0x000fe2000001140f */
[----:B------:R-:W-:Y:S01]  /*6090*/  IMAD.MOV R13, RZ, RZ, -R13 ;  /* 0x000000ffff0d7224 */ /* 0x000fe200078e0a0d */
[----:B------:R-:W-:Y:S01]  /*60a0*/  IADD3.X R3, R9, R3, R12, P0, !PT ;  /* 0x0000000309037210 */ /* 0x000fe200007fe40c */
[----:B------:R-:W-:Y:S01]  /*60b0*/  IMAD R17, R19, UR7, R14 ;  /* 0x0000000713117c24 */ /* 0x000fe2000f8e020e */
[----:B------:R-:W-:Y:S01]  /*60c0*/  IADD3 R14, -R15, RZ, RZ ;  /* 0x000000ff0f0e7210 */ /* 0x000fe20007ffe1ff */
[----:B------:R-:W-:Y:S01]  /*60d0*/  IMAD R8, R8, UR4, RZ ;  /* 0x0000000408087c24 */ /* 0x000fe2000f8e02ff */
[----:B------:R-:W-:Y:S01]  /*60e0*/  ULDC.64 UR6, c[0x0][0xbc8] ;  /* 0x0002f20000067ab9 */ /* 0x000fe20000000a00 */
[----:B------:R-:W-:-:S02]  /*60f0*/  IMAD R9, R16, R13, R11 ;  /* 0x0000000d10097224 */ /* 0x000fc400078e020b */
[----:B------:R-:W-:Y:S02]  /*6100*/  IMAD R11, R16, R14, R11 ;  /* 0x0000000e100b7224 */ /* 0x000fe400078e020b */
[----:B------:R-:W-:Y:S01]  /*6110*/  IMAD R13, R15, UR5, R8 ;  /* 0x000000050f0d7c24 */ /* 0x000fe2000f8e0208 */
[----:B------:R-:W-:Y:S01]  /*6120*/  SHF.R.S32.HI R8, RZ, 0x1f, R9 ;  /* 0x0000001fff087819 */ /* 0x000fe20000011409 */
[----:B------:R-:W-:Y:S01]  /*6130*/  IMAD.IADD R7, R7, 0x1, R17 ;  /* 0x0000000107077824 */ /* 0x000fe200078e0211 */
[----:B------:R-:W-:Y:S01]  /*6140*/  SHF.R.S32.HI R12, RZ, 0x1f, R11 ;  /* 0x0000001fff0c7819 */ /* 0x000fe2000001140b */
[----:B------:R-:W0:Y:S01]  /*6150*/  S2UR UR5, SR_CgaCtaId ;  /* 0x00000000000579c3 */ /* 0x000e220000008800 */
[----:B------:R-:W-:-:S04]  /*6160*/  IMAD.WIDE.U32 R2, R9, UR6, R2 ;  /* 0x0000000609027c25 */ /* 0x000fc8000f8e0002 */
[----:B------:R-:W-:Y:S01]  /*6170*/  IMAD.WIDE.U32 R6, R15, UR4, R6 ;  /* 0x000000040f067c25 */ /* 0x000fe2000f8e0006 */
[----:B------:R-:W-:-:S03]  /*6180*/  UMOV UR4, 0x400 ;  /* 0x0000040000047882 */ /* 0x000fc60000000000 */
[----:B------:R-:W-:Y:S02]  /*6190*/  IMAD R8, R8, UR6, RZ ;  /* 0x0000000608087c24 */ /* 0x000fe4000f8e02ff */
[----:B------:R-:W-:Y:S02]  /*61a0*/  IMAD.IADD R7, R7, 0x1, R13 ;  /* 0x0000000107077824 */ /* 0x000fe400078e020d */
[----:B------:R-:W-:Y:S02]  /*61b0*/  IMAD R12, R12, UR8, RZ ;  /* 0x000000080c0c7c24 */ /* 0x000fe4000f8e02ff */
[----:B------:R-:W-:Y:S01]  /*61c0*/  IMAD R13, R9, UR7, R8 ;  /* 0x00000007090d7c24 */ /* 0x000fe2000f8e0208 */
[----:B------:R-:W-:Y:S01]  /*61d0*/  ULDC.64 UR6, c[0x0][0xba8] ;  /* 0x0002ea0000067ab9 */ /* 0x000fe20000000a00 */
[C---:B------:R-:W-:Y:S01]  /*61e0*/  IMAD R15, R11.reuse, UR9, R12 ;  /* 0x000000090b0f7c24 */ /* 0x040fe2000f8e020c */
[----:B------:R-:W-:Y:S01]  /*61f0*/  LEA R8, P0, R2, UR6, 0x2 ;  /* 0x0000000602087c11 */ /* 0x000fe2000f8010ff */
[----:B------:R-:W-:Y:S01]  /*6200*/  IMAD.WIDE.U32 R6, R11, UR8, R6 ;  /* 0x000000080b067c25 */ /* 0x000fe2000f8e0006 */
[----:B------:R-:W-:Y:S01]  /*6210*/  ULDC.64 UR8, c[0x0][0xb00] ;  /* 0x0002c00000087ab9 */ /* 0x000fe20000000a00 */
[----:B------:R-:W-:-:S02]  /*6220*/  ULDC UR6, c[0x0][0xa88] ;  /* 0x0002a20000067ab9 */ /* 0x000fc40000000800 */
[----:B------:R-:W-:Y:S01]  /*6230*/  IMAD.IADD R9, R3, 0x1, R13 ;  /* 0x0000000103097824 */ /* 0x000fe200078e020d */
[----:B------:R-:W-:Y:S01]  /*6240*/  IADD3 R3, R7, R15, RZ ;  /* 0x0000000f07037210 */ /* 0x000fe20007ffe0ff */
[----:B------:R-:W-:Y:S01]  /*6250*/  IMAD R4, R10, 0x80, R4 ;  /* 0x000000800a047824 */ /* 0x000fe200078e0204 */
[----:B------:R-:W-:Y:S01]  /*6260*/  LEA R20, P1, R6, UR8, 0x2 ;  /* 0x0000000806147c11 */ /* 0x000fe2000f8210ff */
[----:B0-----:R-:W-:Y:S01]  /*6270*/  ULEA UR4, UR5, UR4, 0x18 ;  /* 0x0000000405047291 */ /* 0x001fe2000f8ec03f */
[----:B------:R-:W-:Y:S01]  /*6280*/  LEA.HI.X R9, R2, UR7, R9, 0x2, P0 ;  /* 0x0000000702097c11 */ /* 0x000fe200080f1409 */
[----:B------:R-:W-:Y:S01]  /*6290*/  IMAD R17, R16, UR6, RZ ;  /* 0x0000000610117c24 */ /* 0x000fe2000f8e02ff */
[----:B------:R-:W-:Y:S01]  /*62a0*/  LEA.HI.X R22, R6, UR9, R3, 0x2, P1 ;  /* 0x0000000906167c11 */ /* 0x000fe200088f1403 */
[----:B------:R-:W-:Y:S01]  /*62b0*/  SHFL.IDX PT, R2, R8, RZ, 0x1c1f ;  /* 0x001c1fff08027589 */ /* 0x000fe200000e0000 */
[C---:B------:R-:W-:Y:S01]  /*62c0*/  LOP3.LUT P0, RZ, R23.reuse, 0x3, RZ, 0xc0, !PT ;  /* 0x0000000317ff7812 */ /* 0x040fe2000780c0ff */
[C---:B------:R-:W-:Y:S01]  /*62d0*/  VIADD R16, R4.reuse, 0x8 ;  /* 0x0000000804107836 */ /* 0x040fe20000000000 */
[----:B------:R-:W-:Y:S01]  /*62e0*/  UIADD3 UR4, UR4, 0x2a820, URZ ;  /* 0x0002a82004047890 */ /* 0x000fe2000fffe03f */
[----:B------:R-:W0:Y:S01]  /*62f0*/  SHFL.IDX PT, R3, R9, RZ, 0x1c1f ;  /* 0x001c1fff09037589 */ /* 0x000e2200000e0000 */
[-C--:B------:R-:W-:Y:S01]  /*6300*/  ISETP.GE.OR P1, PT, R4, R17.reuse, P0 ;  /* 0x000000110400720c */ /* 0x080fe20000726670 */
[----:B------:R-:W-:Y:S01]  /*6310*/  IMAD.IADD R19, R23, 0x1, -R88 ;  /* 0x0000000117137824 */ /* 0x000fe200078e0a58 */
[-C--:B------:R-:W-:Y:S01]  /*6320*/  ISETP.GE.OR P0, PT, R16, R17.reuse, P0 ;  /* 0x000000111000720c */ /* 0x080fe20000706670 */
[----:B------:R-:W-:Y:S01]  /*6330*/  SHFL.IDX PT, R6, R8, 0x1, 0x1c1f ;  /* 0x003c1f0008067f89 */ /* 0x000fe200000e0000 */
[----:B------:R-:W-:Y:S01]  /*6340*/  UPRMT UR4, URZ, 0x654, UR4 ;  /* 0x000006543f047896 */ /* 0x000fe20008000004 */
[----:B------:R-:W-:-:S02]  /*6350*/  ISETP.GE.AND P2, PT, R4, R17, PT ;  /* 0x000000110400720c */ /* 0x000fc40003f46270 */
[----:B------:R-:W1:Y:S01]  /*6360*/  SHFL.IDX PT, R7, R9, 0x1, 0x1c1f ;  /* 0x003c1f0009077f89 */ /* 0x000e6200000e0000 */
[----:B------:R-:W-:-:S03]  /*6370*/  SHF.L.U32 R19, R19, 0x1, RZ ;  /* 0x0000000113137819 */ /* 0x000fc600000006ff */
[----:B------:R2:W3:Y:S02]  /*6380*/  SHFL.IDX PT, R14, R20, RZ, 0x1c1f ;  /* 0x001c1fff140e7589 */ /* 0x0004e400000e0000 */
[----:B------:R-:W-:Y:S02]  /*6390*/  SYNCS.ARRIVE.TRANS64.RED.A1T0 RZ, [UR4], RZ ;  /* 0x000000ffffff79a7 */ /* 0x000fe40008100404 */
[----:B------:R2:W4:Y:S04]  /*63a0*/  SHFL.IDX PT, R15, R22, RZ, 0x1c1f ;  /* 0x001c1fff160f7589 */ /* 0x00052800000e0000 */
[----:B0-----:R2:W-:Y:S04]  /*63b0*/  @!P1 ST.E desc[UR38][R2.64], R5 ;  /* 0x0000000502009985 */ /* 0x0015e8000c101926 */
[----:B-1----:R2:W-:Y:S01]  /*63c0*/  @!P0 ST.E desc[UR38][R6.64], R0 ;  /* 0x0000000006008985 */ /* 0x0025e2000c101926 */
[----:B------:R-:W-:Y:S05]  /*63d0*/  @P2 BRA `(.L_x_37) ;  /* 0x0000000400782947 */ /* 0x000fea0003800000 */
[C---:B--2---:R-:W-:Y:S01]  /*63e0*/  VIADD R0, R19.reuse, 0x8 ;  /* 0x0000000813007836 */ /* 0x044fe20000000000 */
[----:B------:R-:W-:Y:S01]  /*63f0*/  ULDC UR4, c[0x0][0xac8] ;  /* 0x0002b20000047ab9 */ /* 0x000fe20000000800 */
[C---:B------:R-:W-:Y:S01]  /*6400*/  VIADD R6, R19.reuse, 0x10 ;  /* 0x0000001013067836 */ /* 0x040fe20000000000 */
[C---:B------:R-:W-:Y:S01]  /*6410*/  ISETP.GE.AND P2, PT, R19.reuse, UR4, PT ;  /* 0x0000000413007c0c */ /* 0x040fe2000bf46270 */
[C---:B------:R-:W-:Y:S01]  /*6420*/  VIADD R7, R19.reuse, 0x18 ;  /* 0x0000001813077836 */ /* 0x040fe20000000000 */
[----:B------:R-:W-:Y:S01]  /*6430*/  ISETP.GE.AND P3, PT, R0, UR4, PT ;  /* 0x0000000400007c0c */ /* 0x000fe2000bf66270 */
[C---:B------:R-:W-:Y:S01]  /*6440*/  VIADD R8, R19.reuse, 0x28 ;  /* 0x0000002813087836 */ /* 0x040fe20000000000 */
[----:B------:R-:W-:Y:S01]  /*6450*/  ISETP.GE.AND P0, PT, R6, UR4, PT ;  /* 0x0000000406007c0c */ /* 0x000fe2000bf06270 */
[----:B------:R-:W-:Y:S01]  /*6460*/  VIADD R9, R19, 0x30 ;  /* 0x0000003013097836 */ /* 0x000fe20000000000 */
[----:B------:R-:W-:Y:S01]  /*6470*/  ISETP.GE.AND P1, PT, R7, UR4, PT ;  /* 0x0000000407007c0c */ /* 0x000fe2000bf26270 */
[C---:B------:R-:W-:Y:S01]  /*6480*/  VIADD R10, R19.reuse, 0x38 ;  /* 0x00000038130a7836 */ /* 0x040fe20000000000 */
[C---:B------:R-:W-:Y:S01]  /*6490*/  IADD3 R11, R19.reuse, 0x40, RZ ;  /* 0x00000040130b7810 */ /* 0x040fe20007ffe0ff */
[----:B------:R-:W-:Y:S01]  /*64a0*/  VIADD R12, R19, 0x50 ;  /* 0x00000050130c7836 */ /* 0x000fe20000000000 */
[----:B------:R-:W-:-:S02]  /*64b0*/  ISETP.GE.AND P4, PT, R9, UR4, PT ;  /* 0x0000000409007c0c */ /* 0x000fc4000bf86270 */
[----:B------:R-:W-:Y:S01]  /*64c0*/  ISETP.GE.AND P5, PT, R10, UR4, PT ;  /* 0x000000040a007c0c */ /* 0x000fe2000bfa6270 */
[----:B---34-:R-:W-:Y:S01]  /*64d0*/  @!P2 IMAD.WIDE R2, R19, 0x4, R14 ;  /* 0x000000041302a825 */ /* 0x018fe200078e020e */
[----:B------:R-:W-:Y:S02]  /*64e0*/  ISETP.GE.AND P6, PT, R11, UR4, PT ;  /* 0x000000040b007c0c */ /* 0x000fe4000bfc6270 */
[----:B------:R-:W-:Y:S02]  /*64f0*/  @!P3 LEA.HI R0, R0, R0, RZ, 0x1 ;  /* 0x000000000000b211 */ /* 0x000fe400078f08ff */
[----:B------:R0:W-:Y:S01]  /*6500*/  @!P2 ST.E.64 desc[UR38][R2.64], R24 ;  /* 0x000000180200a985 */ /* 0x0001e2000c101b26 */
[----:B------:R-:W-:Y:S02]  /*6510*/  @!P0 LEA.HI R6, R6, R6, RZ, 0x1 ;  /* 0x0000000606068211 */ /* 0x000fe400078f08ff */
[----:B------:R-:W-:Y:S02]  /*6520*/  @!P3 LOP3.LUT R5, R0, 0xfffffffe, RZ, 0xc0, !PT ;  /* 0xfffffffe0005b812 */ /* 0x000fe400078ec0ff */
[----:B------:R-:W-:-:S02]  /*6530*/  IADD3 R0, R19, 0x20, RZ ;  /* 0x0000002013007810 */ /* 0x000fc40007ffe0ff */
[----:B------:R-:W-:Y:S01]  /*6540*/  @!P1 LEA.HI R7, R7, R7, RZ, 0x1 ;  /* 0x0000000707079211 */ /* 0x000fe200078f08ff */
[----:B------:R-:W-:Y:S01]  /*6550*/  @!P3 IMAD.WIDE R4, R5, 0x4, R14 ;  /* 0x000000040504b825 */ /* 0x000fe200078e020e */
[----:B------:R-:W-:Y:S02]  /*6560*/  ISETP.GE.AND P2, PT, R0, UR4, PT ;  /* 0x0000000400007c0c */ /* 0x000fe4000bf46270 */
[----:B------:R-:W-:Y:S02]  /*6570*/  @!P5 LEA.HI R10, R10, R10, RZ, 0x1 ;  /* 0x0000000a0a0ad211 */ /* 0x000fe400078f08ff */
[----:B------:R1:W-:Y:S01]  /*6580*/  @!P3 ST.E.64 desc[UR38][R4.64], R28 ;  /* 0x0000001c0400b985 */ /* 0x0003e2000c101b26 */
[----:B------:R-:W-:Y:S02]  /*6590*/  ISETP.GE.AND P3, PT, R8, UR4, PT ;  /* 0x0000000408007c0c */ /* 0x000fe4000bf66270 */
[----:B0-----:R-:W-:Y:S02]  /*65a0*/  @!P0 LOP3.LUT R3, R6, 0xfffffffe, RZ, 0xc0, !PT ;  /* 0xfffffffe06038812 */ /* 0x001fe400078ec0ff */
[----:B------:R-:W-:-:S02]  /*65b0*/  @!P4 LEA.HI R6, R9, R9, RZ, 0x1 ;  /* 0x000000090906c211 */ /* 0x000fc400078f08ff */
[----:B------:R-:W-:Y:S01]  /*65c0*/  @!P5 LOP3.LUT R13, R10, 0xfffffffe, RZ, 0xc0, !PT ;  /* 0xfffffffe0a0dd812 */ /* 0x000fe200078ec0ff */
[----:B------:R-:W-:Y:S01]  /*65d0*/  @!P0 IMAD.WIDE R2, R3, 0x4, R14 ;  /* 0x0000000403028825 */ /* 0x000fe200078e020e */
[----:B------:R-:W-:Y:S02]  /*65e0*/  @!P2 LEA.HI R0, R0, R0, RZ, 0x1 ;  /* 0x000000000000a211 */ /* 0x000fe400078f08ff */
[----:B------:R-:W-:Y:S02]  /*65f0*/  IADD3 R18, R19, 0x60, RZ ;  /* 0x0000006013127810 */ /* 0x000fe40007ffe0ff */
[----:B------:R0:W-:Y:S01]  /*6600*/  @!P0 ST.E.64 desc[UR38][R2.64], R32 ;  /* 0x0000002002008985 */ /* 0x0001e2000c101b26 */
[----:B------:R-:W-:Y:S02]  /*6610*/  @!P3 LEA.HI R8, R8, R8, RZ, 0x1 ;  /* 0x000000080808b211 */ /* 0x000fe400078f08ff */
[----:B-1----:R-:W-:Y:S02]  /*6620*/  @!P1 LOP3.LUT R5, R7, 0xfffffffe, RZ, 0xc0, !PT ;  /* 0xfffffffe07059812 */ /* 0x002fe400078ec0ff */
[----:B------:R-:W-:-:S02]  /*6630*/  @!P2 LOP3.LUT R7, R0, 0xfffffffe, RZ, 0xc0, !PT ;  /* 0xfffffffe0007a812 */ /* 0x000fc400078ec0ff */
[----:B------:R-:W-:Y:S01]  /*6640*/  @!P3 LOP3.LUT R9, R8, 0xfffffffe, RZ, 0xc0, !PT ;  /* 0xfffffffe0809b812 */ /* 0x000fe200078ec0ff */
[--C-:B------:R-:W-:Y:S01]  /*6650*/  @!P1 IMAD.WIDE R4, R5, 0x4, R14.reuse ;  /* 0x0000000405049825 */ /* 0x100fe200078e020e */
[----:B------:R-:W-:Y:S02]  /*6660*/  @!P6 LEA.HI R0, R11, R11, RZ, 0x1 ;  /* 0x0000000b0b00e211 */ /* 0x000fe400078f08ff */
[----:B------:R-:W-:Y:S01]  /*6670*/  @!P4 LOP3.LUT R11, R6, 0xfffffffe, RZ, 0xc0, !PT ;  /* 0xfffffffe060bc812 */ /* 0x000fe200078ec0ff */
[--C-:B------:R-:W-:Y:S01]  /*6680*/  @!P2 IMAD.WIDE R6, R7, 0x4, R14.reuse ;  /* 0x000000040706a825 */ /* 0x100fe200078e020e */
[----:B------:R-:W-:Y:S01]  /*6690*/  @!P6 LOP3.LUT R21, R0, 0xfffffffe, RZ, 0xc0, !PT ;  /* 0xfffffffe0015e812 */ /* 0x000fe200078ec0ff */
[----:B------:R1:W-:Y:S01]  /*66a0*/  @!P1 ST.E.64 desc[UR38][R4.64], R36 ;  /* 0x0000002404009985 */ /* 0x0003e2000c101b26 */
[----:B------:R-:W-:Y:S01]  /*66b0*/  ISETP.GE.AND P1, PT, R12, UR4, PT ;  /* 0x000000040c007c0c */ /* 0x000fe2000bf26270 */
[----:B0-----:R-:W-:Y:S02]  /*66c0*/  @!P3 IMAD.WIDE R2, R9, 0x4, R14 ;  /* 0x000000040902b825 */ /* 0x001fe400078e020e */
[----:B------:R0:W-:Y:S02]  /*66d0*/  @!P2 ST.E.64 desc[UR38][R6.64], R40 ;  /* 0x000000280600a985 */ /* 0x0001e4000c101b26 */
[----:B------:R-:W-:-:S02]  /*66e0*/  VIADD R0, R19, 0x48 ;  /* 0x0000004813007836 */ /* 0x000fc40000000000 */
[--C-:B------:R-:W-:Y:S01]  /*66f0*/  @!P5 IMAD.WIDE R8, R13, 0x4, R14.reuse ;  /* 0x000000040d08d825 */ /* 0x100fe200078e020e */
[----:B------:R2:W-:Y:S01]  /*6700*/  @!P3 ST.E.64 desc[UR38][R2.64], R44 ;  /* 0x0000002c0200b985 */ /* 0x0005e2000c101b26 */
[----:B------:R-:W-:Y:S02]  /*6710*/  ISETP.GE.AND P3, PT, R18, UR4, PT ;  /* 0x0000000412007c0c */ /* 0x000fe4000bf66270 */
[----:B------:R-:W-:Y:S01]  /*6720*/  VIADD R13, R19, 0x58 ;  /* 0x00000058130d7836 */ /* 0x000fe20000000000 */
[----:B------:R-:W-:Y:S01]  /*6730*/  ISETP.GE.AND P0, PT, R0, UR4, PT ;  /* 0x0000000400007c0c */ /* 0x000fe2000bf06270 */
[--C-:B-1----:R-:W-:Y:S01]  /*6740*/  @!P4 IMAD.WIDE R4, R11, 0x4, R14.reuse ;  /* 0x000000040b04c825 */ /* 0x102fe200078e020e */
[----:B------:R-:W-:Y:S02]  /*6750*/  @!P1 LEA.HI R12, R12, R12, RZ, 0x1 ;  /* 0x0000000c0c0c9211 */ /* 0x000fe400078f08ff */
[----:B------:R-:W-:Y:S01]  /*6760*/  ISETP.GE.AND P2, PT, R13, UR4, PT ;  /* 0x000000040d007c0c */ /* 0x000fe2000bf46270 */
[----:B------:R-:W-:Y:S01]  /*6770*/  @!P6 IMAD.WIDE R10, R21, 0x4, R14 ;  /* 0x00000004150ae825 */ /* 0x000fe200078e020e */
[----:B------:R1:W-:Y:S03]  /*6780*/  @!P4 ST.E.64 desc[UR38][R4.64], R48 ;  /* 0x000000300400c985 */ /* 0x0003e6000c101b26 */
[C---:B0-----:R-:W-:Y:S01]  /*6790*/  VIADD R6, R19.reuse, 0x68 ;  /* 0x0000006813067836 */ /* 0x041fe20000000000 */
[----:B------:R0:W-:Y:S01]  /*67a0*/  @!P5 ST.E.64 desc[UR38][R8.64], R52 ;  /* 0x000000340800d985 */ /* 0x0001e2000c101b26 */
[C---:B--2---:R-:W-:Y:S01]  /*67b0*/  VIADD R3, R19.reuse, 0x78 ;  /* 0x0000007813037836 */ /* 0x044fe20000000000 */
[----:B------:R-:W-:Y:S01]  /*67c0*/  @!P3 LEA.HI R18, R18, R18, RZ, 0x1 ;  /* 0x000000121212b211 */ /* 0x000fe200078f08ff */
[----:B------:R-:W-:Y:S01]  /*67d0*/  VIADD R7, R19, 0x70 ;  /* 0x0000007013077836 */ /* 0x000fe20000000000 */
[----:B------:R2:W-:Y:S01]  /*67e0*/  @!P6 ST.E.64 desc[UR38][R10.64], R56 ;  /* 0x000000380a00e985 */ /* 0x0005e2000c101b26 */
[----:B------:R-:W-:-:S02]  /*67f0*/  ISETP.GE.AND P4, PT, R6, UR4, PT ;  /* 0x0000000406007c0c */ /* 0x000fc4000bf86270 */
[----:B------:R-:W-:Y:S02]  /*6800*/  ISETP.GE.AND P6, PT, R3, UR4, PT ;  /* 0x0000000403007c0c */ /* 0x000fe4000bfc6270 */
[----:B------:R-:W-:Y:S02]  /*6810*/  ISETP.GE.AND P5, PT, R7, UR4, PT ;  /* 0x0000000407007c0c */ /* 0x000fe4000bfa6270 */
[----:B------:R-:W-:Y:S02]  /*6820*/  @!P0 LEA.HI R0, R0, R0, RZ, 0x1 ;  /* 0x0000000000008211 */ /* 0x000fe400078f08ff */
[----:B------:R-:W-:Y:S02]  /*6830*/  @!P2 LEA.HI R13, R13, R13, RZ, 0x1 ;  /* 0x0000000d0d0da211 */ /* 0x000fe400078f08ff */
[----:B-1----:R-:W-:Y:S02]  /*6840*/  @!P1 LOP3.LUT R5, R12, 0xfffffffe, RZ, 0xc0, !PT ;  /* 0xfffffffe0c059812 */ /* 0x002fe400078ec0ff */
[----:B0-----:R-:W-:-:S02]  /*6850*/  @!P3 LOP3.LUT R9, R18, 0xfffffffe, RZ, 0xc0, !PT ;  /* 0xfffffffe1209b812 */ /* 0x001fc400078ec0ff */
[----:B------:R-:W-:Y:S02]  /*6860*/  @!P4 LEA.HI R6, R6, R6, RZ, 0x1 ;  /* 0x000000060606c211 */ /* 0x000fe400078f08ff */
[----:B------:R-:W-:Y:S01]  /*6870*/  @!P6 LEA.HI R4, R3, R3, RZ, 0x1 ;  /* 0x000000030304e211 */ /* 0x000fe200078f08ff */
[----:B------:R-:W-:Y:S01]  /*6880*/  @!P3 IMAD.WIDE R8, R9, 0x4, R14 ;  /* 0x000000040908b825 */ /* 0x000fe200078e020e */
[----:B------:R-:W-:Y:S02]  /*6890*/  @!P5 LEA.HI R2, R7, R7, RZ, 0x1 ;  /* 0x000000070702d211 */ /* 0x000fe400078f08ff */
[----:B------:R-:W-:Y:S02]  /*68a0*/  @!P0 LOP3.LUT R3, R0, 0xfffffffe, RZ, 0xc0, !PT ;  /* 0xfffffffe00038812 */ /* 0x000fe400078ec0ff */
[----:B------:R-:W-:Y:S02]  /*68b0*/  @!P2 LOP3.LUT R7, R13, 0xfffffffe, RZ, 0xc0, !PT ;  /* 0xfffffffe0d07a812 */ /* 0x000fe400078ec0ff */
[----:B--2---:R-:W-:-:S02]  /*68c0*/  @!P4 LOP3.LUT R11, R6, 0xfffffffe, RZ, 0xc0, !PT ;  /* 0xfffffffe060bc812 */ /* 0x004fc400078ec0ff */
[----:B------:R-:W-:Y:S01]  /*68d0*/  @!P5 LOP3.LUT R13, R2, 0xfffffffe, RZ, 0xc0, !PT ;  /* 0xfffffffe020dd812 */ /* 0x000fe200078ec0ff */
[----:B------:R-:W-:Y:S01]  /*68e0*/  @!P0 IMAD.WIDE R2, R3, 0x4, R14 ;  /* 0x0000000403028825 */ /* 0x000fe200078e020e */
[----:B------:R-:W-:-:S03]  /*68f0*/  @!P6 LOP3.LUT R21, R4, 0xfffffffe, RZ, 0xc0, !PT ;  /* 0xfffffffe0415e812 */ /* 0x000fc600078ec0ff */
[--C-:B------:R-:W-:Y:S01]  /*6900*/  @!P1 IMAD.WIDE R4, R5, 0x4, R14.reuse ;  /* 0x0000000405049825 */ /* 0x100fe200078e020e */
[----:B------:R0:W-:Y:S03]  /*6910*/  @!P0 ST.E.64 desc[UR38][R2.64], R60 ;  /* 0x0000003c02008985 */ /* 0x0001e6000c101b26 */
[--C-:B------:R-:W-:Y:S01]  /*6920*/  @!P2 IMAD.WIDE R6, R7, 0x4, R14.reuse ;  /* 0x000000040706a825 */ /* 0x100fe200078e020e */
[----:B------:R0:W-:Y:S03]  /*6930*/  @!P1 ST.E.64 desc[UR38][R4.64], R64 ;  /* 0x0000004004009985 */ /* 0x0001e6000c101b26 */
[--C-:B------:R-:W-:Y:S01]  /*6940*/  @!P4 IMAD.WIDE R10, R11, 0x4, R14.reuse ;  /* 0x000000040b0ac825 */ /* 0x100fe200078e020e */
[----:B------:R0:W-:Y:S03]  /*6950*/  @!P2 ST.E.64 desc[UR38][R6.64], R68 ;  /* 0x000000440600a985 */ /* 0x0001e6000c101b26 */
[--C-:B------:R-:W-:Y:S01]  /*6960*/  @!P5 IMAD.WIDE R12, R13, 0x4, R14.reuse ;  /* 0x000000040d0cd825 */ /* 0x100fe200078e020e */
[----:B------:R0:W-:Y:S03]  /*6970*/  @!P3 ST.E.64 desc[UR38][R8.64], R72 ;  /* 0x000000480800b985 */ /* 0x0001e6000c101b26 */
[----:B------:R-:W-:Y:S01]  /*6980*/  @!P6 IMAD.WIDE R14, R21, 0x4, R14 ;  /* 0x00000004150ee825 */ /* 0x000fe200078e020e */
[----:B------:R0:W-:Y:S04]  /*6990*/  @!P4 ST.E.64 desc[UR38][R10.64], R76 ;  /* 0x0000004c0a00c985 */ /* 0x0001e8000c101b26 */
[----:B------:R0:W-:Y:S04]  /*69a0*/  @!P5 ST.E.64 desc[UR38][R12.64], R80 ;  /* 0x000000500c00d985 */ /* 0x0001e8000c101b26 */
[----:B------:R0:W-:Y:S02]  /*69b0*/  @!P6 ST.E.64 desc[UR38][R14.64], R84 ;  /* 0x000000540e00e985 */ /* 0x0001e4000c101b26 */
.L_x_37:
[----:B------:R-:W-:Y:S05]  /*69c0*/  BSYNC B0 ;  /* 0x0000000000007941 */ /* 0x000fea0003800000 */
.L_x_36:
[----:B------:R-:W-:Y:S01]  /*69d0*/  ISETP.GE.AND P0, PT, R16, R17, PT ;  /* 0x000000111000720c */ /* 0x000fe20003f06270 */
[----:B0-----:R0:W1:Y:S04]  /*69e0*/  SHFL.IDX PT, R13, R22, 0x1, 0x1c1f ;  /* 0x003c1f00160d7f89 */ /* 0x00106800000e0000 */
[----:B------:R0:W0:Y:S08]  /*69f0*/  SHFL.IDX PT, R12, R20, 0x1, 0x1c1f ;  /* 0x003c1f00140c7f89 */ /* 0x00003000000e0000 */
[----:B------:R-:W-:Y:S05]  /*6a00*/  @P0 BRA `(.L_x_8) ;  /* 0x0000004000b40947 */ /* 0x000fea0003800000 */
[----:B------:R-:W-:Y:S01]  /*6a10*/  ULDC UR4, c[0x0][0xac8] ;  /* 0x0002b20000047ab9 */ /* 0x000fe20000000800 */
[C---:B--2---:R-:W-:Y:S01]  /*6a20*/  IADD3 R0, R19.reuse, 0x8, RZ ;  /* 0x0000000813007810 */ /* 0x044fe20007ffe0ff */
[C---:B------:R-:W-:Y:S01]  /*6a30*/  VIADD R4, R19.reuse, 0x10 ;  /* 0x0000001013047836 */ /* 0x040fe20000000000 */
[C---:B------:R-:W-:Y:S01]  /*6a40*/  ISETP.GE.AND P0, PT, R19.reuse, UR4, PT ;  /* 0x0000000413007c0c */ /* 0x040fe2000bf06270 */
[C---:B------:R-:W-:Y:S01]  /*6a50*/  VIADD R6, R19.reuse, 0x18 ;  /* 0x0000001813067836 */ /* 0x040fe20000000000 */
[----:B------:R-:W-:Y:S01]  /*6a60*/  ISETP.GE.AND P5, PT, R0, UR4, PT ;  /* 0x0000000400007c0c */ /* 0x000fe2000bfa6270 */
[C---:B------:R-:W-:Y:S01]  /*6a70*/  VIADD R8, R19.reuse, 0x20 ;  /* 0x0000002013087836 */ /* 0x040fe20000000000 */
[----:B------:R-:W-:Y:S01]  /*6a80*/  ISETP.GE.AND P6, PT, R4, UR4, PT ;  /* 0x0000000404007c0c */ /* 0x000fe2000bfc6270 */
[C---:B------:R-:W-:Y:S01]  /*6a90*/  VIADD R10, R19.reuse, 0x30 ;  /* 0x00000030130a7836 */ /* 0x040fe20000000000 */
[C---:B------:R-:W-:Y:S01]  /*6aa0*/  IADD3 R9, R19.reuse, 0x28, RZ ;  /* 0x0000002813097810 */ /* 0x040fe20007ffe0ff */
[C---:B------:R-:W-:Y:S01]  /*6ab0*/  VIADD R11, R19.reuse, 0x38 ;  /* 0x00000038130b7836 */ /* 0x040fe20000000000 */
[----:B------:R-:W-:Y:S01]  /*6ac0*/  ISETP.GE.AND P4, PT, R8, UR4, PT ;  /* 0x0000000408007c0c */ /* 0x000fe2000bf86270 */
[----:B------:R-:W-:Y:S01]  /*6ad0*/  VIADD R16, R19, 0x40 ;  /* 0x0000004013107836 */ /* 0x000fe20000000000 */
[----:B------:R-:W-:Y:S01]  /*6ae0*/  ISETP.GE.AND P3, PT, R9, UR4, PT ;  /* 0x0000000409007c0c */ /* 0x000fe2000bf66270 */
[C---:B0-----:R-:W-:Y:S01]  /*6af0*/  VIADD R20, R19.reuse, 0x70 ;  /* 0x0000007013147836 */ /* 0x041fe20000000000 */
[----:B------:R-:W-:Y:S01]  /*6b00*/  ISETP.GE.AND P2, PT, R10, UR4, PT ;  /* 0x000000040a007c0c */ /* 0x000fe2000bf46270 */
[----:B-1----:R-:W-:Y:S01]  /*6b10*/  @!P0 IMAD.WIDE R2, R19, 0x4, R12 ;  /* 0x0000000413028825 */ /* 0x002fe200078e020c */
[----:B------:R-:W-:-:S02]  /*6b20*/  ISETP.GE.AND P1, PT, R11, UR4, PT ;  /* 0x000000040b007c0c */ /* 0x000fc4000bf26270 */
[----:B------:R-:W-:Y:S02]  /*6b30*/  @!P5 LEA.HI R0, R0, R0, RZ, 0x1 ;  /* 0x000000000000d211 */ /* 0x000fe400078f08ff */
[----:B------:R0:W-:Y:S01]  /*6b40*/  @!P0 ST.E.64 desc[UR38][R2.64], R26 ;  /* 0x0000001a02008985 */ /* 0x0001e2000c101b26 */
[----:B------:R-:W-:Y:S02]  /*6b50*/  ISETP.GE.AND P0, PT, R6, UR4, PT ;  /* 0x0000000406007c0c */ /* 0x000fe4000bf06270 */
[----:B------:R-:W-:Y:S02]  /*6b60*/  @!P6 LEA.HI R4, R4, R4, RZ, 0x1 ;  /* 0x000000040404e211 */ /* 0x000fe400078f08ff */
[----:B------:R-:W-:Y:S02]  /*6b70*/  @!P5 LOP3.LUT R5, R0, 0xfffffffe, RZ, 0xc0, !PT ;  /* 0xfffffffe0005d812 */ /* 0x000fe400078ec0ff */
[----:B------:R-:W-:Y:S02]  /*6b80*/  @!P6 LOP3.LUT R7, R4, 0xfffffffe, RZ, 0xc0, !PT ;  /* 0xfffffffe0407e812 */ /* 0x000fe400078ec0ff */
[----:B------:R-:W-:-:S02]  /*6b90*/  @!P4 LEA.HI R8, R8, R8, RZ, 0x1 ;  /* 0x000000080808c211 */ /* 0x000fc400078f08ff */
[----:B------:R-:W-:Y:S02]  /*6ba0*/  @!P3 LEA.HI R0, R9, R9, RZ, 0x1 ;  /* 0x000000090900b211 */ /* 0x000fe400078f08ff */
[----:B------:R-:W-:Y:S01]  /*6bb0*/  @!P2 LEA.HI R10, R10, R10, RZ, 0x1 ;  /* 0x0000000a0a0aa211 */ /* 0x000fe200078f08ff */
[--C-:B0-----:R-:W-:Y:S01]  /*6bc0*/  @!P5 IMAD.WIDE R2, R5, 0x4, R12.reuse ;  /* 0x000000040502d825 */ /* 0x101fe200078e020c */
[----:B------:R-:W-:Y:S02]  /*6bd0*/  @!P0 LEA.HI R6, R6, R6, RZ, 0x1 ;  /* 0x0000000606068211 */ /* 0x000fe400078f08ff */
[----:B---3--:R-:W-:Y:S01]  /*6be0*/  @!P1 LEA.HI R14, R11, R11, RZ, 0x1 ;  /* 0x0000000b0b0e9211 */ /* 0x008fe200078f08ff */
[----:B------:R-:W-:Y:S01]  /*6bf0*/  @!P6 IMAD.WIDE R4, R7, 0x4, R12 ;  /* 0x000000040704e825 */ /* 0x000fe200078e020c */
[----:B------:R-:W-:Y:S01]  /*6c00*/  @!P0 LOP3.LUT R7, R6, 0xfffffffe, RZ, 0xc0, !PT ;  /* 0xfffffffe06078812 */ /* 0x000fe200078ec0ff */
[----:B------:R0:W-:Y:S01]  /*6c10*/  @!P5 ST.E.64 desc[UR38][R2.64], R30 ;  /* 0x0000001e0200d985 */ /* 0x0001e2000c101b26 */
[----:B------:R-:W-:-:S02]  /*6c20*/  @!P4 LOP3.LUT R9, R8, 0xfffffffe, RZ, 0xc0, !PT ;  /* 0xfffffffe0809c812 */ /* 0x000fc400078ec0ff */
[----:B------:R-:W-:Y:S01]  /*6c30*/  @!P3 LOP3.LUT R11, R0, 0xfffffffe, RZ, 0xc0, !PT ;  /* 0xfffffffe000bb812 */ /* 0x000fe200078ec0ff */
[----:B------:R1:W-:Y:S01]  /*6c40*/  @!P6 ST.E.64 desc[UR38][R4.64], R34 ;  /* 0x000000220400e985 */ /* 0x0003e2000c101b26 */
[----:B----4-:R-:W-:Y:S01]  /*6c50*/  @!P2 LOP3.LUT R15, R10, 0xfffffffe, RZ, 0xc0, !PT ;  /* 0xfffffffe0a0fa812 */ /* 0x010fe200078ec0ff */
[C---:B------:R-:W-:Y:S01]  /*6c60*/  VIADD R0, R19.reuse, 0x50 ;  /* 0x0000005013007836 */ /* 0x040fe20000000000 */
[----:B------:R-:W-:Y:S01]  /*6c70*/  @!P1 LOP3.LUT R17, R14, 0xfffffffe, RZ, 0xc0, !PT ;  /* 0xfffffffe0e119812 */ /* 0x000fe200078ec0ff */
[C---:B------:R-:W-:Y:S01]  /*6c80*/  VIADD R14, R19.reuse, 0x58 ;  /* 0x00000058130e7836 */ /* 0x040fe20000000000 */
[----:B------:R-:W-:Y:S02]  /*6c90*/  IADD3 R18, R19, 0x48, RZ ;  /* 0x0000004813127810 */ /* 0x000fe40007ffe0ff */
[----:B------:R-:W-:Y:S02]  /*6ca0*/  ISETP.GE.AND P5, PT, R16, UR4, PT ;  /* 0x0000000410007c0c */ /* 0x000fe4000bfa6270 */
[----:B------:R-:W-:Y:S01]  /*6cb0*/  ISETP.GE.AND P6, PT, R18, UR4, PT ;  /* 0x0000000412007c0c */ /* 0x000fe2000bfc6270 */
[----:B0-----:R-:W-:-:S04]  /*6cc0*/  @!P0 IMAD.WIDE R2, R7, 0x4, R12 ;  /* 0x0000000407028825 */ /* 0x001fc800078e020c */
[--C-:B-1----:R-:W-:Y:S01]  /*6cd0*/  @!P4 IMAD.WIDE R4, R9, 0x4, R12.reuse ;  /* 0x000000040904c825 */ /* 0x102fe200078e020c */
[----:B------:R0:W-:Y:S01]  /*6ce0*/  @!P0 ST.E.64 desc[UR38][R2.64], R38 ;  /* 0x0000002602008985 */ /* 0x0001e2000c101b26 */
[----:B------:R-:W-:Y:S02]  /*6cf0*/  ISETP.GE.AND P0, PT, R0, UR4, PT ;  /* 0x0000000400007c0c */ /* 0x000fe4000bf06270 */
[--C-:B------:R-:W-:Y:S01]  /*6d00*/  @!P3 IMAD.WIDE R6, R11, 0x4, R12.reuse ;  /* 0x000000040b06b825 */ /* 0x100fe200078e020c */
[----:B------:R1:W-:Y:S01]  /*6d10*/  @!P4 ST.E.64 desc[UR38][R4.64], R42 ;  /* 0x0000002a0400c985 */ /* 0x0003e2000c101b26 */
[----:B------:R-:W-:Y:S02]  /*6d20*/  ISETP.GE.AND P4, PT, R20, UR4, PT ;  /* 0x0000000414007c0c */ /* 0x000fe4000bf86270 */
[----:B------:R-:W-:Y:S01]  /*6d30*/  @!P2 IMAD.WIDE R8, R15, 0x4, R12 ;  /* 0x000000040f08a825 */ /* 0x000fe200078e020c */
[----:B------:R2:W-:Y:S01]  /*6d40*/  @!P3 ST.E.64 desc[UR38][R6.64], R46 ;  /* 0x0000002e0600b985 */ /* 0x0005e2000c101b26 */
[----:B------:R-:W-:-:S02]  /*6d50*/  IADD3 R15, R19, 0x60, RZ ;  /* 0x00000060130f7810 */ /* 0x000fc40007ffe0ff */
[----:B------:R-:W-:Y:S01]  /*6d60*/  @!P1 IMAD.WIDE R10, R17, 0x4, R12 ;  /* 0x00000004110a9825 */ /* 0x000fe200078e020c */
[----:B------:R3:W-:Y:S01]  /*6d70*/  @!P2 ST.E.64 desc[UR38][R8.64], R50 ;  /* 0x000000320800a985 */ /* 0x0007e2000c101b26 */
[----:B------:R-:W-:Y:S02]  /*6d80*/  ISETP.GE.AND P2, PT, R15, UR4, PT ;  /* 0x000000040f007c0c */ /* 0x000fe4000bf46270 */
[----:B------:R-:W-:Y:S01]  /*6d90*/  VIADD R17, R19, 0x68 ;  /* 0x0000006813117836 */ /* 0x000fe20000000000 */
[----:B------:R4:W-:Y:S01]  /*6da0*/  @!P1 ST.E.64 desc[UR38][R10.64], R54 ;  /* 0x000000360a009985 */ /* 0x0009e2000c101b26 */
[----:B------:R-:W-:Y:S02]  /*6db0*/  ISETP.GE.AND P1, PT, R14, UR4, PT ;  /* 0x000000040e007c0c */ /* 0x000fe4000bf26270 */
[----:B------:R-:W-:Y:S02]  /*6dc0*/  @!P5 LEA.HI R16, R16, R16, RZ, 0x1 ;  /* 0x000000101010d211 */ /* 0x000fe400078f08ff */
[----:B------:R-:W-:-:S02]  /*6dd0*/  ISETP.GE.AND P3, PT, R17, UR4, PT ;  /* 0x0000000411007c0c */ /* 0x000fc4000bf66270 */
[----:B------:R-:W-:Y:S02]  /*6de0*/  @!P6 LEA.HI R18, R18, R18, RZ, 0x1 ;  /* 0x000000121212e211 */ /* 0x000fe400078f08ff */
[----:B0-----:R-:W-:Y:S02]  /*6df0*/  @!P5 LOP3.LUT R3, R16, 0xfffffffe, RZ, 0xc0, !PT ;  /* 0xfffffffe1003d812 */ /* 0x001fe400078ec0ff */
[----:B-1----:R-:W-:Y:S02]  /*6e00*/  @!P6 LOP3.LUT R5, R18, 0xfffffffe, RZ, 0xc0, !PT ;  /* 0xfffffffe1205e812 */ /* 0x002fe400078ec0ff */
[----:B------:R-:W-:Y:S01]  /*6e10*/  @!P0 LEA.HI R0, R0, R0, RZ, 0x1 ;  /* 0x0000000000008211 */ /* 0x000fe200078f08ff */
[--C-:B------:R-:W-:Y:S01]  /*6e20*/  @!P5 IMAD.WIDE R2, R3, 0x4, R12.reuse ;  /* 0x000000040302d825 */ /* 0x100fe200078e020c */
[----:B------:R-:W-:Y:S02]  /*6e30*/  @!P1 LEA.HI R14, R14, R14, RZ, 0x1 ;  /* 0x0000000e0e0e9211 */ /* 0x000fe400078f08ff */
[----:B------:R-:W-:Y:S01]  /*6e40*/  @!P2 LEA.HI R15, R15, R15, RZ, 0x1 ;  /* 0x0000000f0f0fa211 */ /* 0x000fe200078f08ff */
[----:B------:R-:W-:Y:S01]  /*6e50*/  @!P6 IMAD.WIDE R4, R5, 0x4, R12 ;  /* 0x000000040504e825 */ /* 0x000fe200078e020c */
[----:B------:R-:W-:Y:S01]  /*6e60*/  @!P3 LEA.HI R17, R17, R17, RZ, 0x1 ;  /* 0x000000111111b211 */ /* 0x000fe200078f08ff */
[----:B------:R0:W-:Y:S01]  /*6e70*/  @!P5 ST.E.64 desc[UR38][R2.64], R58 ;  /* 0x0000003a0200d985 */ /* 0x0001e2000c101b26 */
[----:B------:R-:W-:-:S02]  /*6e80*/  @!P4 LEA.HI R20, R20, R20, RZ, 0x1 ;  /* 0x000000141414c211 */ /* 0x000fc400078f08ff */
[----:B--2---:R-:W-:Y:S01]  /*6e90*/  @!P0 LOP3.LUT R7, R0, 0xfffffffe, RZ, 0xc0, !PT ;  /* 0xfffffffe00078812 */ /* 0x004fe200078ec0ff */
[----:B------:R1:W-:Y:S01]  /*6ea0*/  @!P6 ST.E.64 desc[UR38][R4.64], R62 ;  /* 0x0000003e0400e985 */ /* 0x0003e2000c101b26 */
[----:B---3--:R-:W-:Y:S02]  /*6eb0*/  @!P1 LOP3.LUT R9, R14, 0xfffffffe, RZ, 0xc0, !PT ;  /* 0xfffffffe0e099812 */ /* 0x008fe400078ec0ff */
[----:B------:R-:W-:Y:S02]  /*6ec0*/  @!P2 LOP3.LUT R15, R15, 0xfffffffe, RZ, 0xc0, !PT ;  /* 0xfffffffe0f0fa812 */ /* 0x000fe400078ec0ff */
[----:B------:R-:W-:Y:S02]  /*6ed0*/  @!P3 LOP3.LUT R17, R17, 0xfffffffe, RZ, 0xc0, !PT ;  /* 0xfffffffe1111b812 */ /* 0x000fe400078ec0ff */
[----:B----4-:R-:W-:Y:S02]  /*6ee0*/  @!P4 LOP3.LUT R11, R20, 0xfffffffe, RZ, 0xc0, !PT ;  /* 0xfffffffe140bc812 */ /* 0x010fe400078ec0ff */
[----:B------:R-:W-:Y:S01]  /*6ef0*/  IADD3 R19, R19, 0x78, RZ ;  /* 0x0000007813137810 */ /* 0x000fe20007ffe0ff */
[----:B0-----:R-:W-:-:S04]  /*6f00*/  @!P0 IMAD.WIDE R2, R7, 0x4, R12 ;  /* 0x0000000407028825 */ /* 0x001fc800078e020c */
[--C-:B-1----:R-:W-:Y:S01]  /*6f10*/  @!P1 IMAD.WIDE R4, R9, 0x4, R12.reuse ;  /* 0x0000000409049825 */ /* 0x102fe200078e020c */
[----:B------:R0:W-:Y:S01]  /*6f20*/  @!P0 ST.E.64 desc[UR38][R2.64], R66 ;  /* 0x0000004202008985 */ /* 0x0001e2000c101b26 */
[----:B------:R-:W-:Y:S02]  /*6f30*/  ISETP.GE.AND P0, PT, R19, UR4, PT ;  /* 0x0000000413007c0c */ /* 0x000fe4000bf06270 */
[--C-:B------:R-:W-:Y:S01]  /*6f40*/  @!P2 IMAD.WIDE R6, R15, 0x4, R12.reuse ;  /* 0x000000040f06a825 */ /* 0x100fe200078e020c */
[----:B------:R0:W-:Y:S03]  /*6f50*/  @!P1 ST.E.64 desc[UR38][R4.64], R70 ;  /* 0x0000004604009985 */ /* 0x0001e6000c101b26 */
[--C-:B------:R-:W-:Y:S01]  /*6f60*/  @!P3 IMAD.WIDE R8, R17, 0x4, R12.reuse ;  /* 0x000000041108b825 */ /* 0x100fe200078e020c */
[----:B------:R0:W-:Y:S03]  /*6f70*/  @!P2 ST.E.64 desc[UR38][R6.64], R74 ;  /* 0x0000004a0600a985 */ /* 0x0001e6000c101b26 */
[----:B------:R-:W-:Y:S01]  /*6f80*/  @!P4 IMAD.WIDE R10, R11, 0x4, R12 ;  /* 0x000000040b0ac825 */ /* 0x000fe200078e020c */
[----:B------:R0:W-:Y:S04]  /*6f90*/  @!P3 ST.E.64 desc[UR38][R8.64], R78 ;  /* 0x0000004e0800b985 */ /* 0x0001e8000c101b26 */
[----:B------:R0:W-:Y:S01]  /*6fa0*/  @!P4 ST.E.64 desc[UR38][R10.64], R82 ;  /* 0x000000520a00c985 */ /* 0x0001e2000c101b26 */
[----:B------:R-:W-:Y:S05]  /*6fb0*/  @P0 BRA `(.L_x_8) ;  /* 0x0000003c00480947 */ /* 0x000fea0003800000 */
[----:B------:R-:W-:-:S04]  /*6fc0*/  LEA.HI R19, R19, R19, RZ, 0x1 ;  /* 0x0000001313137211 */ /* 0x000fc800078f08ff */
[----:B0-----:R-:W-:-:S05]  /*6fd0*/  LOP3.LUT R3, R19, 0xfffffffe, RZ, 0xc0, !PT ;  /* 0xfffffffe13037812 */ /* 0x001fca00078ec0ff */
[----:B------:R-:W-:-:S05]  /*6fe0*/  IMAD.WIDE R2, R3, 0x4, R12 ;  /* 0x0000000403027825 */ /* 0x000fca00078e020c */
[----:B------:R0:W-:Y:S01]  /*6ff0*/  ST.E.64 desc[UR38][R2.64], R86 ;  /* 0x0000005602007985 */ /* 0x0001e2000c101b26 */
[----:B------:R-:W-:Y:S05]  /*7000*/  BRA `(.L_x_8) ;  /* 0x0000003c00347947 */ /* 0x000fea0003800000 */
.L_x_35:
[----:B------:R-:W0:Y:S02]  /*7010*/  S2R R0, SR_TID.X ;  /* 0x0000000000007919 */ /* 0x000e240000002100 */
[----:B0-----:R-:W-:-:S05]  /*7020*/  VIADD R3, R0, 0xffffff80 ;  /* 0xffffff8000037836 */ /* 0x001fca0000000000 */
[----:B------:R-:W-:-:S13]  /*7030*/  ISETP.GT.AND P0, PT, R3, 0x7f, PT ;  /* 0x0000007f0300780c */ /* 0x000fda0003f04270 */
[----:B------:R-:W-:Y:S05]  /*7040*/  @P0 BRA `(.L_x_8) ;  /* 0x0000003c00240947 */ /* 0x000fea0003800000 */
[----:B------:R-:W0:Y:S01]  /*7050*/  S2R R3, SR_CTAID.X ;  /* 0x0000000000037919 */ /* 0x000e220000002500 */
[----:B------:R-:W1:Y:S01]  /*7060*/  LDC R8, c[0x0][0xbe8] ;  /* 0x0002fa00ff087b82 */ /* 0x000e620000000800 */
[----:B------:R-:W-:Y:S01]  /*7070*/  ULDC UR4, c[0x0][0xa88] ;  /* 0x0002a20000047ab9 */ /* 0x000fe20000000800 */
[----:B0-----:R-:W-:Y:S02]  /*7080*/  IMAD R0, R3, 0x80, R0 ;  /* 0x0000008003007824 */ /* 0x001fe400078e0200 */
[----:B-1----:R-:W-:-:S03]  /*7090*/  IMAD R3, R8, UR4, RZ ;  /* 0x0000000408037c24 */ /* 0x002fc6000f8e02ff */
[----:B------:R-:W-:-:S04]  /*70a0*/  IADD3 R0, R0, -0x80, RZ ;  /* 0xffffff8000007810 */ /* 0x000fc80007ffe0ff */
[----:B------:R-:W-:-:S13]  /*70b0*/  ISETP.GE.AND P0, PT, R0, R3, PT ;  /* 0x000000030000720c */ /* 0x000fda0003f06270 */
[----:B------:R-:W-:Y:S05]  /*70c0*/  @P0 BRA `(.L_x_8) ;  /* 0x0000003c00040947 */ /* 0x000fea0003800000 */
[----:B------:R-:W-:Y:S01]  /*70d0*/  ISETP.NE.AND P0, PT, R8, 0x1, PT ;  /* 0x000000010800780c */ /* 0x000fe20003f05270 */
[----:B------:R-:W0:Y:S01]  /*70e0*/  S2UR UR4, SR_CTAID.Z ;  /* 0x00000000000479c3 */ /* 0x000e220000002700 */
[--C-:B------:R-:W-:Y:S01]  /*70f0*/  SHF.R.S32.HI R3, RZ, 0x1f, R2.reuse ;  /* 0x0000001fff037819 */ /* 0x100fe20000011402 */
[----:B------:R-:W-:Y:S01]  /*7100*/  ULDC.64 UR6, c[0x0][0xbd0] ;  /* 0x0002f40000067ab9 */ /* 0x000fe20000000a00 */
[----:B------:R-:W-:Y:S02]  /*7110*/  IMAD.MOV R7, RZ, RZ, -R2 ;  /* 0x000000ffff077224 */ /* 0x000fe400078e0a02 */
[----:B------:R-:W-:-:S03]  /*7120*/  IMAD.WIDE.U32 R4, R2, UR6, RZ ;  /* 0x0000000602047c25 */ /* 0x000fc6000f8e00ff */
[----:B------:R-:W1:Y:S01]  /*7130*/  LDC.64 R12, c[0x0][0xbd8] ;  /* 0x0002f600ff0c7b82 */ /* 0x000e620000000a00 */
[----:B------:R-:W-:-:S04]  /*7140*/  IMAD R3, R3, UR6, RZ ;  /* 0x0000000603037c24 */ /* 0x000fc8000f8e02ff */
[----:B------:R-:W-:Y:S02]  /*7150*/  IMAD R3, R2, UR7, R3 ;  /* 0x0000000702037c24 */ /* 0x000fe4000f8e0203 */
[----:B------:R-:W-:Y:S01]  /*7160*/  IMAD.MOV.U32 R2, RZ, RZ, R4 ;  /* 0x000000ffff027224 */ /* 0x000fe200078e0004 */
[----:B------:R-:W2:Y:S01]  /*7170*/  @P0 LDC R9, c[0x0][0xbec] ;  /* 0x0002fb00ff090b82 */ /* 0x000ea20000000800 */
[----:B------:R-:W-:Y:S01]  /*7180*/  IMAD.IADD R3, R5, 0x1, R3 ;  /* 0x0000000105037824 */ /* 0x000fe200078e0203 */
[----:B------:R-:W-:-:S06]  /*7190*/  MOV R5, R0 ;  /* 0x0000000000057202 */ /* 0x000fcc0000000f00 */
[----:B------:R-:W3:Y:S01]  /*71a0*/  S2UR UR8, SR_CTAID.Y ;  /* 0x00000000000879c3 */ /* 0x000ee20000002600 */
[----:B0-----:R-:W-:-:S07]  /*71b0*/  USHF.R.S32.HI UR5, URZ, 0x1f, UR4 ;  /* 0x0000001f3f057899 */ /* 0x001fce0008011404 */
[----:B------:R-:W3:Y:S01]  /*71c0*/  LDC R10, c[0x0][0xc50] ;  /* 0x00031400ff0a7b82 */ /* 0x000ee20000000800 */
[C---:B-1----:R-:W-:Y:S02]  /*71d0*/  IMAD R14, R12.reuse, UR5, RZ ;  /* 0x000000050c0e7c24 */ /* 0x042fe4000f8e02ff */
[----:B------:R-:W-:-:S04]  /*71e0*/  IMAD.WIDE.U32 R2, R12, UR4, R2 ;  /* 0x000000040c027c25 */ /* 0x000fc8000f8e0002 */
[----:B------:R-:W-:Y:S01]  /*71f0*/  IMAD R13, R13, UR4, R14 ;  /* 0x000000040d0d7c24 */ /* 0x000fe2000f8e020e */
[----:B------:R-:W0:Y:S01]  /*7200*/  @P0 LDC R11, c[0x0][0xbf0] ;  /* 0x0002fc00ff0b0b82 */ /* 0x000e220000000800 */
[----:B--2---:R-:W-:Y:S01]  /*7210*/  @P0 IMAD.HI.U32 R6, R0, R9, RZ ;  /* 0x0000000900060227 */ /* 0x004fe200078e00ff */
[----:B------:R-:W-:Y:S02]  /*7220*/  ULDC.64 UR4, c[0x0][0xbe0] ;  /* 0x0002f80000047ab9 */ /* 0x000fe40000000a00 */
[----:B------:R-:W-:Y:S01]  /*7230*/  IADD3 R3, R13, R3, RZ ;  /* 0x000000030d037210 */ /* 0x000fe20007ffe0ff */
[----:B---3--:R-:W-:-:S04]  /*7240*/  IMAD R9, R10, R7, UR8 ;  /* 0x000000080a097e24 */ /* 0x008fc8000f8e0207 */
[----:B------:R-:W-:Y:S01]  /*7250*/  IMAD.WIDE.U32 R2, R9, UR4, R2 ;  /* 0x0000000409027c25 */ /* 0x000fe2000f8e0002 */
[----:B------:R-:W-:Y:S02]  /*7260*/  SHF.R.S32.HI R4, RZ, 0x1f, R9 ;  /* 0x0000001fff047819 */ /* 0x000fe40000011409 */
[----:B0-----:R-:W-:-:S03]  /*7270*/  @P0 SHF.R.U32.HI R5, RZ, R11, R6 ;  /* 0x0000000bff050219 */ /* 0x001fc60000011606 */
[----:B------:R-:W-:Y:S01]  /*7280*/  IMAD R4, R4, UR4, RZ ;  /* 0x0000000404047c24 */ /* 0x000fe2000f8e02ff */
[----:B------:R-:W-:Y:S01]  /*7290*/  IADD3 R2, P0, R5, R2, RZ ;  /* 0x0000000205027210 */ /* 0x000fe20007f1e0ff */
[--C-:B------:R-:W-:Y:S02]  /*72a0*/  IMAD.MOV R7, RZ, RZ, -R5.reuse ;  /* 0x000000ffff077224 */ /* 0x100fe400078e0a05 */
[----:B------:R-:W-:Y:S01]  /*72b0*/  IMAD R4, R9, UR5, R4 ;  /* 0x0000000509047c24 */ /* 0x000fe2000f8e0204 */
[----:B------:R-:W-:Y:S01]  /*72c0*/  SHF.R.S32.HI R9, RZ, 0x1f, R5 ;  /* 0x0000001fff097819 */ /* 0x000fe20000011405 */
[----:B------:R-:W-:Y:S01]  /*72d0*/  IMAD R7, R8, R7, R0 ;  /* 0x0000000708077224 */ /* 0x000fe200078e0200 */
[----:B------:R-:W-:Y:S02]  /*72e0*/  ULDC.64 UR4, c[0x0][0xbc8] ;  /* 0x0002f20000047ab9 */ /* 0x000fe40000000a00 */
[----:B------:R-:W-:Y:S02]  /*72f0*/  IADD3.X R3, R9, R3, R4, P0, !PT ;  /* 0x0000000309037210 */ /* 0x000fe400007fe404 */
[----:B------:R-:W-:Y:S01]  /*7300*/  SHF.R.S32.HI R0, RZ, 0x1f, R7 ;  /* 0x0000001fff007819 */ /* 0x000fe20000011407 */
[----:B------:R-:W-:-:S04]  /*7310*/  IMAD.WIDE.U32 R2, R7, UR4, R2 ;  /* 0x0000000407027c25 */ /* 0x000fc8000f8e0002 */
[----:B------:R-:W-:-:S04]  /*7320*/  IMAD R0, R0, UR4, RZ ;  /* 0x0000000400007c24 */ /* 0x000fc8000f8e02ff */
[----:B------:R-:W-:Y:S01]  /*7330*/  IMAD R5, R7, UR5, R0 ;  /* 0x0000000507057c24 */ /* 0x000fe2000f8e0200 */
[----:B------:R-:W-:Y:S02]  /*7340*/  ULDC.64 UR4, c[0x0][0xba8] ;  /* 0x0002ea0000047ab9 */ /* 0x000fe40000000a00 */
[----:B------:R-:W-:Y:S01]  /*7350*/  LEA R4, P0, R2, UR4, 0x2 ;  /* 0x0000000402047c11 */ /* 0x000fe2000f8010ff */
[----:B------:R-:W-:-:S05]  /*7360*/  IMAD.IADD R3, R3, 0x1, R5 ;  /* 0x0000000103037824 */ /* 0x000fca00078e0205 */
[----:B------:R-:W-:Y:S01]  /*7370*/  LEA.HI.X R5, R2, UR5, R3, 0x2, P0 ;  /* 0x0000000502057c11 */ /* 0x000fe200080f1403 */
[----:B------:R-:W-:-:S05]  /*7380*/  IMAD.MOV.U32 R3, RZ, RZ, -0x800000 ;  /* 0xff800000ff037424 */ /* 0x000fca00078e00ff */
[----:B------:R0:W-:Y:S01]  /*7390*/  STG.E desc[UR38][R4.64], R3 ;  /* 0x0000000304007986 */ /* 0x0001e2000c101926 */
[----:B------:R-:W-:Y:S05]  /*73a0*/  BRA `(.L_x_8) ;  /* 0x00000038004c7947 */ /* 0x000fea0003800000 */
.L_x_6:
[----:B------:R-:W-:-:S08]  /*73b0*/  NOP ;  /* 0x0000000000007918 */ /* 0x000fd00000000000 */
[----:B------:R-:W0:-:S00]  /*73c0*/  USETMAXREG.DEALLOC.CTAPOOL 0x28 ;  /* 0x00000028000079c8 */ /* 0x000e0000080e0500 */
[----:B0-----:R-:W-:Y:S01]  /*73d0*/  LOP3.LUT R17, R0, 0x3, RZ, 0xc0, !PT ;  /* 0x0000000300117812 */ /* 0x001fe200078ec0ff */
[----:B------:R-:W0:Y:S05]  /*73e0*/  S2R R27, SR_CTAID.Z ;  /* 0x00000000001b7919 */ /* 0x000e2a0000002700 */
[----:B------:R-:W1:Y:S01]  /*73f0*/  S2UR UR6, SR_CTAID.Y ;  /* 0x00000000000679c3 */ /* 0x000e620000002600 */
[----:B------:R-:W2:Y:S02]  /*7400*/  SHFL.IDX PT, R0, R17, RZ, 0x1f ;  /* 0x00001fff11007589 */ /* 0x000ea400000e0000 */
[----:B--2---:R-:W-:-:S13]  /*7410*/  ISETP.NE.AND P0, PT, R0, RZ, PT ;  /* 0x000000ff0000720c */ /* 0x004fda0003f05270 */
[----:B01----:R-:W-:Y:S05]  /*7420*/  @!P0 BRA `(.L_x_38) ;  /* 0x0000000000288947 */ /* 0x003fea0003800000 */
[----:B------:R-:W-:Y:S01]  /*7430*/  ULDC UR7, c[0x0][0xc50] ;  /* 0x0003140000077ab9 */ /* 0x000fe20000000800 */
[----:B------:R-:W-:Y:S01]  /*7440*/  UMOV UR42, UR6 ;  /* 0x00000006002a7c82 */ /* 0x000fe20008000000 */
[----:B------:R-:W-:-:S06]  /*7450*/  UISETP.NE.AND UP0, UPT, UR7, 0x1, UPT ;  /* 0x000000010700788c */ /* 0x000fcc000bf05270 */
[----:B------:R-:W-:-:S13]  /*7460*/  PLOP3.LUT P0, PT, PT, PT, UP0, 0x80, 0x0 ;  /* 0x000000000000781c */ /* 0x000fda0003f0f008 */
[----:B------:R-:W-:Y:S05]  /*7470*/  @!P0 BRA `(.L_x_39) ;  /* 0x0000000000308947 */ /* 0x000fea0003800000 */
[----:B------:R-:W-:Y:S01]  /*7480*/  ULDC UR4, c[0x0][0xc54] ;  /* 0x0003150000047ab9 */ /* 0x000fe20000000800 */
[----:B------:R-:W-:Y:S01]  /*7490*/  ULDC UR42, c[0x0][0xc58] ;  /* 0x00031600002a7ab9 */ /* 0x000fe20000000800 */
[----:B------:R-:W-:-:S04]  /*74a0*/  UIMAD.WIDE.U32 UR4, UR6, UR4, URZ ;  /* 0x00000004060472a5 */ /* 0x000fc8000f8e003f */
[----:B------:R-:W-:Y:S01]  /*74b0*/  USHF.R.U32.HI UR42, URZ, UR42, UR5 ;  /* 0x0000002a3f2a7299 */ /* 0x000fe20008011605 */
[----:B------:R-:W-:Y:S11]  /*74c0*/  BRA `(.L_x_39) ;  /* 0x00000000001c7947 */ /* 0x000ff60003800000 */
.L_x_38:
[----:B------:R-:W-:Y:S01]  /*74d0*/  ULDC UR7, c[0x0][0xc50] ;  /* 0x0003140000077ab9 */ /* 0x000fe20000000800 */
[----:B------:R-:W-:Y:S01]  /*74e0*/  UMOV UR42, UR6 ;  /* 0x00000006002a7c82 */ /* 0x000fe20008000000 */
[----:B------:R-:W-:-:S11]  /*74f0*/  UISETP.NE.AND UP0, UPT, UR7, 0x1, UPT ;  /* 0x000000010700788c */ /* 0x000fd6000bf05270 */
[----:B------:R-:W-:Y:S01]  /*7500*/  @UP0 ULDC UR4, c[0x0][0xc54] ;  /* 0x0003150000040ab9 */ /* 0x000fe20000000800 */
[----:B------:R-:W-:Y:S01]  /*7510*/  @UP0 ULDC UR8, c[0x0][0xc58] ;  /* 0x0003160000080ab9 */ /* 0x000fe20000000800 */
[----:B------:R-:W-:-:S04]  /*7520*/  UIMAD.WIDE.U32 UR4, UR6, UR4, URZ ;  /* 0x00000004060472a5 */ /* 0x000fc8000f8e003f */
[----:B------:R-:W-:-:S12]  /*7530*/  @UP0 USHF.R.U32.HI UR42, URZ, UR8, UR5 ;  /* 0x000000083f2a0299 */ /* 0x000fd80008011605 */
.L_x_39:
[----:B------:R-:W-:Y:S01]  /*7540*/  ISETP.GE.AND P0, PT, R27, RZ, PT ;  /* 0x000000ff1b00720c */ /* 0x000fe20003f06270 */
[----:B------:R-:W-:Y:S01]  /*7550*/  UIADD3 UR4, -UR42, URZ, URZ ;  /* 0x0000003f2a047290 */ /* 0x000fe2000fffe13f */
[----:B------:R-:W-:Y:S01]  /*7560*/  MOV R0, 0x1 ;  /* 0x0000000100007802 */ /* 0x000fe20000000f00 */
[----:B------:R-:W-:Y:S02]  /*7570*/  IMAD.MOV.U32 R2, RZ, RZ, RZ ;  /* 0x000000ffff027224 */ /* 0x000fe400078e00ff */
[----:B------:R-:W-:Y:S01]  /*7580*/  UIMAD UR6, UR7, UR4, UR6 ;  /* 0x00000004070672a4 */ /* 0x000fe2000f8e0206 */
[----:B------:R-:W-:-:S07]  /*7590*/  IMAD.MOV.U32 R8, RZ, RZ, 0x1 ;  /* 0x00000001ff087424 */ /* 0x000fce00078e00ff */
[----:B------:R-:W-:Y:S05]  /*75a0*/  @!P0 BRA `(.L_x_40) ;  /* 0x00000034000c8947 */ /* 0x000fea0003800000 */
[----:B------:R-:W0:Y:S01]  /*75b0*/  LDC.64 R2, c[0x0][0xa28] ;  /* 0x00028a00ff027b82 */ /* 0x000e220000000a00 */
[----:B------:R-:W-:Y:S01]  /*75c0*/  ULDC.64 UR4, c[0x0][0x418] ;  /* 0x0001060000047ab9 */ /* 0x000fe20000000a00 */
[----:B------:R-:W-:Y:S01]  /*75d0*/  ULDC UR43, c[0x0][0x2f0] ;  /* 0x0000bc00002b7ab9 */ /* 0x000fe20000000800 */
[----:B------:R-:W-:Y:S02]  /*75e0*/  MOV R18, RZ ;  /* 0x000000ff00127202 */ /* 0x000fe40000000f00 */
[----:B0-----:R-:W-:-:S04]  /*75f0*/  ISETP.NE.U32.AND P0, PT, R2, RZ, PT ;  /* 0x000000ff0200720c */ /* 0x001fc80003f05070 */
[----:B------:R-:W-:Y:S01]  /*7600*/  ISETP.NE.AND.EX P0, PT, R3, RZ, PT, P0 ;  /* 0x000000ff0300720c */ /* 0x000fe20003f05300 */
[----:B------:R-:W-:-:S03]  /*7610*/  UISETP.NE.U32.AND UP0, UPT, UR4, URZ, UPT ;  /* 0x0000003f0400728c */ /* 0x000fc6000bf05070 */
[----:B------:R-:W-:-:S09]  /*7620*/  ULDC UR4, c[0x0][0x424] ;  /* 0x0001090000047ab9 */ /* 0x000fd20000000800 */
[----:B------:R-:W0:Y:S01]  /*7630*/  @P0 LDC.64 R2, c[0x0][0xa28] ;  /* 0x00028a00ff020b82 */ /* 0x000e220000000a00 */
[----:B------:R-:W-:-:S04]  /*7640*/  UISETP.NE.AND.EX UP0, UPT, UR5, URZ, UPT, UP0 ;  /* 0x0000003f0500728c */ /* 0x000fc8000bf05300 */
[----:B------:R-:W-:-:S04]  /*7650*/  USEL UR4, UR4, 0x1, UP0 ;  /* 0x0000000104047887 */ /* 0x000fc80008000000 */
[----:B------:R-:W-:Y:S01]  /*7660*/  UIMAD UR43, UR4, UR43, URZ ;  /* 0x0000002b042b72a4 */ /* 0x000fe2000f8e023f */
[----:B------:R-:W1:Y:S03]  /*7670*/  S2R R24, SR_CTAID.X ;  /* 0x0000000000187919 */ /* 0x000e660000002500 */
[----:B------:R-:W-:Y:S02]  /*7680*/  UISETP.GE.AND UP0, UPT, UR43, 0x1, UPT ;  /* 0x000000012b00788c */ /* 0x000fe4000bf06270 */
[----:B------:R-:W-:Y:S01]  /*7690*/  UIADD3 UR4, UR43, 0x5f, URZ ;  /* 0x0000005f2b047890 */ /* 0x000fe2000fffe03f */
[----:B0-----:R-:W-:-:S05]  /*76a0*/  @P0 IMAD.WIDE R2, R27, 0x4, R2 ;  /* 0x000000041b020825 */ /* 0x001fca00078e0202 */
[----:B------:R0:W5:Y:S01]  /*76b0*/  @P0 LDG.E R18, desc[UR38][R2.64] ;  /* 0x0000002602120981 */ /* 0x000162000c1e1900 */
[----:B------:R-:W-:Y:S01]  /*76c0*/  PLOP3.LUT P0, PT, PT, PT, UP0, 0x80, 0x0 ;  /* 0x000000000000781c */ /* 0x000fe20003f0f008 */
[----:B------:R-:W-:Y:S02]  /*76d0*/  UIMAD.WIDE UR4, UR4, 0x2aaaaaab, URZ ;  /* 0x2aaaaaab040478a5 */ /* 0x000fe4000f8e023f */
[----:B------:R-:W-:Y:S02]  /*76e0*/  ULOP3.LUT UR47, UR6, 0xffff, URZ, 0xc0, !UPT ;  /* 0x0000ffff062f7892 */ /* 0x000fe4000f8ec03f */
[----:B------:R-:W-:Y:S01]  /*76f0*/  USHF.R.U32.HI UR44, URZ, 0x1f, UR5 ;  /* 0x0000001f3f2c7899 */ /* 0x000fe20008011605 */
[----:B------:R-:W-:-:S03]  /*7700*/  UMOV UR37, URZ ;  /* 0x0000003f00257c82 */ /* 0x000fc60008000000 */
[----:B------:R-:W-:-:S04]  /*7710*/  ULEA.HI.SX32 UR44, UR5, UR44, 0x1c ;  /* 0x0000002c052c7291 */ /* 0x000fc8000f8fe23f */
[----:B01----:R-:W-:Y:S08]  /*7720*/  @!P0 BRA `(.L_x_41) ;  /* 0x0000000000848947 */ /* 0x003ff00003800000 */
[----:B------:R-:W-:Y:S01]  /*7730*/  USHF.R.U32.HI UR6, URZ, 0x10, UR6 ;  /* 0x000000103f067899 */ /* 0x000fe20008011606 */
[----:B------:R-:W-:-:S03]  /*7740*/  UMOV UR4, URZ ;  /* 0x0000003f00047c82 */ /* 0x000fc60008000000 */
[----:B------:R-:W-:-:S11]  /*7750*/  UISETP.NE.AND UP0, UPT, UR6, URZ, UPT ;  /* 0x0000003f0600728c */ /* 0x000fd6000bf05270 */
[----:B------:R-:W-:Y:S02]  /*7760*/  @!UP0 ULDC UR6, c[0x0][0x9f0] ;  /* 0x00027c0000068ab9 */ /* 0x000fe40000000800 */
[----:B------:R-:W-:Y:S01]  /*7770*/  IABS R2, UR6 ;  /* 0x0000000600027c13 */ /* 0x000fe20008000000 */
[----:B------:R-:W-:Y:S02]  /*7780*/  UIADD3 UR7, UR44, -0x1, UR6 ;  /* 0xffffffff2c077890 */ /* 0x000fe4000fffe006 */
[----:B------:R-:W-:Y:S02]  /*7790*/  IABS R5, UR6 ;  /* 0x0000000600057c13 */ /* 0x000fe40008000000 */
[----:B------:R-:W-:Y:S02]  /*77a0*/  R2UR UR10, R2 ;  /* 0x00000000020a72ca */ /* 0x000fe400000e0000 */
[----:B------:R-:W-:Y:S01]  /*77b0*/  IABS R4, UR7 ;  /* 0x0000000700047c13 */ /* 0x000fe20008000000 */
[----:B------:R-:W-:-:S03]  /*77c0*/  ULOP3.LUT UR7, UR7, UR6, URZ, 0x3c, !UPT ;  /* 0x0000000607077292 */ /* 0x000fc6000f8e3c3f */
[----:B------:R-:W-:-:S07]  /*77d0*/  R2UR UR9, R4 ;  /* 0x00000000040972ca */ /* 0x000fce00000e0000 */
[----:B------:R-:W0:Y:S08]  /*77e0*/  I2F.RP R2, UR10 ;  /* 0x0000000a00027d06 */ /* 0x000e300008209400 */
[----:B0-----:R-:W0:Y:S02]  /*77f0*/  MUFU.RCP R2, R2 ;  /* 0x0000000200027308 */ /* 0x001e240000001000 */
[----:B0-----:R-:W-:-:S02]  /*7800*/  VIADD R3, R2, 0xffffffe ;  /* 0x0ffffffe02037836 */ /* 0x001fc40000000000 */
[----:B------:R-:W-:-:S04]  /*7810*/  IMAD.MOV R2, RZ, RZ, -R5 ;  /* 0x000000ffff027224 */ /* 0x000fc800078e0a05 */
[----:B------:R-:W0:Y:S02]  /*7820*/  F2I.FTZ.U32.TRUNC.NTZ R3, R3 ;  /* 0x0000000300037305 */ /* 0x000e24000021f000 */
[----:B0-----:R-:W-:-:S13]  /*7830*/  R2UR UR5, R3 ;  /* 0x00000000030572ca */ /* 0x001fda00000e0000 */
[----:B------:R-:W-:-:S04]  /*7840*/  UIADD3 UR8, URZ, -UR5, URZ ;  /* 0x800000053f087290 */ /* 0x000fc8000fffe03f */
[----:B------:R-:W-:-:S04]  /*7850*/  UIMAD UR8, UR8, UR10, URZ ;  /* 0x0000000a080872a4 */ /* 0x000fc8000f8e023f */
[----:B------:R-:W-:-:S03]  /*7860*/  UIMAD.WIDE.U32 UR4, UR5, UR8, UR4 ;  /* 0x00000008050472a5 */ /* 0x000fc6000f8e0004 */
[----:B------:R-:W-:Y:S01]  /*7870*/  R2UR UR8, R2 ;  /* 0x00000000020872ca */ /* 0x000fe200000e0000 */
[----:B------:R-:W-:-:S12]  /*7880*/  UIMAD.WIDE.U32 UR4, UR5, UR9, URZ ;  /* 0x00000009050472a5 */ /* 0x000fd8000f8e003f */
[----:B------:R-:W-:-:S04]  /*7890*/  UIMAD UR4, UR5, UR8, UR9 ;  /* 0x00000008050472a4 */ /* 0x000fc8000f8e0209 */
[----:B------:R-:W-:-:S11]  /*78a0*/  UISETP.GT.U32.AND UP0, UPT, UR10, UR4, UPT ;  /* 0x000000040a00728c */ /* 0x000fd6000bf04070 */
[----:B------:R-:W-:Y:S02]  /*78b0*/  @!UP0 UIADD3 UR4, UR4, -UR10, URZ ;  /* 0x8000000a04048290 */ /* 0x000fe4000fffe03f */
[----:B------:R-:W-:Y:S02]  /*78c0*/  @!UP0 UIADD3 UR5, UR5, 0x1, URZ ;  /* 0x0000000105058890 */ /* 0x000fe4000fffe03f */
[----:B------:R-:W-:Y:S02]  /*78d0*/  UISETP.GE.U32.AND UP1, UPT, UR4, UR10, UPT ;  /* 0x0000000a0400728c */ /* 0x000fe4000bf26070 */
[----:B------:R-:W-:-:S09]  /*78e0*/  UISETP.GE.AND UP0, UPT, UR7, URZ, UPT ;  /* 0x0000003f0700728c */ /* 0x000fd2000bf06270 */
[----:B------:R-:W-:Y:S02]  /*78f0*/  @UP1 UIADD3 UR5, UR5, 0x1, URZ ;  /* 0x0000000105051890 */ /* 0x000fe4000fffe03f */
[----:B------:R-:W-:Y:S02]  /*7900*/  UISETP.NE.AND UP1, UPT, UR6, URZ, UPT ;  /* 0x0000003f0600728c */ /* 0x000fe4000bf25270 */
[----:B------:R-:W-:-:S09]  /*7910*/  @!UP0 UIADD3 UR5, -UR5, URZ, URZ ;  /* 0x0000003f05058290 */ /* 0x000fd2000fffe13f */
[----:B------:R-:W-:-:S07]  /*7920*/  @!UP1 ULOP3.LUT UR5, URZ, UR6, URZ, 0x33, !UPT ;  /* 0x000000063f059292 */ /* 0x000fce000f8e333f */
[----:B------:R-:W-:-:S05]  /*7930*/  UMOV UR37, UR5 ;  /* 0x0000000500257c82 */ /* 0x000fca0008000000 */
.L_x_41:
[----:B------:R-:W-:Y:S02]  /*7940*/  UIMAD UR48, UR47, UR37, URZ ;  /* 0x000000252f3072a4 */ /* 0x000fe4000f8e023f */
[----:B------:R-:W-:Y:S02]  /*7950*/  MOV R3, UR37 ;  /* 0x0000002500037c02 */ /* 0x000fe40008000f00 */
[----:B------:R-:W-:Y:S02]  /*7960*/  MOV R8, 0x1 ;  /* 0x0000000100087802 */ /* 0x000fe40000000f00 */
[----:B------:R-:W-:-:S05]  /*7970*/  IMAD.U32 R2, RZ, RZ, UR48 ;  /* 0x00000030ff027e24 */ /* 0x000fca000f8e00ff */
[----:B------:R-:W-:-:S04]  /*7980*/  VIADDMNMX R2, R2, R3, UR44, PT ;  /* 0x0000002c02027e46 */ /* 0x000fc8000b800103 */
[----:B------:R-:W-:Y:S01]  /*7990*/  R2UR UR49, R2 ;  /* 0x00000000023172ca */ /* 0x000fe200000e0000 */
[----:B------:R-:W-:-:S12]  /*79a0*/  IMAD.MOV.U32 R2, RZ, RZ, RZ ;  /* 0x000000ffff027224 */ /* 0x000fd800078e00ff */
[----:B------:R-:W-:-:S06]  /*79b0*/  UISETP.GT.AND UP0, UPT, UR49, UR48, UPT ;  /* 0x000000303100728c */ /* 0x000fcc000bf04270 */
[----:B------:R-:W-:-:S13]  /*79c0*/  PLOP3.LUT P0, PT, PT, PT, UP0, 0x80, 0x0 ;  /* 0x000000000000781c */ /* 0x000fda0003f0f008 */
[----:B------:R-:W-:Y:S05]  /*79d0*/  @!P0 BRA `(.L_x_40) ;  /* 0x0000003000008947 */ /* 0x000fea0003800000 */
[----:B------:R-:W0:Y:S01]  /*79e0*/  S2UR UR4, SR_CgaCtaId ;  /* 0x00000000000479c3 */ /* 0x000e220000008800 */
[----:B------:R-:W-:Y:S02]  /*79f0*/  UMOV UR45, 0x400 ;  /* 0x00000400002d7882 */ /* 0x000fe40000000000 */
[----:B0-----:R-:W-:-:S04]  /*7a00*/  ULEA UR45, UR4, UR45, 0x18 ;  /* 0x0000002d042d7291 */ /* 0x001fc8000f8ec03f */
[----:B------:R-:W-:-:S04]  /*7a10*/  UIADD3 UR4, UR45, 0x18400, URZ ;  /* 0x000184002d047890 */ /* 0x000fc8000fffe03f */
[----:B------:R-:W-:-:S06]  /*7a20*/  ULOP3.LUT UP0, URZ, UR4, 0x3ff, URZ, 0xc0, !UPT ;  /* 0x000003ff043f7892 */ /* 0x000fcc000f80c03f */
[----:B------:R-:W-:-:S13]  /*7a30*/  PLOP3.LUT P0, PT, PT, PT, UP0, 0x80, 0x0 ;  /* 0x000000000000781c */ /* 0x000fda0003f0f008 */
[----:B------:R-:W-:Y:S05]  /*7a40*/  @!P0 BRA `(.L_x_42) ;  /* 0x0000000000408947 */ /* 0x000fea0003800000 */
[----:B------:R-:W-:Y:S01]  /*7a50*/  MOV R2, 0x0 ;  /* 0x0000000000027802 */ /* 0x000fe20000000f00 */
[----:B------:R-:W-:Y:S01]  /*7a60*/  ULDC.64 UR4, c[0x4][0x90] ;  /* 0x0100240000047ab9 */ /* 0x000fe20000000a00 */
[----:B------:R-:W-:Y:S01]  /*7a70*/  ULDC.64 UR6, c[0x4][0x98] ;  /* 0x0100260000067ab9 */ /* 0x000fe20000000a00 */
[----:B------:R-:W-:Y:S01]  /*7a80*/  IMAD.U32 R4, RZ, RZ, UR4 ;  /* 0x00000004ff047e24 */ /* 0x000fe2000f8e00ff */
[----:B------:R-:W-:Y:S01]  /*7a90*/  MOV R6, UR6 ;  /* 0x0000000600067c02 */ /* 0x000fe20008000f00 */
[----:B------:R-:W-:Y:S01]  /*7aa0*/  IMAD.U32 R5, RZ, RZ, UR5 ;  /* 0x00000005ff057e24 */ /* 0x000fe2000f8e00ff */
[----:B------:R-:W0:Y:S01]  /*7ab0*/  LDC.64 R2, c[0x4][R2] ;  /* 0x0100000002027b82 */ /* 0x000e220000000a00 */
[----:B------:R-:W-:Y:S01]  /*7ac0*/  ULDC.64 UR4, c[0x4][0x8] ;  /* 0x0100020000047ab9 */ /* 0x000fe20000000a00 */
[----:B------:R-:W-:Y:S01]  /*7ad0*/  IMAD.U32 R7, RZ, RZ, UR7 ;  /* 0x00000007ff077e24 */ /* 0x000fe2000f8e00ff */
[----:B------:R-:W-:Y:S01]  /*7ae0*/  MOV R11, UR5 ;  /* 0x00000005000b7c02 */ /* 0x000fe20008000f00 */
[----:B------:R-:W-:Y:S01]  /*7af0*/  IMAD.U32 R10, RZ, RZ, UR4 ;  /* 0x00000004ff0a7e24 */ /* 0x000fe2000f8e00ff */
[----:B------:R-:W-:Y:S01]  /*7b00*/  MOV R13, RZ ;  /* 0x000000ff000d7202 */ /* 0x000fe20000000f00 */
[----:B------:R-:W-:-:S02]  /*7b10*/  IMAD.MOV.U32 R8, RZ, RZ, 0x70 ;  /* 0x00000070ff087424 */ /* 0x000fc400078e00ff */
[----:B------:R-:W-:-:S07]  /*7b20*/  IMAD.MOV.U32 R12, RZ, RZ, 0x1 ;  /* 0x00000001ff0c7424 */ /* 0x000fce00078e00ff */
[----:B------:R-:W-:-:S07]  /*7b30*/  LEPC R20, `(.L_x_42) ;  /* 0x000000001014794e */ /* 0x000fce0000000000 */
[----:B0----5:R-:W-:Y:S05]  /*7b40*/  CALL.ABS.NOINC R2 ;  /* 0x0000000002007343 */ /* 0x021fea0003c00000 */
.L_x_42:
        /* <DEDUP_REMOVED lines=8> */
[----:B------:R0:W1:Y:S01]  /*7bd0*/  LDC.64 R2, c[0x4][R16] ;  /* 0x0100000010027b82 */ /* 0x0000620000000a00 */
[----:B------:R-:W-:Y:S01]  /*7be0*/  IMAD.U32 R5, RZ, RZ, UR5 ;  /* 0x00000005ff057e24 */ /* 0x000fe2000f8e00ff */
[----:B------:R-:W-:Y:S01]  /*7bf0*/  ULDC.64 UR4, c[0x4][0x10] ;  /* 0x0100040000047ab9 */ /* 0x000fe20000000a00 */
[----:B------:R-:W-:Y:S01]  /*7c00*/  MOV R6, UR6 ;  /* 0x0000000600067c02 */ /* 0x000fe20008000f00 */
[----:B------:R-:W-:Y:S01]  /*7c10*/  IMAD.U32 R7, RZ, RZ, UR7 ;  /* 0x00000007ff077e24 */ /* 0x000fe2000f8e00ff */
[----:B------:R-:W-:Y:S01]  /*7c20*/  MOV R11, UR5 ;  /* 0x00000005000b7c02 */ /* 0x000fe20008000f00 */
[----:B------:R-:W-:Y:S01]  /*7c30*/  IMAD.U32 R10, RZ, RZ, UR4 ;  /* 0x00000004ff0a7e24 */ /* 0x000fe2000f8e00ff */
[----:B------:R-:W-:Y:S01]  /*7c40*/  MOV R13, RZ ;  /* 0x000000ff000d7202 */ /* 0x000fe20000000f00 */
[----:B------:R-:W-:-:S02]  /*7c50*/  IMAD.MOV.U32 R8, RZ, RZ, 0x70 ;  /* 0x00000070ff087424 */ /* 0x000fc400078e00ff */
[----:B0-----:R-:W-:-:S07]  /*7c60*/  IMAD.MOV.U32 R12, RZ, RZ, 0x1 ;  /* 0x00000001ff0c7424 */ /* 0x001fce00078e00ff */
[----:B------:R-:W-:-:S07]  /*7c70*/  LEPC R20, `(.L_x_44) ;  /* 0x000000001014794e */ /* 0x000fce0000000000 */
[----:B-1---5:R-:W-:Y:S05]  /*7c80*/  CALL.ABS.NOINC R2 ;  /* 0x0000000002007343 */ /* 0x022fea0003c00000 */
.L_x_44:
[----:B------:R0:W1:Y:S01]  /*7c90*/  LDC.64 R2, c[0x4][R16] ;  /* 0x0100000010027b82 */ /* 0x0000620000000a00 */
[----:B------:R-:W-:Y:S01]  /*7ca0*/  ULDC.64 UR4, c[0x4][0x90] ;  /* 0x0100240000047ab9 */ /* 0x000fe20000000a00 */
[----:B------:R-:W-:Y:S01]  /*7cb0*/  ULDC.64 UR6, c[0x4][0x98] ;  /* 0x0100260000067ab9 */ /* 0x000fe20000000a00 */
[----:B------:R-:W-:Y:S01]  /*7cc0*/  IMAD.U32 R4, RZ, RZ, UR4 ;  /* 0x00000004ff047e24 */ /* 0x000fe2000f8e00ff */
[----:B------:R-:W-:Y:S01]  /*7cd0*/  MOV R6, UR6 ;  /* 0x0000000600067c02 */ /* 0x000fe20008000f00 */
[----:B------:R-:W-:Y:S01]  /*7ce0*/  IMAD.U32 R5, RZ, RZ, UR5 ;  /* 0x00000005ff057e24 */ /* 0x000fe2000f8e00ff */
[----:B------:R-:W-:Y:S01]  /*7cf0*/  ULDC.64 UR4, c[0x4][0x18] ;  /* 0x0100060000047ab9 */ /* 0x000fe20000000a00 */
[----:B------:R-:W-:Y:S01]  /*7d00*/  IMAD.U32 R7, RZ, RZ, UR7 ;  /* 0x00000007ff077e24 */ /* 0x000fe2000f8e00ff */
[----:B------:R-:W-:Y:S01]  /*7d10*/  MOV R11, UR5 ;  /* 0x00000005000b7c02 */ /* 0x000fe20008000f00 */
[----:B------:R-:W-:Y:S01]  /*7d20*/  IMAD.U32 R10, RZ, RZ, UR4 ;  /* 0x00000004ff0a7e24 */ /* 0x000fe2000f8e00ff */
[----:B------:R-:W-:Y:S01]  /*7d30*/  MOV R13, RZ ;  /* 0x000000ff000d7202 */ /* 0x000fe20000000f00 */
[----:B------:R-:W-:-:S02]  /*7d40*/  IMAD.MOV.U32 R8, RZ, RZ, 0x70 ;  /* 0x00000070ff087424 */ /* 0x000fc400078e00ff */
[----:B0-----:R-:W-:-:S07]  /*7d50*/  IMAD.MOV.U32 R12, RZ, RZ, 0x1 ;  /* 0x00000001ff0c7424 */ /* 0x001fce00078e00ff */
[----:B------:R-:W-:-:S07]  /*7d60*/  LEPC R20, `(.L_x_43) ;  /* 0x000000001014794e */ /* 0x000fce0000000000 */
[----:B-1----:R-:W-:Y:S05]  /*7d70*/  CALL.ABS.NOINC R2 ;  /* 0x0000000002007343 */ /* 0x002fea0003c00000 */
.L_x_43:
[----:B------:R-:W0:Y:S01]  /*7d80*/  LDC.64 R2, c[0x0][0x9f8] ;  /* 0x00027e00ff027b82 */ /* 0x000e220000000a00 */
[----:B------:R-:W-:Y:S01]  /*7d90*/  IMAD.SHL.U32 R6, R25, 0x8, RZ ;  /* 0x0000000819067824 */ /* 0x000fe200078e00ff */
[----:B------:R-:W-:Y:S01]  /*7da0*/  ULDC UR4, c[0x0][0x2f4] ;  /* 0x0000bd0000047ab9 */ /* 0x000fe20000000800 */
[----:B------:R-:W-:Y:S01]  /*7db0*/  IMAD.MOV.U32 R32, RZ, RZ, R27 ;  /* 0x000000ffff207224 */ /* 0x000fe200078e001b */
[----:B------:R-:W-:-:S04]  /*7dc0*/  ULDC UR5, c[0x0][0x320] ;  /* 0x0000c80000057ab9 */ /* 0x000fc80000000800 */
[----:B------:R-:W1:Y:S01]  /*7dd0*/  LDC R16, c[0x0][0x430] ;  /* 0x00010c00ff107b82 */ /* 0x000e620000000800 */
[----:B0-----:R-:W-:-:S04]  /*7de0*/  ISETP.NE.U32.AND P0, PT, R2, RZ, PT ;  /* 0x000000ff0200720c */ /* 0x001fc80003f05070 */
[----:B------:R-:W-:-:S13]  /*7df0*/  ISETP.NE.AND.EX P0, PT, R3, RZ, PT, P0 ;  /* 0x000000ff0300720c */ /* 0x000fda0003f05300 */
[----:B------:R-:W0:Y:S01]  /*7e00*/  @P0 LDC.64 R2, c[0x0][0x9f8] ;  /* 0x00027e00ff020b82 */ /* 0x000e220000000a00 */
[----:B------:R-:W-:-:S04]  /*7e10*/  LOP3.LUT R30, R6, 0x38, RZ, 0xc0, !PT ;  /* 0x00000038061e7812 */ /* 0x000fc800078ec0ff */
[----:B------:R-:W-:Y:S02]  /*7e20*/  LOP3.LUT R19, R30, 0x40, RZ, 0xfc, !PT ;  /* 0x000000401e137812 */ /* 0x000fe400078efcff */
[----:B------:R-:W-:Y:S02]  /*7e30*/  LOP3.LUT R22, R22, 0xfffffffb, RZ, 0xc0, !PT ;  /* 0xfffffffb16167812 */ /* 0x000fe400078ec0ff */
[----:B------:R-:W-:Y:S01]  /*7e40*/  ISETP.GE.AND P2, PT, R19, UR4, PT ;  /* 0x0000000413007c0c */ /* 0x000fe2000bf46270 */
[----:B0-----:R-:W-:-:S05]  /*7e50*/  @P0 IMAD.WIDE R2, R27, 0x4, R2 ;  /* 0x000000041b020825 */ /* 0x001fca00078e0202 */
[----:B------:R0:W5:Y:S01]  /*7e60*/  @P0 LDG.E R32, desc[UR38][R2.64] ;  /* 0x0000002602200981 */ /* 0x000162000c1e1900 */
[C---:B------:R-:W-:Y:S01]  /*7e70*/  ISETP.GE.AND P0, PT, R30.reuse, UR4, PT ;  /* 0x000000041e007c0c */ /* 0x040fe2000bf06270 */
[----:B------:R-:W-:Y:S01]  /*7e80*/  UMOV UR6, 0xffffffff ;  /* 0xffffffff00067882 */ /* 0x000fe20000000000 */
[C---:B------:R-:W-:Y:S02]  /*7e90*/  LOP3.LUT R23, R30.reuse, 0x80, RZ, 0xfc, !PT ;  /* 0x000000801e177812 */ /* 0x040fe400078efcff */
[----:B------:R-:W-:Y:S02]  /*7ea0*/  SHF.L.U32 R26, R25, 0x4, RZ ;  /* 0x00000004191a7819 */ /* 0x000fe400000006ff */
[----:B------:R-:W-:Y:S02]  /*7eb0*/  ISETP.GE.AND P1, PT, R23, UR4, PT ;  /* 0x0000000417007c0c */ /* 0x000fe4000bf26270 */
[----:B------:R-:W-:Y:S02]  /*7ec0*/  ISETP.GE.AND P3, PT, R30, UR5, PT ;  /* 0x000000051e007c0c */ /* 0x000fe4000bf66270 */
[----:B------:R-:W-:-:S02]  /*7ed0*/  LOP3.LUT R10, R25, 0x7f, RZ, 0xc0, !PT ;  /* 0x0000007f190a7812 */ /* 0x000fc400078ec0ff */
[----:B------:R-:W-:Y:S02]  /*7ee0*/  LOP3.LUT R26, R26, 0x70, RZ, 0xc0, !PT ;  /* 0x000000701a1a7812 */ /* 0x000fe400078ec0ff */
[----:B------:R-:W-:Y:S02]  /*7ef0*/  @P0 LOP3.LUT R22, R22, 0x4, RZ, 0xfc, !PT ;  /* 0x0000000416160812 */ /* 0x000fe400078efcff */
[----:B------:R-:W-:Y:S02]  /*7f00*/  ISETP.GE.AND P0, PT, R19, UR5, PT ;  /* 0x0000000513007c0c */ /* 0x000fe4000bf06270 */
[----:B------:R-:W-:-:S04]  /*7f10*/  LOP3.LUT R22, R22, 0xfffffffd, RZ, 0xc0, !PT ;  /* 0xfffffffd16167812 */ /* 0x000fc800078ec0ff */
[----:B------:R-:W-:-:S04]  /*7f20*/  @P2 LOP3.LUT R22, R22, 0x2, RZ, 0xfc, !PT ;  /* 0x0000000216162812 */ /* 0x000fc800078efcff */
[----:B------:R-:W-:-:S04]  /*7f30*/  LOP3.LUT R22, R22, 0xfffffffe, RZ, 0xc0, !PT ;  /* 0xfffffffe16167812 */ /* 0x000fc800078ec0ff */
[----:B------:R-:W-:Y:S01]  /*7f40*/  @P1 LOP3.LUT R22, R22, 0x1, RZ, 0xfc, !PT ;  /* 0x0000000116161812 */ /* 0x000fe200078efcff */
[----:B01----:R-:W-:Y:S06]  /*7f50*/  BRA.DIV UR6, `(.L_x_45) ;  /* 0x0000002e06e07947 */ /* 0x003fec000b800000 */
.L_x_87:
[----:B------:R-:W-:Y:S01]  /*7f60*/  UIADD3 UR4, UR49, -0x1, URZ ;  /* 0xffffffff31047890 */ /* 0x000fe2000fffe03f */
[----:B------:R-:W-:Y:S02]  /*7f70*/  SHF.R.U32.HI R37, RZ, 0x3, R10 ;  /* 0x00000003ff257819 */ /* 0x000fe4000001160a */
[----:B------:R-:W-:Y:S02]  /*7f80*/  ISETP.NE.AND P2, PT, R16, 0x1, PT ;  /* 0x000000011000780c */ /* 0x000fe40003f45270 */
[----:B------:R-:W-:Y:S01]  /*7f90*/  LOP3.LUT R33, R26, R37, RZ, 0xfc, !PT ;  /* 0x000000251a217212 */ /* 0x000fe200078efcff */
[----:B------:R-:W-:Y:S01]  /*7fa0*/  IMAD.U32 R0, RZ, RZ, UR4 ;  /* 0x00000004ff007e24 */ /* 0x000fe2000f8e00ff */
[----:B-----5:R-:W-:Y:S02]  /*7fb0*/  SHF.R.S32.HI R34, RZ, 0x1f, R32 ;  /* 0x0000001fff227819 */ /* 0x020fe40000011420 */
[----:B------:R-:W-:Y:S01]  /*7fc0*/  LOP3.LUT R22, R22, 0xffffffdf, RZ, 0xc0, !PT ;  /* 0xffffffdf16167812 */ /* 0x000fe200078ec0ff */
[----:B------:R-:W-:-:S05]  /*7fd0*/  IMAD R7, R0, 0x60, R33 ;  /* 0x0000006000077824 */ /* 0x000fca00078e0221 */
[C---:B------:R-:W-:Y:S01]  /*7fe0*/  ISETP.GE.AND P1, PT, R7.reuse, UR43, PT ;  /* 0x0000002b07007c0c */ /* 0x040fe2000bf26270 */
[----:B------:R-:W0:Y:S01]  /*7ff0*/  @P2 LDC R0, c[0x0][0x434] ;  /* 0x00010d00ff002b82 */ /* 0x000e220000000800 */
[----:B------:R-:W-:Y:S01]  /*8000*/  IMAD.IADD R7, R7, 0x1, R18 ;  /* 0x0000000107077824 */ /* 0x000fe200078e0212 */
[----:B------:R-:W-:Y:S02]  /*8010*/  @P2 LOP3.LUT R22, R22, 0x20, RZ, 0xfc, !PT ;  /* 0x0000002016162812 */ /* 0x000fe400078efcff */
[----:B------:R-:W-:Y:S02]  /*8020*/  ISETP.GT.U32.OR P1, PT, R33, 0x5f, P1 ;  /* 0x0000005f2100780c */ /* 0x000fe40000f24470 */
[----:B------:R-:W-:Y:S02]  /*8030*/  MOV R11, R7 ;  /* 0x00000007000b7202 */ /* 0x000fe40000000f00 */
[----:B------:R-:W1:Y:S09]  /*8040*/  @P2 LDC R3, c[0x0][0x438] ;  /* 0x00010e00ff032b82 */ /* 0x000e720000000800 */
[----:B------:R-:W2:Y:S01]  /*8050*/  @!P1 LDC.64 R8, c[0x0][0x428] ;  /* 0x00010a00ff089b82 */ /* 0x000ea20000000a00 */
[----:B0-----:R-:W-:-:S07]  /*8060*/  @P2 IMAD.HI.U32 R0, R7, R0, RZ ;  /* 0x0000000007002227 */ /* 0x001fce00078e00ff */
[----:B------:R-:W0:Y:S01]  /*8070*/  @!P1 LDC.64 R4, c[0x0][0x418] ;  /* 0x00010600ff049b82 */ /* 0x000e220000000a00 */
[----:B-1----:R-:W-:-:S04]  /*8080*/  @P2 SHF.R.U32.HI R11, RZ, R3, R0 ;  /* 0x00000003ff0b2219 */ /* 0x002fc80000011600 */
[--C-:B------:R-:W-:Y:S01]  /*8090*/  @!P1 SHF.R.S32.HI R3, RZ, 0x1f, R11.reuse ;  /* 0x0000001fff039819 */ /* 0x100fe2000001140b */
[----:B------:R-:W-:Y:S02]  /*80a0*/  @!P1 IMAD.MOV.U32 R2, RZ, RZ, R11 ;  /* 0x000000ffff029224 */ /* 0x000fe400078e000b */
[-C--:B--2---:R-:W-:Y:S02]  /*80b0*/  @!P1 IMAD R0, R34, R8.reuse, RZ ;  /* 0x0000000822009224 */ /* 0x084fe400078e02ff */
[----:B------:R-:W-:-:S04]  /*80c0*/  @!P1 IMAD.WIDE.U32 R2, R32, R8, R2 ;  /* 0x0000000820029225 */ /* 0x000fc800078e0002 */
[----:B------:R-:W-:Y:S01]  /*80d0*/  @!P1 IMAD R9, R32, R9, R0 ;  /* 0x0000000920099224 */ /* 0x000fe200078e0200 */
[----:B0-----:R-:W-:-:S03]  /*80e0*/  @!P1 LEA R4, P2, R2, R4, 0x2 ;  /* 0x0000000402049211 */ /* 0x001fc600078410ff */
[----:B------:R-:W-:-:S05]  /*80f0*/  @!P1 IMAD.IADD R0, R3, 0x1, R9 ;  /* 0x0000000103009824 */ /* 0x000fca00078e0209 */
[----:B------:R-:W-:Y:S02]  /*8100*/  @!P1 LEA.HI.X R5, R2, R5, R0, 0x2, P2 ;  /* 0x0000000502059211 */ /* 0x000fe400010f1400 */
[----:B------:R-:W-:-:S06]  /*8110*/  MOV R0, RZ ;  /* 0x000000ff00007202 */ /* 0x000fcc0000000f00 */
[----:B------:R0:W5:Y:S01]  /*8120*/  @!P1 LDG.E R0, desc[UR38][R4.64] ;  /* 0x0000002604009981 */ /* 0x000162000c1e1900 */
[----:B------:R-:W-:Y:S01]  /*8130*/  ULOP3.LUT UR5, UR36, 0x2, URZ, 0xfc, !UPT ;  /* 0x0000000224057892 */ /* 0x000fe2000f8efc3f */
[----:B------:R-:W-:Y:S01]  /*8140*/  IMAD.MOV R2, RZ, RZ, -R11 ;  /* 0x000000ffff027224 */ /* 0x000fe200078e0a0b */
[----:B------:R-:W-:Y:S01]  /*8150*/  LOP3.LUT R22, R22, 0xffffffef, RZ, 0xc0, !PT ;  /* 0xffffffef16167812 */ /* 0x000fe200078ec0ff */
[----:B------:R-:W-:Y:S01]  /*8160*/  IMAD.U32 R31, RZ, RZ, UR42 ;  /* 0x0000002aff1f7e24 */ /* 0x000fe2000f8e00ff */
[----:B------:R-:W-:Y:S01]  /*8170*/  SEL R29, RZ, 0x1, P3 ;  /* 0x00000001ff1d7807 */ /* 0x000fe20001800000 */
[----:B------:R-:W-:Y:S01]  /*8180*/  IMAD R7, R16, R2, R7 ;  /* 0x0000000210077224 */ /* 0x000fe200078e0207 */
[----:B------:R-:W-:Y:S01]  /*8190*/  SEL R2, RZ, 0xffffffff, P0 ;  /* 0xffffffffff027807 */ /* 0x000fe20000000000 */
[----:B------:R-:W-:Y:S01]  /*81a0*/  IMAD.U32 R36, RZ, RZ, UR5 ;  /* 0x00000005ff247e24 */ /* 0x000fe2000f8e00ff */
[----:B------:R-:W-:Y:S01]  /*81b0*/  ISETP.GT.U32.AND P0, PT, R33, 0x5f, PT ;  /* 0x0000005f2100780c */ /* 0x000fe20003f04070 */
[----:B------:R-:W-:Y:S01]  /*81c0*/  IMAD.U32 R28, RZ, RZ, UR4 ;  /* 0x00000004ff1c7e24 */ /* 0x000fe2000f8e00ff */
[----:B------:R-:W-:-:S02]  /*81d0*/  LOP3.LUT R22, R22, 0xfffffff7, RZ, 0xc0, !PT ;  /* 0xfffffff716167812 */ /* 0x000fc400078ec0ff */
[----:B------:R-:W-:Y:S02]  /*81e0*/  ISETP.NE.AND P4, PT, R36, 0x3, PT ;  /* 0x000000032400780c */ /* 0x000fe40003f85270 */
[----:B------:R-:W-:Y:S02]  /*81f0*/  SHF.L.U32 R2, R2, 0x1, RZ ;  /* 0x0000000102027819 */ /* 0x000fe400000006ff */
[----:B------:R-:W-:Y:S02]  /*8200*/  SHF.R.S32.HI R31, RZ, 0x1f, R31 ;  /* 0x0000001fff1f7819 */ /* 0x000fe4000001141f */
[----:B------:R-:W-:-:S03]  /*8210*/  LOP3.LUT R29, R2, 0x2, R29, 0xe2, !PT ;  /* 0x00000002021d7812 */ /* 0x000fc600078ee21d */
[----:B------:R-:W-:-:S04]  /*8220*/  @P0 LOP3.LUT R22, R22, 0x8, RZ, 0xfc, !PT ;  /* 0x0000000816160812 */ /* 0x000fc800078efcff */
[----:B------:R-:W-:Y:S01]  /*8230*/  @P4 LOP3.LUT R22, R22, 0x10, RZ, 0xfc, !PT ;  /* 0x0000001016164812 */ /* 0x000fe200078efcff */
[----:B0-----:R-:W-:Y:S06]  /*8240*/  @!P4 BRA `(.L_x_46) ;  /* 0x000000000004c947 */ /* 0x001fec0003800000 */
[----:B------:R-:W-:Y:S01]  /*8250*/  BPT.TRAP 0x1 ;  /* 0x000000040000795c */ /* 0x000fe20000300000 */
.L_x_46:
[----:B------:R-:W-:Y:S01]  /*8260*/  SHF.R.S32.HI R5, RZ, 0x1f, R7 ;  /* 0x0000001fff057819 */ /* 0x000fe20000011407 */
[----:B------:R-:W-:Y:S01]  /*8270*/  ULDC.64 UR4, c[0x0][0x328] ;  /* 0x0000ca0000047ab9 */ /* 0x000fe20000000a00 */
[----:B-----5:R-:W-:Y:S02]  /*8280*/  SHF.R.S32.HI R4, RZ, 0x1f, R0 ;  /* 0x0000001fff047819 */ /* 0x020fe40000011400 */
[----:B------:R-:W-:Y:S01]  /*8290*/  R2UR UR6, R31 ;  /* 0x000000001f0672ca */ /* 0x000fe200000e0000 */
[----:B------:R-:W-:-:S04]  /*82a0*/  IMAD R2, R5, UR4, RZ ;  /* 0x0000000405027c24 */ /* 0x000fc8000f8e02ff */
[C---:B------:R-:W-:Y:S02]  /*82b0*/  IMAD R9, R7.reuse, UR5, R2 ;  /* 0x0000000507097c24 */ /* 0x040fe4000f8e0202 */
[----:B------:R-:W-:Y:S01]  /*82c0*/  IMAD.WIDE.U32 R2, R7, UR4, RZ ;  /* 0x0000000407027c25 */ /* 0x000fe2000f8e00ff */
[----:B------:R-:W-:-:S04]  /*82d0*/  ULDC.64 UR4, c[0x0][0x338] ;  /* 0x0000ce0000047ab9 */ /* 0x000fc80000000a00 */
[----:B------:R-:W-:Y:S01]  /*82e0*/  IADD3 R3, R3, R9, RZ ;  /* 0x0000000903037210 */ /* 0x000fe20007ffe0ff */
[----:B------:R-:W-:-:S04]  /*82f0*/  IMAD R9, R4, UR4, RZ ;  /* 0x0000000404097c24 */ /* 0x000fc8000f8e02ff */
[C---:B------:R-:W-:Y:S02]  /*8300*/  IMAD R9, R0.reuse, UR5, R9 ;  /* 0x0000000500097c24 */ /* 0x040fe4000f8e0209 */
[----:B------:R-:W-:Y:S01]  /*8310*/  IMAD.WIDE.U32 R2, R0, UR4, R2 ;  /* 0x0000000400027c25 */ /* 0x000fe2000f8e0002 */
[----:B------:R-:W-:-:S03]  /*8320*/  ULDC.64 UR4, c[0x0][0x330] ;  /* 0x0000cc0000047ab9 */ /* 0x000fc60000000a00 */
[----:B------:R-:W-:Y:S02]  /*8330*/  IMAD.IADD R3, R3, 0x1, R9 ;  /* 0x0000000103037824 */ /* 0x000fe400078e0209 */
[----:B------:R-:W-:Y:S01]  /*8340*/  IMAD.U32 R9, RZ, RZ, UR4 ;  /* 0x00000004ff097e24 */ /* 0x000fe2000f8e00ff */
[----:B------:R-:W-:-:S03]  /*8350*/  UIMAD UR4, UR6, UR4, URZ ;  /* 0x00000004060472a4 */ /* 0x000fc6000f8e023f */
[----:B------:R-:W-:Y:S01]  /*8360*/  IMAD.WIDE.U32 R2, R9, UR42, R2 ;  /* 0x0000002a09027c25 */ /* 0x000fe2000f8e0002 */
[----:B------:R-:W-:Y:S01]  /*8370*/  UIMAD UR4, UR42, UR5, UR4 ;  /* 0x000000052a0472a4 */ /* 0x000fe2000f8e0204 */
[----:B------:R-:W-:Y:S02]  /*8380*/  ULDC.64 UR6, c[0x0][0x318] ;  /* 0x0000c60000067ab9 */ /* 0x000fe40000000a00 */
[----:B------:R-:W-:-:S03]  /*8390*/  LEA R16, P0, R2, UR6, 0x1 ;  /* 0x0000000602107c11 */ /* 0x000fc6000f8008ff */
[----:B------:R-:W-:-:S04]  /*83a0*/  IADD3 R17, R3, UR4, RZ ;  /* 0x0000000403117c10 */ /* 0x000fc8000fffe0ff */
[----:B------:R-:W-:Y:S01]  /*83b0*/  LEA.HI.X R17, R2, UR7, R17, 0x1, P0 ;  /* 0x0000000702117c11 */ /* 0x000fe200080f0c11 */
[----:B------:R-:W-:-:S05]  /*83c0*/  IMAD.MOV.U32 R2, RZ, RZ, 0x1 ;  /* 0x00000001ff027424 */ /* 0x000fca00078e00ff */
[----:B------:R-:W-:-:S04]  /*83d0*/  SHF.L.U32 R2, R2, 0x1f, RZ ;  /* 0x0000001f02027819 */ /* 0x000fc800000006ff */
[----:B------:R-:W0:Y:S02]  /*83e0*/  SYNCS.PHASECHK.TRANS64.TRYWAIT P0, [UR45+0x2a840], R2 ;  /* 0x02a84002ff0075a7 */ /* 0x000e24000800016d */
[----:B0-----:R-:W-:Y:S05]  /*83f0*/  @!P0 BRA `(.L_x_47) ;  /* 0x0000002800d88947 */ /* 0x001fea0003800000 */
.L_x_88:
[----:B------:R-:W-:Y:S01]  /*8400*/  ULDC.64 UR4, c[0x0][0x300] ;  /* 0x0000c00000047ab9 */ /* 0x000fe20000000a00 */
[----:B------:R-:W-:Y:S01]  /*8410*/  R2UR UR6, R31 ;  /* 0x000000001f0672ca */ /* 0x000fe200000e0000 */
[----:B0-----:R-:W-:Y:S01]  /*8420*/  IMAD R2, R5, UR4, RZ ;  /* 0x0000000405027c24 */ /* 0x001fe2000f8e02ff */
[C---:B------:R-:W-:Y:S02]  /*8430*/  LOP3.LUT P3, RZ, R22.reuse, 0x4, RZ, 0xc0, !PT ;  /* 0x0000000416ff7812 */ /* 0x040fe4000786c0ff */
[C---:B------:R-:W-:Y:S01]  /*8440*/  LOP3.LUT P2, RZ, R22.reuse, 0x2, RZ, 0xc0, !PT ;  /* 0x0000000216ff7812 */ /* 0x040fe2000784c0ff */
[C---:B------:R-:W-:Y:S01]  /*8450*/  IMAD R5, R7.reuse, UR5, R2 ;  /* 0x0000000507057c24 */ /* 0x040fe2000f8e0202 */
[----:B------:R-:W-:Y:S01]  /*8460*/  LOP3.LUT P1, RZ, R22, 0x1, RZ, 0xc0, !PT ;  /* 0x0000000116ff7812 */ /* 0x000fe2000782c0ff */
[----:B------:R-:W-:Y:S01]  /*8470*/  IMAD.WIDE.U32 R2, R7, UR4, RZ ;  /* 0x0000000407027c25 */ /* 0x000fe2000f8e00ff */
[----:B------:R-:W-:-:S03]  /*8480*/  ULDC.64 UR4, c[0x0][0x310] ;  /* 0x0000c40000047ab9 */ /* 0x000fc60000000a00 */
[----:B------:R-:W-:Y:S02]  /*8490*/  IMAD.IADD R3, R3, 0x1, R5 ;  /* 0x0000000103037824 */ /* 0x000fe400078e0205 */
[----:B------:R-:W-:Y:S02]  /*84a0*/  IMAD R5, R4, UR4, RZ ;  /* 0x0000000404057c24 */ /* 0x000fe4000f8e02ff */
[----:B------:R-:W-:-:S04]  /*84b0*/  IMAD.WIDE.U32 R2, R0, UR4, R2 ;  /* 0x0000000400027c25 */ /* 0x000fc8000f8e0002 */
[----:B------:R-:W-:Y:S01]  /*84c0*/  IMAD R5, R0, UR5, R5 ;  /* 0x0000000500057c24 */ /* 0x000fe2000f8e0205 */
[----:B------:R-:W-:-:S04]  /*84d0*/  ULDC.64 UR4, c[0x0][0x308] ;  /* 0x0000c20000047ab9 */ /* 0x000fc80000000a00 */
[----:B------:R-:W-:Y:S01]  /*84e0*/  IADD3 R3, R3, R5, RZ ;  /* 0x0000000503037210 */ /* 0x000fe20007ffe0ff */
[----:B------:R-:W-:Y:S01]  /*84f0*/  IMAD.U32 R5, RZ, RZ, UR4 ;  /* 0x00000004ff057e24 */ /* 0x000fe2000f8e00ff */
[----:B------:R-:W-:-:S03]  /*8500*/  UIMAD UR4, UR6, UR4, URZ ;  /* 0x00000004060472a4 */ /* 0x000fc6000f8e023f */
[----:B------:R-:W-:Y:S01]  /*8510*/  IMAD.WIDE.U32 R2, R5, UR42, R2 ;  /* 0x0000002a05027c25 */ /* 0x000fe2000f8e0002 */
[----:B------:R-:W-:Y:S01]  /*8520*/  UIMAD UR4, UR42, UR5, UR4 ;  /* 0x000000052a0472a4 */ /* 0x000fe2000f8e0204 */
[----:B------:R-:W-:Y:S02]  /*8530*/  ULDC.64 UR6, c[0x0][0x2e8] ;  /* 0x0000ba0000067ab9 */ /* 0x000fe40000000a00 */
[----:B------:R-:W-:-:S03]  /*8540*/  LEA R0, P0, R2, UR6, 0x1 ;  /* 0x0000000602007c11 */ /* 0x000fc6000f8008ff */
[----:B------:R-:W-:Y:S01]  /*8550*/  VIADD R7, R3, UR4 ;  /* 0x0000000403077c36 */ /* 0x000fe20008000000 */
[----:B------:R-:W-:Y:S01]  /*8560*/  MOV R3, 0xffffffa0 ;  /* 0xffffffa000037802 */ /* 0x000fe20000000f00 */
[----:B------:R-:W-:-:S03]  /*8570*/  UMOV UR4, 0xffffffff ;  /* 0xffffffff00047882 */ /* 0x000fc60000000000 */
[----:B------:R-:W-:Y:S01]  /*8580*/  LEA.HI.X R7, R2, UR7, R7, 0x1, P0 ;  /* 0x0000000702077c11 */ /* 0x000fe200080f0c07 */
[----:B------:R-:W-:Y:S01]  /*8590*/  IMAD R4, R28, R3, UR43 ;  /* 0x0000002b1c047e24 */ /* 0x000fe2000f8e0203 */
[----:B------:R-:W-:-:S04]  /*85a0*/  LOP3.LUT R3, R6, 0x1c0, RZ, 0xc0, !PT ;  /* 0x000001c006037812 */ /* 0x000fc800078ec0ff */
[----:B------:R-:W-:Y:S01]  /*85b0*/  LOP3.LUT R2, R3, 0x38, R6, 0xf8, !PT ;  /* 0x0000003803027812 */ /* 0x000fe200078ef806 */
[----:B------:R-:W-:-:S03]  /*85c0*/  IMAD.IADD R6, R4, 0x1, -R37 ;  /* 0x0000000104067824 */ /* 0x000fc600078e0a25 */
[----:B------:R-:W-:Y:S01]  /*85d0*/  LOP3.LUT R2, R2, 0x38, R25, 0x78, !PT ;  /* 0x0000003802027812 */ /* 0x000fe200078e7819 */
[----:B------:R-:W-:Y:S01]  /*85e0*/  IMAD.SHL.U32 R25, R10, 0x8, RZ ;  /* 0x000000080a197824 */ /* 0x000fe200078e00ff */
[----:B------:R-:W-:-:S04]  /*85f0*/  ISETP.GE.AND P0, PT, R6, 0x1, PT ;  /* 0x000000010600780c */ /* 0x000fc80003f06270 */
[----:B------:R-:W-:Y:S01]  /*8600*/  LOP3.LUT R25, R2, 0x200, R25, 0xf8, !PT ;  /* 0x0000020002197812 */ /* 0x000fe200078ef819 */
[----:B------:R-:W-:Y:S08]  /*8610*/  BRA.DIV UR4, `(.L_x_48) ;  /* 0x0000002a04687947 */ /* 0x000ff0000b800000 */
[----:B------:R-:W-:Y:S01]  /*8620*/  SHFL.IDX PT, R3, R7, RZ, 0x181f ;  /* 0x00181fff07037589 */ /* 0x000fe200000e0000 */
[----:B------:R-:W-:-:S03]  /*8630*/  @P0 LEA R9, R25, UR45, 0x1 ;  /* 0x0000002d19090c11 */ /* 0x000fc6000f8e08ff */
[----:B------:R-:W0:Y:S04]  /*8640*/  SHFL.IDX PT, R2, R0, RZ, 0x181f ;  /* 0x00181fff00027589 */ /* 0x000e2800000e0000 */
[----:B------:R-:W-:Y:S04]  /*8650*/  SHFL.IDX PT, R5, R7, 0x1, 0x181f ;  /* 0x00381f0007057f89 */ /* 0x000fe800000e0000 */
[----:B------:R-:W-:Y:S04]  /*8660*/  SHFL.IDX PT, R4, R0, 0x1, 0x181f ;  /* 0x00381f0000047f89 */ /* 0x000fe800000e0000 */
[----:B------:R-:W1:Y:S04]  /*8670*/  SHFL.IDX PT, R14, R0, 0x2, 0x181f ;  /* 0x00581f00000e7f89 */ /* 0x000e6800000e0000 */
[----:B------:R-:W2:Y:S04]  /*8680*/  SHFL.IDX PT, R8, R7, 0x2, 0x181f ;  /* 0x00581f0007087f89 */ /* 0x000ea800000e0000 */
[----:B------:R-:W-:Y:S01]  /*8690*/  SHFL.IDX PT, R10, R0, 0x3, 0x181f ;  /* 0x00781f00000a7f89 */ /* 0x000fe200000e0000 */
[----:B0-----:R-:W-:-:S05]  /*86a0*/  @P0 IMAD.WIDE.U32 R2, R30, 0x2, R2 ;  /* 0x000000021e020825 */ /* 0x001fca00078e0002 */
[----:B------:R-:W-:Y:S04]  /*86b0*/  @P0 LDGSTS.E.BYPASS.LTC128B.128 [R9+0x18400], desc[UR38][R2.64], !P3 ;  /* 0x1840000002090fae */ /* 0x000fe8000d901d66 */
[----:B------:R-:W-:Y:S04]  /*86c0*/  @P0 LDGSTS.E.BYPASS.LTC128B.128 [R9+0x1b400], desc[UR38][R2.64+0x80], !P2 ;  /* 0x1b40008002090fae */ /* 0x000fe8000d101d66 */
[----:B------:R0:W-:Y:S01]  /*86d0*/  @P0 LDGSTS.E.BYPASS.LTC128B.128 [R9+0x1e400], desc[UR38][R2.64+0x100], !P1 ;  /* 0x1e40010002090fae */ /* 0x0001e2000c901d66 */
[----:B------:R-:W-:-:S03]  /*86e0*/  ISETP.GE.AND P0, PT, R6, 0x11, PT ;  /* 0x000000110600780c */ /* 0x000fc60003f06270 */
[----:B0-----:R-:W0:Y:S01]  /*86f0*/  SHFL.IDX PT, R9, R7, 0x3, 0x181f ;  /* 0x00781f0007097f89 */ /* 0x001e2200000e0000 */
[----:B-1----:R-:W-:-:S09]  /*8700*/  MOV R2, R14 ;  /* 0x0000000e00027202 */ /* 0x002fd20000000f00 */
[----:B------:R-:W-:Y:S01]  /*8710*/  @P0 IMAD.WIDE.U32 R4, R30, 0x2, R4 ;  /* 0x000000021e040825 */ /* 0x000fe200078e0004 */
[----:B------:R-:W-:Y:S01]  /*8720*/  @P0 LEA R21, R25, UR45, 0x1 ;  /* 0x0000002d19150c11 */ /* 0x000fe2000f8e08ff */
[----:B------:R-:W1:Y:S02]  /*8730*/  SHFL.IDX PT, R14, R0, 0x4, 0x181f ;  /* 0x00981f00000e7f89 */ /* 0x000e6400000e0000 */
[----:B--2---:R-:W-:Y:S02]  /*8740*/  IMAD.MOV.U32 R3, RZ, RZ, R8 ;  /* 0x000000ffff037224 */ /* 0x004fe400078e0008 */
[----:B------:R-:W-:Y:S04]  /*8750*/  @P0 LDGSTS.E.BYPASS.LTC128B.128 [R21+0x18c00], desc[UR38][R4.64], !P3 ;  /* 0x18c0000004150fae */ /* 0x000fe8000d901d66 */
[----:B------:R-:W-:Y:S04]  /*8760*/  @P0 LDGSTS.E.BYPASS.LTC128B.128 [R21+0x1bc00], desc[UR38][R4.64+0x80], !P2 ;  /* 0x1bc0008004150fae */ /* 0x000fe8000d101d66 */
[----:B------:R0:W-:Y:S01]  /*8770*/  @P0 LDGSTS.E.BYPASS.LTC128B.128 [R21+0x1ec00], desc[UR38][R4.64+0x100], !P1 ;  /* 0x1ec0010004150fae */ /* 0x0001e2000c901d66 */
[----:B------:R-:W-:-:S03]  /*8780*/  ISETP.GE.AND P0, PT, R6, 0x21, PT ;  /* 0x000000210600780c */ /* 0x000fc60003f06270 */
[----:B------:R-:W2:Y:S04]  /*8790*/  SHFL.IDX PT, R8, R7, 0x4, 0x181f ;  /* 0x00981f0007087f89 */ /* 0x000ea800000e0000 */
[----:B------:R-:W3:Y:S01]  /*87a0*/  SHFL.IDX PT, R7, R7, 0x5, 0x181f ;  /* 0x00b81f0007077f89 */ /* 0x000ee200000e0000 */
[----:B0-----:R-:W-:Y:S01]  /*87b0*/  MOV R5, R9 ;  /* 0x0000000900057202 */ /* 0x001fe20000000f00 */
[----:B------:R-:W-:-:S04]  /*87c0*/  IMAD.MOV.U32 R4, RZ, RZ, R10 ;  /* 0x000000ffff047224 */ /* 0x000fc800078e000a */
[----:B------:R-:W-:Y:S01]  /*87d0*/  @P0 LEA R35, R25, UR45, 0x1 ;  /* 0x0000002d19230c11 */ /* 0x000fe2000f8e08ff */
[----:B------:R-:W-:-:S05]  /*87e0*/  @P0 IMAD.WIDE.U32 R2, R30, 0x2, R2 ;  /* 0x000000021e020825 */ /* 0x000fca00078e0002 */
[----:B------:R-:W-:Y:S04]  /*87f0*/  @P0 LDGSTS.E.BYPASS.LTC128B.128 [R35+0x19400], desc[UR38][R2.64], !P3 ;  /* 0x1940000002230fae */ /* 0x000fe8000d901d66 */
[----:B------:R-:W-:Y:S04]  /*8800*/  @P0 LDGSTS.E.BYPASS.LTC128B.128 [R35+0x1c400], desc[UR38][R2.64+0x80], !P2 ;  /* 0x1c40008002230fae */ /* 0x000fe8000d101d66 */
[----:B------:R1:W-:Y:S01]  /*8810*/  @P0 LDGSTS.E.BYPASS.LTC128B.128 [R35+0x1f400], desc[UR38][R2.64+0x100], !P1 ;  /* 0x1f40010002230fae */ /* 0x0003e2000c901d66 */
[----:B------:R-:W-:Y:S01]  /*8820*/  ISETP.GE.AND P0, PT, R6, 0x31, PT ;  /* 0x000000310600780c */ /* 0x000fe20003f06270 */
[----:B-1----:R-:W-:-:S12]  /*8830*/  IMAD.MOV.U32 R2, RZ, RZ, R14 ;  /* 0x000000ffff027224 */ /* 0x002fd800078e000e */
[----:B------:R-:W-:Y:S01]  /*8840*/  @P0 IMAD.WIDE.U32 R4, R30, 0x2, R4 ;  /* 0x000000021e040825 */ /* 0x000fe200078e0004 */
[----:B------:R-:W-:Y:S01]  /*8850*/  @P0 LEA R9, R25, UR45, 0x1 ;  /* 0x0000002d19090c11 */ /* 0x000fe2000f8e08ff */
[----:B------:R0:W1:Y:S02]  /*8860*/  SHFL.IDX PT, R14, R0, 0x5, 0x181f ;  /* 0x00b81f00000e7f89 */ /* 0x00006400000e0000 */
[----:B--2---:R-:W-:Y:S02]  /*8870*/  IMAD.MOV.U32 R3, RZ, RZ, R8 ;  /* 0x000000ffff037224 */ /* 0x004fe400078e0008 */
[----:B------:R0:W-:Y:S04]  /*8880*/  @P0 LDGSTS.E.BYPASS.LTC128B.128 [R9+0x19c00], desc[UR38][R4.64], !P3 ;  /* 0x19c0000004090fae */ /* 0x0001e8000d901d66 */
[----:B------:R0:W-:Y:S04]  /*8890*/  @P0 LDGSTS.E.BYPASS.LTC128B.128 [R9+0x1cc00], desc[UR38][R4.64+0x80], !P2 ;  /* 0x1cc0008004090fae */ /* 0x0001e8000d101d66 */
[----:B------:R0:W-:Y:S01]  /*88a0*/  @P0 LDGSTS.E.BYPASS.LTC128B.128 [R9+0x1fc00], desc[UR38][R4.64+0x100], !P1 ;  /* 0x1fc0010004090fae */ /* 0x0001e2000c901d66 */
[----:B------:R-:W-:-:S13]  /*88b0*/  ISETP.GE.AND P0, PT, R6, 0x41, PT ;  /* 0x000000410600780c */ /* 0x000fda0003f06270 */
[----:B------:R-:W-:Y:S01]  /*88c0*/  @P0 IMAD.WIDE.U32 R2, R30, 0x2, R2 ;  /* 0x000000021e020825 */ /* 0x000fe200078e0002 */
[----:B------:R-:W-:-:S05]  /*88d0*/  @P0 LEA R21, R25, UR45, 0x1 ;  /* 0x0000002d19150c11 */ /* 0x000fca000f8e08ff */
[----:B------:R0:W-:Y:S04]  /*88e0*/  @P0 LDGSTS.E.BYPASS.LTC128B.128 [R21+0x1a400], desc[UR38][R2.64], !P3 ;  /* 0x1a40000002150fae */ /* 0x0001e8000d901d66 */
[----:B------:R0:W-:Y:S04]  /*88f0*/  @P0 LDGSTS.E.BYPASS.LTC128B.128 [R21+0x1d400], desc[UR38][R2.64+0x80], !P2 ;  /* 0x1d40008002150fae */ /* 0x0001e8000d101d66 */
[----:B-1-3--:R0:W-:Y:S02]  /*8900*/  @P0 LDGSTS.E.BYPASS.LTC128B.128 [R21+0x20400], desc[UR38][R2.64+0x100], !P1 ;  /* 0x2040010002150fae */ /* 0x00a1e4000c901d66 */
.L_x_102:
[----:B------:R-:W-:Y:S01]  /*8910*/  ISETP.GE.AND P0, PT, R6, 0x51, PT ;  /* 0x000000510600780c */ /* 0x000fe20003f06270 */
[----:B0-----:R-:W-:Y:S01]  /*8920*/  IMAD.MOV.U32 R3, RZ, RZ, R7 ;  /* 0x000000ffff037224 */ /* 0x001fe200078e0007 */
[----:B------:R-:W-:-:S11]  /*8930*/  MOV R2, R14 ;  /* 0x0000000e00027202 */ /* 0x000fd60000000f00 */
[----:B------:R-:W-:Y:S01]  /*8940*/  @P0 IMAD.WIDE.U32 R2, R30, 0x2, R2 ;  /* 0x000000021e020825 */ /* 0x000fe200078e0002 */
[----:B------:R-:W-:-:S05]  /*8950*/  @P0 LEA R5, R25, UR45, 0x1 ;  /* 0x0000002d19050c11 */ /* 0x000fca000f8e08ff */
[----:B------:R-:W-:Y:S01]  /*8960*/  @!PT LDS RZ, [RZ] ;  /* 0x00000000fffff984 */ /* 0x000fe20000000800 */
[----:B------:R-:W-:Y:S01]  /*8970*/  @!PT LDS RZ, [RZ] ;  /* 0x00000000fffff984 */ /* 0x000fe20000000800 */
[----:B------:R-:W-:Y:S01]  /*8980*/  @!PT LDS RZ, [RZ] ;  /* 0x00000000fffff984 */ /* 0x000fe20000000800 */
[----:B------:R0:W-:Y:S04]  /*8990*/  @P0 LDGSTS.E.BYPASS.LTC128B.128 [R5+0x1ac00], desc[UR38][R2.64], !P3 ;  /* 0x1ac0000002050fae */ /* 0x0001e8000d901d66 */
[----:B------:R0:W-:Y:S04]  /*89a0*/  @P0 LDGSTS.E.BYPASS.LTC128B.128 [R5+0x1dc00], desc[UR38][R2.64+0x80], !P2 ;  /* 0x1dc0008002050fae */ /* 0x0001e8000d101d66 */
[----:B------:R0:W-:Y:S01]  /*89b0*/  @P0 LDGSTS.E.BYPASS.LTC128B.128 [R5+0x20c00], desc[UR38][R2.64+0x100], !P1 ;  /* 0x20c0010002050fae */ /* 0x0001e2000c901d66 */
[----:B------:R-:W-:Y:S01]  /*89c0*/  NOP ;  /* 0x0000000000007918 */ /* 0x000fe20000000000 */
[----:B------:R-:W-:Y:S02]  /*89d0*/  SYNCS.ARRIVE.TRANS64.RED.A0T1 RZ, [UR45+0x2a830], RZ ;  /* 0x02a830ffffff79a7 */ /* 0x000fe4000820042d */
[----:B------:R-:W-:Y:S01]  /*89e0*/  ARRIVES.LDGSTSBAR.64.TRANSCNT [UR45+0x2a830] ;  /* 0x02a83000ff0079b0 */ /* 0x000fe20008000aad */
[----:B------:R-:W-:Y:S01]  /*89f0*/  NOP ;  /* 0x0000000000007918 */ /* 0x000fe20000000000 */
[----:B------:R-:W-:-:S13]  /*8a00*/  ISETP.NE.AND P1, PT, R36, 0x3, PT ;  /* 0x000000032400780c */ /* 0x000fda0003f25270 */
[----:B0-----:R-:W-:Y:S05]  /*8a10*/  @!P1 BRA `(.L_x_49) ;  /* 0x0000000000049947 */ /* 0x001fea0003800000 */
[----:B------:R-:W-:Y:S01]  /*8a20*/  BPT.TRAP 0x1 ;  /* 0x000000040000795c */ /* 0x000fe20000300000 */
.L_x_49:
[----:B------:R-:W-:Y:S01]  /*8a30*/  SYNCS.ARRIVE.TRANS64.A1T0 RZ, [UR45+0x2a830], RZ ;  /* 0x02a830ffffff79a7 */ /* 0x000fe2000810002d */
[----:B------:R-:W-:Y:S05]  /*8a40*/  WARPSYNC.ALL ;  /* 0x0000000000007948 */ /* 0x000fea0003800000 */
[----:B------:R-:W-:Y:S01]  /*8a50*/  UIADD3 UR5, UR45, 0xc400, URZ ;  /* 0x0000c4002d057890 */ /* 0x000fe2000fffe03f */
[----:B------:R-:W-:Y:S01]  /*8a60*/  R2UR UR4, R31 ;  /* 0x000000001f0472ca */ /* 0x000fe200000e0000 */
[----:B------:R-:W-:Y:S01]  /*8a70*/  ULDC.64 UR6, c[0x0][0x2d8] ;  /* 0x0000b60000067ab9 */ /* 0x000fe20000000a00 */
[----:B------:R-:W-:Y:S01]  /*8a80*/  SHF.R.S32.HI R35, RZ, 0x1f, R27 ;  /* 0x0000001fff237819 */ /* 0x000fe2000001141b */
[----:B------:R-:W-:Y:S02]  /*8a90*/  ULOP3.LUT UP0, URZ, UR5, 0x3ff, URZ, 0xc0, !UPT ;  /* 0x000003ff053f7892 */ /* 0x000fe4000f80c03f */
[----:B------:R-:W-:Y:S01]  /*8aa0*/  UIMAD.WIDE.U32 UR40, UR42, UR6, URZ ;  /* 0x000000062a2872a5 */ /* 0x000fe2000f8e003f */
[----:B------:R-:W-:Y:S03]  /*8ab0*/  BAR.SYNC.DEFER_BLOCKING 0x8, 0x180 ;  /* 0x0206000000007b1d */ /* 0x000fe60000010000 */
[----:B------:R-:W-:-:S04]  /*8ac0*/  PLOP3.LUT P0, PT, PT, PT, UP0, 0x80, 0x0 ;  /* 0x000000000000781c */ /* 0x000fc80003f0f008 */
[----:B------:R-:W-:-:S04]  /*8ad0*/  UIMAD UR4, UR4, UR6, URZ ;  /* 0x00000006040472a4 */ /* 0x000fc8000f8e023f */
[----:B------:R-:W-:-:S04]  /*8ae0*/  UIMAD UR4, UR42, UR7, UR4 ;  /* 0x000000072a0472a4 */ /* 0x000fc8000f8e0204 */
[----:B------:R-:W-:Y:S01]  /*8af0*/  UIADD3 UR46, UR41, UR4, URZ ;  /* 0x00000004292e7290 */ /* 0x000fe2000fffe03f */
[----:B------:R-:W-:Y:S11]  /*8b00*/  @!P0 BRA `(.L_x_50) ;  /* 0x0000000000408947 */ /* 0x000ff60003800000 */
[----:B------:R-:W-:Y:S01]  /*8b10*/  MOV R2, 0x0 ;  /* 0x0000000000027802 */ /* 0x000fe20000000f00 */
[----:B------:R-:W-:Y:S01]  /*8b20*/  ULDC.64 UR6, c[0x4][0x90] ;  /* 0x0100240000067ab9 */ /* 0x000fe20000000a00 */
[----:B------:R-:W-:Y:S01]  /*8b30*/  ULDC.64 UR8, c[0x4][0x98] ;  /* 0x0100260000087ab9 */ /* 0x000fe20000000a00 */
[----:B------:R-:W-:Y:S01]  /*8b40*/  ULDC.64 UR4, c[0x4][0x20] ;  /* 0x0100080000047ab9 */ /* 0x000fe20000000a00 */
[----:B------:R-:W-:Y:S01]  /*8b50*/  IMAD.U32 R4, RZ, RZ, UR6 ;  /* 0x00000006ff047e24 */ /* 0x000fe2000f8e00ff */
[----:B------:R-:W-:Y:S01]  /*8b60*/  MOV R5, UR7 ;  /* 0x0000000700057c02 */ /* 0x000fe20008000f00 */
[----:B------:R-:W0:Y:S01]  /*8b70*/  LDC.64 R2, c[0x4][R2] ;  /* 0x0100000002027b82 */ /* 0x000e220000000a00 */
[----:B------:R-:W-:Y:S01]  /*8b80*/  IMAD.U32 R6, RZ, RZ, UR8 ;  /* 0x00000008ff067e24 */ /* 0x000fe2000f8e00ff */
[----:B------:R-:W-:Y:S01]  /*8b90*/  MOV R10, UR4 ;  /* 0x00000004000a7c02 */ /* 0x000fe20008000f00 */
[----:B------:R-:W-:Y:S01]  /*8ba0*/  IMAD.U32 R7, RZ, RZ, UR9 ;  /* 0x00000009ff077e24 */ /* 0x000fe2000f8e00ff */
[----:B------:R-:W-:Y:S01]  /*8bb0*/  MOV R12, 0x1 ;  /* 0x00000001000c7802 */ /* 0x000fe20000000f00 */
[----:B------:R-:W-:-:S02]  /*8bc0*/  IMAD.U32 R11, RZ, RZ, UR5 ;  /* 0x00000005ff0b7e24 */ /* 0x000fc4000f8e00ff */
[----:B------:R-:W-:Y:S02]  /*8bd0*/  IMAD.MOV.U32 R8, RZ, RZ, 0x70 ;  /* 0x00000070ff087424 */ /* 0x000fe400078e00ff */
[----:B------:R-:W-:-:S07]  /*8be0*/  IMAD.MOV.U32 R13, RZ, RZ, RZ ;  /* 0x000000ffff0d7224 */ /* 0x000fce00078e00ff */
[----:B------:R-:W-:-:S07]  /*8bf0*/  LEPC R20, `(.L_x_50) ;  /* 0x000000001014794e */ /* 0x000fce0000000000 */
[----:B0-----:R-:W-:Y:S05]  /*8c00*/  CALL.ABS.NOINC R2 ;  /* 0x0000000002007343 */ /* 0x001fea0003c00000 */
.L_x_50:
[----:B------:R-:W0:Y:S01]  /*8c10*/  LDC R6, c[0x0][0x448] ;  /* 0x00011200ff067b82 */ /* 0x000e220000000800 */
[----:B------:R-:W-:Y:S01]  /*8c20*/  ULDC.64 UR4, c[0x0][0x2e0] ;  /* 0x0000b80000047ab9 */ /* 0x000fe20000000a00 */
[----:B------:R-:W-:Y:S01]  /*8c30*/  IMAD R7, R24, 0x80, R33 ;  /* 0x0000008018077824 */ /* 0x000fe200078e0221 */
[----:B------:R-:W-:Y:S01]  /*8c40*/  MOV R3, UR46 ;  /* 0x0000002e00037c02 */ /* 0x000fe20008000f00 */
[----:B------:R-:W-:Y:S02]  /*8c50*/  IMAD R0, R35, UR4, RZ ;  /* 0x0000000423007c24 */ /* 0x000fe4000f8e02ff */
[----:B------:R-:W-:Y:S02]  /*8c60*/  IMAD.U32 R5, RZ, RZ, UR41 ;  /* 0x00000029ff057e24 */ /* 0x000fe4000f8e00ff */
[----:B------:R-:W-:Y:S02]  /*8c70*/  IMAD R9, R27, UR5, R0 ;  /* 0x000000051b097c24 */ /* 0x000fe4000f8e0200 */
[----:B------:R-:W-:-:S02]  /*8c80*/  IMAD.MOV.U32 R5, RZ, RZ, R7 ;  /* 0x000000ffff057224 */ /* 0x000fc400078e0007 */
[----:B------:R-:W-:-:S05]  /*8c90*/  IMAD.U32 R4, RZ, RZ, UR40 ;  /* 0x00000028ff047e24 */ /* 0x000fca000f8e00ff */
[----:B------:R-:W-:-:S05]  /*8ca0*/  MOV R2, R4 ;  /* 0x0000000400027202 */ /* 0x000fca0000000f00 */
[----:B------:R-:W-:Y:S01]  /*8cb0*/  IMAD.WIDE.U32 R2, R27, UR4, R2 ;  /* 0x000000041b027c25 */ /* 0x000fe2000f8e0002 */
[----:B------:R-:W-:Y:S01]  /*8cc0*/  ULDC.64 UR4, c[0x0][0x2d0] ;  /* 0x0000b40000047ab9 */ /* 0x000fe20000000a00 */
[----:B0-----:R-:W-:Y:S02]  /*8cd0*/  ISETP.NE.AND P0, PT, R6, 0x1, PT ;  /* 0x000000010600780c */ /* 0x001fe40003f05270 */
[----:B------:R-:W-:-:S11]  /*8ce0*/  IMAD.IADD R3, R3, 0x1, R9 ;  /* 0x0000000103037824 */ /* 0x000fd600078e0209 */
[----:B------:R-:W0:Y:S08]  /*8cf0*/  @P0 LDC R8, c[0x0][0x44c] ;  /* 0x00011300ff080b82 */ /* 0x000e300000000800 */
[----:B------:R-:W1:Y:S01]  /*8d00*/  @P0 LDC R11, c[0x0][0x450] ;  /* 0x00011400ff0b0b82 */ /* 0x000e620000000800 */
[----:B0-----:R-:W-:-:S05]  /*8d10*/  @P0 IMAD.HI.U32 R0, R7, R8, RZ ;  /* 0x0000000807000227 */ /* 0x001fca00078e00ff */
[----:B-1----:R-:W-:-:S04]  /*8d20*/  @P0 SHF.R.U32.HI R5, RZ, R11, R0 ;  /* 0x0000000bff050219 */ /* 0x002fc80000011600 */
[C---:B------:R-:W-:Y:S01]  /*8d30*/  IADD3 R0, -R5.reuse, RZ, RZ ;  /* 0x000000ff05007210 */ /* 0x040fe20007ffe1ff */
[----:B------:R-:W-:-:S04]  /*8d40*/  IMAD.WIDE.U32 R2, R5, UR4, R2 ;  /* 0x0000000405027c25 */ /* 0x000fc8000f8e0002 */
[----:B------:R-:W-:Y:S01]  /*8d50*/  IMAD R7, R6, R0, R7 ;  /* 0x0000000006077224 */ /* 0x000fe200078e0207 */
[----:B------:R-:W-:-:S05]  /*8d60*/  SHF.R.S32.HI R0, RZ, 0x1f, R5 ;  /* 0x0000001fff007819 */ /* 0x000fca0000011405 */
[----:B------:R-:W-:-:S04]  /*8d70*/  IMAD R0, R0, UR4, RZ ;  /* 0x0000000400007c24 */ /* 0x000fc8000f8e02ff */
[----:B------:R-:W-:Y:S01]  /*8d80*/  IMAD R5, R5, UR5, R0 ;  /* 0x0000000505057c24 */ /* 0x000fe2000f8e0200 */
[----:B------:R-:W-:Y:S01]  /*8d90*/  SHF.R.S32.HI R0, RZ, 0x1f, R7 ;  /* 0x0000001fff007819 */ /* 0x000fe20000011407 */
[----:B------:R-:W-:Y:S02]  /*8da0*/  ULDC.64 UR4, c[0x0][0x2c8] ;  /* 0x0000b20000047ab9 */ /* 0x000fe40000000a00 */
[----:B------:R-:W-:Y:S02]  /*8db0*/  IMAD.IADD R3, R3, 0x1, R5 ;  /* 0x0000000103037824 */ /* 0x000fe400078e0205 */
[----:B------:R-:W-:Y:S02]  /*8dc0*/  IMAD R0, R0, UR4, RZ ;  /* 0x0000000400007c24 */ /* 0x000fe4000f8e02ff */
[----:B------:R-:W-:-:S04]  /*8dd0*/  IMAD.WIDE.U32 R2, R7, UR4, R2 ;  /* 0x0000000407027c25 */ /* 0x000fc8000f8e0002 */
[----:B------:R-:W-:Y:S01]  /*8de0*/  IMAD R5, R7, UR5, R0 ;  /* 0x0000000507057c24 */ /* 0x000fe2000f8e0200 */
[----:B------:R-:W-:Y:S02]  /*8df0*/  ULDC.64 UR4, c[0x0][0x280] ;  /* 0x0000a00000047ab9 */ /* 0x000fe40000000a00 */
[C---:B------:R-:W-:Y:S01]  /*8e00*/  LEA R0, P0, R2.reuse, UR4, 0x1 ;  /* 0x0000000402007c11 */ /* 0x040fe2000f8008ff */
[----:B------:R-:W-:Y:S01]  /*8e10*/  IMAD.IADD R3, R3, 0x1, R5 ;  /* 0x0000000103037824 */ /* 0x000fe200078e0205 */
[----:B------:R-:W-:Y:S02]  /*8e20*/  ULDC UR4, c[0x0][0x2b8] ;  /* 0x0000ae0000047ab9 */ /* 0x000fe40000000800 */
[----:B------:R-:W-:Y:S02]  /*8e30*/  ISETP.GE.AND P2, PT, R19, UR4, PT ;  /* 0x0000000413007c0c */ /* 0x000fe4000bf46270 */
[----:B------:R-:W-:Y:S01]  /*8e40*/  LEA.HI.X R8, R2, UR5, R3, 0x1, P0 ;  /* 0x0000000502087c11 */ /* 0x000fe200080f0c03 */
[----:B------:R-:W-:Y:S01]  /*8e50*/  UMOV UR5, 0xffffffff ;  /* 0xffffffff00057882 */ /* 0x000fe20000000000 */
[----:B------:R-:W-:-:S02]  /*8e60*/  ISETP.GE.AND P0, PT, R23, UR4, PT ;  /* 0x0000000417007c0c */ /* 0x000fc4000bf06270 */
[----:B------:R-:W-:Y:S01]  /*8e70*/  ISETP.GE.AND P3, PT, R30, UR4, PT ;  /* 0x000000041e007c0c */ /* 0x000fe2000bf66270 */
[----:B------:R-:W-:-:S12]  /*8e80*/  BRA.DIV UR5, `(.L_x_51) ;  /* 0x0000002a05307947 */ /* 0x000fd8000b800000 */
[----:B------:R-:W-:Y:S01]  /*8e90*/  SHFL.IDX PT, R3, R8, RZ, 0x181f ;  /* 0x00181fff08037589 */ /* 0x000fe200000e0000 */
[----:B------:R-:W-:Y:S01]  /*8ea0*/  ULDC UR4, c[0x0][0x288] ;  /* 0x0000a20000047ab9 */ /* 0x000fe20000000800 */
[----:B------:R-:W-:Y:S01]  /*8eb0*/  LEA R7, R24, R37, 0x7 ;  /* 0x0000002518077211 */ /* 0x000fe200078e38ff */
[----:B------:R-:W-:Y:S01]  /*8ec0*/  IMAD R6, R6, UR4, RZ ;  /* 0x0000000406067c24 */ /* 0x000fe2000f8e02ff */
[----:B------:R-:W0:Y:S03]  /*8ed0*/  SHFL.IDX PT, R2, R0, RZ, 0x181f ;  /* 0x00181fff00027589 */ /* 0x000e2600000e0000 */
[C---:B------:R-:W-:Y:S01]  /*8ee0*/  VIADD R11, R7.reuse, 0x10 ;  /* 0x00000010070b7836 */ /* 0x040fe20000000000 */
[----:B------:R-:W-:Y:S01]  /*8ef0*/  ISETP.GE.AND P1, PT, R7, R6, PT ;  /* 0x000000060700720c */ /* 0x000fe20003f26270 */
[----:B------:R-:W-:Y:S04]  /*8f00*/  SHFL.IDX PT, R5, R8, 0x1, 0x181f ;  /* 0x00381f0008057f89 */ /* 0x000fe800000e0000 */
[----:B------:R-:W1:Y:S04]  /*8f10*/  SHFL.IDX PT, R4, R0, 0x1, 0x181f ;  /* 0x00381f0000047f89 */ /* 0x000e6800000e0000 */
[----:B------:R-:W-:Y:S04]  /*8f20*/  SHFL.IDX PT, R14, R0, 0x7, 0x181f ;  /* 0x00f81f00000e7f89 */ /* 0x000fe800000e0000 */
[----:B------:R-:W-:Y:S01]  /*8f30*/  @!P1 LEA R9, R25, UR45, 0x1 ;  /* 0x0000002d19099c11 */ /* 0x000fe2000f8e08ff */
[----:B0-----:R-:W-:-:S05]  /*8f40*/  @!P1 IMAD.WIDE.U32 R2, R30, 0x2, R2 ;  /* 0x000000021e029825 */ /* 0x001fca00078e0002 */
[----:B------:R-:W-:Y:S04]  /*8f50*/  @!P1 LDGSTS.E.BYPASS.LTC128B.128 [R9+0xc400], desc[UR38][R2.64], !P3 ;  /* 0x0c40000002099fae */ /* 0x000fe8000d901d66 */
[----:B------:R-:W-:Y:S04]  /*8f60*/  @!P1 LDGSTS.E.BYPASS.LTC128B.128 [R9+0x10400], desc[UR38][R2.64+0x80], !P2 ;  /* 0x1040008002099fae */ /* 0x000fe8000d101d66 */
[----:B------:R0:W-:Y:S01]  /*8f70*/  @!P1 LDGSTS.E.BYPASS.LTC128B.128 [R9+0x14400], desc[UR38][R2.64+0x100], !P0 ;  /* 0x1440010002099fae */ /* 0x0001e2000c101d66 */
[----:B------:R-:W-:Y:S02]  /*8f80*/  ISETP.GE.AND P1, PT, R11, R6, PT ;  /* 0x000000060b00720c */ /* 0x000fe40003f26270 */
[C---:B------:R-:W-:Y:S01]  /*8f90*/  IADD3 R11, R7.reuse, 0x30, RZ ;  /* 0x00000030070b7810 */ /* 0x040fe20007ffe0ff */
[----:B0-----:R-:W-:Y:S01]  /*8fa0*/  SHFL.IDX PT, R3, R8, 0x2, 0x181f ;  /* 0x00581f0008037f89 */ /* 0x001fe200000e0000 */
[----:B------:R-:W-:-:S09]  /*8fb0*/  VIADD R9, R7, 0x20 ;  /* 0x0000002007097836 */ /* 0x000fd20000000000 */
[----:B------:R-:W-:Y:S01]  /*8fc0*/  @!P1 LEA R19, R25, UR45, 0x1 ;  /* 0x0000002d19139c11 */ /* 0x000fe2000f8e08ff */
[----:B-1----:R-:W-:Y:S01]  /*8fd0*/  @!P1 IMAD.WIDE.U32 R4, R30, 0x2, R4 ;  /* 0x000000021e049825 */ /* 0x002fe200078e0004 */
[----:B------:R-:W0:Y:S04]  /*8fe0*/  SHFL.IDX PT, R2, R0, 0x2, 0x181f ;  /* 0x00581f0000027f89 */ /* 0x000e2800000e0000 */
[----:B------:R-:W-:Y:S04]  /*8ff0*/  @!P1 LDGSTS.E.BYPASS.LTC128B.128 [R19+0xcc00], desc[UR38][R4.64], !P3 ;  /* 0x0cc0000004139fae */ /* 0x000fe8000d901d66 */
[----:B------:R-:W-:Y:S04]  /*9000*/  @!P1 LDGSTS.E.BYPASS.LTC128B.128 [R19+0x10c00], desc[UR38][R4.64+0x80], !P2 ;  /* 0x10c0008004139fae */ /* 0x000fe8000d101d66 */
[----:B------:R1:W-:Y:S01]  /*9010*/  @!P1 LDGSTS.E.BYPASS.LTC128B.128 [R19+0x14c00], desc[UR38][R4.64+0x100], !P0 ;  /* 0x14c0010004139fae */ /* 0x0003e2000c101d66 */
[----:B------:R-:W-:-:S03]  /*9020*/  ISETP.GE.AND P1, PT, R9, R6, PT ;  /* 0x000000060900720c */ /* 0x000fc60003f26270 */
[----:B-1----:R-:W-:Y:S10]  /*9030*/  SHFL.IDX PT, R5, R8, 0x3, 0x181f ;  /* 0x00781f0008057f89 */ /* 0x002ff400000e0000 */
[----:B0-----:R-:W-:Y:S01]  /*9040*/  @!P1 IMAD.WIDE.U32 R2, R30, 0x2, R2 ;  /* 0x000000021e029825 */ /* 0x001fe200078e0002 */
[----:B------:R-:W-:Y:S01]  /*9050*/  @!P1 LEA R9, R25, UR45, 0x1 ;  /* 0x0000002d19099c11 */ /* 0x000fe2000f8e08ff */
[----:B------:R-:W0:Y:S04]  /*9060*/  SHFL.IDX PT, R4, R0, 0x3, 0x181f ;  /* 0x00781f0000047f89 */ /* 0x000e2800000e0000 */
[----:B------:R-:W-:Y:S04]  /*9070*/  @!P1 LDGSTS.E.BYPASS.LTC128B.128 [R9+0xd400], desc[UR38][R2.64], !P3 ;  /* 0x0d40000002099fae */ /* 0x000fe8000d901d66 */
[----:B------:R-:W-:Y:S04]  /*9080*/  @!P1 LDGSTS.E.BYPASS.LTC128B.128 [R9+0x11400], desc[UR38][R2.64+0x80], !P2 ;  /* 0x1140008002099fae */ /* 0x000fe8000d101d66 */
[----:B------:R1:W-:Y:S01]  /*9090*/  @!P1 LDGSTS.E.BYPASS.LTC128B.128 [R9+0x15400], desc[UR38][R2.64+0x100], !P0 ;  /* 0x1540010002099fae */ /* 0x0003e2000c101d66 */
[----:B------:R-:W-:Y:S01]  /*90a0*/  ISETP.GE.AND P1, PT, R11, R6, PT ;  /* 0x000000060b00720c */ /* 0x000fe20003f26270 */
[----:B------:R-:W-:-:S02]  /*90b0*/  VIADD R11, R7, 0x50 ;  /* 0x00000050070b7836 */ /* 0x000fc40000000000 */
[----:B-1----:R-:W-:Y:S01]  /*90c0*/  SHFL.IDX PT, R3, R8, 0x4, 0x181f ;  /* 0x00981f0008037f89 */ /* 0x002fe200000e0000 */
[----:B------:R-:W-:-:S09]  /*90d0*/  VIADD R9, R7, 0x40 ;  /* 0x0000004007097836 */ /* 0x000fd20000000000 */
[----:B------:R-:W-:Y:S01]  /*90e0*/  @!P1 LEA R19, R25, UR45, 0x1 ;  /* 0x0000002d19139c11 */ /* 0x000fe2000f8e08ff */
[----:B0-----:R-:W-:Y:S01]  /*90f0*/  @!P1 IMAD.WIDE.U32 R4, R30, 0x2, R4 ;  /* 0x000000021e049825 */ /* 0x001fe200078e0004 */
        /* <DEDUP_REMOVED lines=12> */
[----:B------:R-:W-:-:S03]  /*91c0*/  ISETP.GE.AND P1, PT, R11, R6, PT ;  /* 0x000000060b00720c */ /* 0x000fc60003f26270 */
[----:B-1----:R-:W-:Y:S01]  /*91d0*/  SHFL.IDX PT, R3, R8, 0x6, 0x181f ;  /* 0x00d81f0008037f89 */ /* 0x002fe200000e0000 */
[----:B------:R-:W-:-:S09]  /*91e0*/  IADD3 R9, R7, 0x60, RZ ;  /* 0x0000006007097810 */ /* 0x000fd20007ffe0ff */
[----:B0-----:R-:W-:Y:S01]  /*91f0*/  @!P1 IMAD.WIDE.U32 R4, R30, 0x2, R4 ;  /* 0x000000021e049825 */ /* 0x001fe200078e0004 */
[----:B------:R-:W-:Y:S01]  /*9200*/  @!P1 LEA R19, R25, UR45, 0x1 ;  /* 0x0000002d19139c11 */ /* 0x000fe2000f8e08ff */
[----:B------:R-:W0:Y:S04]  /*9210*/  SHFL.IDX PT, R2, R0, 0x6, 0x181f ;  /* 0x00d81f0000027f89 */ /* 0x000e2800000e0000 */
[----:B------:R-:W-:Y:S04]  /*9220*/  @!P1 LDGSTS.E.BYPASS.LTC128B.128 [R19+0xec00], desc[UR38][R4.64], !P3 ;  /* 0x0ec0000004139fae */ /* 0x000fe8000d901d66 */
[----:B------:R-:W-:Y:S04]  /*9230*/  @!P1 LDGSTS.E.BYPASS.LTC128B.128 [R19+0x12c00], desc[UR38][R4.64+0x80], !P2 ;  /* 0x12c0008004139fae */ /* 0x000fe8000d101d66 */
[----:B------:R1:W-:Y:S01]  /*9240*/  @!P1 LDGSTS.E.BYPASS.LTC128B.128 [R19+0x16c00], desc[UR38][R4.64+0x100], !P0 ;  /* 0x16c0010004139fae */ /* 0x0003e2000c101d66 */
[----:B------:R-:W-:-:S03]  /*9250*/  ISETP.GE.AND P1, PT, R9, R6, PT ;  /* 0x000000060900720c */ /* 0x000fc60003f26270 */
[----:B-1----:R1:W2:Y:S10]  /*9260*/  SHFL.IDX PT, R4, R8, 0x7, 0x181f ;  /* 0x00f81f0008047f89 */ /* 0x0022b400000e0000 */
[----:B0-----:R-:W-:Y:S01]  /*9270*/  @!P1 IMAD.WIDE.U32 R2, R30, 0x2, R2 ;  /* 0x000000021e029825 */ /* 0x001fe200078e0002 */
[----:B------:R-:W-:-:S05]  /*9280*/  @!P1 LEA R9, R25, UR45, 0x1 ;  /* 0x0000002d19099c11 */ /* 0x000fca000f8e08ff */
[----:B------:R1:W-:Y:S04]  /*9290*/  @!P1 LDGSTS.E.BYPASS.LTC128B.128 [R9+0xf400], desc[UR38][R2.64], !P3 ;  /* 0x0f40000002099fae */ /* 0x0003e8000d901d66 */
[----:B------:R1:W-:Y:S04]  /*92a0*/  @!P1 LDGSTS.E.BYPASS.LTC128B.128 [R9+0x13400], desc[UR38][R2.64+0x80], !P2 ;  /* 0x1340008002099fae */ /* 0x0003e8000d101d66 */
[----:B------:R1:W-:Y:S02]  /*92b0*/  @!P1 LDGSTS.E.BYPASS.LTC128B.128 [R9+0x17400], desc[UR38][R2.64+0x100], !P0 ;  /* 0x1740010002099fae */ /* 0x0003e4000c101d66 */
.L_x_119:
[----:B------:R-:W-:Y:S01]  /*92c0*/  VIADD R7, R7, 0x70 ;  /* 0x0000007007077836 */ /* 0x000fe20000000000 */
[----:B------:R-:W-:Y:S01]  /*92d0*/  BSSY B0, `(.L_x_52) ;  /* 0x000000d000007945 */ /* 0x000fe20003800000 */
[----:B-1----:R-:W-:Y:S01]  /*92e0*/  IMAD.MOV.U32 R2, RZ, RZ, R14 ;  /* 0x000000ffff027224 */ /* 0x002fe200078e000e */
[----:B--2---:R-:W-:Y:S02]  /*92f0*/  MOV R3, R4 ;  /* 0x0000000400037202 */ /* 0x004fe40000000f00 */
[----:B------:R-:W-:-:S13]  /*9300*/  ISETP.GE.AND P1, PT, R7, R6, PT ;  /* 0x000000060700720c */ /* 0x000fda0003f26270 */
[----:B------:R-:W-:Y:S05]  /*9310*/  @P1 BRA `(.L_x_53) ;  /* 0x0000000000201947 */ /* 0x000fea0003800000 */
[----:B------:R-:W-:Y:S01]  /*9320*/  IMAD.WIDE.U32 R2, R30, 0x2, R2 ;  /* 0x000000021e027825 */ /* 0x000fe200078e0002 */
[----:B------:R-:W-:-:S05]  /*9330*/  LEA R5, R25, UR45, 0x1 ;  /* 0x0000002d19057c11 */ /* 0x000fca000f8e08ff */
[----:B------:R-:W-:Y:S01]  /*9340*/  @!PT LDS RZ, [RZ] ;  /* 0x00000000fffff984 */ /* 0x000fe20000000800 */
[----:B------:R-:W-:Y:S01]  /*9350*/  @!PT LDS RZ, [RZ] ;  /* 0x00000000fffff984 */ /* 0x000fe20000000800 */
[----:B------:R-:W-:Y:S01]  /*9360*/  @!PT LDS RZ, [RZ] ;  /* 0x00000000fffff984 */ /* 0x000fe20000000800 */
[----:B------:R0:W-:Y:S04]  /*9370*/  LDGSTS.E.BYPASS.LTC128B.128 [R5+0xfc00], desc[UR38][R2.64], !P3 ;  /* 0x0fc0000002057fae */ /* 0x0001e8000d901d66 */
[----:B------:R0:W-:Y:S04]  /*9380*/  LDGSTS.E.BYPASS.LTC128B.128 [R5+0x13c00], desc[UR38][R2.64+0x80], !P2 ;  /* 0x13c0008002057fae */ /* 0x0001e8000d101d66 */
[----:B------:R0:W-:Y:S02]  /*9390*/  LDGSTS.E.BYPASS.LTC128B.128 [R5+0x17c00], desc[UR38][R2.64+0x100], !P0 ;  /* 0x17c0010002057fae */ /* 0x0001e4000c101d66 */
.L_x_53:
[----:B------:R-:W-:Y:S05]  /*93a0*/  BSYNC B0 ;  /* 0x0000000000007941 */ /* 0x000fea0003800000 */
.L_x_52:
[----:B------:R-:W-:Y:S01]  /*93b0*/  NOP ;  /* 0x0000000000007918 */ /* 0x000fe20000000000 */
[----:B------:R-:W-:Y:S01]  /*93c0*/  SYNCS.ARRIVE.TRANS64.RED.A0T1 RZ, [UR45+0x2a800], RZ ;  /* 0x02a800ffffff79a7 */ /* 0x000fe2000820042d */
[----:B------:R-:W-:Y:S01]  /*93d0*/  IMAD.MOV.U32 R0, RZ, RZ, 0x1 ;  /* 0x00000001ff007424 */ /* 0x000fe200078e00ff */
[----:B------:R-:W-:Y:S04]  /*93e0*/  ARRIVES.LDGSTSBAR.64.TRANSCNT [UR45+0x2a800] ;  /* 0x02a80000ff0079b0 */ /* 0x000fe80008000aad */
[----:B------:R-:W-:Y:S01]  /*93f0*/  SHF.L.U32 R0, R0, 0x1f, RZ ;  /* 0x0000001f00007819 */ /* 0x000fe200000006ff */
[----:B------:R-:W-:Y:S01]  /*9400*/  NOP ;  /* 0x0000000000007918 */ /* 0x000fe20000000000 */
[----:B------:R-:W-:Y:S02]  /*9410*/  SYNCS.ARRIVE.TRANS64.A1T0 RZ, [UR45+0x2a800], RZ ;  /* 0x02a800ffffff79a7 */ /* 0x000fe4000810002d */
[----:B------:R-:W1:Y:S02]  /*9420*/  SYNCS.PHASECHK.TRANS64.TRYWAIT P0, [UR45+0x2a820], R0 ;  /* 0x02a82000ff0075a7 */ /* 0x000e64000800016d */
[----:B-1----:R-:W-:Y:S05]  /*9430*/  @!P0 BRA `(.L_x_54) ;  /* 0x0000002c004c8947 */ /* 0x002fea0003800000 */
.L_x_120:
[----:B------:R-:W-:Y:S01]  /*9440*/  UIADD3 UR4, UR49, -0x2, URZ ;  /* 0xfffffffe31047890 */ /* 0x000fe2000fffe03f */
[----:B------:R-:W-:Y:S01]  /*9450*/  IMAD.MOV.U32 R24, RZ, RZ, 0x1 ;  /* 0x00000001ff187424 */ /* 0x000fe200078e00ff */
[----:B------:R-:W-:Y:S02]  /*9460*/  MOV R21, RZ ;  /* 0x000000ff00157202 */ /* 0x000fe40000000f00 */
[----:B------:R-:W-:-:S06]  /*9470*/  UISETP.GE.AND UP0, UPT, UR4, UR48, UPT ;  /* 0x000000300400728c */ /* 0x000fcc000bf06270 */
[----:B------:R-:W-:-:S13]  /*9480*/  PLOP3.LUT P0, PT, PT, PT, UP0, 0x80, 0x0 ;  /* 0x000000000000781c */ /* 0x000fda0003f0f008 */
[----:B------:R-:W-:Y:S05]  /*9490*/  @!P0 BRA `(.L_x_55) ;  /* 0x0000000c00dc8947 */ /* 0x000fea0003800000 */
[----:B------:R-:W-:Y:S01]  /*94a0*/  UIADD3 UR4, UR47, 0x1, URZ ;  /* 0x000000012f047890 */ /* 0x000fe2000fffe03f */
[----:B0-----:R-:W-:Y:S01]  /*94b0*/  LOP3.LUT R3, RZ, UR44, RZ, 0x33, !PT ;  /* 0x0000002cff037c12 */ /* 0x001fe2000f8e33ff */
[----:B------:R-:W-:Y:S01]  /*94c0*/  BSSY B0, `(.L_x_55) ;  /* 0x00000f4000007945 */ /* 0x000fe20003800000 */
[----:B------:R-:W-:Y:S01]  /*94d0*/  IADD3 R18, R26, R18, R37 ;  /* 0x000000121a127210 */ /* 0x000fe20007ffe025 */
[----:B------:R-:W-:Y:S01]  /*94e0*/  UIMAD UR4, UR4, UR37, URZ ;  /* 0x00000025040472a4 */ /* 0x000fe2000f8e023f */
[----:B------:R-:W-:Y:S01]  /*94f0*/  IADD3 R5, -R37, UR43, RZ ;  /* 0x0000002b25057c10 */ /* 0x000fe2000fffe1ff */
[----:B------:R-:W-:Y:S01]  /*9500*/  IMAD.SHL.U32 R35, R30, 0x2, RZ ;  /* 0x000000021e237824 */ /* 0x000fe200078e00ff */
[----:B------:R-:W-:Y:S01]  /*9510*/  MOV R23, 0x1 ;  /* 0x0000000100177802 */ /* 0x000fe20000000f00 */
[----:B------:R-:W-:Y:S02]  /*9520*/  VIADD R9, R18, 0xfffffee0 ;  /* 0xfffffee012097836 */ /* 0x000fe40000000000 */
[----:B------:R-:W-:Y:S01]  /*9530*/  LOP3.LUT R0, RZ, UR4, RZ, 0x33, !PT ;  /* 0x00000004ff007c12 */ /* 0x000fe2000f8e33ff */
[----:B------:R-:W-:-:S03]  /*9540*/  IMAD.MOV.U32 R10, RZ, RZ, RZ ;  /* 0x000000ffff0a7224 */ /* 0x000fc600078e00ff */
[----:B------:R-:W-:-:S04]  /*9550*/  VIMNMX R0, R0, R3, !PT ;  /* 0x0000000300007248 */ /* 0x000fc80007fe0100 */
[C---:B------:R-:W-:Y:S01]  /*9560*/  IADD3 R28, -R0.reuse, -0x2, RZ ;  /* 0xfffffffe001c7810 */ /* 0x040fe20007ffe1ff */
[C---:B------:R-:W-:Y:S02]  /*9570*/  IMAD R5, R0.reuse, 0x60, R5 ;  /* 0x0000006000057824 */ /* 0x040fe400078e0205 */
[----:B------:R-:W-:Y:S02]  /*9580*/  IMAD R9, R0, -0x60, R9 ;  /* 0xffffffa000097824 */ /* 0x000fe400078e0209 */
[----:B------:R-:W-:-:S07]  /*9590*/  VIADD R0, R5, 0xc0 ;  /* 0x000000c005007836 */ /* 0x000fce0000000000 */
.L_x_68:
[----:B------:R-:W0:Y:S01]  /*95a0*/  LDC R2, c[0x0][0x430] ;  /* 0x00010c00ff027b82 */ /* 0x000e220000000800 */
[----:B------:R-:W-:Y:S02]  /*95b0*/  ISETP.GT.U32.AND P1, PT, R33, 0x5f, PT ;  /* 0x0000005f2100780c */ /* 0x000fe40003f24070 */
[----:B------:R-:W-:-:S11]  /*95c0*/  MOV R11, R9 ;  /* 0x00000009000b7202 */ /* 0x000fd60000000f00 */
[----:B------:R-:W1:Y:S08]  /*95d0*/  @!P1 LDC.64 R6, c[0x0][0x428] ;  /* 0x00010a00ff069b82 */ /* 0x000e700000000a00 */
[----:B------:R-:W2:Y:S01]  /*95e0*/  @!P1 LDC.64 R4, c[0x0][0x418] ;  /* 0x00010600ff049b82 */ /* 0x000ea20000000a00 */
[----:B0-----:R-:W-:-:S13]  /*95f0*/  ISETP.NE.AND P0, PT, R2, 0x1, PT ;  /* 0x000000010200780c */ /* 0x001fda0003f05270 */
[----:B------:R-:W0:Y:S08]  /*9600*/  @P0 LDC R2, c[0x0][0x434] ;  /* 0x00010d00ff020b82 */ /* 0x000e300000000800 */
[----:B------:R-:W3:Y:S01]  /*9610*/  @P0 LDC R3, c[0x0][0x438] ;  /* 0x00010e00ff030b82 */ /* 0x000ee20000000800 */
[----:B0-----:R-:W-:-:S05]  /*9620*/  @P0 IMAD.HI.U32 R2, R9, R2, RZ ;  /* 0x0000000209020227 */ /* 0x001fca00078e00ff */
[----:B---3--:R-:W-:Y:S01]  /*9630*/  @P0 SHF.R.U32.HI R11, RZ, R3, R2 ;  /* 0x00000003ff0b0219 */ /* 0x008fe20000011602 */
[----:B-1----:R-:W-:-:S03]  /*9640*/  @!P1 IMAD R2, R34, R6, RZ ;  /* 0x0000000622029224 */ /* 0x002fc600078e02ff */
[--C-:B------:R-:W-:Y:S01]  /*9650*/  @!P1 SHF.R.S32.HI R3, RZ, 0x1f, R11.reuse ;  /* 0x0000001fff039819 */ /* 0x100fe2000001140b */
[----:B------:R-:W-:Y:S02]  /*9660*/  @!P1 IMAD R7, R32, R7, R2 ;  /* 0x0000000720079224 */ /* 0x000fe400078e0202 */
[----:B------:R-:W-:-:S04]  /*9670*/  @!P1 IMAD.MOV.U32 R2, RZ, RZ, R11 ;  /* 0x000000ffff029224 */ /* 0x000fc800078e000b */
[----:B------:R-:W-:Y:S01]  /*9680*/  @!P1 IMAD.WIDE.U32 R2, R32, R6, R2 ;  /* 0x0000000620029225 */ /* 0x000fe200078e0002 */
[----:B------:R-:W-:-:S03]  /*9690*/  MOV R6, RZ ;  /* 0x000000ff00067202 */ /* 0x000fc60000000f00 */
[----:B------:R-:W-:Y:S01]  /*96a0*/  @!P1 IMAD.IADD R3, R7, 0x1, R3 ;  /* 0x0000000107039824 */ /* 0x000fe200078e0203 */
[----:B--2---:R-:W-:-:S04]  /*96b0*/  @!P1 LEA R4, P0, R2, R4, 0x2 ;  /* 0x0000000402049211 */ /* 0x004fc800078010ff */
[----:B------:R-:W-:Y:S01]  /*96c0*/  @!P1 LEA.HI.X R5, R2, R5, R3, 0x2, P0 ;  /* 0x0000000502059211 */ /* 0x000fe200000f1403 */
[----:B------:R-:W-:-:S04]  /*96d0*/  VIADD R21, R10, 0x1 ;  /* 0x000000010a157836 */ /* 0x000fc80000000000 */
[----:B------:R0:W5:Y:S01]  /*96e0*/  @!P1 LDG.E R6, desc[UR38][R4.64] ;  /* 0x0000002604069981 */ /* 0x000162000c1e1900 */
[----:B------:R-:W-:Y:S02]  /*96f0*/  ISETP.NE.AND P1, PT, R36, 0x3, PT ;  /* 0x000000032400780c */ /* 0x000fe40003f25270 */
[----:B------:R-:W-:-:S04]  /*9700*/  ISETP.NE.AND P0, PT, R21, 0x2, PT ;  /* 0x000000021500780c */ /* 0x000fc80003f05270 */
[----:B------:R-:W-:Y:S02]  /*9710*/  SEL R24, RZ, 0x1, P0 ;  /* 0x00000001ff187807 */ /* 0x000fe40000000000 */
[----:B------:R-:W-:Y:S02]  /*9720*/  SEL R21, R21, RZ, P0 ;  /* 0x000000ff15157207 */ /* 0x000fe40000000000 */
[----:B------:R-:W-:-:S03]  /*9730*/  LOP3.LUT R24, R23, R24, RZ, 0x3c, !PT ;  /* 0x0000001817187212 */ /* 0x000fc600078e3cff */
[----:B0-----:R-:W-:Y:S05]  /*9740*/  @!P1 BRA `(.L_x_56) ;  /* 0x0000000000049947 */ /* 0x001fea0003800000 */
[----:B------:R-:W-:Y:S01]  /*9750*/  BPT.TRAP 0x1 ;  /* 0x000000040000795c */ /* 0x000fe20000300000 */
.L_x_56:
[----:B------:R-:W-:Y:S01]  /*9760*/  LEA R8, R21, UR45, 0x3 ;  /* 0x0000002d15087c11 */ /* 0x000fe2000f8e18ff */
[----:B------:R-:W-:Y:S01]  /*9770*/  BSSY B1, `(.L_x_57) ;  /* 0x0000004000017945 */ /* 0x000fe20003800000 */
[----:B------:R-:W-:-:S04]  /*9780*/  SHF.L.U32 R3, R24, 0x1f, RZ ;  /* 0x0000001f18037819 */ /* 0x000fc800000006ff */
[----:B------:R-:W0:Y:S02]  /*9790*/  SYNCS.PHASECHK.TRANS64.TRYWAIT P0, [R8+URZ+0x2a840], R3 ;  /* 0x02a84003080075a7 */ /* 0x000e24000800017f */
[----:B0-----:R-:W-:Y:S05]  /*97a0*/  @!P0 BRA `(.L_x_58) ;  /* 0x0000002800888947 */ /* 0x001fea0003800000 */
.L_x_121:
[----:B------:R-:W-:Y:S05]  /*97b0*/  BSYNC B1 ;  /* 0x0000000000017941 */ /* 0x000fea0003800000 */
.L_x_57:
[----:B------:R-:W-:Y:S01]  /*97c0*/  ULDC UR4, c[0x0][0x430] ;  /* 0x00010c0000047ab9 */ /* 0x000fe20000000800 */
[----:B-----5:R-:W-:Y:S01]  /*97d0*/  SHF.R.S32.HI R27, RZ, 0x1f, R6 ;  /* 0x0000001fff1b7819 */ /* 0x020fe20000011406 */
[----:B------:R-:W-:Y:S01]  /*97e0*/  UIADD3 UR4, -UR4, URZ, URZ ;  /* 0x0000003f04047290 */ /* 0x000fe2000fffe13f */
[----:B------:R-:W-:Y:S01]  /*97f0*/  R2UR UR6, R31 ;  /* 0x000000001f0672ca */ /* 0x000fe200000e0000 */
[----:B------:R-:W-:Y:S01]  /*9800*/  IMAD R19, R21, 0x4800, R25 ;  /* 0x0000480015137824 */ /* 0x000fe200078e0219 */
[C---:B------:R-:W-:Y:S02]  /*9810*/  LOP3.LUT P3, RZ, R22.reuse, 0x4, RZ, 0xc0, !PT ;  /* 0x0000000416ff7812 */ /* 0x040fe4000786c0ff */
[C---:B------:R-:W-:Y:S01]  /*9820*/  LOP3.LUT P2, RZ, R22.reuse, 0x2, RZ, 0xc0, !PT ;  /* 0x0000000216ff7812 */ /* 0x040fe2000784c0ff */
[----:B------:R-:W-:Y:S01]  /*9830*/  IMAD R7, R11, UR4, R9 ;  /* 0x000000040b077c24 */ /* 0x000fe2000f8e0209 */
[----:B------:R-:W-:Y:S01]  /*9840*/  ULDC.64 UR4, c[0x0][0x300] ;  /* 0x0000c00000047ab9 */ /* 0x000fe20000000a00 */
[----:B------:R-:W-:-:S03]  /*9850*/  LOP3.LUT P1, RZ, R22, 0x1, RZ, 0xc0, !PT ;  /* 0x0000000116ff7812 */ /* 0x000fc6000782c0ff */
[----:B------:R-:W-:-:S05]  /*9860*/  SHF.R.S32.HI R26, RZ, 0x1f, R7 ;  /* 0x0000001fff1a7819 */ /* 0x000fca0000011407 */
[----:B------:R-:W-:-:S04]  /*9870*/  IMAD R2, R26, UR4, RZ ;  /* 0x000000041a027c24 */ /* 0x000fc8000f8e02ff */
[C---:B------:R-:W-:Y:S02]  /*9880*/  IMAD R5, R7.reuse, UR5, R2 ;  /* 0x0000000507057c24 */ /* 0x040fe4000f8e0202 */
[----:B0-----:R-:W-:Y:S01]  /*9890*/  IMAD.WIDE.U32 R2, R7, UR4, RZ ;  /* 0x0000000407027c25 */ /* 0x001fe2000f8e00ff */
        /* <DEDUP_REMOVED lines=14> */
[----:B------:R-:W-:-:S04]  /*9980*/  UMOV UR4, 0xffffffff ;  /* 0xffffffff00047882 */ /* 0x000fc80000000000 */
[----:B------:R-:W-:Y:S01]  /*9990*/  LEA.HI.X R20, R2, UR7, R3, 0x1, P0 ;  /* 0x0000000702147c11 */ /* 0x000fe200080f0c03 */
[----:B------:R-:W-:Y:S06]  /*99a0*/  BRA.DIV UR4, `(.L_x_59) ;  /* 0x0000002a041c7947 */ /* 0x000fec000b800000 */
[----:B------:R-:W0:Y:S01]  /*99b0*/  SHFL.IDX PT, R14, R18, RZ, 0x181f ;  /* 0x00181fff120e7589 */ /* 0x000e2200000e0000 */
[----:B------:R-:W-:-:S03]  /*99c0*/  LEA R19, R19, UR45, 0x1 ;  /* 0x0000002d13137c11 */ /* 0x000fc6000f8e08ff */
[----:B------:R-:W1:Y:S04]  /*99d0*/  SHFL.IDX PT, R3, R20, RZ, 0x181f ;  /* 0x00181fff14037589 */ /* 0x000e6800000e0000 */
[----:B------:R-:W-:Y:S04]  /*99e0*/  SHFL.IDX PT, R4, R20, 0x1, 0x181f ;  /* 0x00381f0014047f89 */ /* 0x000fe800000e0000 */
[----:B------:R-:W-:Y:S04]  /*99f0*/  SHFL.IDX PT, R12, R18, 0x2, 0x181f ;  /* 0x00581f00120c7f89 */ /* 0x000fe800000e0000 */
[----:B------:R-:W-:Y:S01]  /*9a00*/  SHFL.IDX PT, R5, R20, 0x2, 0x181f ;  /* 0x00581f0014057f89 */ /* 0x000fe200000e0000 */
[----:B0-----:R-:W-:-:S03]  /*9a10*/  IADD3 R2, P0, R14, R35, RZ ;  /* 0x000000230e027210 */ /* 0x001fc60007f1e0ff */
[----:B------:R-:W0:Y:S01]  /*9a20*/  SHFL.IDX PT, R14, R18, 0x1, 0x181f ;  /* 0x00381f00120e7f89 */ /* 0x000e2200000e0000 */
[----:B-1----:R-:W-:-:S05]  /*9a30*/  IADD3.X R3, RZ, R3, RZ, P0, !PT ;  /* 0x00000003ff037210 */ /* 0x002fca00007fe4ff */
[----:B------:R-:W-:Y:S04]  /*9a40*/  LDGSTS.E.BYPASS.LTC128B.128 [R19+0x18400], desc[UR38][R2.64], !P3 ;  /* 0x1840000002137fae */ /* 0x000fe8000d901d66 */
[----:B------:R-:W-:Y:S04]  /*9a50*/  LDGSTS.E.BYPASS.LTC128B.128 [R19+0x1b400], desc[UR38][R2.64+0x80], !P2 ;  /* 0x1b40008002137fae */ /* 0x000fe8000d101d66 */
[----:B------:R0:W-:Y:S02]  /*9a60*/  LDGSTS.E.BYPASS.LTC128B.128 [R19+0x1e400], desc[UR38][R2.64+0x100], !P1 ;  /* 0x1e40010002137fae */ /* 0x0001e4000c901d66 */
[----:B0-----:R-:W-:-:S02]  /*9a70*/  IADD3 R2, P0, R14, R35, RZ ;  /* 0x000000230e027210 */ /* 0x001fc40007f1e0ff */
[----:B------:R-:W0:Y:S03]  /*9a80*/  SHFL.IDX PT, R14, R18, 0x3, 0x181f ;  /* 0x00781f00120e7f89 */ /* 0x000e2600000e0000 */
[----:B------:R-:W-:Y:S01]  /*9a90*/  IMAD.X R3, RZ, RZ, R4, P0 ;  /* 0x000000ffff037224 */ /* 0x000fe200000e0604 */
[-C--:B------:R-:W-:Y:S02]  /*9aa0*/  IADD3 R4, P0, R12, R35.reuse, RZ ;  /* 0x000000230c047210 */ /* 0x080fe40007f1e0ff */
[----:B------:R-:W-:Y:S03]  /*9ab0*/  SHFL.IDX PT, R12, R18, 0x4, 0x181f ;  /* 0x00981f00120c7f89 */ /* 0x000fe600000e0000 */
[----:B------:R-:W-:Y:S01]  /*9ac0*/  IMAD.X R5, RZ, RZ, R5, P0 ;  /* 0x000000ffff057224 */ /* 0x000fe200000e0605 */
[----:B------:R-:W-:Y:S04]  /*9ad0*/  LDGSTS.E.BYPASS.LTC128B.128 [R19+0x18c00], desc[UR38][R2.64], !P3 ;  /* 0x18c0000002137fae */ /* 0x000fe8000d901d66 */
[----:B------:R-:W-:Y:S04]  /*9ae0*/  LDGSTS.E.BYPASS.LTC128B.128 [R19+0x1bc00], desc[UR38][R2.64+0x80], !P2 ;  /* 0x1bc0008002137fae */ /* 0x000fe8000d101d66 */
[----:B------:R1:W-:Y:S04]  /*9af0*/  LDGSTS.E.BYPASS.LTC128B.128 [R19+0x1ec00], desc[UR38][R2.64+0x100], !P1 ;  /* 0x1ec0010002137fae */ /* 0x0003e8000c901d66 */
[----:B------:R-:W-:Y:S04]  /*9b00*/  LDGSTS.E.BYPASS.LTC128B.128 [R19+0x19400], desc[UR38][R4.64], !P3 ;  /* 0x1940000004137fae */ /* 0x000fe8000d901d66 */
[----:B------:R-:W-:Y:S04]  /*9b10*/  LDGSTS.E.BYPASS.LTC128B.128 [R19+0x1c400], desc[UR38][R4.64+0x80], !P2 ;  /* 0x1c40008004137fae */ /* 0x000fe8000d101d66 */
[----:B-1----:R-:W1:Y:S01]  /*9b20*/  SHFL.IDX PT, R3, R20, 0x3, 0x181f ;  /* 0x00781f0014037f89 */ /* 0x002e6200000e0000 */
[----:B0-----:R-:W-:-:S03]  /*9b30*/  IADD3 R2, P0, R14, R35, RZ ;  /* 0x000000230e027210 */ /* 0x001fc60007f1e0ff */
[----:B------:R0:W-:Y:S04]  /*9b40*/  LDGSTS.E.BYPASS.LTC128B.128 [R19+0x1f400], desc[UR38][R4.64+0x100], !P1 ;  /* 0x1f40010004137fae */ /* 0x0001e8000c901d66 */
[----:B------:R-:W-:Y:S04]  /*9b50*/  SHFL.IDX PT, R14, R18, 0x5, 0x181f ;  /* 0x00b81f00120e7f89 */ /* 0x000fe800000e0000 */
[----:B0-----:R-:W0:Y:S04]  /*9b60*/  SHFL.IDX PT, R4, R20, 0x4, 0x181f ;  /* 0x00981f0014047f89 */ /* 0x001e2800000e0000 */
[----:B------:R-:W2:Y:S01]  /*9b70*/  SHFL.IDX PT, R20, R20, 0x5, 0x181f ;  /* 0x00b81f0014147f89 */ /* 0x000ea200000e0000 */
[----:B-1----:R-:W-:-:S05]  /*9b80*/  IADD3.X R3, RZ, R3, RZ, P0, !PT ;  /* 0x00000003ff037210 */ /* 0x002fca00007fe4ff */
[----:B------:R-:W-:Y:S04]  /*9b90*/  LDGSTS.E.BYPASS.LTC128B.128 [R19+0x19c00], desc[UR38][R2.64], !P3 ;  /* 0x19c0000002137fae */ /* 0x000fe8000d901d66 */
[----:B------:R-:W-:Y:S04]  /*9ba0*/  LDGSTS.E.BYPASS.LTC128B.128 [R19+0x1cc00], desc[UR38][R2.64+0x80], !P2 ;  /* 0x1cc0008002137fae */ /* 0x000fe8000d101d66 */
[----:B------:R1:W-:Y:S02]  /*9bb0*/  LDGSTS.E.BYPASS.LTC128B.128 [R19+0x1fc00], desc[UR38][R2.64+0x100], !P1 ;  /* 0x1fc0010002137fae */ /* 0x0003e4000c901d66 */
[----:B-1----:R-:W-:-:S05]  /*9bc0*/  IADD3 R2, P0, R12, R35, RZ ;  /* 0x000000230c027210 */ /* 0x002fca0007f1e0ff */
[----:B0-----:R-:W-:-:S05]  /*9bd0*/  IMAD.X R3, RZ, RZ, R4, P0 ;  /* 0x000000ffff037224 */ /* 0x001fca00000e0604 */
[----:B------:R0:W-:Y:S04]  /*9be0*/  LDGSTS.E.BYPASS.LTC128B.128 [R19+0x1a400], desc[UR38][R2.64], !P3 ;  /* 0x1a40000002137fae */ /* 0x0001e8000d901d66 */
[----:B------:R0:W-:Y:S04]  /*9bf0*/  LDGSTS.E.BYPASS.LTC128B.128 [R19+0x1d400], desc[UR38][R2.64+0x80], !P2 ;  /* 0x1d40008002137fae */ /* 0x0001e8000d101d66 */
[----:B--2---:R0:W-:Y:S02]  /*9c00*/  LDGSTS.E.BYPASS.LTC128B.128 [R19+0x20400], desc[UR38][R2.64+0x100], !P1 ;  /* 0x2040010002137fae */ /* 0x0041e4000c901d66 */
.L_x_135:
[----:B0-----:R-:W-:-:S05]  /*9c10*/  IADD3 R2, P0, R14, R35, RZ ;  /* 0x000000230e027210 */ /* 0x001fca0007f1e0ff */
[----:B------:R-:W-:Y:S01]  /*9c20*/  IMAD.X R3, RZ, RZ, R20, P0 ;  /* 0x000000ffff037224 */ /* 0x000fe200000e0614 */
[----:B------:R-:W-:-:S04]  /*9c30*/  PLOP3.LUT P0, PT, PT, PT, PT, 0x80, 0x0 ;  /* 0x000000000000781c */ /* 0x000fc80003f0f070 */
[----:B------:R-:W-:Y:S01]  /*9c40*/  @!PT LDS RZ, [RZ] ;  /* 0x00000000fffff984 */ /* 0x000fe20000000800 */
[----:B------:R-:W-:Y:S01]  /*9c50*/  @!PT LDS RZ, [RZ] ;  /* 0x00000000fffff984 */ /* 0x000fe20000000800 */
[----:B------:R-:W-:Y:S01]  /*9c60*/  @!PT LDS RZ, [RZ] ;  /* 0x00000000fffff984 */ /* 0x000fe20000000800 */
[----:B------:R0:W-:Y:S04]  /*9c70*/  LDGSTS.E.BYPASS.LTC128B.128 [R19+0x1ac00], desc[UR38][R2.64], !P3 ;  /* 0x1ac0000002137fae */ /* 0x0001e8000d901d66 */
[----:B------:R0:W-:Y:S04]  /*9c80*/  LDGSTS.E.BYPASS.LTC128B.128 [R19+0x1dc00], desc[UR38][R2.64+0x80], !P2 ;  /* 0x1dc0008002137fae */ /* 0x0001e8000d101d66 */
[----:B------:R0:W-:Y:S01]  /*9c90*/  LDGSTS.E.BYPASS.LTC128B.128 [R19+0x20c00], desc[UR38][R2.64+0x100], !P1 ;  /* 0x20c0010002137fae */ /* 0x0001e2000c901d66 */
[----:B------:R-:W-:Y:S01]  /*9ca0*/  NOP ;  /* 0x0000000000007918 */ /* 0x000fe20000000000 */
.L_x_60:
[----:B------:R-:W-:Y:S02]  /*9cb0*/  PLOP3.LUT P1, PT, P1, P0, PT, 0xa2, 0x0 ;  /* 0x000000000000781c */ /* 0x000fe40000f21472 */
[----:B------:R-:W-:-:S08]  /*9cc0*/  @P0 R2UR P1, UR4, R8 ;  /* 0x00000000080402ca */ /* 0x000fd00000020000 */
[----:B------:R-:W-:-:S05]  /*9cd0*/  @P0 PLOP3.LUT P0, PT, P1, PT, PT, 0x80, 0x0 ;  /* 0x000000000000081c */ /* 0x000fca0000f0f070 */
[----:B------:R-:W-:Y:S01]  /*9ce0*/  @!P1 SYNCS.ARRIVE.TRANS64.RED.A0T1 RZ, [UR4+0x2a830], RZ ;  /* 0x02a830ffffff99a7 */ /* 0x000fe20008200404 */
[----:B------:R-:W-:Y:S07]  /*9cf0*/  @!P1 ARRIVES.LDGSTSBAR.64.TRANSCNT [UR4+0x2a830] ;  /* 0x02a83000ff0099b0 */ /* 0x000fee0008000a84 */
[----:B------:R-:W-:Y:S05]  /*9d00*/  @P0 BRA.U.ANY `(.L_x_60) ;  /* 0xfffffffd00e80947 */ /* 0x000fea000393ffff */
[----:B------:R-:W-:Y:S01]  /*9d10*/  NOP ;  /* 0x0000000000007918 */ /* 0x000fe20000000000 */
[----:B------:R-:W-:-:S13]  /*9d20*/  ISETP.NE.AND P2, PT, R36, 0x3, PT ;  /* 0x000000032400780c */ /* 0x000fda0003f45270 */
[----:B------:R-:W-:Y:S05]  /*9d30*/  @!P2 BRA `(.L_x_61) ;  /* 0x000000000004a947 */ /* 0x000fea0003800000 */
[----:B------:R-:W-:Y:S01]  /*9d40*/  BPT.TRAP 0x1 ;  /* 0x000000040000795c */ /* 0x000fe20000300000 */
.L_x_61:
[----:B------:R1:W-:Y:S01]  /*9d50*/  SYNCS.ARRIVE.TRANS64.A1T0 RZ, [R8+URZ+0x2a830], RZ ;  /* 0x02a830ff08ff79a7 */ /* 0x0003e2000810003f */
[----:B------:R-:W-:Y:S05]  /*9d60*/  @!P2 BRA `(.L_x_62) ;  /* 0x000000000004a947 */ /* 0x000fea0003800000 */
[----:B------:R-:W-:Y:S01]  /*9d70*/  BPT.TRAP 0x1 ;  /* 0x000000040000795c */ /* 0x000fe20000300000 */
.L_x_62:
[----:B0-----:R-:W-:Y:S01]  /*9d80*/  SHF.L.U32 R3, R23, 0x1f, RZ ;  /* 0x0000001f17037819 */ /* 0x001fe200000006ff */
[----:B------:R-:W-:Y:S01]  /*9d90*/  BSSY B1, `(.L_x_63) ;  /* 0x0000004000017945 */ /* 0x000fe20003800000 */
[----:B------:R-:W-:-:S04]  /*9da0*/  LEA R4, R10, UR45, 0x3 ;  /* 0x0000002d0a047c11 */ /* 0x000fc8000f8e18ff */
[----:B------:R-:W0:Y:S02]  /*9db0*/  SYNCS.PHASECHK.TRANS64.TRYWAIT P0, [R4+URZ+0x2a860], R3 ;  /* 0x02a86003040075a7 */ /* 0x000e24000800017f */
[----:B0-----:R-:W-:Y:S05]  /*9dc0*/  @!P0 BRA `(.L_x_64) ;  /* 0x0000002800d08947 */ /* 0x001fea0003800000 */
.L_x_136:
[----:B------:R-:W-:Y:S05]  /*9dd0*/  BSYNC B1 ;  /* 0x0000000000017941 */ /* 0x000fea0003800000 */
.L_x_63:
[----:B------:R-:W-:Y:S01]  /*9de0*/  UMOV UR4, 0xffffffff ;  /* 0xffffffff00047882 */ /* 0x000fe20000000000 */
[----:B------:R-:W-:Y:S01]  /*9df0*/  LOP3.LUT P0, RZ, R29, 0x2, RZ, 0xc0, !PT ;  /* 0x000000021dff7812 */ /* 0x000fe2000780c0ff */
[----:B------:R-:W-:Y:S01]  /*9e00*/  IMAD R5, R10, 0x3000, R25 ;  /* 0x000030000a057824 */ /* 0x000fe200078e0219 */
[----:B------:R-:W-:Y:S11]  /*9e10*/  BRA.DIV UR4, `(.L_x_65) ;  /* 0x0000002a04d07947 */ /* 0x000ff6000b800000 */
[----:B------:R-:W2:Y:S01]  /*9e20*/  SHFL.IDX PT, R14, R16, RZ, 0x181f ;  /* 0x00181fff100e7589 */ /* 0x000ea200000e0000 */
[----:B------:R-:W-:-:S03]  /*9e30*/  LEA R5, R5, UR45, 0x1 ;  /* 0x0000002d05057c11 */ /* 0x000fc6000f8e08ff */
[----:B0-----:R-:W0:Y:S04]  /*9e40*/  SHFL.IDX PT, R3, R17, RZ, 0x181f ;  /* 0x00181fff11037589 */ /* 0x001e2800000e0000 */
[----:B-1----:R-:W-:Y:S01]  /*9e50*/  SHFL.IDX PT, R8, R17, 0x1, 0x181f ;  /* 0x00381f0011087f89 */ /* 0x002fe200000e0000 */
[----:B--2---:R-:W-:-:S03]  /*9e60*/  IADD3 R2, P1, R14, R35, RZ ;  /* 0x000000230e027210 */ /* 0x004fc60007f3e0ff */
[----:B------:R-:W1:Y:S01]  /*9e70*/  SHFL.IDX PT, R14, R16, 0x1, 0x181f ;  /* 0x00381f00100e7f89 */ /* 0x000e6200000e0000 */
[----:B0-----:R-:W-:Y:S02]  /*9e80*/  IADD3.X R3, RZ, R3, RZ, P1, !PT ;  /* 0x00000003ff037210 */ /* 0x001fe40000ffe4ff */
[----:B------:R-:W-:-:S04]  /*9e90*/  LOP3.LUT P1, RZ, R29, 0x1, RZ, 0xc0, !PT ;  /* 0x000000011dff7812 */ /* 0x000fc8000782c0ff */
[----:B------:R-:W-:-:S13]  /*9ea0*/  ISETP.LT.OR P2, PT, R0, 0x1, !P1 ;  /* 0x000000010000780c */ /* 0x000fda0004f41670 */
[----:B------:R-:W-:Y:S01]  /*9eb0*/  LDGSTS.E.BYPASS.LTC128B.128 [R5+0x400], desc[UR38][R2.64], !P2 ;  /* 0x0040000002057fae */ /* 0x000fe2000d101d66 */
[----:B------:R-:W-:-:S13]  /*9ec0*/  ISETP.LT.OR P2, PT, R0, 0x1, !P0 ;  /* 0x000000010000780c */ /* 0x000fda0004741670 */
[----:B------:R1:W-:Y:S02]  /*9ed0*/  LDGSTS.E.BYPASS.LTC128B.128 [R5+0x3400], desc[UR38][R2.64+0x80], !P2 ;  /* 0x0340008002057fae */ /* 0x0003e4000d101d66 */
[----:B-1----:R-:W-:Y:S02]  /*9ee0*/  IADD3 R2, P2, R14, R35, RZ ;  /* 0x000000230e027210 */ /* 0x002fe40007f5e0ff */
[----:B------:R-:W0:Y:S03]  /*9ef0*/  SHFL.IDX PT, R14, R16, 0x2, 0x181f ;  /* 0x00581f00100e7f89 */ /* 0x000e2600000e0000 */
[----:B------:R-:W-:Y:S01]  /*9f00*/  IMAD.X R3, RZ, RZ, R8, P2 ;  /* 0x000000ffff037224 */ /* 0x000fe200010e0608 */
[----:B------:R-:W-:Y:S01]  /*9f10*/  ISETP.LT.OR P2, PT, R0, 0x11, !P1 ;  /* 0x000000110000780c */ /* 0x000fe20004f41670 */
[----:B------:R-:W1:-:S12]  /*9f20*/  SHFL.IDX PT, R8, R17, 0x2, 0x181f ;  /* 0x00581f0011087f89 */ /* 0x000e5800000e0000 */
[----:B------:R-:W-:Y:S01]  /*9f30*/  LDGSTS.E.BYPASS.LTC128B.128 [R5+0xc00], desc[UR38][R2.64], !P2 ;  /* 0x00c0000002057fae */ /* 0x000fe2000d101d66 */
[----:B------:R-:W-:-:S13]  /*9f40*/  ISETP.LT.OR P2, PT, R0, 0x11, !P0 ;  /* 0x000000110000780c */ /* 0x000fda0004741670 */
[----:B------:R0:W-:Y:S02]  /*9f50*/  LDGSTS.E.BYPASS.LTC128B.128 [R5+0x3c00], desc[UR38][R2.64+0x80], !P2 ;  /* 0x03c0008002057fae */ /* 0x0001e4000d101d66 */
[----:B0-----:R-:W-:Y:S02]  /*9f60*/  IADD3 R2, P2, R14, R35, RZ ;  /* 0x000000230e027210 */ /* 0x001fe40007f5e0ff */
[----:B------:R-:W0:Y:S03]  /*9f70*/  SHFL.IDX PT, R14, R16, 0x3, 0x181f ;  /* 0x00781f00100e7f89 */ /* 0x000e2600000e0000 */
[----:B-1----:R-:W-:Y:S01]  /*9f80*/  IMAD.X R3, RZ, RZ, R8, P2 ;  /* 0x000000ffff037224 */ /* 0x002fe200010e0608 */
[----:B------:R-:W-:Y:S01]  /*9f90*/  ISETP.LT.OR P2, PT, R0, 0x21, !P1 ;  /* 0x000000210000780c */ /* 0x000fe20004f41670 */
[----:B------:R-:W1:-:S12]  /*9fa0*/  SHFL.IDX PT, R8, R17, 0x3, 0x181f ;  /* 0x00781f0011087f89 */ /* 0x000e5800000e0000 */
[----:B------:R-:W-:Y:S01]  /*9fb0*/  LDGSTS.E.BYPASS.LTC128B.128 [R5+0x1400], desc[UR38][R2.64], !P2 ;  /* 0x0140000002057fae */ /* 0x000fe2000d101d66 */
[----:B------:R-:W-:-:S13]  /*9fc0*/  ISETP.LT.OR P2, PT, R0, 0x21, !P0 ;  /* 0x000000210000780c */ /* 0x000fda0004741670 */
[----:B------:R0:W-:Y:S02]  /*9fd0*/  LDGSTS.E.BYPASS.LTC128B.128 [R5+0x4400], desc[UR38][R2.64+0x80], !P2 ;  /* 0x0440008002057fae */ /* 0x0001e4000d101d66 */
[----:B0-----:R-:W-:Y:S02]  /*9fe0*/  IADD3 R2, P2, R14, R35, RZ ;  /* 0x000000230e027210 */ /* 0x001fe40007f5e0ff */
[----:B------:R-:W0:Y:S02]  /*9ff0*/  SHFL.IDX PT, R14, R16, 0x4, 0x181f ;  /* 0x00981f00100e7f89 */ /* 0x000e2400000e0000 */
[----:B-1----:R-:W-:Y:S02]  /*a000*/  IADD3.X R3, RZ, R8, RZ, P2, !PT ;  /* 0x00000008ff037210 */ /* 0x002fe400017fe4ff */
[----:B------:R-:W-:Y:S01]  /*a010*/  ISETP.LT.OR P2, PT, R0, 0x31, !P1 ;  /* 0x000000310000780c */ /* 0x000fe20004f41670 */
[----:B------:R-:W1:-:S12]  /*a020*/  SHFL.IDX PT, R8, R17, 0x4, 0x181f ;  /* 0x00981f0011087f89 */ /* 0x000e5800000e0000 */
[----:B------:R-:W-:Y:S01]  /*a030*/  LDGSTS.E.BYPASS.LTC128B.128 [R5+0x1c00], desc[UR38][R2.64], !P2 ;  /* 0x01c0000002057fae */ /* 0x000fe2000d101d66 */
[----:B------:R-:W-:-:S13]  /*a040*/  ISETP.LT.OR P2, PT, R0, 0x31, !P0 ;  /* 0x000000310000780c */ /* 0x000fda0004741670 */
[----:B------:R0:W-:Y:S02]  /*a050*/  LDGSTS.E.BYPASS.LTC128B.128 [R5+0x4c00], desc[UR38][R2.64+0x80], !P2 ;  /* 0x04c0008002057fae */ /* 0x0001e4000d101d66 */
[----:B0-----:R-:W-:Y:S02]  /*a060*/  IADD3 R2, P2, R14, R35, RZ ;  /* 0x000000230e027210 */ /* 0x001fe40007f5e0ff */
[----:B------:R0:W2:Y:S03]  /*a070*/  SHFL.IDX PT, R14, R16, 0x5, 0x181f ;  /* 0x00b81f00100e7f89 */ /* 0x0000a600000e0000 */
[----:B-1----:R-:W-:Y:S01]  /*a080*/  IMAD.X R3, RZ, RZ, R8, P2 ;  /* 0x000000ffff037224 */ /* 0x002fe200010e0608 */
[----:B------:R-:W-:Y:S01]  /*a090*/  ISETP.LT.OR P2, PT, R0, 0x41, !P1 ;  /* 0x000000410000780c */ /* 0x000fe20004f41670 */
[----:B------:R0:W1:-:S12]  /*a0a0*/  SHFL.IDX PT, R8, R17, 0x5, 0x181f ;  /* 0x00b81f0011087f89 */ /* 0x00005800000e0000 */
[----:B------:R0:W-:Y:S01]  /*a0b0*/  LDGSTS.E.BYPASS.LTC128B.128 [R5+0x2400], desc[UR38][R2.64], !P2 ;  /* 0x0240000002057fae */ /* 0x0001e2000d101d66 */
[----:B------:R-:W-:-:S13]  /*a0c0*/  ISETP.LT.OR P2, PT, R0, 0x41, !P0 ;  /* 0x000000410000780c */ /* 0x000fda0004741670 */
[----:B-12---:R0:W-:Y:S02]  /*a0d0*/  LDGSTS.E.BYPASS.LTC128B.128 [R5+0x5400], desc[UR38][R2.64+0x80], !P2 ;  /* 0x0540008002057fae */ /* 0x0061e4000d101d66 */
.L_x_150:
[C---:B------:R-:W-:Y:S01]  /*a0e0*/  ISETP.LT.OR P1, PT, R0.reuse, 0x51, !P1 ;  /* 0x000000510000780c */ /* 0x040fe20004f21670 */
[----:B------:R-:W-:Y:S01]  /*a0f0*/  ULDC.64 UR4, c[0x0][0x328] ;  /* 0x0000ca0000047ab9 */ /* 0x000fe20000000a00 */
[----:B------:R-:W-:Y:S01]  /*a100*/  ISETP.LT.OR P0, PT, R0, 0x51, !P0 ;  /* 0x000000510000780c */ /* 0x000fe20004701670 */
[----:B------:R-:W-:Y:S01]  /*a110*/  IMAD R26, R26, UR4, RZ ;  /* 0x000000041a1a7c24 */ /* 0x000fe2000f8e02ff */
[----:B01----:R-:W-:-:S03]  /*a120*/  IADD3 R2, P2, R14, R35, RZ ;  /* 0x000000230e027210 */ /* 0x003fc60007f5e0ff */
[----:B------:R-:W-:Y:S02]  /*a130*/  IMAD R11, R7, UR5, R26 ;  /* 0x00000005070b7c24 */ /* 0x000fe4000f8e021a */
[----:B------:R-:W-:-:S05]  /*a140*/  IMAD.X R3, RZ, RZ, R8, P2 ;  /* 0x000000ffff037224 */ /* 0x000fca00010e0608 */
[----:B------:R-:W-:Y:S01]  /*a150*/  @!PT LDS RZ, [RZ] ;  /* 0x00000000fffff984 */ /* 0x000fe20000000800 */
[----:B------:R-:W-:Y:S01]  /*a160*/  @!PT LDS RZ, [RZ] ;  /* 0x00000000fffff984 */ /* 0x000fe20000000800 */
[----:B------:R-:W-:Y:S01]  /*a170*/  @!PT LDS RZ, [RZ] ;  /* 0x00000000fffff984 */ /* 0x000fe20000000800 */
[----:B------:R-:W-:Y:S04]  /*a180*/  LDGSTS.E.BYPASS.LTC128B.128 [R5+0x2c00], desc[UR38][R2.64], !P1 ;  /* 0x02c0000002057fae */ /* 0x000fe8000c901d66 */
[----:B------:R0:W-:Y:S01]  /*a190*/  LDGSTS.E.BYPASS.LTC128B.128 [R5+0x5c00], desc[UR38][R2.64+0x80], !P0 ;  /* 0x05c0008002057fae */ /* 0x0001e2000c101d66 */
[----:B------:R-:W-:Y:S01]  /*a1a0*/  PLOP3.LUT P0, PT, PT, PT, PT, 0x80, 0x0 ;  /* 0x000000000000781c */ /* 0x000fe20003f0f070 */
[----:B------:R-:W-:Y:S01]  /*a1b0*/  NOP ;  /* 0x0000000000007918 */ /* 0x000fe20000000000 */
[----:B0-----:R-:W-:Y:S01]  /*a1c0*/  IMAD.WIDE.U32 R2, R7, UR4, RZ ;  /* 0x0000000407027c25 */ /* 0x001fe2000f8e00ff */
[----:B------:R-:W-:-:S03]  /*a1d0*/  ULDC.64 UR4, c[0x0][0x338] ;  /* 0x0000ce0000047ab9 */ /* 0x000fc60000000a00 */
[----:B------:R-:W-:Y:S01]  /*a1e0*/  IMAD R27, R27, UR4, RZ ;  /* 0x000000041b1b7c24 */ /* 0x000fe2000f8e02ff */
[----:B------:R-:W-:-:S03]  /*a1f0*/  IADD3 R3, R3, R11, RZ ;  /* 0x0000000b03037210 */ /* 0x000fc60007ffe0ff */
[C---:B------:R-:W-:Y:S02]  /*a200*/  IMAD R27, R6.reuse, UR5, R27 ;  /* 0x00000005061b7c24 */ /* 0x040fe4000f8e021b */
[----:B------:R-:W-:-:S04]  /*a210*/  IMAD.WIDE.U32 R2, R6, UR4, R2 ;  /* 0x0000000406027c25 */ /* 0x000fc8000f8e0002 */
[----:B------:R-:W-:-:S07]  /*a220*/  IMAD.IADD R27, R3, 0x1, R27 ;  /* 0x00000001031b7824 */ /* 0x000fce00078e021b */
.L_x_66:
        /* <DEDUP_REMOVED lines=10> */
.L_x_67:
[----:B------:R-:W-:Y:S01]  /*a2d0*/  R2UR UR4, R31 ;  /* 0x000000001f0472ca */ /* 0x000fe200000e0000 */
[----:B------:R-:W-:Y:S01]  /*a2e0*/  ULDC.64 UR6, c[0x0][0x330] ;  /* 0x0000cc0000067ab9 */ /* 0x000fe20000000a00 */
[----:B------:R-:W-:Y:S01]  /*a2f0*/  MOV R3, R27 ;  /* 0x0000001b00037202 */ /* 0x000fe20000000f00 */
[----:B------:R-:W-:Y:S01]  /*a300*/  IMAD.U32 R5, RZ, RZ, UR6 ;  /* 0x00000006ff057e24 */ /* 0x000fe2000f8e00ff */
[----:B------:R0:W-:Y:S01]  /*a310*/  SYNCS.ARRIVE.TRANS64.A1T0 RZ, [R4+URZ+0x2a850], RZ ;  /* 0x02a850ff04ff79a7 */ /* 0x0001e2000810003f */
[----:B------:R-:W-:Y:S01]  /*a320*/  VIADD R28, R28, 0xffffffff ;  /* 0xffffffff1c1c7836 */ /* 0x000fe20000000000 */
[----:B------:R-:W-:Y:S01]  /*a330*/  IADD3 R0, R0, 0x60, RZ ;  /* 0x0000006000007810 */ /* 0x000fe20007ffe0ff */
[----:B------:R-:W-:Y:S01]  /*a340*/  IMAD.WIDE.U32 R2, R5, UR42, R2 ;  /* 0x0000002a05027c25 */ /* 0x000fe2000f8e0002 */
[----:B------:R-:W-:-:S03]  /*a350*/  MOV R23, R24 ;  /* 0x0000001800177202 */ /* 0x000fc60000000f00 */
[----:B------:R-:W-:Y:S02]  /*a360*/  VIADD R9, R9, 0xffffffa0 ;  /* 0xffffffa009097836 */ /* 0x000fe40000000000 */
[----:B------:R-:W-:Y:S01]  /*a370*/  UIMAD UR4, UR4, UR6, URZ ;  /* 0x00000006040472a4 */ /* 0x000fe2000f8e023f */
[----:B------:R-:W-:-:S03]  /*a380*/  IMAD.MOV.U32 R10, RZ, RZ, R21 ;  /* 0x000000ffff0a7224 */ /* 0x000fc600078e0015 */
[----:B------:R-:W-:-:S03]  /*a390*/  UIMAD UR4, UR42, UR7, UR4 ;  /* 0x000000072a0472a4 */ /* 0x000fc6000f8e0204 */
[----:B------:R-:W-:Y:S02]  /*a3a0*/  ULDC.64 UR6, c[0x0][0x318] ;  /* 0x0000c60000067ab9 */ /* 0x000fe40000000a00 */
[----:B------:R-:W-:Y:S01]  /*a3b0*/  LEA R16, P0, R2, UR6, 0x1 ;  /* 0x0000000602107c11 */ /* 0x000fe2000f8008ff */
[----:B------:R-:W-:-:S05]  /*a3c0*/  VIADD R17, R3, UR4 ;  /* 0x0000000403117c36 */ /* 0x000fca0008000000 */
[----:B------:R-:W-:Y:S02]  /*a3d0*/  LEA.HI.X R17, R2, UR7, R17, 0x1, P0 ;  /* 0x0000000702117c11 */ /* 0x000fe400080f0c11 */
[----:B------:R-:W-:-:S13]  /*a3e0*/  ISETP.GT.AND P0, PT, R28, UR48, PT ;  /* 0x000000301c007c0c */ /* 0x000fda000bf04270 */
[----:B0-----:R-:W-:Y:S05]  /*a3f0*/  @P0 BRA `(.L_x_68) ;  /* 0xfffffff000680947 */ /* 0x001fea000383ffff */
[----:B------:R-:W-:Y:S05]  /*a400*/  BSYNC B0 ;  /* 0x0000000000007941 */ /* 0x000fea0003800000 */
.L_x_55:
[----:B------:R-:W-:-:S13]  /*a410*/  ISETP.NE.AND P0, PT, R36, 0x3, PT ;  /* 0x000000032400780c */ /* 0x000fda0003f05270 */
[----:B------:R-:W-:Y:S05]  /*a420*/  @!P0 BRA `(.L_x_69) ;  /* 0x0000000000048947 */ /* 0x000fea0003800000 */
[----:B------:R-:W-:Y:S01]  /*a430*/  BPT.TRAP 0x1 ;  /* 0x000000040000795c */ /* 0x000fe20000300000 */
.L_x_69:
[C---:B0-----:R-:W-:Y:S01]  /*a440*/  LEA R0, R21.reuse, UR45, 0x3 ;  /* 0x0000002d15007c11 */ /* 0x041fe2000f8e18ff */
[----:B------:R-:W-:Y:S01]  /*a450*/  IMAD.MOV.U32 R5, RZ, RZ, -0x60 ;  /* 0xffffffa0ff057424 */ /* 0x000fe200078e00ff */
[----:B------:R-:W-:Y:S01]  /*a460*/  SHF.L.U32 R3, R24, 0x1f, RZ ;  /* 0x0000001f18037819 */ /* 0x000fe200000006ff */
[----:B------:R-:W-:Y:S01]  /*a470*/  BSSY B0, `(.L_x_70) ;  /* 0x0000006000007945 */ /* 0x000fe20003800000 */
[----:B------:R-:W-:Y:S02]  /*a480*/  IMAD R25, R21, 0x3000, R25 ;  /* 0x0000300015197824 */ /* 0x000fe400078e0219 */
[----:B------:R-:W0:Y:S01]  /*a490*/  SYNCS.PHASECHK.TRANS64.TRYWAIT P0, [R0+URZ+0x2a860], R3 ;  /* 0x02a86003000075a7 */ /* 0x000e22000800017f */
[----:B------:R-:W-:-:S04]  /*a4a0*/  IMAD R28, R28, R5, UR43 ;  /* 0x0000002b1c1c7e24 */ /* 0x000fc8000f8e0205 */
[----:B------:R-:W-:Y:S01]  /*a4b0*/  IMAD.IADD R5, R28, 0x1, -R37 ;  /* 0x000000011c057824 */ /* 0x000fe200078e0a25 */
[----:B0-----:R-:W-:Y:S06]  /*a4c0*/  @!P0 BRA `(.L_x_71) ;  /* 0x0000002c002c8947 */ /* 0x001fec0003800000 */
.L_x_151:
[----:B------:R-:W-:Y:S05]  /*a4d0*/  BSYNC B0 ;  /* 0x0000000000007941 */ /* 0x000fea0003800000 */
.L_x_70:
[----:B------:R-:W-:-:S03]  /*a4e0*/  UMOV UR4, 0xffffffff ;  /* 0xffffffff00047882 */ /* 0x000fc60000000000 */
[----:B------:R-:W-:Y:S05]  /*a4f0*/  BRA.DIV UR4, `(.L_x_72) ;  /* 0x0000002e04347947 */ /* 0x000fea000b800000 */
[----:B0-----:R-:W-:Y:S01]  /*a500*/  SHFL.IDX PT, R3, R17, RZ, 0x181f ;  /* 0x00181fff11037589 */ /* 0x001fe200000e0000 */
[C---:B------:R-:W-:Y:S02]  /*a510*/  LOP3.LUT R4, R29.reuse, 0x1, RZ, 0xc0, !PT ;  /* 0x000000011d047812 */ /* 0x040fe400078ec0ff */
[----:B------:R-:W-:Y:S01]  /*a520*/  LOP3.LUT P0, RZ, R29, 0x2, RZ, 0xc0, !PT ;  /* 0x000000021dff7812 */ /* 0x000fe2000780c0ff */
[----:B------:R-:W0:Y:S01]  /*a530*/  SHFL.IDX PT, R2, R16, RZ, 0x181f ;  /* 0x00181fff10027589 */ /* 0x000e2200000e0000 */
[----:B------:R-:W-:Y:S02]  /*a540*/  ISETP.NE.U32.AND P1, PT, R4, 0x1, PT ;  /* 0x000000010400780c */ /* 0x000fe40003f25070 */
[C---:B------:R-:W-:Y:S01]  /*a550*/  ISETP.LT.OR P3, PT, R5.reuse, 0x1, !P0 ;  /* 0x000000010500780c */ /* 0x040fe20004761670 */
[----:B------:R-:W1:Y:S01]  /*a560*/  SHFL.IDX PT, R14, R16, 0x1, 0x181f ;  /* 0x00381f00100e7f89 */ /* 0x000e6200000e0000 */
[----:B------:R-:W-:Y:S02]  /*a570*/  ISETP.LT.OR P2, PT, R5, 0x1, P1 ;  /* 0x000000010500780c */ /* 0x000fe40000f41670 */
[----:B------:R-:W-:Y:S01]  /*a580*/  LEA R4, R25, UR45, 0x1 ;  /* 0x0000002d19047c11 */ /* 0x000fe2000f8e08ff */
[----:B------:R-:W2:Y:S01]  /*a590*/  SHFL.IDX PT, R6, R17, 0x1, 0x181f ;  /* 0x00381f0011067f89 */ /* 0x000ea200000e0000 */
[----:B------:R-:W-:-:S02]  /*a5a0*/  ISETP.LT.OR P4, PT, R5, 0x11, P1 ;  /* 0x000000110500780c */ /* 0x000fc40000f81670 */
[----:B------:R-:W-:Y:S01]  /*a5b0*/  ISETP.LT.OR P5, PT, R5, 0x11, !P0 ;  /* 0x000000110500780c */ /* 0x000fe200047a1670 */
[----:B------:R-:W3:Y:S04]  /*a5c0*/  SHFL.IDX PT, R8, R17, 0x2, 0x181f ;  /* 0x00581f0011087f89 */ /* 0x000ee800000e0000 */
[----:B------:R-:W4:Y:S04]  /*a5d0*/  SHFL.IDX PT, R9, R16, 0x2, 0x181f ;  /* 0x00581f0010097f89 */ /* 0x000f2800000e0000 */
[----:B------:R-:W-:Y:S01]  /*a5e0*/  SHFL.IDX PT, R10, R17, 0x3, 0x181f ;  /* 0x00781f00110a7f89 */ /* 0x000fe200000e0000 */
[----:B0-----:R-:W-:-:S03]  /*a5f0*/  IMAD.WIDE.U32 R2, R30, 0x2, R2 ;  /* 0x000000021e027825 */ /* 0x001fc600078e0002 */
[----:B------:R-:W0:Y:S04]  /*a600*/  SHFL.IDX PT, R19, R16, 0x3, 0x181f ;  /* 0x00781f0010137f89 */ /* 0x000e2800000e0000 */
[----:B------:R-:W-:Y:S01]  /*a610*/  LDGSTS.E.BYPASS.LTC128B.128 [R4+0x400], desc[UR38][R2.64], !P2 ;  /* 0x0040000002047fae */ /* 0x000fe2000d101d66 */
[----:B------:R-:W-:-:S03]  /*a620*/  ISETP.LT.OR P2, PT, R5, 0x21, P1 ;  /* 0x000000210500780c */ /* 0x000fc60000f41670 */
[----:B------:R-:W5:Y:S04]  /*a630*/  SHFL.IDX PT, R23, R16, 0x4, 0x181f ;  /* 0x00981f0010177f89 */ /* 0x000f6800000e0000 */
[----:B------:R1:W-:Y:S01]  /*a640*/  LDGSTS.E.BYPASS.LTC128B.128 [R4+0x3400], desc[UR38][R2.64+0x80], !P3 ;  /* 0x0340008002047fae */ /* 0x0003e2000d901d66 */
[----:B------:R-:W-:-:S03]  /*a650*/  ISETP.LT.OR P3, PT, R5, 0x21, !P0 ;  /* 0x000000210500780c */ /* 0x000fc60004761670 */
[----:B------:R-:W5:Y:S04]  /*a660*/  SHFL.IDX PT, R18, R17, 0x4, 0x181f ;  /* 0x00981f0011127f89 */ /* 0x000f6800000e0000 */
[----:B------:R-:W0:Y:S01]  /*a670*/  SHFL.IDX PT, R17, R17, 0x5, 0x181f ;  /* 0x00b81f0011117f89 */ /* 0x000e2200000e0000 */
[----:B-1----:R-:W-:Y:S01]  /*a680*/  MOV R2, R14 ;  /* 0x0000000e00027202 */ /* 0x002fe20000000f00 */
[----:B--2---:R-:W-:Y:S02]  /*a690*/  IMAD.MOV.U32 R3, RZ, RZ, R6 ;  /* 0x000000ffff037224 */ /* 0x004fe400078e0006 */
[----:B------:R1:W2:Y:S02]  /*a6a0*/  SHFL.IDX PT, R14, R16, 0x5, 0x181f ;  /* 0x00b81f00100e7f89 */ /* 0x0002a400000e0000 */
[----:B------:R-:W-:Y:S01]  /*a6b0*/  IMAD.WIDE.U32 R6, R30, 0x2, R2 ;  /* 0x000000021e067825 */ /* 0x000fe200078e0002 */
[----:B---3--:R-:W-:-:S03]  /*a6c0*/  MOV R3, R8 ;  /* 0x0000000800037202 */ /* 0x008fc60000000f00 */
[----:B----4-:R-:W-:Y:S01]  /*a6d0*/  IMAD.MOV.U32 R2, RZ, RZ, R9 ;  /* 0x000000ffff027224 */ /* 0x010fe200078e0009 */
[----:B------:R-:W-:Y:S01]  /*a6e0*/  LDGSTS.E.BYPASS.LTC128B.128 [R4+0xc00], desc[UR38][R6.64], !P4 ;  /* 0x00c0000006047fae */ /* 0x000fe2000e101d66 */
[C---:B------:R-:W-:Y:S01]  /*a6f0*/  ISETP.LT.OR P4, PT, R5.reuse, 0x31, P1 ;  /* 0x000000310500780c */ /* 0x040fe20000f81670 */
[----:B------:R-:W-:Y:S02]  /*a700*/  IMAD.MOV.U32 R8, RZ, RZ, RZ ;  /* 0x000000ffff087224 */ /* 0x000fe400078e00ff */
[----:B------:R-:W-:Y:S01]  /*a710*/  IMAD.WIDE.U32 R2, R30, 0x2, R2 ;  /* 0x000000021e027825 */ /* 0x000fe200078e0002 */
[----:B------:R-:W-:Y:S01]  /*a720*/  LDGSTS.E.BYPASS.LTC128B.128 [R4+0x3c00], desc[UR38][R6.64+0x80], !P5 ;  /* 0x03c0008006047fae */ /* 0x000fe2000e901d66 */
[----:B------:R-:W-:-:S03]  /*a730*/  ISETP.LT.OR P5, PT, R5, 0x31, !P0 ;  /* 0x000000310500780c */ /* 0x000fc600047a1670 */
[----:B------:R-:W-:Y:S01]  /*a740*/  LDGSTS.E.BYPASS.LTC128B.128 [R4+0x1400], desc[UR38][R2.64], !P2 ;  /* 0x0140000002047fae */ /* 0x000fe2000d101d66 */
[----:B------:R-:W-:-:S03]  /*a750*/  ISETP.LT.OR P2, PT, R5, 0x41, P1 ;  /* 0x000000410500780c */ /* 0x000fc60000f41670 */
[----:B------:R0:W-:Y:S01]  /*a760*/  LDGSTS.E.BYPASS.LTC128B.128 [R4+0x4400], desc[UR38][R2.64+0x80], !P3 ;  /* 0x0440008002047fae */ /* 0x0001e2000d901d66 */
[----:B------:R-:W-:Y:S01]  /*a770*/  ISETP.LT.OR P3, PT, R5, 0x41, !P0 ;  /* 0x000000410500780c */ /* 0x000fe20004761670 */
[----:B0-----:R-:W-:Y:S02]  /*a780*/  IMAD.MOV.U32 R2, RZ, RZ, R19 ;  /* 0x000000ffff027224 */ /* 0x001fe400078e0013 */
[----:B------:R-:W-:Y:S02]  /*a790*/  IMAD.MOV.U32 R3, RZ, RZ, R10 ;  /* 0x000000ffff037224 */ /* 0x000fe400078e000a */
[----:B------:R-:W-:Y:S01]  /*a7a0*/  IMAD.WIDE.U32 R6, R30, 0x2, R2 ;  /* 0x000000021e067825 */ /* 0x000fe200078e0002 */
[----:B-----5:R-:W-:-:S03]  /*a7b0*/  MOV R2, R23 ;  /* 0x0000001700027202 */ /* 0x020fc60000000f00 */
[----:B------:R-:W-:Y:S01]  /*a7c0*/  IMAD.MOV.U32 R3, RZ, RZ, R18 ;  /* 0x000000ffff037224 */ /* 0x000fe200078e0012 */
[----:B------:R1:W-:Y:S01]  /*a7d0*/  LDGSTS.E.BYPASS.LTC128B.128 [R4+0x1c00], desc[UR38][R6.64], !P4 ;  /* 0x01c0000006047fae */ /* 0x0003e2000e101d66 */
[----:B------:R-:W-:-:S03]  /*a7e0*/  IMAD.WIDE.U32 R2, R30, 0x2, R2 ;  /* 0x000000021e027825 */ /* 0x000fc600078e0002 */
[----:B------:R1:W-:Y:S04]  /*a7f0*/  LDGSTS.E.BYPASS.LTC128B.128 [R4+0x4c00], desc[UR38][R6.64+0x80], !P5 ;  /* 0x04c0008006047fae */ /* 0x0003e8000e901d66 */
[----:B------:R1:W-:Y:S04]  /*a800*/  LDGSTS.E.BYPASS.LTC128B.128 [R4+0x2400], desc[UR38][R2.64], !P2 ;  /* 0x0240000002047fae */ /* 0x0003e8000d101d66 */
[----:B--2---:R1:W-:Y:S02]  /*a810*/  LDGSTS.E.BYPASS.LTC128B.128 [R4+0x5400], desc[UR38][R2.64+0x80], !P3 ;  /* 0x0540008002047fae */ /* 0x0043e4000d901d66 */
.L_x_165:
[C---:B------:R-:W-:Y:S01]  /*a820*/  ISETP.LT.OR P1, PT, R5.reuse, 0x51, P1 ;  /* 0x000000510500780c */ /* 0x040fe20000f21670 */
[----:B-1----:R-:W-:Y:S01]  /*a830*/  IMAD.MOV.U32 R3, RZ, RZ, R17 ;  /* 0x000000ffff037224 */ /* 0x002fe200078e0011 */
[----:B------:R-:W-:Y:S02]  /*a840*/  ISETP.LT.OR P0, PT, R5, 0x51, !P0 ;  /* 0x000000510500780c */ /* 0x000fe40004701670 */
[----:B------:R-:W-:-:S05]  /*a850*/  MOV R2, R14 ;  /* 0x0000000e00027202 */ /* 0x000fca0000000f00 */
[----:B------:R-:W-:-:S05]  /*a860*/  IMAD.WIDE.U32 R2, R30, 0x2, R2 ;  /* 0x000000021e027825 */ /* 0x000fca00078e0002 */
[----:B------:R-:W-:Y:S01]  /*a870*/  @!PT LDS RZ, [RZ] ;  /* 0x00000000fffff984 */ /* 0x000fe20000000800 */
[----:B------:R-:W-:Y:S01]  /*a880*/  @!PT LDS RZ, [RZ] ;  /* 0x00000000fffff984 */ /* 0x000fe20000000800 */
[----:B------:R-:W-:Y:S01]  /*a890*/  @!PT LDS RZ, [RZ] ;  /* 0x00000000fffff984 */ /* 0x000fe20000000800 */
[----:B------:R0:W-:Y:S04]  /*a8a0*/  LDGSTS.E.BYPASS.LTC128B.128 [R4+0x2c00], desc[UR38][R2.64], !P1 ;  /* 0x02c0000002047fae */ /* 0x0001e8000c901d66 */
[----:B------:R0:W-:Y:S01]  /*a8b0*/  LDGSTS.E.BYPASS.LTC128B.128 [R4+0x5c00], desc[UR38][R2.64+0x80], !P0 ;  /* 0x05c0008002047fae */ /* 0x0001e2000c101d66 */
[----:B------:R-:W-:Y:S01]  /*a8c0*/  PLOP3.LUT P0, PT, PT, PT, PT, 0x80, 0x0 ;  /* 0x000000000000781c */ /* 0x000fe20003f0f070 */
[----:B------:R-:W-:-:S12]  /*a8d0*/  NOP ;  /* 0x0000000000007918 */ /* 0x000fd80000000000 */
.L_x_73:
        /* <DEDUP_REMOVED lines=10> */
.L_x_74:
[----:B0-----:R-:W-:Y:S01]  /*a980*/  VIADD R2, R21, 0x1 ;  /* 0x0000000115027836 */ /* 0x001fe20000000000 */
[----:B------:R0:W-:Y:S04]  /*a990*/  SYNCS.ARRIVE.TRANS64.A1T0 RZ, [R0+URZ+0x2a850], RZ ;  /* 0x02a850ff00ff79a7 */ /* 0x0001e8000810003f */
[----:B------:R-:W-:-:S04]  /*a9a0*/  ISETP.NE.AND P0, PT, R2, 0x2, PT ;  /* 0x000000020200780c */ /* 0x000fc80003f05270 */
[----:B------:R-:W-:Y:S02]  /*a9b0*/  SEL R3, RZ, 0x1, P0 ;  /* 0x00000001ff037807 */ /* 0x000fe40000000000 */
[----:B------:R-:W-:Y:S02]  /*a9c0*/  SEL R2, R2, RZ, P0 ;  /* 0x000000ff02027207 */ /* 0x000fe40000000000 */
[----:B0-----:R-:W-:-:S07]  /*a9d0*/  LOP3.LUT R0, R24, R3, RZ, 0x3c, !PT ;  /* 0x0000000318007212 */ /* 0x001fce00078e3cff */
.L_x_40:
[----:B------:R-:W0:Y:S01]  /*a9e0*/  S2R R4, SR_CgaCtaId ;  /* 0x0000000000047919 */ /* 0x000e220000008800 */
[----:B------:R-:W-:Y:S02]  /*a9f0*/  MOV R3, 0x400 ;  /* 0x0000040000037802 */ /* 0x000fe40000000f00 */
[----:B------:R-:W-:Y:S02]  /*aa00*/  SHF.L.U32 R8, R8, 0x1f, RZ ;  /* 0x0000001f08087819 */ /* 0x000fe400000006ff */
[----:B0-----:R-:W-:-:S04]  /*aa10*/  LEA R7, R4, R3, 0x18 ;  /* 0x0000000304077211 */ /* 0x001fc800078ec0ff */
[----:B------:R-:W0:Y:S02]  /*aa20*/  SYNCS.PHASECHK.TRANS64.TRYWAIT P0, [R7+URZ+0x2a820], R8 ;  /* 0x02a82008070075a7 */ /* 0x000e24000800017f */
[----:B0-----:R-:W-:Y:S05]  /*aa30*/  @!P0 BRA `(.L_x_75) ;  /* 0x0000002c00d88947 */ /* 0x001fea0003800000 */
.L_x_166:
[----:B------:R-:W-:-:S03]  /*aa40*/  UMOV UR4, 0xffffffff ;  /* 0xffffffff00047882 */ /* 0x000fc60000000000 */
[----:B------:R-:W-:Y:S05]  /*aa50*/  BRA.DIV UR4, `(.L_x_76) ;  /* 0x0000002e04e47947 */ /* 0x000fea000b800000 */
[----:B------:R-:W1:Y:S02]  /*aa60*/  S2R R3, SR_TID.X ;  /* 0x0000000000037919 */ /* 0x000e640000002100 */
[----:B-1----:R-:W-:-:S04]  /*aa70*/  SHF.R.U32.HI R3, RZ, 0x5, R3 ;  /* 0x00000005ff037819 */ /* 0x002fc80000011603 */
[----:B------:R-:W-:-:S05]  /*aa80*/  LOP3.LUT R3, R3, 0x3, RZ, 0xc0, !PT ;  /* 0x0000000303037812 */ /* 0x000fca00078ec0ff */
[----:B------:R1:W2:Y:S02]  /*aa90*/  SHFL.IDX PT, R14, R3, RZ, 0x1f ;  /* 0x00001fff030e7589 */ /* 0x0002a400000e0000 */
.L_x_169:
[----:B--2---:R-:W-:-:S13]  /*aaa0*/  ISETP.NE.AND P0, PT, R14, RZ, PT ;  /* 0x000000ff0e00720c */ /* 0x004fda0003f05270 */
[----:B------:R-:W-:Y:S05]  /*aab0*/  @P0 BRA `(.L_x_8) ;  /* 0x0000000000880947 */ /* 0x000fea0003800000 */
[----:B------:R-:W-:-:S03]  /*aac0*/  UMOV UR4, 0xffffffff ;  /* 0xffffffff00047882 */ /* 0x000fc60000000000 */
[----:B------:R-:W-:Y:S05]  /*aad0*/  BRA.DIV UR4, `(.L_x_77) ;  /* 0x0000002e04f87947 */ /* 0x000fea000b800000 */
[----:B------:R-:W-:-:S13]  /*aae0*/  ELECT P6, URZ, PT ;  /* 0x00000000003f782f */ /* 0x000fda00038c0000 */
.L_x_172:
[----:B------:R-:W-:Y:S05]  /*aaf0*/  @!P6 BRA `(.L_x_8) ;  /* 0x000000000078e947 */ /* 0x000fea0003800000 */
[----:B------:R-:W-:-:S06]  /*ab00*/  ULOP3.LUT UR4, UR36, 0x2, URZ, 0xfc, !UPT ;  /* 0x0000000224047892 */ /* 0x000fcc000f8efc3f */
[----:B-1----:R-:W-:-:S04]  /*ab10*/  MOV R3, UR4 ;  /* 0x0000000400037c02 */ /* 0x002fc80008000f00 */
[----:B------:R-:W-:-:S13]  /*ab20*/  ISETP.NE.AND P0, PT, R3, 0x3, PT ;  /* 0x000000030300780c */ /* 0x000fda0003f05270 */
[----:B------:R-:W-:Y:S05]  /*ab30*/  @!P0 BRA `(.L_x_78) ;  /* 0x0000000000048947 */ /* 0x000fea0003800000 */
[----:B------:R-:W-:Y:S01]  /*ab40*/  BPT.TRAP 0x1 ;  /* 0x000000040000795c */ /* 0x000fe20000300000 */
.L_x_78:
[----:B------:R-:W-:Y:S01]  /*ab50*/  IMAD R5, R2, 0x8, R7 ;  /* 0x0000000802057824 */ /* 0x000fe200078e0207 */
[----:B------:R-:W-:Y:S01]  /*ab60*/  SHF.L.U32 R4, R0, 0x1f, RZ ;  /* 0x0000001f00047819 */ /* 0x000fe200000006ff */
[----:B------:R-:W-:-:S03]  /*ab70*/  VIADD R2, R2, 0x1 ;  /* 0x0000000102027836 */ /* 0x000fc60000000000 */
[----:B------:R-:W1:Y:S02]  /*ab80*/  SYNCS.PHASECHK.TRANS64.TRYWAIT P1, [R5+URZ+0x2a840], R4 ;  /* 0x02a84004050075a7 */ /* 0x000e64000802017f */
[----:B------:R-:W-:-:S04]  /*ab90*/  ISETP.NE.AND P2, PT, R2, 0x2, PT ;  /* 0x000000020200780c */ /* 0x000fc80003f45270 */
[----:B------:R-:W-:Y:S01]  /*aba0*/  SEL R3, RZ, 0x1, P2 ;  /* 0x00000001ff037807 */ /* 0x000fe20001000000 */
[----:B-1----:R-:W-:Y:S08]  /*abb0*/  @!P1 BRA `(.L_x_79) ;  /* 0x0000002c00e09947 */ /* 0x002ff00003800000 */
.L_x_173:
[----:B------:R-:W-:Y:S02]  /*abc0*/  SEL R2, R2, RZ, P2 ;  /* 0x000000ff02027207 */ /* 0x000fe40001000000 */
[----:B------:R-:W-:Y:S01]  /*abd0*/  LOP3.LUT R0, R0, R3, RZ, 0x3c, !PT ;  /* 0x0000000300007212 */ /* 0x000fe200078e3cff */
[----:B------:R-:W-:Y:S06]  /*abe0*/  @!P0 BRA `(.L_x_80) ;  /* 0x0000000000048947 */ /* 0x000fec0003800000 */
[----:B------:R-:W-:Y:S01]  /*abf0*/  BPT.TRAP 0x1 ;  /* 0x000000040000795c */ /* 0x000fe20000300000 */
.L_x_80:
[----:B------:R-:W-:Y:S02]  /*ac00*/  LEA R3, R2, R7, 0x3 ;  /* 0x0000000702037211 */ /* 0x000fe400078e18ff */
[----:B------:R-:W-:-:S04]  /*ac10*/  SHF.L.U32 R0, R0, 0x1f, RZ ;  /* 0x0000001f00007819 */ /* 0x000fc800000006ff */
[----:B------:R-:W2:Y:S02]  /*ac20*/  SYNCS.PHASECHK.TRANS64.TRYWAIT P1, [R3+URZ+0x2a840], R0 ;  /* 0x02a84000030075a7 */ /* 0x000ea4000802017f */
[----:B--2---:R-:W-:Y:S05]  /*ac30*/  @!P1 BRA `(.L_x_81) ;  /* 0x0000002c00d49947 */ /* 0x004fea0003800000 */
.L_x_174:
[----:B------:R-:W-:Y:S05]  /*ac40*/  @!P0 BRA `(.L_x_82) ;  /* 0x0000000000048947 */ /* 0x000fea0003800000 */
[----:B------:R-:W-:Y:S01]  /*ac50*/  BPT.TRAP 0x1 ;  /* 0x000000040000795c */ /* 0x000fe20000300000 */
.L_x_82:
[----:B------:R-:W3:Y:S02]  /*ac60*/  SYNCS.PHASECHK.TRANS64.TRYWAIT P1, [R5+URZ+0x2a860], R4 ;  /* 0x02a86004050075a7 */ /* 0x000ee4000802017f */
[----:B---3--:R-:W-:Y:S05]  /*ac70*/  @!P1 BRA `(.L_x_83) ;  /* 0x0000002c00d89947 */ /* 0x008fea0003800000 */
.L_x_175:
[----:B------:R-:W-:Y:S05]  /*ac80*/  @!P0 BRA `(.L_x_84) ;  /* 0x0000000000048947 */ /* 0x000fea0003800000 */
[----:B------:R-:W-:Y:S01]  /*ac90*/  BPT.TRAP 0x1 ;  /* 0x000000040000795c */ /* 0x000fe20000300000 */
.L_x_84:
[----:B----4-:R4:W0:Y:S02]  /*aca0*/  SYNCS.PHASECHK.TRANS64.TRYWAIT P0, [R3+URZ+0x2a860], R0 ;  /* 0x02a86000030075a7 */ /* 0x010824000800017f */
[----:B0-----:R-:W-:Y:S05]  /*acb0*/  @!P0 NANOSLEEP.SYNCS 0x989680 ;  /* 0x009896800000895d */ /* 0x001fea0003900000 */
[----:B------:R-:W0:Y:S02]  /*acc0*/  @!P0 SYNCS.PHASECHK.TRANS64 P0, [R3+URZ+0x2a860], R0 ;  /* 0x02a86000030085a7 */ /* 0x000e24000800007f */
[----:B0-----:R-:W-:Y:S05]  /*acd0*/  @!P0 BRA `(.L_x_84) ;  /* 0xfffffffc00f08947 */ /* 0x001fea000383ffff */
.L_x_8:
[----:B------:R-:W-:Y:S05]  /*ace0*/  BSYNC B6 ;  /* 0x0000000000067941 */ /* 0x000fea0003800000 */
.L_x_5:
[----:B------:R-:W-:Y:S05]  /*acf0*/  EXIT ;  /* 0x000000000000794d */ /* 0x000fea0003800000 */
.L_x_12:
[----:B0-----:R-:W-:-:S04]  /*ad00*/  IMAD.U32 R0, RZ, RZ, UR37 ;  /* 0x00000025ff007e24 */ /* 0x001fc8000f8e00ff */
[----:B------:R0:W1:Y:S03]  /*ad10*/  SYNCS.PHASECHK.TRANS64.TRYWAIT P0, [R0+URZ+0x2a800], R3 ;  /* 0x02a80003000075a7 */ /* 0x000066000800017f */
[----:B-1----:R-:W-:Y:S05]  /*ad20*/  @!P0 NANOSLEEP.SYNCS 0x989680 ;  /* 0x009896800000895d */ /* 0x002fea0003900000 */
[----:B------:R-:W1:Y:S02]  /*ad30*/  @!P0 SYNCS.PHASECHK.TRANS64 P0, [R0+URZ+0x2a800], R3 ;  /* 0x02a80003000085a7 */ /* 0x000e64000800007f */
[----:B-1----:R-:W-:Y:S05]  /*ad40*/  @!P0 BRA `(.L_x_12) ;  /* 0xfffffffc00ec8947 */ /* 0x002fea000383ffff */
[----:B------:R-:W-:Y:S05]  /*ad50*/  BRA `(.L_x_85) ;  /* 0xffffff6400007947 */ /* 0x000fea000383ffff */
.L_x_16:
[----:B-1----:R-:W-:-:S04]  /*ad60*/  IMAD.U32 R4, RZ, RZ, UR37 ;  /* 0x00000025ff047e24 */ /* 0x002fc8000f8e00ff */
[----:B------:R1:W2:Y:S03]  /*ad70*/  SYNCS.PHASECHK.TRANS64.TRYWAIT P1, [R4+URZ+0x2a830], R3 ;  /* 0x02a83003040075a7 */ /* 0x0002a6000802017f */
[----:B--2---:R-:W-:Y:S05]  /*ad80*/  @!P1 NANOSLEEP.SYNCS 0x989680 ;  /* 0x009896800000995d */ /* 0x004fea0003900000 */
[----:B------:R-:W2:Y:S02]  /*ad90*/  @!P1 SYNCS.PHASECHK.TRANS64 P1, [R4+URZ+0x2a830], R3 ;  /* 0x02a83003040095a7 */ /* 0x000ea4000802007f */
[----:B--2---:R-:W-:Y:S05]  /*ada0*/  @!P1 BRA `(.L_x_16) ;  /* 0xfffffffc00ec9947 */ /* 0x004fea000383ffff */
[----:B------:R-:W-:Y:S05]  /*adb0*/  BRA `(.L_x_15) ;  /* 0xffffff64001c7947 */ /* 0x000fea000383ffff */
.L_x_22:
[----:B-1----:R-:W-:-:S04]  /*adc0*/  MOV R4, UR59 ;  /* 0x0000003b00047c02 */ /* 0x002fc80008000f00 */
[----:B------:R1:W2:Y:S03]  /*add0*/  SYNCS.PHASECHK.TRANS64.TRYWAIT P1, [R4+URZ+0x2a830], R3 ;  /* 0x02a83003040075a7 */ /* 0x0002a6000802017f */
[----:B--2---:R-:W-:Y:S05]  /*ade0*/  @!P1 NANOSLEEP.SYNCS 0x989680 ;  /* 0x009896800000995d */ /* 0x004fea0003900000 */
[----:B------:R-:W2:Y:S02]  /*adf0*/  @!P1 SYNCS.PHASECHK.TRANS64 P1, [R4+URZ+0x2a830], R3 ;  /* 0x02a83003040095a7 */ /* 0x000ea4000802007f */
[----:B--2---:R-:W-:Y:S05]  /*ae00*/  @!P1 BRA `(.L_x_22) ;  /* 0xfffffffc00ec9947 */ /* 0x004fea000383ffff */
[----:B------:R-:W-:Y:S05]  /*ae10*/  BRA `(.L_x_21) ;  /* 0xffffff8400587947 */ /* 0x000fea000383ffff */
.L_x_26:
[----:B-1----:R-:W-:-:S04]  /*ae20*/  IMAD.U32 R4, RZ, RZ, UR5 ;  /* 0x00000005ff047e24 */ /* 0x002fc8000f8e00ff */
[----:B------:R1:W2:Y:S03]  /*ae30*/  SYNCS.PHASECHK.TRANS64.TRYWAIT P1, [R4+URZ+0x2a850], R3 ;  /* 0x02a85003040075a7 */ /* 0x0002a6000802017f */
[----:B--2---:R-:W-:Y:S05]  /*ae40*/  @!P1 NANOSLEEP.SYNCS 0x989680 ;  /* 0x009896800000995d */ /* 0x004fea0003900000 */
[----:B------:R-:W2:Y:S02]  /*ae50*/  @!P1 SYNCS.PHASECHK.TRANS64 P1, [R4+URZ+0x2a850], R3 ;  /* 0x02a85003040095a7 */ /* 0x000ea4000802007f */
[----:B--2---:R-:W-:Y:S05]  /*ae60*/  @!P1 BRA `(.L_x_26) ;  /* 0xfffffffc00ec9947 */ /* 0x004fea000383ffff */
[----:B------:R-:W-:Y:S05]  /*ae70*/  BRA `(.L_x_25) ;  /* 0xffffff8c00647947 */ /* 0x000fea000383ffff */
.L_x_33:
[----:B-1----:R-:W-:-:S04]  /*ae80*/  IMAD.U32 R6, RZ, RZ, UR5 ;  /* 0x00000005ff067e24 */ /* 0x002fc8000f8e00ff */
[----:B------:R1:W2:Y:S03]  /*ae90*/  SYNCS.PHASECHK.TRANS64.TRYWAIT P1, [R6+URZ+0x2a850], R9 ;  /* 0x02a85009060075a7 */ /* 0x0002a6000802017f */
[----:B--2---:R-:W-:Y:S05]  /*aea0*/  @!P1 NANOSLEEP.SYNCS 0x989680 ;  /* 0x009896800000995d */ /* 0x004fea0003900000 */
[----:B------:R-:W2:Y:S02]  /*aeb0*/  @!P1 SYNCS.PHASECHK.TRANS64 P1, [R6+URZ+0x2a850], R9 ;  /* 0x02a85009060095a7 */ /* 0x000ea4000802007f */
[----:B--2---:R-:W-:Y:S05]  /*aec0*/  @!P1 BRA `(.L_x_33) ;  /* 0xfffffffc00ec9947 */ /* 0x004fea000383ffff */
[----:B------:R-:W-:Y:S05]  /*aed0*/  BRA `(.L_x_32) ;  /* 0xffffffa400047947 */ /* 0x000fea000383ffff */
.L_x_45:
[----:B------:R-:W-:Y:S01]  /*aee0*/  MOV R13, R17 ;  /* 0x00000011000d7202 */ /* 0x000fe20000000f00 */
[----:B------:R-:W-:Y:S01]  /*aef0*/  IMAD.MOV.U32 R12, RZ, RZ, RZ ;  /* 0x000000ffff0c7224 */ /* 0x000fe200078e00ff */
[----:B------:R-:W-:Y:S01]  /*af00*/  MOV R15, 0xffffffff ;  /* 0xffffffff000f7802 */ /* 0x000fe20000000f00 */
[----:B------:R-:W-:-:S07]  /*af10*/  IMAD.MOV.U32 R11, RZ, RZ, 0x1f ;  /* 0x0000001fff0b7424 */ /* 0x000fce00078e00ff */
[----:B-----5:R-:W-:Y:S05]  /*af20*/  WARPSYNC.COLLECTIVE R15, `(.L_x_86) ;  /* 0x000000000f087348 */ /* 0x020fea0003c00000 */
[----:B------:R0:W1:Y:S02]  /*af30*/  SHFL.IDX P6, R14, R13, R12, R11 ;  /* 0x0000000c0d0e7389 */ /* 0x00006400000c000b */
[----:B01---5:R-:W-:Y:S01]  /*af40*/  ENDCOLLECTIVE ;  /* 0x000000000000791b */ /* 0x023fe20003800000 */
.L_x_86:
[----:B------:R-:W-:Y:S05]  /*af50*/  BRA `(.L_x_87) ;  /* 0xffffffd000007947 */ /* 0x000fea000383ffff */
.L_x_47:
[----:B0-----:R-:W-:-:S04]  /*af60*/  IMAD.U32 R3, RZ, RZ, UR45 ;  /* 0x0000002dff037e24 */ /* 0x001fc8000f8e00ff */
[----:B------:R0:W1:Y:S03]  /*af70*/  SYNCS.PHASECHK.TRANS64.TRYWAIT P0, [R3+URZ+0x2a840], R2 ;  /* 0x02a84002030075a7 */ /* 0x000066000800017f */
[----:B-1----:R-:W-:Y:S05]  /*af80*/  @!P0 NANOSLEEP.SYNCS 0x989680 ;  /* 0x009896800000895d */ /* 0x002fea0003900000 */
[----:B------:R-:W1:Y:S02]  /*af90*/  @!P0 SYNCS.PHASECHK.TRANS64 P0, [R3+URZ+0x2a840], R2 ;  /* 0x02a84002030085a7 */ /* 0x000e64000800007f */
[----:B-1----:R-:W-:Y:S05]  /*afa0*/  @!P0 BRA `(.L_x_47) ;  /* 0xfffffffc00ec8947 */ /* 0x002fea000383ffff */
[----:B------:R-:W-:Y:S05]  /*afb0*/  BRA `(.L_x_88) ;  /* 0xffffffd400107947 */ /* 0x000fea000383ffff */
.L_x_48:
[----:B------:R-:W-:Y:S01]  /*afc0*/  BSSY B0, `(.L_x_89) ;  /* 0x0000008000007945 */ /* 0x000fe20003800000 */
[----:B------:R-:W-:Y:S01]  /*afd0*/  IMAD.MOV.U32 R13, RZ, RZ, R7 ;  /* 0x000000ffff0d7224 */ /* 0x000fe200078e0007 */
[----:B------:R-:W-:Y:S01]  /*afe0*/  MOV R12, RZ ;  /* 0x000000ff000c7202 */ /* 0x000fe20000000f00 */
[----:B------:R-:W-:Y:S02]  /*aff0*/  IMAD.MOV.U32 R11, RZ, RZ, 0x181f ;  /* 0x0000181fff0b7424 */ /* 0x000fe400078e00ff */
[----:B------:R-:W-:-:S07]  /*b000*/  IMAD.MOV.U32 R15, RZ, RZ, -0x1 ;  /* 0xffffffffff0f7424 */ /* 0x000fce00078e00ff */
[----:B------:R-:W-:Y:S05]  /*b010*/  WARPSYNC.COLLECTIVE R15, `(.L_x_90) ;  /* 0x000000000f087348 */ /* 0x000fea0003c00000 */
[----:B------:R0:W1:Y:S02]  /*b020*/  SHFL.IDX P6, R14, R13, R12, R11 ;  /* 0x0000000c0d0e7389 */ /* 0x00006400000c000b */
[----:B01----:R-:W-:Y:S01]  /*b030*/  ENDCOLLECTIVE ;  /* 0x000000000000791b */ /* 0x003fe20003800000 */
.L_x_90:
[----:B------:R-:W-:Y:S05]  /*b040*/  BSYNC B0 ;  /* 0x0000000000007941 */ /* 0x000fea0003800000 */
.L_x_89:
[----:B------:R-:W-:Y:S01]  /*b050*/  IMAD.MOV.U32 R13, RZ, RZ, R0 ;  /* 0x000000ffff0d7224 */ /* 0x000fe200078e0000 */
[----:B------:R-:W-:Y:S01]  /*b060*/  MOV R11, 0x181f ;  /* 0x0000181f000b7802 */ /* 0x000fe20000000f00 */
[----:B------:R-:W-:Y:S01]  /*b070*/  IMAD.MOV.U32 R12, RZ, RZ, RZ ;  /* 0x000000ffff0c7224 */ /* 0x000fe200078e00ff */
[----:B------:R-:W-:Y:S01]  /*b080*/  MOV R3, R14 ;  /* 0x0000000e00037202 */ /* 0x000fe20000000f00 */
[----:B------:R-:W-:Y:S01]  /*b090*/  IMAD.MOV.U32 R15, RZ, RZ, -0x1 ;  /* 0xffffffffff0f7424 */ /* 0x000fe200078e00ff */
[----:B------:R-:W-:-:S07]  /*b0a0*/  @P0 LEA R9, R25, UR45, 0x1 ;  /* 0x0000002d19090c11 */ /* 0x000fce000f8e08ff */
[----:B------:R-:W-:Y:S05]  /*b0b0*/  WARPSYNC.COLLECTIVE R15, `(.L_x_91) ;  /* 0x000000000f087348 */ /* 0x000fea0003c00000 */
[----:B------:R0:W1:Y:S02]  /*b0c0*/  SHFL.IDX P6, R14, R13, R12, R11 ;  /* 0x0000000c0d0e7389 */ /* 0x00006400000c000b */
[----:B01----:R-:W-:Y:S01]  /*b0d0*/  ENDCOLLECTIVE ;  /* 0x000000000000791b */ /* 0x003fe20003800000 */
.L_x_91:
[----:B------:R-:W-:Y:S01]  /*b0e0*/  MOV R13, R7 ;  /* 0x00000007000d7202 */ /* 0x000fe20000000f00 */
[----:B------:R-:W-:Y:S02]  /*b0f0*/  IMAD.MOV.U32 R12, RZ, RZ, 0x1 ;  /* 0x00000001ff0c7424 */ /* 0x000fe400078e00ff */
[----:B------:R-:W-:-:S07]  /*b100*/  IMAD.MOV.U32 R2, RZ, RZ, R14 ;  /* 0x000000ffff027224 */ /* 0x000fce00078e000e */
[----:B------:R-:W-:Y:S05]  /*b110*/  WARPSYNC.COLLECTIVE R15, `(.L_x_92) ;  /* 0x000000000f087348 */ /* 0x000fea0003c00000 */
[----:B------:R0:W1:Y:S02]  /*b120*/  SHFL.IDX P6, R14, R13, R12, R11 ;  /* 0x0000000c0d0e7389 */ /* 0x00006400000c000b */
[----:B01----:R-:W-:Y:S01]  /*b130*/  ENDCOLLECTIVE ;  /* 0x000000000000791b */ /* 0x003fe20003800000 */
.L_x_92:
[----:B------:R-:W-:-:S05]  /*b140*/  @P0 IMAD.WIDE.U32 R2, R30, 0x2, R2 ;  /* 0x000000021e020825 */ /* 0x000fca00078e0002 */
[----:B------:R-:W-:Y:S01]  /*b150*/  @!PT LDS RZ, [RZ] ;  /* 0x00000000fffff984 */ /* 0x000fe20000000800 */
[----:B------:R-:W-:Y:S01]  /*b160*/  @!PT LDS RZ, [RZ] ;  /* 0x00000000fffff984 */ /* 0x000fe20000000800 */
[----:B------:R-:W-:Y:S01]  /*b170*/  @!PT LDS RZ, [RZ] ;  /* 0x00000000fffff984 */ /* 0x000fe20000000800 */
[----:B------:R0:W-:Y:S04]  /*b180*/  @P0 LDGSTS.E.BYPASS.LTC128B.128 [R9+0x18400], desc[UR38][R2.64], !P3 ;  /* 0x1840000002090fae */ /* 0x0001e8000d901d66 */
[----:B------:R0:W-:Y:S01]  /*b190*/  @P0 LDGSTS.E.BYPASS.LTC128B.128 [R9+0x1b400], desc[UR38][R2.64+0x80], !P2 ;  /* 0x1b40008002090fae */ /* 0x0001e2000d101d66 */
[----:B------:R-:W-:-:S03]  /*b1a0*/  MOV R13, R0 ;  /* 0x00000000000d7202 */ /* 0x000fc60000000f00 */
[----:B------:R0:W-:Y:S01]  /*b1b0*/  @P0 LDGSTS.E.BYPASS.LTC128B.128 [R9+0x1e400], desc[UR38][R2.64+0x100], !P1 ;  /* 0x1e40010002090fae */ /* 0x0001e2000c901d66 */
[----:B------:R-:W-:Y:S01]  /*b1c0*/  ISETP.GE.AND P0, PT, R6, 0x11, PT ;  /* 0x000000110600780c */ /* 0x000fe20003f06270 */
[----:B------:R-:W-:-:S12]  /*b1d0*/  IMAD.MOV.U32 R5, RZ, RZ, R14 ;  /* 0x000000ffff057224 */ /* 0x000fd800078e000e */
[----:B0-----:R-:W-:Y:S05]  /*b1e0*/  WARPSYNC.COLLECTIVE R15, `(.L_x_93) ;  /* 0x000000000f087348 */ /* 0x001fea0003c00000 */
[----:B------:R1:W2:Y:S02]  /*b1f0*/  SHFL.IDX P6, R14, R13, R12, R11 ;  /* 0x0000000c0d0e7389 */ /* 0x0002a400000c000b */
[----:B012---:R-:W-:Y:S01]  /*b200*/  ENDCOLLECTIVE ;  /* 0x000000000000791b */ /* 0x007fe20003800000 */
.L_x_93:
[----:B------:R-:W-:Y:S01]  /*b210*/  @P0 LEA R21, R25, UR45, 0x1 ;  /* 0x0000002d19150c11 */ /* 0x000fe2000f8e08ff */
[----:B------:R-:W-:Y:S01]  /*b220*/  IMAD.MOV.U32 R13, RZ, RZ, R7 ;  /* 0x000000ffff0d7224 */ /* 0x000fe200078e0007 */
[----:B------:R-:W-:Y:S01]  /*b230*/  MOV R12, 0x2 ;  /* 0x00000002000c7802 */ /* 0x000fe20000000f00 */
[----:B------:R-:W-:-:S07]  /*b240*/  IMAD.MOV.U32 R4, RZ, RZ, R14 ;  /* 0x000000ffff047224 */ /* 0x000fce00078e000e */
[----:B------:R-:W-:Y:S05]  /*b250*/  WARPSYNC.COLLECTIVE R15, `(.L_x_94) ;  /* 0x000000000f087348 */ /* 0x000fea0003c00000 */
[----:B------:R0:W1:Y:S02]  /*b260*/  SHFL.IDX P6, R14, R13, R12, R11 ;  /* 0x0000000c0d0e7389 */ /* 0x00006400000c000b */
[----:B01----:R-:W-:Y:S01]  /*b270*/  ENDCOLLECTIVE ;  /* 0x000000000000791b */ /* 0x003fe20003800000 */
.L_x_94:
[----:B------:R-:W-:-:S05]  /*b280*/  @P0 IMAD.WIDE.U32 R4, R30, 0x2, R4 ;  /* 0x000000021e040825 */ /* 0x000fca00078e0004 */
[----:B------:R-:W-:Y:S01]  /*b290*/  @!PT LDS RZ, [RZ] ;  /* 0x00000000fffff984 */ /* 0x000fe20000000800 */
[----:B------:R-:W-:Y:S01]  /*b2a0*/  @!PT LDS RZ, [RZ] ;  /* 0x00000000fffff984 */ /* 0x000fe20000000800 */
[----:B------:R-:W-:Y:S01]  /*b2b0*/  @!PT LDS RZ, [RZ] ;  /* 0x00000000fffff984 */ /* 0x000fe20000000800 */
[----:B------:R0:W-:Y:S04]  /*b2c0*/  @P0 LDGSTS.E.BYPASS.LTC128B.128 [R21+0x18c00], desc[UR38][R4.64], !P3 ;  /* 0x18c0000004150fae */ /* 0x0001e8000d901d66 */
[----:B------:R0:W-:Y:S01]  /*b2d0*/  @P0 LDGSTS.E.BYPASS.LTC128B.128 [R21+0x1bc00], desc[UR38][R4.64+0x80], !P2 ;  /* 0x1bc0008004150fae */ /* 0x0001e2000d101d66 */
[----:B------:R-:W-:-:S03]  /*b2e0*/  IMAD.MOV.U32 R13, RZ, RZ, R0 ;  /* 0x000000ffff0d7224 */ /* 0x000fc600078e0000 */
[----:B------:R0:W-:Y:S01]  /*b2f0*/  @P0 LDGSTS.E.BYPASS.LTC128B.128 [R21+0x1ec00], desc[UR38][R4.64+0x100], !P1 ;  /* 0x1ec0010004150fae */ /* 0x0001e2000c901d66 */
[----:B------:R-:W-:Y:S01]  /*b300*/  ISETP.GE.AND P0, PT, R6, 0x21, PT ;  /* 0x000000210600780c */ /* 0x000fe20003f06270 */
[----:B------:R-:W-:-:S12]  /*b310*/  IMAD.MOV.U32 R8, RZ, RZ, R14 ;  /* 0x000000ffff087224 */ /* 0x000fd800078e000e */
[----:B0-----:R-:W-:Y:S05]  /*b320*/  WARPSYNC.COLLECTIVE R15, `(.L_x_95) ;  /* 0x000000000f087348 */ /* 0x001fea0003c00000 */
[----:B------:R1:W2:Y:S02]  /*b330*/  SHFL.IDX P6, R14, R13, R12, R11 ;  /* 0x0000000c0d0e7389 */ /* 0x0002a400000c000b */
[----:B012---:R-:W-:Y:S01]  /*b340*/  ENDCOLLECTIVE ;  /* 0x000000000000791b */ /* 0x007fe20003800000 */
.L_x_95:
[----:B------:R-:W-:Y:S01]  /*b350*/  IMAD.MOV.U32 R3, RZ, RZ, R8 ;  /* 0x000000ffff037224 */ /* 0x000fe200078e0008 */
[----:B------:R-:W-:Y:S01]  /*b360*/  @P0 LEA R35, R25, UR45, 0x1 ;  /* 0x0000002d19230c11 */ /* 0x000fe2000f8e08ff */
[----:B------:R-:W-:Y:S01]  /*b370*/  IMAD.MOV.U32 R13, RZ, RZ, R7 ;  /* 0x000000ffff0d7224 */ /* 0x000fe200078e0007 */
[----:B------:R-:W-:Y:S02]  /*b380*/  MOV R12, 0x3 ;  /* 0x00000003000c7802 */ /* 0x000fe40000000f00 */
[----:B------:R-:W-:-:S07]  /*b390*/  MOV R2, R14 ;  /* 0x0000000e00027202 */ /* 0x000fce0000000f00 */
[----:B------:R-:W-:Y:S05]  /*b3a0*/  WARPSYNC.COLLECTIVE R15, `(.L_x_96) ;  /* 0x000000000f087348 */ /* 0x000fea0003c00000 */
[----:B------:R0:W1:Y:S02]  /*b3b0*/  SHFL.IDX P6, R14, R13, R12, R11 ;  /* 0x0000000c0d0e7389 */ /* 0x00006400000c000b */
[----:B01----:R-:W-:Y:S01]  /*b3c0*/  ENDCOLLECTIVE ;  /* 0x000000000000791b */ /* 0x003fe20003800000 */
.L_x_96:
        /* <DEDUP_REMOVED lines=13> */
.L_x_97:
[----:B------:R-:W-:Y:S01]  /*b4a0*/  IMAD.MOV.U32 R5, RZ, RZ, R9 ;  /* 0x000000ffff057224 */ /* 0x000fe200078e0009 */
[----:B------:R-:W-:Y:S02]  /*b4b0*/  @P0 LEA R9, R25, UR45, 0x1 ;  /* 0x0000002d19090c11 */ /* 0x000fe4000f8e08ff */
[----:B------:R-:W-:Y:S01]  /*b4c0*/  MOV R13, R7 ;  /* 0x00000007000d7202 */ /* 0x000fe20000000f00 */
[----:B------:R-:W-:Y:S01]  /*b4d0*/  IMAD.MOV.U32 R12, RZ, RZ, 0x4 ;  /* 0x00000004ff0c7424 */ /* 0x000fe200078e00ff */
[----:B------:R-:W-:-:S07]  /*b4e0*/  MOV R10, R14 ;  /* 0x0000000e000a7202 */ /* 0x000fce0000000f00 */
[----:B------:R-:W-:Y:S05]  /*b4f0*/  WARPSYNC.COLLECTIVE R15, `(.L_x_98) ;  /* 0x000000000f087348 */ /* 0x000fea0003c00000 */
[----:B------:R0:W1:Y:S02]  /*b500*/  SHFL.IDX P6, R14, R13, R12, R11 ;  /* 0x0000000c0d0e7389 */ /* 0x00006400000c000b */
[----:B01----:R-:W-:Y:S01]  /*b510*/  ENDCOLLECTIVE ;  /* 0x000000000000791b */ /* 0x003fe20003800000 */
.L_x_98:
[----:B------:R-:W-:-:S04]  /*b520*/  IMAD.MOV.U32 R4, RZ, RZ, R10 ;  /* 0x000000ffff047224 */ /* 0x000fc800078e000a */
[----:B------:R-:W-:-:S05]  /*b530*/  @P0 IMAD.WIDE.U32 R4, R30, 0x2, R4 ;  /* 0x000000021e040825 */ /* 0x000fca00078e0004 */
[----:B------:R-:W-:Y:S01]  /*b540*/  @!PT LDS RZ, [RZ] ;  /* 0x00000000fffff984 */ /* 0x000fe20000000800 */
[----:B------:R-:W-:Y:S01]  /*b550*/  @!PT LDS RZ, [RZ] ;  /* 0x00000000fffff984 */ /* 0x000fe20000000800 */
[----:B------:R-:W-:Y:S01]  /*b560*/  @!PT LDS RZ, [RZ] ;  /* 0x00000000fffff984 */ /* 0x000fe20000000800 */
[----:B------:R0:W-:Y:S01]  /*b570*/  @P0 LDGSTS.E.BYPASS.LTC128B.128 [R9+0x19c00], desc[UR38][R4.64], !P3 ;  /* 0x19c0000004090fae */ /* 0x0001e2000d901d66 */
[----:B------:R-:W-:-:S03]  /*b580*/  MOV R13, R0 ;  /* 0x00000000000d7202 */ /* 0x000fc60000000f00 */
[----:B------:R0:W-:Y:S04]  /*b590*/  @P0 LDGSTS.E.BYPASS.LTC128B.128 [R9+0x1cc00], desc[UR38][R4.64+0x80], !P2 ;  /* 0x1cc0008004090fae */ /* 0x0001e8000d101d66 */
[----:B------:R0:W-:Y:S01]  /*b5a0*/  @P0 LDGSTS.E.BYPASS.LTC128B.128 [R9+0x1fc00], desc[UR38][R4.64+0x100], !P1 ;  /* 0x1fc0010004090fae */ /* 0x0001e2000c901d66 */
[----:B------:R-:W-:Y:S01]  /*b5b0*/  ISETP.GE.AND P0, PT, R6, 0x41, PT ;  /* 0x000000410600780c */ /* 0x000fe20003f06270 */
[----:B------:R-:W-:-:S12]  /*b5c0*/  IMAD.MOV.U32 R8, RZ, RZ, R14 ;  /* 0x000000ffff087224 */ /* 0x000fd800078e000e */
[----:B0-----:R-:W-:Y:S05]  /*b5d0*/  WARPSYNC.COLLECTIVE R15, `(.L_x_99) ;  /* 0x000000000f087348 */ /* 0x001fea0003c00000 */
[----:B------:R1:W2:Y:S02]  /*b5e0*/  SHFL.IDX P6, R14, R13, R12, R11 ;  /* 0x0000000c0d0e7389 */ /* 0x0002a400000c000b */
[----:B012---:R-:W-:Y:S01]  /*b5f0*/  ENDCOLLECTIVE ;  /* 0x000000000000791b */ /* 0x007fe20003800000 */
.L_x_99:
[----:B------:R-:W-:Y:S01]  /*b600*/  IMAD.MOV.U32 R3, RZ, RZ, R8 ;  /* 0x000000ffff037224 */ /* 0x000fe200078e0008 */
[----:B------:R-:W-:Y:S02]  /*b610*/  @P0 LEA R21, R25, UR45, 0x1 ;  /* 0x0000002d19150c11 */ /* 0x000fe4000f8e08ff */
[----:B------:R-:W-:Y:S01]  /*b620*/  MOV R13, R7 ;  /* 0x00000007000d7202 */ /* 0x000fe20000000f00 */
[----:B------:R-:W-:Y:S02]  /*b630*/  IMAD.MOV.U32 R12, RZ, RZ, 0x5 ;  /* 0x00000005ff0c7424 */ /* 0x000fe400078e00ff */
[----:B------:R-:W-:-:S07]  /*b640*/  IMAD.MOV.U32 R2, RZ, RZ, R14 ;  /* 0x000000ffff027224 */ /* 0x000fce00078e000e */
[----:B------:R-:W-:Y:S05]  /*b650*/  WARPSYNC.COLLECTIVE R15, `(.L_x_100) ;  /* 0x000000000f087348 */ /* 0x000fea0003c00000 */
[----:B------:R0:W1:Y:S02]  /*b660*/  SHFL.IDX P6, R14, R13, R12, R11 ;  /* 0x0000000c0d0e7389 */ /* 0x00006400000c000b */
[----:B01----:R-:W-:Y:S01]  /*b670*/  ENDCOLLECTIVE ;  /* 0x000000000000791b */ /* 0x003fe20003800000 */
.L_x_100:
        /* <DEDUP_REMOVED lines=8> */
[----:B------:R-:W-:-:S07]  /*b700*/  IMAD.MOV.U32 R7, RZ, RZ, R14 ;  /* 0x000000ffff077224 */ /* 0x000fce00078e000e */
[----:B0-----:R-:W-:Y:S05]  /*b710*/  WARPSYNC.COLLECTIVE R15, `(.L_x_101) ;  /* 0x000000000f087348 */ /* 0x001fea0003c00000 */
[----:B------:R1:W2:Y:S02]  /*b720*/  SHFL.IDX P6, R14, R13, R12, R11 ;  /* 0x0000000c0d0e7389 */ /* 0x0002a400000c000b */
[----:B012---:R-:W-:Y:S01]  /*b730*/  ENDCOLLECTIVE ;  /* 0x000000000000791b */ /* 0x007fe20003800000 */
.L_x_101:
[----:B------:R-:W-:Y:S05]  /*b740*/  BRA `(.L_x_102) ;  /* 0xffffffd000707947 */ /* 0x000fea000383ffff */
.L_x_51:
[----:B------:R-:W-:Y:S01]  /*b750*/  IMAD.MOV.U32 R13, RZ, RZ, R8 ;  /* 0x000000ffff0d7224 */ /* 0x000fe200078e0008 */
[----:B------:R-:W-:Y:S01]  /*b760*/  MOV R11, 0x181f ;  /* 0x0000181f000b7802 */ /* 0x000fe20000000f00 */
[----:B------:R-:W-:Y:S02]  /*b770*/  IMAD.MOV.U32 R12, RZ, RZ, RZ ;  /* 0x000000ffff0c7224 */ /* 0x000fe400078e00ff */
[----:B------:R-:W-:Y:S02]  /*b780*/  IMAD.MOV.U32 R15, RZ, RZ, -0x1 ;  /* 0xffffffffff0f7424 */ /* 0x000fe400078e00ff */
[----:B------:R-:W-:-:S07]  /*b790*/  IMAD R7, R24, 0x80, R37 ;  /* 0x0000008018077824 */ /* 0x000fce00078e0225 */
[----:B------:R-:W-:Y:S05]  /*b7a0*/  WARPSYNC.COLLECTIVE R15, `(.L_x_103) ;  /* 0x000000000f087348 */ /* 0x000fea0003c00000 */
[----:B------:R0:W1:Y:S02]  /*b7b0*/  SHFL.IDX P6, R14, R13, R12, R11 ;  /* 0x0000000c0d0e7389 */ /* 0x00006400000c000b */
[----:B01----:R-:W-:Y:S01]  /*b7c0*/  ENDCOLLECTIVE ;  /* 0x000000000000791b */ /* 0x003fe20003800000 */
.L_x_103:
[----:B------:R-:W-:Y:S02]  /*b7d0*/  IADD3 R5, R7, 0x10, RZ ;  /* 0x0000001007057810 */ /* 0x000fe40007ffe0ff */
[----:B------:R-:W-:Y:S01]  /*b7e0*/  MOV R13, R0 ;  /* 0x00000000000d7202 */ /* 0x000fe20000000f00 */
[----:B------:R-:W-:-:S07]  /*b7f0*/  IMAD.MOV.U32 R3, RZ, RZ, R14 ;  /* 0x000000ffff037224 */ /* 0x000fce00078e000e */
[----:B------:R-:W-:Y:S05]  /*b800*/  WARPSYNC.COLLECTIVE R15, `(.L_x_104) ;  /* 0x000000000f087348 */ /* 0x000fea0003c00000 */
[----:B------:R0:W1:Y:S02]  /*b810*/  SHFL.IDX P6, R14, R13, R12, R11 ;  /* 0x0000000c0d0e7389 */ /* 0x00006400000c000b */
[----:B01----:R-:W-:Y:S01]  /*b820*/  ENDCOLLECTIVE ;  /* 0x000000000000791b */ /* 0x003fe20003800000 */
.L_x_104:
[----:B------:R-:W-:Y:S02]  /*b830*/  ULDC UR4, c[0x0][0x288] ;  /* 0x0000a20000047ab9 */ /* 0x000fe40000000800 */
[----:B------:R-:W-:-:S05]  /*b840*/  IMAD R6, R6, UR4, RZ ;  /* 0x0000000406067c24 */ /* 0x000fca000f8e02ff */
[----:B------:R-:W-:Y:S01]  /*b850*/  ISETP.GE.AND P1, PT, R7, R6, PT ;  /* 0x000000060700720c */ /* 0x000fe20003f26270 */
[----:B------:R-:W-:Y:S02]  /*b860*/  IMAD.MOV.U32 R13, RZ, RZ, R8 ;  /* 0x000000ffff0d7224 */ /* 0x000fe400078e0008 */
[----:B------:R-:W-:-:S10]  /*b870*/  IMAD.MOV.U32 R12, RZ, RZ, 0x1 ;  /* 0x00000001ff0c7424 */ /* 0x000fd400078e00ff */
[----:B------:R-:W-:Y:S01]  /*b880*/  @!P1 LEA R9, R25, UR45, 0x1 ;  /* 0x0000002d19099c11 */ /* 0x000fe2000f8e08ff */
[----:B------:R-:W-:-:S07]  /*b890*/  IMAD.MOV.U32 R2, RZ, RZ, R14 ;  /* 0x000000ffff027224 */ /* 0x000fce00078e000e */
[----:B------:R-:W-:Y:S05]  /*b8a0*/  WARPSYNC.COLLECTIVE R15, `(.L_x_105) ;  /* 0x000000000f087348 */ /* 0x000fea0003c00000 */
[----:B------:R0:W1:Y:S02]  /*b8b0*/  SHFL.IDX P6, R14, R13, R12, R11 ;  /* 0x0000000c0d0e7389 */ /* 0x00006400000c000b */
[----:B01----:R-:W-:Y:S01]  /*b8c0*/  ENDCOLLECTIVE ;  /* 0x000000000000791b */ /* 0x003fe20003800000 */
.L_x_105:
[----:B------:R-:W-:-:S05]  /*b8d0*/  @!P1 IMAD.WIDE.U32 R2, R30, 0x2, R2 ;  /* 0x000000021e029825 */ /* 0x000fca00078e0002 */
[----:B------:R-:W-:Y:S01]  /*b8e0*/  @!PT LDS RZ, [RZ] ;  /* 0x00000000fffff984 */ /* 0x000fe20000000800 */
[----:B------:R-:W-:Y:S01]  /*b8f0*/  @!PT LDS RZ, [RZ] ;  /* 0x00000000fffff984 */ /* 0x000fe20000000800 */
[----:B------:R-:W-:Y:S01]  /*b900*/  @!PT LDS RZ, [RZ] ;  /* 0x00000000fffff984 */ /* 0x000fe20000000800 */
[----:B------:R0:W-:Y:S04]  /*b910*/  @!P1 LDGSTS.E.BYPASS.LTC128B.128 [R9+0xc400], desc[UR38][R2.64], !P3 ;  /* 0x0c40000002099fae */ /* 0x0001e8000d901d66 */
[----:B------:R0:W-:Y:S01]  /*b920*/  @!P1 LDGSTS.E.BYPASS.LTC128B.128 [R9+0x10400], desc[UR38][R2.64+0x80], !P2 ;  /* 0x1040008002099fae */ /* 0x0001e2000d101d66 */
[----:B------:R-:W-:-:S03]  /*b930*/  IMAD.MOV.U32 R13, RZ, RZ, R0 ;  /* 0x000000ffff0d7224 */ /* 0x000fc600078e0000 */
[----:B------:R0:W-:Y:S01]  /*b940*/  @!P1 LDGSTS.E.BYPASS.LTC128B.128 [R9+0x14400], desc[UR38][R2.64+0x100], !P0 ;  /* 0x1440010002099fae */ /* 0x0001e2000c101d66 */
[----:B------:R-:W-:Y:S02]  /*b950*/  ISETP.GE.AND P1, PT, R5, R6, PT ;  /* 0x000000060500720c */ /* 0x000fe40003f26270 */
[----:B------:R-:W-:-:S11]  /*b960*/  MOV R5, R14 ;  /* 0x0000000e00057202 */ /* 0x000fd60000000f00 */
[----:B0-----:R-:W-:Y:S05]  /*b970*/  WARPSYNC.COLLECTIVE R15, `(.L_x_106) ;  /* 0x000000000f087348 */ /* 0x001fea0003c00000 */
[----:B------:R1:W2:Y:S02]  /*b980*/  SHFL.IDX P6, R14, R13, R12, R11 ;  /* 0x0000000c0d0e7389 */ /* 0x0002a400000c000b */
[----:B012---:R-:W-:Y:S01]  /*b990*/  ENDCOLLECTIVE ;  /* 0x000000000000791b */ /* 0x007fe20003800000 */
.L_x_106:
[----:B------:R-:W-:Y:S02]  /*b9a0*/  IADD3 R3, R7, 0x20, RZ ;  /* 0x0000002007037810 */ /* 0x000fe40007ffe0ff */
[----:B------:R-:W-:Y:S01]  /*b9b0*/  @!P1 LEA R19, R25, UR45, 0x1 ;  /* 0x0000002d19139c11 */ /* 0x000fe2000f8e08ff */
[----:B------:R-:W-:Y:S02]  /*b9c0*/  IMAD.MOV.U32 R13, RZ, RZ, R8 ;  /* 0x000000ffff0d7224 */ /* 0x000fe400078e0008 */
[----:B------:R-:W-:Y:S02]  /*b9d0*/  IMAD.MOV.U32 R12, RZ, RZ, 0x2 ;  /* 0x00000002ff0c7424 */ /* 0x000fe400078e00ff */
[----:B------:R-:W-:-:S07]  /*b9e0*/  IMAD.MOV.U32 R4, RZ, RZ, R14 ;  /* 0x000000ffff047224 */ /* 0x000fce00078e000e */
[----:B------:R-:W-:Y:S05]  /*b9f0*/  WARPSYNC.COLLECTIVE R15, `(.L_x_107) ;  /* 0x000000000f087348 */ /* 0x000fea0003c00000 */
[----:B------:R0:W1:Y:S02]  /*ba00*/  SHFL.IDX P6, R14, R13, R12, R11 ;  /* 0x0000000c0d0e7389 */ /* 0x00006400000c000b */
[----:B01----:R-:W-:Y:S01]  /*ba10*/  ENDCOLLECTIVE ;  /* 0x000000000000791b */ /* 0x003fe20003800000 */
.L_x_107:
        /* <DEDUP_REMOVED lines=13> */
.L_x_108:
        /* <DEDUP_REMOVED lines=8> */
.L_x_109:
        /* <DEDUP_REMOVED lines=13> */
.L_x_110:
        /* <DEDUP_REMOVED lines=8> */
.L_x_111:
        /* <DEDUP_REMOVED lines=13> */
.L_x_112:
        /* <DEDUP_REMOVED lines=8> */
.L_x_113:
        /* <DEDUP_REMOVED lines=13> */
.L_x_114:
        /* <DEDUP_REMOVED lines=8> */
.L_x_115:
        /* <DEDUP_REMOVED lines=13> */
.L_x_116:
[----:B------:R-:W-:Y:S02]  /*c030*/  @!P1 LEA R9, R25, UR45, 0x1 ;  /* 0x0000002d19099c11 */ /* 0x000fe4000f8e08ff */
[----:B------:R-:W-:Y:S01]  /*c040*/  MOV R13, R8 ;  /* 0x00000008000d7202 */ /* 0x000fe20000000f00 */
[----:B------:R-:W-:Y:S02]  /*c050*/  IMAD.MOV.U32 R12, RZ, RZ, 0x7 ;  /* 0x00000007ff0c7424 */ /* 0x000fe400078e00ff */
[----:B------:R-:W-:-:S07]  /*c060*/  IMAD.MOV.U32 R2, RZ, RZ, R14 ;  /* 0x000000ffff027224 */ /* 0x000fce00078e000e */
[----:B------:R-:W-:Y:S05]  /*c070*/  WARPSYNC.COLLECTIVE R15, `(.L_x_117) ;  /* 0x000000000f087348 */ /* 0x000fea0003c00000 */
[----:B------:R0:W1:Y:S02]  /*c080*/  SHFL.IDX P6, R14, R13, R12, R11 ;  /* 0x0000000c0d0e7389 */ /* 0x00006400000c000b */
[----:B01----:R-:W-:Y:S01]  /*c090*/  ENDCOLLECTIVE ;  /* 0x000000000000791b */ /* 0x003fe20003800000 */
.L_x_117:
[----:B------:R-:W-:-:S05]  /*c0a0*/  @!P1 IMAD.WIDE.U32 R2, R30, 0x2, R2 ;  /* 0x000000021e029825 */ /* 0x000fca00078e0002 */
[----:B------:R-:W-:Y:S01]  /*c0b0*/  @!PT LDS RZ, [RZ] ;  /* 0x00000000fffff984 */ /* 0x000fe20000000800 */
[----:B------:R-:W-:Y:S01]  /*c0c0*/  @!PT LDS RZ, [RZ] ;  /* 0x00000000fffff984 */ /* 0x000fe20000000800 */
[----:B------:R-:W-:Y:S01]  /*c0d0*/  @!PT LDS RZ, [RZ] ;  /* 0x00000000fffff984 */ /* 0x000fe20000000800 */
[----:B------:R0:W-:Y:S04]  /*c0e0*/  @!P1 LDGSTS.E.BYPASS.LTC128B.128 [R9+0xf400], desc[UR38][R2.64], !P3 ;  /* 0x0f40000002099fae */ /* 0x0001e8000d901d66 */
[----:B------:R0:W-:Y:S01]  /*c0f0*/  @!P1 LDGSTS.E.BYPASS.LTC128B.128 [R9+0x13400], desc[UR38][R2.64+0x80], !P2 ;  /* 0x1340008002099fae */ /* 0x0001e2000d101d66 */
[----:B------:R-:W-:-:S03]  /*c100*/  MOV R13, R0 ;  /* 0x00000000000d7202 */ /* 0x000fc60000000f00 */
[----:B------:R0:W-:Y:S01]  /*c110*/  @!P1 LDGSTS.E.BYPASS.LTC128B.128 [R9+0x17400], desc[UR38][R2.64+0x100], !P0 ;  /* 0x1740010002099fae */ /* 0x0001e2000c101d66 */
[----:B------:R-:W-:-:S07]  /*c120*/  IMAD.MOV.U32 R4, RZ, RZ, R14 ;  /* 0x000000ffff047224 */ /* 0x000fce00078e000e */
[----:B0-----:R-:W-:Y:S05]  /*c130*/  WARPSYNC.COLLECTIVE R15, `(.L_x_118) ;  /* 0x000000000f087348 */ /* 0x001fea0003c00000 */
[----:B------:R1:W2:Y:S02]  /*c140*/  SHFL.IDX P6, R14, R13, R12, R11 ;  /* 0x0000000c0d0e7389 */ /* 0x0002a400000c000b */
[----:B012---:R-:W-:Y:S01]  /*c150*/  ENDCOLLECTIVE ;  /* 0x000000000000791b */ /* 0x007fe20003800000 */
.L_x_118:
[----:B------:R-:W-:Y:S05]  /*c160*/  BRA `(.L_x_119) ;  /* 0xffffffd000547947 */ /* 0x000fea000383ffff */
.L_x_54:
[----:B0-----:R-:W-:-:S04]  /*c170*/  IMAD.U32 R3, RZ, RZ, UR45 ;  /* 0x0000002dff037e24 */ /* 0x001fc8000f8e00ff */
[----:B------:R0:W1:Y:S03]  /*c180*/  SYNCS.PHASECHK.TRANS64.TRYWAIT P0, [R3+URZ+0x2a820], R0 ;  /* 0x02a82000030075a7 */ /* 0x000066000800017f */
[----:B-1----:R-:W-:Y:S05]  /*c190*/  @!P0 NANOSLEEP.SYNCS 0x989680 ;  /* 0x009896800000895d */ /* 0x002fea0003900000 */
[----:B------:R-:W1:Y:S02]  /*c1a0*/  @!P0 SYNCS.PHASECHK.TRANS64 P0, [R3+URZ+0x2a820], R0 ;  /* 0x02a82000030085a7 */ /* 0x000e64000800007f */
[----:B-1----:R-:W-:Y:S05]  /*c1b0*/  @!P0 BRA `(.L_x_54) ;  /* 0xfffffffc00ec8947 */ /* 0x002fea000383ffff */
[----:B------:R-:W-:Y:S05]  /*c1c0*/  BRA `(.L_x_120) ;  /* 0xffffffd0009c7947 */ /* 0x000fea000383ffff */
.L_x_58:
[----:B0-----:R0:W1:Y:S02]  /*c1d0*/  SYNCS.PHASECHK.TRANS64.TRYWAIT P0, [R8+URZ+0x2a840], R3 ;  /* 0x02a84003080075a7 */ /* 0x001064000800017f */
[----:B-1----:R-:W-:Y:S05]  /*c1e0*/  @!P0 NANOSLEEP.SYNCS 0x989680 ;  /* 0x009896800000895d */ /* 0x002fea0003900000 */
[----:B------:R-:W1:Y:S02]  /*c1f0*/  @!P0 SYNCS.PHASECHK.TRANS64 P0, [R8+URZ+0x2a840], R3 ;  /* 0x02a84003080085a7 */ /* 0x000e64000800007f */
[----:B-1----:R-:W-:Y:S05]  /*c200*/  @!P0 BRA `(.L_x_58) ;  /* 0xfffffffc00f08947 */ /* 0x002fea000383ffff */
[----:B------:R-:W-:Y:S05]  /*c210*/  BRA `(.L_x_121) ;  /* 0xffffffd400647947 */ /* 0x000fea000383ffff */
.L_x_59:
        /* <DEDUP_REMOVED lines=8> */
.L_x_123:
[----:B------:R-:W-:Y:S05]  /*c2a0*/  BSYNC B1 ;  /* 0x0000000000017941 */ /* 0x000fea0003800000 */
.L_x_122:
[----:B------:R-:W-:Y:S01]  /*c2b0*/  IMAD.MOV.U32 R13, RZ, RZ, R18 ;  /* 0x000000ffff0d7224 */ /* 0x000fe200078e0012 */
[----:B------:R-:W-:Y:S01]  /*c2c0*/  MOV R11, 0x181f ;  /* 0x0000181f000b7802 */ /* 0x000fe20000000f00 */
[----:B------:R-:W-:Y:S01]  /*c2d0*/  IMAD.MOV.U32 R12, RZ, RZ, RZ ;  /* 0x000000ffff0c7224 */ /* 0x000fe200078e00ff */
[----:B------:R-:W-:Y:S01]  /*c2e0*/  MOV R3, R14 ;  /* 0x0000000e00037202 */ /* 0x000fe20000000f00 */
[----:B------:R-:W-:Y:S01]  /*c2f0*/  IMAD.MOV.U32 R15, RZ, RZ, -0x1 ;  /* 0xffffffffff0f7424 */ /* 0x000fe200078e00ff */
[----:B------:R-:W-:-:S07]  /*c300*/  LEA R19, R19, UR45, 0x1 ;  /* 0x0000002d13137c11 */ /* 0x000fce000f8e08ff */
[----:B------:R-:W-:Y:S05]  /*c310*/  WARPSYNC.COLLECTIVE R15, `(.L_x_124) ;  /* 0x000000000f087348 */ /* 0x000fea0003c00000 */
[----:B------:R0:W1:Y:S02]  /*c320*/  SHFL.IDX P6, R14, R13, R12, R11 ;  /* 0x0000000c0d0e7389 */ /* 0x00006400000c000b */
[----:B01----:R-:W-:Y:S01]  /*c330*/  ENDCOLLECTIVE ;  /* 0x000000000000791b */ /* 0x003fe20003800000 */
.L_x_124:
[----:B------:R-:W-:Y:S01]  /*c340*/  MOV R13, R20 ;  /* 0x00000014000d7202 */ /* 0x000fe20000000f00 */
[----:B------:R-:W-:Y:S01]  /*c350*/  IMAD.MOV.U32 R12, RZ, RZ, 0x1 ;  /* 0x00000001ff0c7424 */ /* 0x000fe200078e00ff */
[----:B------:R-:W-:-:S13]  /*c360*/  IADD3 R2, P0, R14, R35, RZ ;  /* 0x000000230e027210 */ /* 0x000fda0007f1e0ff */
[----:B------:R-:W-:Y:S05]  /*c370*/  WARPSYNC.COLLECTIVE R15, `(.L_x_125) ;  /* 0x000000000f087348 */ /* 0x000fea0003c00000 */
[----:B------:R0:W1:Y:S02]  /*c380*/  SHFL.IDX P6, R14, R13, R12, R11 ;  /* 0x0000000c0d0e7389 */ /* 0x00006400000c000b */
[----:B01----:R-:W-:Y:S01]  /*c390*/  ENDCOLLECTIVE ;  /* 0x000000000000791b */ /* 0x003fe20003800000 */
.L_x_125:
[----:B------:R-:W-:-:S05]  /*c3a0*/  IMAD.X R3, RZ, RZ, R3, P0 ;  /* 0x000000ffff037224 */ /* 0x000fca00000e0603 */
[----:B------:R-:W-:Y:S01]  /*c3b0*/  @!PT LDS RZ, [RZ] ;  /* 0x00000000fffff984 */ /* 0x000fe20000000800 */
[----:B------:R-:W-:Y:S01]  /*c3c0*/  @!PT LDS RZ, [RZ] ;  /* 0x00000000fffff984 */ /* 0x000fe20000000800 */
[----:B------:R-:W-:Y:S01]  /*c3d0*/  @!PT LDS RZ, [RZ] ;  /* 0x00000000fffff984 */ /* 0x000fe20000000800 */
[----:B------:R0:W-:Y:S04]  /*c3e0*/  LDGSTS.E.BYPASS.LTC128B.128 [R19+0x18400], desc[UR38][R2.64], !P3 ;  /* 0x1840000002137fae */ /* 0x0001e8000d901d66 */
[----:B------:R0:W-:Y:S01]  /*c3f0*/  LDGSTS.E.BYPASS.LTC128B.128 [R19+0x1b400], desc[UR38][R2.64+0x80], !P2 ;  /* 0x1b40008002137fae */ /* 0x0001e2000d101d66 */
[----:B------:R-:W-:-:S03]  /*c400*/  MOV R13, R18 ;  /* 0x00000012000d7202 */ /* 0x000fc60000000f00 */
[----:B------:R0:W-:Y:S01]  /*c410*/  LDGSTS.E.BYPASS.LTC128B.128 [R19+0x1e400], desc[UR38][R2.64+0x100], !P1 ;  /* 0x1e40010002137fae */ /* 0x0001e2000c901d66 */
[----:B------:R-:W-:-:S07]  /*c420*/  IMAD.MOV.U32 R4, RZ, RZ, R14 ;  /* 0x000000ffff047224 */ /* 0x000fce00078e000e */
[----:B0-----:R-:W-:Y:S05]  /*c430*/  WARPSYNC.COLLECTIVE R15, `(.L_x_126) ;  /* 0x000000000f087348 */ /* 0x001fea0003c00000 */
[----:B------:R1:W2:Y:S02]  /*c440*/  SHFL.IDX P6, R14, R13, R12, R11 ;  /* 0x0000000c0d0e7389 */ /* 0x0002a400000c000b */
[----:B012---:R-:W-:Y:S01]  /*c450*/  ENDCOLLECTIVE ;  /* 0x000000000000791b */ /* 0x007fe20003800000 */
.L_x_126:
[----:B------:R-:W-:Y:S01]  /*c460*/  IMAD.MOV.U32 R13, RZ, RZ, R20 ;  /* 0x000000ffff0d7224 */ /* 0x000fe200078e0014 */
[----:B------:R-:W-:Y:S02]  /*c470*/  MOV R12, 0x2 ;  /* 0x00000002000c7802 */ /* 0x000fe40000000f00 */
[----:B------:R-:W-:-:S13]  /*c480*/  IADD3 R2, P0, R14, R35, RZ ;  /* 0x000000230e027210 */ /* 0x000fda0007f1e0ff */
[----:B------:R-:W-:Y:S05]  /*c490*/  WARPSYNC.COLLECTIVE R15, `(.L_x_127) ;  /* 0x000000000f087348 */ /* 0x000fea0003c00000 */
[----:B------:R0:W1:Y:S02]  /*c4a0*/  SHFL.IDX P6, R14, R13, R12, R11 ;  /* 0x0000000c0d0e7389 */ /* 0x00006400000c000b */
[----:B01----:R-:W-:Y:S01]  /*c4b0*/  ENDCOLLECTIVE ;  /* 0x000000000000791b */ /* 0x003fe20003800000 */
.L_x_127:
[----:B------:R-:W-:-:S05]  /*c4c0*/  IMAD.X R3, RZ, RZ, R4, P0 ;  /* 0x000000ffff037224 */ /* 0x000fca00000e0604 */
[----:B------:R-:W-:Y:S01]  /*c4d0*/  @!PT LDS RZ, [RZ] ;  /* 0x00000000fffff984 */ /* 0x000fe20000000800 */
[----:B------:R-:W-:Y:S01]  /*c4e0*/  @!PT LDS RZ, [RZ] ;  /* 0x00000000fffff984 */ /* 0x000fe20000000800 */
[----:B------:R-:W-:Y:S01]  /*c4f0*/  @!PT LDS RZ, [RZ] ;  /* 0x00000000fffff984 */ /* 0x000fe20000000800 */
[----:B------:R0:W-:Y:S04]  /*c500*/  LDGSTS.E.BYPASS.LTC128B.128 [R19+0x18c00], desc[UR38][R2.64], !P3 ;  /* 0x18c0000002137fae */ /* 0x0001e8000d901d66 */
[----:B------:R0:W-:Y:S01]  /*c510*/  LDGSTS.E.BYPASS.LTC128B.128 [R19+0x1bc00], desc[UR38][R2.64+0x80], !P2 ;  /* 0x1bc0008002137fae */ /* 0x0001e2000d101d66 */
[----:B------:R-:W-:-:S03]  /*c520*/  IMAD.MOV.U32 R13, RZ, RZ, R18 ;  /* 0x000000ffff0d7224 */ /* 0x000fc600078e0012 */
[----:B------:R0:W-:Y:S01]  /*c530*/  LDGSTS.E.BYPASS.LTC128B.128 [R19+0x1ec00], desc[UR38][R2.64+0x100], !P1 ;  /* 0x1ec0010002137fae */ /* 0x0001e2000c901d66 */
[----:B------:R-:W-:-:S07]  /*c540*/  IMAD.MOV.U32 R5, RZ, RZ, R14 ;  /* 0x000000ffff057224 */ /* 0x000fce00078e000e */
[----:B0-----:R-:W-:Y:S05]  /*c550*/  WARPSYNC.COLLECTIVE R15, `(.L_x_128) ;  /* 0x000000000f087348 */ /* 0x001fea0003c00000 */
[----:B------:R1:W2:Y:S02]  /*c560*/  SHFL.IDX P6, R14, R13, R12, R11 ;  /* 0x0000000c0d0e7389 */ /* 0x0002a400000c000b */
[----:B012---:R-:W-:Y:S01]  /*c570*/  ENDCOLLECTIVE ;  /* 0x000000000000791b */ /* 0x007fe20003800000 */
.L_x_128:
[----:B------:R-:W-:Y:S01]  /*c580*/  IMAD.MOV.U32 R13, RZ, RZ, R20 ;  /* 0x000000ffff0d7224 */ /* 0x000fe200078e0014 */
[----:B------:R-:W-:-:S04]  /*c590*/  MOV R12, R14 ;  /* 0x0000000e000c7202 */ /* 0x000fc80000000f00 */
[----:B------:R-:W-:Y:S02]  /*c5a0*/  IADD3 R2, P0, R12, R35, RZ ;  /* 0x000000230c027210 */ /* 0x000fe40007f1e0ff */
[----:B------:R-:W-:-:S03]  /*c5b0*/  MOV R12, 0x3 ;  /* 0x00000003000c7802 */ /* 0x000fc60000000f00 */
[----:B------:R-:W-:-:S08]  /*c5c0*/  IMAD.X R3, RZ, RZ, R5, P0 ;  /* 0x000000ffff037224 */ /* 0x000fd000000e0605 */
[----:B------:R-:W-:Y:S05]  /*c5d0*/  WARPSYNC.COLLECTIVE R15, `(.L_x_129) ;  /* 0x000000000f087348 */ /* 0x000fea0003c00000 */
[----:B------:R0:W1:Y:S02]  /*c5e0*/  SHFL.IDX P6, R14, R13, R12, R11 ;  /* 0x0000000c0d0e7389 */ /* 0x00006400000c000b */
[----:B01----:R-:W-:Y:S01]  /*c5f0*/  ENDCOLLECTIVE ;  /* 0x000000000000791b */ /* 0x003fe20003800000 */
.L_x_129:
[----:B------:R-:W-:Y:S01]  /*c600*/  @!PT LDS RZ, [RZ] ;  /* 0x00000000fffff984 */ /* 0x000fe20000000800 */
[----:B------:R-:W-:Y:S01]  /*c610*/  @!PT LDS RZ, [RZ] ;  /* 0x00000000fffff984 */ /* 0x000fe20000000800 */
[----:B------:R-:W-:Y:S01]  /*c620*/  @!PT LDS RZ, [RZ] ;  /* 0x00000000fffff984 */ /* 0x000fe20000000800 */
[----:B------:R-:W-:Y:S04]  /*c630*/  LDGSTS.E.BYPASS.LTC128B.128 [R19+0x19400], desc[UR38][R2.64], !P3 ;  /* 0x1940000002137fae */ /* 0x000fe8000d901d66 */
[----:B------:R-:W-:Y:S04]  /*c640*/  LDGSTS.E.BYPASS.LTC128B.128 [R19+0x1c400], desc[UR38][R2.64+0x80], !P2 ;  /* 0x1c40008002137fae */ /* 0x000fe8000d101d66 */
[----:B------:R0:W-:Y:S01]  /*c650*/  LDGSTS.E.BYPASS.LTC128B.128 [R19+0x1f400], desc[UR38][R2.64+0x100], !P1 ;  /* 0x1f40010002137fae */ /* 0x0001e2000c901d66 */
[----:B------:R-:W-:Y:S02]  /*c660*/  IMAD.MOV.U32 R13, RZ, RZ, R18 ;  /* 0x000000ffff0d7224 */ /* 0x000fe400078e0012 */
[----:B0-----:R-:W-:-:S07]  /*c670*/  IMAD.MOV.U32 R3, RZ, RZ, R14 ;  /* 0x000000ffff037224 */ /* 0x001fce00078e000e */
[----:B------:R-:W-:Y:S05]  /*c680*/  WARPSYNC.COLLECTIVE R15, `(.L_x_130) ;  /* 0x000000000f087348 */ /* 0x000fea0003c00000 */
[----:B------:R0:W1:Y:S02]  /*c690*/  SHFL.IDX P6, R14, R13, R12, R11 ;  /* 0x0000000c0d0e7389 */ /* 0x00006400000c000b */
[----:B01----:R-:W-:Y:S01]  /*c6a0*/  ENDCOLLECTIVE ;  /* 0x000000000000791b */ /* 0x003fe20003800000 */
.L_x_130:
[----:B------:R-:W-:Y:S02]  /*c6b0*/  IMAD.MOV.U32 R13, RZ, RZ, R20 ;  /* 0x000000ffff0d7224 */ /* 0x000fe400078e0014 */
[----:B------:R-:W-:Y:S01]  /*c6c0*/  IMAD.MOV.U32 R12, RZ, RZ, 0x4 ;  /* 0x00000004ff0c7424 */ /* 0x000fe200078e00ff */
[----:B------:R-:W-:-:S13]  /*c6d0*/  IADD3 R2, P0, R14, R35, RZ ;  /* 0x000000230e027210 */ /* 0x000fda0007f1e0ff */
[----:B------:R-:W-:Y:S05]  /*c6e0*/  WARPSYNC.COLLECTIVE R15, `(.L_x_131) ;  /* 0x000000000f087348 */ /* 0x000fea0003c00000 */
[----:B------:R0:W1:Y:S02]  /*c6f0*/  SHFL.IDX P6, R14, R13, R12, R11 ;  /* 0x0000000c0d0e7389 */ /* 0x00006400000c000b */
[----:B01----:R-:W-:Y:S01]  /*c700*/  ENDCOLLECTIVE ;  /* 0x000000000000791b */ /* 0x003fe20003800000 */
.L_x_131:
[----:B------:R-:W-:-:S05]  /*c710*/  IADD3.X R3, RZ, R3, RZ, P0, !PT ;  /* 0x00000003ff037210 */ /* 0x000fca00007fe4ff */
[----:B------:R-:W-:Y:S01]  /*c720*/  @!PT LDS RZ, [RZ] ;  /* 0x00000000fffff984 */ /* 0x000fe20000000800 */
[----:B------:R-:W-:Y:S01]  /*c730*/  @!PT LDS RZ, [RZ] ;  /* 0x00000000fffff984 */ /* 0x000fe20000000800 */
[----:B------:R-:W-:Y:S01]  /*c740*/  @!PT LDS RZ, [RZ] ;  /* 0x00000000fffff984 */ /* 0x000fe20000000800 */
[----:B------:R0:W-:Y:S04]  /*c750*/  LDGSTS.E.BYPASS.LTC128B.128 [R19+0x19c00], desc[UR38][R2.64], !P3 ;  /* 0x19c0000002137fae */ /* 0x0001e8000d901d66 */
[----:B------:R0:W-:Y:S01]  /*c760*/  LDGSTS.E.BYPASS.LTC128B.128 [R19+0x1cc00], desc[UR38][R2.64+0x80], !P2 ;  /* 0x1cc0008002137fae */ /* 0x0001e2000d101d66 */
[----:B------:R-:W-:-:S03]  /*c770*/  IMAD.MOV.U32 R13, RZ, RZ, R18 ;  /* 0x000000ffff0d7224 */ /* 0x000fc600078e0012 */
[----:B------:R0:W-:Y:S01]  /*c780*/  LDGSTS.E.BYPASS.LTC128B.128 [R19+0x1fc00], desc[UR38][R2.64+0x100], !P1 ;  /* 0x1fc0010002137fae */ /* 0x0001e2000c901d66 */
[----:B------:R-:W-:-:S07]  /*c790*/  MOV R4, R14 ;  /* 0x0000000e00047202 */ /* 0x000fce0000000f00 */
[----:B0-----:R-:W-:Y:S05]  /*c7a0*/  WARPSYNC.COLLECTIVE R15, `(.L_x_132) ;  /* 0x000000000f087348 */ /* 0x001fea0003c00000 */
[----:B------:R1:W2:Y:S02]  /*c7b0*/  SHFL.IDX P6, R14, R13, R12, R11 ;  /* 0x0000000c0d0e7389 */ /* 0x0002a400000c000b */
[----:B012---:R-:W-:Y:S01]  /*c7c0*/  ENDCOLLECTIVE ;  /* 0x000000000000791b */ /* 0x007fe20003800000 */
.L_x_132:
[----:B------:R-:W-:Y:S02]  /*c7d0*/  IMAD.MOV.U32 R13, RZ, RZ, R20 ;  /* 0x000000ffff0d7224 */ /* 0x000fe400078e0014 */
[----:B------:R-:W-:-:S05]  /*c7e0*/  IMAD.MOV.U32 R12, RZ, RZ, R14 ;  /* 0x000000ffff0c7224 */ /* 0x000fca00078e000e */
[----:B------:R-:W-:Y:S01]  /*c7f0*/  IADD3 R2, P0, R12, R35, RZ ;  /* 0x000000230c027210 */ /* 0x000fe20007f1e0ff */
[----:B------:R-:W-:-:S03]  /*c800*/  IMAD.MOV.U32 R12, RZ, RZ, 0x5 ;  /* 0x00000005ff0c7424 */ /* 0x000fc600078e00ff */
[----:B------:R-:W-:-:S09]  /*c810*/  IADD3.X R3, RZ, R4, RZ, P0, !PT ;  /* 0x00000004ff037210 */ /* 0x000fd200007fe4ff */
[----:B------:R-:W-:Y:S05]  /*c820*/  WARPSYNC.COLLECTIVE R15, `(.L_x_133) ;  /* 0x000000000f087348 */ /* 0x000fea0003c00000 */
[----:B------:R0:W1:Y:S02]  /*c830*/  SHFL.IDX P6, R14, R13, R12, R11 ;  /* 0x0000000c0d0e7389 */ /* 0x00006400000c000b */
[----:B01----:R-:W-:Y:S01]  /*c840*/  ENDCOLLECTIVE ;  /* 0x000000000000791b */ /* 0x003fe20003800000 */
.L_x_133:
[----:B------:R-:W-:Y:S01]  /*c850*/  @!PT LDS RZ, [RZ] ;  /* 0x00000000fffff984 */ /* 0x000fe20000000800 */
[----:B------:R-:W-:Y:S01]  /*c860*/  @!PT LDS RZ, [RZ] ;  /* 0x00000000fffff984 */ /* 0x000fe20000000800 */
[----:B------:R-:W-:Y:S01]  /*c870*/  @!PT LDS RZ, [RZ] ;  /* 0x00000000fffff984 */ /* 0x000fe20000000800 */
[----:B------:R0:W-:Y:S04]  /*c880*/  LDGSTS.E.BYPASS.LTC128B.128 [R19+0x1a400], desc[UR38][R2.64], !P3 ;  /* 0x1a40000002137fae */ /* 0x0001e8000d901d66 */
[----:B------:R0:W-:Y:S04]  /*c890*/  LDGSTS.E.BYPASS.LTC128B.128 [R19+0x1d400], desc[UR38][R2.64+0x80], !P2 ;  /* 0x1d40008002137fae */ /* 0x0001e8000d101d66 */
[----:B------:R0:W-:Y:S01]  /*c8a0*/  LDGSTS.E.BYPASS.LTC128B.128 [R19+0x20400], desc[UR38][R2.64+0x100], !P1 ;  /* 0x2040010002137fae */ /* 0x0001e2000c901d66 */
[----:B------:R-:W-:Y:S01]  /*c8b0*/  IMAD.MOV.U32 R13, RZ, RZ, R18 ;  /* 0x000000ffff0d7224 */ /* 0x000fe200078e0012 */
[----:B------:R-:W-:-:S07]  /*c8c0*/  MOV R20, R14 ;  /* 0x0000000e00147202 */ /* 0x000fce0000000f00 */
[----:B0-----:R-:W-:Y:S05]  /*c8d0*/  WARPSYNC.COLLECTIVE R15, `(.L_x_134) ;  /* 0x000000000f087348 */ /* 0x001fea0003c00000 */
[----:B------:R1:W2:Y:S02]  /*c8e0*/  SHFL.IDX P6, R14, R13, R12, R11 ;  /* 0x0000000c0d0e7389 */ /* 0x0002a400000c000b */
[----:B012---:R-:W-:Y:S01]  /*c8f0*/  ENDCOLLECTIVE ;  /* 0x000000000000791b */ /* 0x007fe20003800000 */
.L_x_134:
[----:B------:R-:W-:Y:S05]  /*c900*/  BRA `(.L_x_135) ;  /* 0xffffffd000c07947 */ /* 0x000fea000383ffff */
.L_x_64:
[----:B0-----:R0:W2:Y:S02]  /*c910*/  SYNCS.PHASECHK.TRANS64.TRYWAIT P0, [R4+URZ+0x2a860], R3 ;  /* 0x02a86003040075a7 */ /* 0x0010a4000800017f */
[----:B--2---:R-:W-:Y:S05]  /*c920*/  @!P0 NANOSLEEP.SYNCS 0x989680 ;  /* 0x009896800000895d */ /* 0x004fea0003900000 */
[----:B------:R-:W2:Y:S02]  /*c930*/  @!P0 SYNCS.PHASECHK.TRANS64 P0, [R4+URZ+0x2a860], R3 ;  /* 0x02a86003040085a7 */ /* 0x000ea4000800007f */
[----:B--2---:R-:W-:Y:S05]  /*c940*/  @!P0 BRA `(.L_x_64) ;  /* 0xfffffffc00f08947 */ /* 0x004fea000383ffff */
[----:B------:R-:W-:Y:S05]  /*c950*/  BRA `(.L_x_136) ;  /* 0xffffffd4001c7947 */ /* 0x000fea000383ffff */
.L_x_65:
[----:B------:R-:W-:Y:S01]  /*c960*/  BSSY B1, `(.L_x_137) ;  /* 0x0000008000017945 */ /* 0x000fe20003800000 */
[----:B------:R-:W-:Y:S01]  /*c970*/  IMAD.MOV.U32 R13, RZ, RZ, R17 ;  /* 0x000000ffff0d7224 */ /* 0x000fe200078e0011 */
[----:B------:R-:W-:Y:S01]  /*c980*/  MOV R12, RZ ;  /* 0x000000ff000c7202 */ /* 0x000fe20000000f00 */
[----:B------:R-:W-:Y:S02]  /*c990*/  IMAD.MOV.U32 R11, RZ, RZ, 0x181f ;  /* 0x0000181fff0b7424 */ /* 0x000fe400078e00ff */
[----:B------:R-:W-:-:S07]  /*c9a0*/  IMAD.MOV.U32 R15, RZ, RZ, -0x1 ;  /* 0xffffffffff0f7424 */ /* 0x000fce00078e00ff */
[----:B01----:R-:W-:Y:S05]  /*c9b0*/  WARPSYNC.COLLECTIVE R15, `(.L_x_138) ;  /* 0x000000000f087348 */ /* 0x003fea0003c00000 */
[----:B------:R2:W3:Y:S02]  /*c9c0*/  SHFL.IDX P6, R14, R13, R12, R11 ;  /* 0x0000000c0d0e7389 */ /* 0x0004e400000c000b */
[----:B0123--:R-:W-:Y:S01]  /*c9d0*/  ENDCOLLECTIVE ;  /* 0x000000000000791b */ /* 0x00ffe20003800000 */
.L_x_138:
[----:B------:R-:W-:Y:S05]  /*c9e0*/  BSYNC B1 ;  /* 0x0000000000017941 */ /* 0x000fea0003800000 */
.L_x_137:
        /* <DEDUP_REMOVED lines=9> */
.L_x_139:
[----:B------:R-:W-:Y:S01]  /*ca80*/  MOV R13, R17 ;  /* 0x00000011000d7202 */ /* 0x000fe20000000f00 */
[----:B------:R-:W-:Y:S01]  /*ca90*/  IMAD.MOV.U32 R12, RZ, RZ, 0x1 ;  /* 0x00000001ff0c7424 */ /* 0x000fe200078e00ff */
[----:B------:R-:W-:-:S13]  /*caa0*/  IADD3 R2, P1, R14, R35, RZ ;  /* 0x000000230e027210 */ /* 0x000fda0007f3e0ff */
[----:B------:R-:W-:Y:S05]  /*cab0*/  WARPSYNC.COLLECTIVE R15, `(.L_x_140) ;  /* 0x000000000f087348 */ /* 0x000fea0003c00000 */
[----:B------:R0:W1:Y:S02]  /*cac0*/  SHFL.IDX P6, R14, R13, R12, R11 ;  /* 0x0000000c0d0e7389 */ /* 0x00006400000c000b */
[----:B01----:R-:W-:Y:S01]  /*cad0*/  ENDCOLLECTIVE ;  /* 0x000000000000791b */ /* 0x003fe20003800000 */
.L_x_140:
[----:B------:R-:W-:Y:S01]  /*cae0*/  IMAD.X R3, RZ, RZ, R3, P1 ;  /* 0x000000ffff037224 */ /* 0x000fe200008e0603 */
[----:B------:R-:W-:-:S04]  /*caf0*/  LOP3.LUT P1, RZ, R29, 0x1, RZ, 0xc0, !PT ;  /* 0x000000011dff7812 */ /* 0x000fc8000782c0ff */
[----:B------:R-:W-:Y:S02]  /*cb00*/  ISETP.LT.OR P2, PT, R0, 0x1, !P1 ;  /* 0x000000010000780c */ /* 0x000fe40004f41670 */
[----:B------:R-:W-:-:S11]  /*cb10*/  MOV R13, R16 ;  /* 0x00000010000d7202 */ /* 0x000fd60000000f00 */
[----:B------:R-:W-:Y:S01]  /*cb20*/  @!PT LDS RZ, [RZ] ;  /* 0x00000000fffff984 */ /* 0x000fe20000000800 */
[----:B------:R-:W-:Y:S01]  /*cb30*/  @!PT LDS RZ, [RZ] ;  /* 0x00000000fffff984 */ /* 0x000fe20000000800 */
[----:B------:R-:W-:Y:S01]  /*cb40*/  @!PT LDS RZ, [RZ] ;  /* 0x00000000fffff984 */ /* 0x000fe20000000800 */
[----:B------:R0:W-:Y:S01]  /*cb50*/  LDGSTS.E.BYPASS.LTC128B.128 [R5+0x400], desc[UR38][R2.64], !P2 ;  /* 0x0040000002057fae */ /* 0x0001e2000d101d66 */
[----:B------:R-:W-:Y:S01]  /*cb60*/  ISETP.LT.OR P2, PT, R0, 0x1, !P0 ;  /* 0x000000010000780c */ /* 0x000fe20004741670 */
[----:B------:R-:W-:-:S12]  /*cb70*/  IMAD.MOV.U32 R8, RZ, RZ, R14 ;  /* 0x000000ffff087224 */ /* 0x000fd800078e000e */
[----:B0-----:R-:W-:Y:S05]  /*cb80*/  WARPSYNC.COLLECTIVE R15, `(.L_x_141) ;  /* 0x000000000f087348 */ /* 0x001fea0003c00000 */
[----:B------:R1:W2:Y:S02]  /*cb90*/  SHFL.IDX P6, R14, R13, R12, R11 ;  /* 0x0000000c0d0e7389 */ /* 0x0002a400000c000b */
[----:B012---:R-:W-:Y:S01]  /*cba0*/  ENDCOLLECTIVE ;  /* 0x000000000000791b */ /* 0x007fe20003800000 */
.L_x_141:
[----:B------:R-:W-:Y:S01]  /*cbb0*/  @!PT LDS RZ, [RZ] ;  /* 0x00000000fffff984 */ /* 0x000fe20000000800 */
[----:B------:R-:W-:Y:S01]  /*cbc0*/  @!PT LDS RZ, [RZ] ;  /* 0x00000000fffff984 */ /* 0x000fe20000000800 */
[----:B------:R-:W-:Y:S01]  /*cbd0*/  @!PT LDS RZ, [RZ] ;  /* 0x00000000fffff984 */ /* 0x000fe20000000800 */
[----:B------:R0:W-:Y:S01]  /*cbe0*/  LDGSTS.E.BYPASS.LTC128B.128 [R5+0x3400], desc[UR38][R2.64+0x80], !P2 ;  /* 0x0340008002057fae */ /* 0x0001e2000d101d66 */
[----:B------:R-:W-:Y:S01]  /*cbf0*/  IMAD.MOV.U32 R13, RZ, RZ, R17 ;  /* 0x000000ffff0d7224 */ /* 0x000fe200078e0011 */
[----:B------:R-:W-:Y:S02]  /*cc00*/  MOV R12, 0x2 ;  /* 0x00000002000c7802 */ /* 0x000fe40000000f00 */
[----:B0-----:R-:W-:-:S13]  /*cc10*/  IADD3 R2, P2, R14, R35, RZ ;  /* 0x000000230e027210 */ /* 0x001fda0007f5e0ff */
[----:B------:R-:W-:Y:S05]  /*cc20*/  WARPSYNC.COLLECTIVE R15, `(.L_x_142) ;  /* 0x000000000f087348 */ /* 0x000fea0003c00000 */
[----:B------:R0:W1:Y:S02]  /*cc30*/  SHFL.IDX P6, R14, R13, R12, R11 ;  /* 0x0000000c0d0e7389 */ /* 0x00006400000c000b */
[----:B01----:R-:W-:Y:S01]  /*cc40*/  ENDCOLLECTIVE ;  /* 0x000000000000791b */ /* 0x003fe20003800000 */
.L_x_142:
[----:B------:R-:W-:Y:S01]  /*cc50*/  IMAD.X R3, RZ, RZ, R8, P2 ;  /* 0x000000ffff037224 */ /* 0x000fe200010e0608 */
[----:B------:R-:W-:Y:S01]  /*cc60*/  ISETP.LT.OR P2, PT, R0, 0x11, !P1 ;  /* 0x000000110000780c */ /* 0x000fe20004f41670 */
[----:B------:R-:W-:-:S12]  /*cc70*/  IMAD.MOV.U32 R13, RZ, RZ, R16 ;  /* 0x000000ffff0d7224 */ /* 0x000fd800078e0010 */
        /* <DEDUP_REMOVED lines=9> */
.L_x_143:
[----:B------:R-:W-:Y:S01]  /*cd10*/  @!PT LDS RZ, [RZ] ;  /* 0x00000000fffff984 */ /* 0x000fe20000000800 */
[----:B------:R-:W-:Y:S01]  /*cd20*/  @!PT LDS RZ, [RZ] ;  /* 0x00000000fffff984 */ /* 0x000fe20000000800 */
[----:B------:R-:W-:Y:S01]  /*cd30*/  @!PT LDS RZ, [RZ] ;  /* 0x00000000fffff984 */ /* 0x000fe20000000800 */
[----:B------:R0:W-:Y:S01]  /*cd40*/  LDGSTS.E.BYPASS.LTC128B.128 [R5+0x3c00], desc[UR38][R2.64+0x80], !P2 ;  /* 0x03c0008002057fae */ /* 0x0001e2000d101d66 */
[----:B------:R-:W-:Y:S02]  /*cd50*/  IMAD.MOV.U32 R13, RZ, RZ, R17 ;  /* 0x000000ffff0d7224 */ /* 0x000fe400078e0011 */
[----:B------:R-:W-:Y:S01]  /*cd60*/  IMAD.MOV.U32 R12, RZ, RZ, 0x3 ;  /* 0x00000003ff0c7424 */ /* 0x000fe200078e00ff */
[----:B0-----:R-:W-:-:S13]  /*cd70*/  IADD3 R2, P2, R14, R35, RZ ;  /* 0x000000230e027210 */ /* 0x001fda0007f5e0ff */
[----:B------:R-:W-:Y:S05]  /*cd80*/  WARPSYNC.COLLECTIVE R15, `(.L_x_144) ;  /* 0x000000000f087348 */ /* 0x000fea0003c00000 */
[----:B------:R0:W1:Y:S02]  /*cd90*/  SHFL.IDX P6, R14, R13, R12, R11 ;  /* 0x0000000c0d0e7389 */ /* 0x00006400000c000b */
[----:B01----:R-:W-:Y:S01]  /*cda0*/  ENDCOLLECTIVE ;  /* 0x000000000000791b */ /* 0x003fe20003800000 */
.L_x_144:
[----:B------:R-:W-:Y:S02]  /*cdb0*/  IADD3.X R3, RZ, R8, RZ, P2, !PT ;  /* 0x00000008ff037210 */ /* 0x000fe400017fe4ff */
[----:B------:R-:W-:Y:S01]  /*cdc0*/  ISETP.LT.OR P2, PT, R0, 0x21, !P1 ;  /* 0x000000210000780c */ /* 0x000fe20004f41670 */
[----:B------:R-:W-:-:S12]  /*cdd0*/  IMAD.MOV.U32 R13, RZ, RZ, R16 ;  /* 0x000000ffff0d7224 */ /* 0x000fd800078e0010 */
[----:B------:R-:W-:Y:S01]  /*cde0*/  @!PT LDS RZ, [RZ] ;  /* 0x00000000fffff984 */ /* 0x000fe20000000800 */
[----:B------:R-:W-:Y:S01]  /*cdf0*/  @!PT LDS RZ, [RZ] ;  /* 0x00000000fffff984 */ /* 0x000fe20000000800 */
[----:B------:R-:W-:Y:S01]  /*ce00*/  @!PT LDS RZ, [RZ] ;  /* 0x00000000fffff984 */ /* 0x000fe20000000800 */
[----:B------:R0:W-:Y:S01]  /*ce10*/  LDGSTS.E.BYPASS.LTC128B.128 [R5+0x1400], desc[UR38][R2.64], !P2 ;  /* 0x0140000002057fae */ /* 0x0001e2000d101d66 */
[----:B------:R-:W-:Y:S02]  /*ce20*/  ISETP.LT.OR P2, PT, R0, 0x21, !P0 ;  /* 0x000000210000780c */ /* 0x000fe40004741670 */
[----:B------:R-:W-:-:S11]  /*ce30*/  MOV R8, R14 ;  /* 0x0000000e00087202 */ /* 0x000fd60000000f00 */
[----:B0-----:R-:W-:Y:S05]  /*ce40*/  WARPSYNC.COLLECTIVE R15, `(.L_x_145) ;  /* 0x000000000f087348 */ /* 0x001fea0003c00000 */
[----:B------:R1:W2:Y:S02]  /*ce50*/  SHFL.IDX P6, R14, R13, R12, R11 ;  /* 0x0000000c0d0e7389 */ /* 0x0002a400000c000b */
[----:B012---:R-:W-:Y:S01]  /*ce60*/  ENDCOLLECTIVE ;  /* 0x000000000000791b */ /* 0x007fe20003800000 */
.L_x_145:
[----:B------:R-:W-:Y:S01]  /*ce70*/  @!PT LDS RZ, [RZ] ;  /* 0x00000000fffff984 */ /* 0x000fe20000000800 */
[----:B------:R-:W-:Y:S01]  /*ce80*/  @!PT LDS RZ, [RZ] ;  /* 0x00000000fffff984 */ /* 0x000fe20000000800 */
[----:B------:R-:W-:Y:S01]  /*ce90*/  @!PT LDS RZ, [RZ] ;  /* 0x00000000fffff984 */ /* 0x000fe20000000800 */
[----:B------:R0:W-:Y:S01]  /*cea0*/  LDGSTS.E.BYPASS.LTC128B.128 [R5+0x4400], desc[UR38][R2.64+0x80], !P2 ;  /* 0x0440008002057fae */ /* 0x0001e2000d101d66 */
[----:B------:R-:W-:Y:S01]  /*ceb0*/  MOV R13, R17 ;  /* 0x00000011000d7202 */ /* 0x000fe20000000f00 */
[----:B------:R-:W-:Y:S01]  /*cec0*/  IMAD.MOV.U32 R12, RZ, RZ, 0x4 ;  /* 0x00000004ff0c7424 */ /* 0x000fe200078e00ff */
[----:B0-----:R-:W-:-:S13]  /*ced0*/  IADD3 R2, P2, R14, R35, RZ ;  /* 0x000000230e027210 */ /* 0x001fda0007f5e0ff */
[----:B------:R-:W-:Y:S05]  /*cee0*/  WARPSYNC.COLLECTIVE R15, `(.L_x_146) ;  /* 0x000000000f087348 */ /* 0x000fea0003c00000 */
[----:B------:R0:W1:Y:S02]  /*cef0*/  SHFL.IDX P6, R14, R13, R12, R11 ;  /* 0x0000000c0d0e7389 */ /* 0x00006400000c000b */
[----:B01----:R-:W-:Y:S01]  /*cf00*/  ENDCOLLECTIVE ;  /* 0x000000000000791b */ /* 0x003fe20003800000 */
.L_x_146:
[----:B------:R-:W-:Y:S01]  /*cf10*/  IMAD.X R3, RZ, RZ, R8, P2 ;  /* 0x000000ffff037224 */ /* 0x000fe200010e0608 */
        /* <DEDUP_REMOVED lines=11> */
.L_x_147:
        /* <DEDUP_REMOVED lines=10> */
.L_x_148:
        /* <DEDUP_REMOVED lines=12> */
.L_x_149:
[----:B------:R-:W-:Y:S01]  /*d130*/  @!PT LDS RZ, [RZ] ;  /* 0x00000000fffff984 */ /* 0x000fe20000000800 */
[----:B------:R-:W-:Y:S01]  /*d140*/  @!PT LDS RZ, [RZ] ;  /* 0x00000000fffff984 */ /* 0x000fe20000000800 */
[----:B------:R-:W-:Y:S01]  /*d150*/  @!PT LDS RZ, [RZ] ;  /* 0x00000000fffff984 */ /* 0x000fe20000000800 */
[----:B------:R1:W-:Y:S01]  /*d160*/  LDGSTS.E.BYPASS.LTC128B.128 [R5+0x5400], desc[UR38][R2.64+0x80], !P2 ;  /* 0x0540008002057fae */ /* 0x0003e2000d101d66 */
[----:B------:R-:W-:Y:S05]  /*d170*/  BRA `(.L_x_150) ;  /* 0xffffffcc00d87947 */ /* 0x000fea000383ffff */
.L_x_71:
[----:B0-----:R0:W1:Y:S02]  /*d180*/  SYNCS.PHASECHK.TRANS64.TRYWAIT P0, [R0+URZ+0x2a860], R3 ;  /* 0x02a86003000075a7 */ /* 0x001064000800017f */
[----:B-1----:R-:W-:Y:S05]  /*d190*/  @!P0 NANOSLEEP.SYNCS 0x989680 ;  /* 0x009896800000895d */ /* 0x002fea0003900000 */
[----:B------:R-:W1:Y:S02]  /*d1a0*/  @!P0 SYNCS.PHASECHK.TRANS64 P0, [R0+URZ+0x2a860], R3 ;  /* 0x02a86003000085a7 */ /* 0x000e64000800007f */
[----:B-1----:R-:W-:Y:S05]  /*d1b0*/  @!P0 BRA `(.L_x_71) ;  /* 0xfffffffc00f08947 */ /* 0x002fea000383ffff */
[----:B------:R-:W-:Y:S05]  /*d1c0*/  BRA `(.L_x_151) ;  /* 0xffffffd000c07947 */ /* 0x000fea000383ffff */
.L_x_72:
[----:B------:R-:W-:Y:S01]  /*d1d0*/  BSSY B0, `(.L_x_152) ;  /* 0x0000008000007945 */ /* 0x000fe20003800000 */
[----:B------:R-:W-:Y:S01]  /*d1e0*/  MOV R13, R17 ;  /* 0x00000011000d7202 */ /* 0x000fe20000000f00 */
[----:B------:R-:W-:Y:S01]  /*d1f0*/  IMAD.MOV.U32 R12, RZ, RZ, RZ ;  /* 0x000000ffff0c7224 */ /* 0x000fe200078e00ff */
[----:B------:R-:W-:Y:S01]  /*d200*/  MOV R15, 0xffffffff ;  /* 0xffffffff000f7802 */ /* 0x000fe20000000f00 */
[----:B------:R-:W-:-:S07]  /*d210*/  IMAD.MOV.U32 R11, RZ, RZ, 0x181f ;  /* 0x0000181fff0b7424 */ /* 0x000fce00078e00ff */
[----:B0-----:R-:W-:Y:S05]  /*d220*/  WARPSYNC.COLLECTIVE R15, `(.L_x_153) ;  /* 0x000000000f087348 */ /* 0x001fea0003c00000 */
[----:B------:R1:W2:Y:S02]  /*d230*/  SHFL.IDX P6, R14, R13, R12, R11 ;  /* 0x0000000c0d0e7389 */ /* 0x0002a400000c000b */
[----:B012---:R-:W-:Y:S01]  /*d240*/  ENDCOLLECTIVE ;  /* 0x000000000000791b */ /* 0x007fe20003800000 */
.L_x_153:
[----:B------:R-:W-:Y:S05]  /*d250*/  BSYNC B0 ;  /* 0x0000000000007941 */ /* 0x000fea0003800000 */
.L_x_152:
[----:B------:R-:W-:Y:S01]  /*d260*/  IMAD.MOV.U32 R13, RZ, RZ, R16 ;  /* 0x000000ffff0d7224 */ /* 0x000fe200078e0010 */
[----:B------:R-:W-:Y:S01]  /*d270*/  MOV R12, RZ ;  /* 0x000000ff000c7202 */ /* 0x000fe20000000f00 */
[----:B------:R-:W-:Y:S01]  /*d280*/  IMAD.MOV.U32 R11, RZ, RZ, 0x181f ;  /* 0x0000181fff0b7424 */ /* 0x000fe200078e00ff */
[C---:B------:R-:W-:Y:S01]  /*d290*/  LOP3.LUT R4, R29.reuse, 0x1, RZ, 0xc0, !PT ;  /* 0x000000011d047812 */ /* 0x040fe200078ec0ff */
[----:B------:R-:W-:Y:S01]  /*d2a0*/  IMAD.MOV.U32 R15, RZ, RZ, -0x1 ;  /* 0xffffffffff0f7424 */ /* 0x000fe200078e00ff */
[----:B------:R-:W-:Y:S01]  /*d2b0*/  LOP3.LUT P0, RZ, R29, 0x2, RZ, 0xc0, !PT ;  /* 0x000000021dff7812 */ /* 0x000fe2000780c0ff */
[----:B------:R-:W-:Y:S01]  /*d2c0*/  IMAD.MOV.U32 R3, RZ, RZ, R14 ;  /* 0x000000ffff037224 */ /* 0x000fe200078e000e */
[----:B------:R-:W-:-:S13]  /*d2d0*/  ISETP.NE.U32.AND P1, PT, R4, 0x1, PT ;  /* 0x000000010400780c */ /* 0x000fda0003f25070 */
[----:B------:R-:W-:Y:S05]  /*d2e0*/  WARPSYNC.COLLECTIVE R15, `(.L_x_154) ;  /* 0x000000000f087348 */ /* 0x000fea0003c00000 */
[----:B------:R0:W1:Y:S02]  /*d2f0*/  SHFL.IDX P6, R14, R13, R12, R11 ;  /* 0x0000000c0d0e7389 */ /* 0x00006400000c000b */
[----:B01----:R-:W-:Y:S01]  /*d300*/  ENDCOLLECTIVE ;  /* 0x000000000000791b */ /* 0x003fe20003800000 */
.L_x_154:
[C---:B------:R-:W-:Y:S02]  /*d310*/  ISETP.LT.OR P3, PT, R5.reuse, 0x1, !P0 ;  /* 0x000000010500780c */ /* 0x040fe40004761670 */
[----:B------:R-:W-:Y:S02]  /*d320*/  ISETP.LT.OR P2, PT, R5, 0x1, P1 ;  /* 0x000000010500780c */ /* 0x000fe40000f41670 */
[----:B------:R-:W-:Y:S01]  /*d330*/  LEA R4, R25, UR45, 0x1 ;  /* 0x0000002d19047c11 */ /* 0x000fe2000f8e08ff */
[----:B------:R-:W-:Y:S02]  /*d340*/  IMAD.MOV.U32 R13, RZ, RZ, R17 ;  /* 0x000000ffff0d7224 */ /* 0x000fe400078e0011 */
[----:B------:R-:W-:Y:S01]  /*d350*/  IMAD.MOV.U32 R12, RZ, RZ, 0x1 ;  /* 0x00000001ff0c7424 */ /* 0x000fe200078e00ff */
[----:B------:R-:W-:-:S07]  /*d360*/  MOV R2, R14 ;  /* 0x0000000e00027202 */ /* 0x000fce0000000f00 */
[----:B------:R-:W-:Y:S05]  /*d370*/  WARPSYNC.COLLECTIVE R15, `(.L_x_155) ;  /* 0x000000000f087348 */ /* 0x000fea0003c00000 */
[----:B------:R0:W1:Y:S02]  /*d380*/  SHFL.IDX P6, R14, R13, R12, R11 ;  /* 0x0000000c0d0e7389 */ /* 0x00006400000c000b */
[----:B01----:R-:W-:Y:S01]  /*d390*/  ENDCOLLECTIVE ;  /* 0x000000000000791b */ /* 0x003fe20003800000 */
.L_x_155:
[----:B------:R-:W-:-:S05]  /*d3a0*/  IMAD.WIDE.U32 R2, R30, 0x2, R2 ;  /* 0x000000021e027825 */ /* 0x000fca00078e0002 */
[----:B------:R-:W-:Y:S01]  /*d3b0*/  @!PT LDS RZ, [RZ] ;  /* 0x00000000fffff984 */ /* 0x000fe20000000800 */
[----:B------:R-:W-:Y:S01]  /*d3c0*/  @!PT LDS RZ, [RZ] ;  /* 0x00000000fffff984 */ /* 0x000fe20000000800 */
[----:B------:R-:W-:Y:S01]  /*d3d0*/  @!PT LDS RZ, [RZ] ;  /* 0x00000000fffff984 */ /* 0x000fe20000000800 */
[----:B------:R0:W-:Y:S01]  /*d3e0*/  LDGSTS.E.BYPASS.LTC128B.128 [R4+0x400], desc[UR38][R2.64], !P2 ;  /* 0x0040000002047fae */ /* 0x0001e2000d101d66 */
[----:B------:R-:W-:-:S03]  /*d3f0*/  ISETP.LT.OR P2, PT, R5, 0x11, P1 ;  /* 0x000000110500780c */ /* 0x000fc60000f41670 */
[----:B------:R0:W-:Y:S01]  /*d400*/  LDGSTS.E.BYPASS.LTC128B.128 [R4+0x3400], desc[UR38][R2.64+0x80], !P3 ;  /* 0x0340008002047fae */ /* 0x0001e2000d901d66 */
[----:B------:R-:W-:Y:S01]  /*d410*/  ISETP.LT.OR P3, PT, R5, 0x11, !P0 ;  /* 0x000000110500780c */ /* 0x000fe20004761670 */
[----:B------:R-:W-:Y:S01]  /*d420*/  IMAD.MOV.U32 R13, RZ, RZ, R16 ;  /* 0x000000ffff0d7224 */ /* 0x000fe200078e0010 */
[----:B------:R-:W-:-:S11]  /*d430*/  MOV R6, R14 ;  /* 0x0000000e00067202 */ /* 0x000fd60000000f00 */
[----:B0-----:R-:W-:Y:S05]  /*d440*/  WARPSYNC.COLLECTIVE R15, `(.L_x_156) ;  /* 0x000000000f087348 */ /* 0x001fea0003c00000 */
[----:B------:R1:W2:Y:S02]  /*d450*/  SHFL.IDX P6, R14, R13, R12, R11 ;  /* 0x0000000c0d0e7389 */ /* 0x0002a400000c000b */
[----:B012---:R-:W-:Y:S01]  /*d460*/  ENDCOLLECTIVE ;  /* 0x000000000000791b */ /* 0x007fe20003800000 */
.L_x_156:
[----:B------:R-:W-:Y:S01]  /*d470*/  MOV R3, R6 ;  /* 0x0000000600037202 */ /* 0x000fe20000000f00 */
[----:B------:R-:W-:Y:S02]  /*d480*/  IMAD.MOV.U32 R13, RZ, RZ, R17 ;  /* 0x000000ffff0d7224 */ /* 0x000fe400078e0011 */
[----:B------:R-:W-:Y:S02]  /*d490*/  IMAD.MOV.U32 R12, RZ, RZ, 0x2 ;  /* 0x00000002ff0c7424 */ /* 0x000fe400078e00ff */
[----:B------:R-:W-:-:S07]  /*d4a0*/  IMAD.MOV.U32 R2, RZ, RZ, R14 ;  /* 0x000000ffff027224 */ /* 0x000fce00078e000e */
[----:B------:R-:W-:Y:S05]  /*d4b0*/  WARPSYNC.COLLECTIVE R15, `(.L_x_157) ;  /* 0x000000000f087348 */ /* 0x000fea0003c00000 */
[----:B------:R0:W1:Y:S02]  /*d4c0*/  SHFL.IDX P6, R14, R13, R12, R11 ;  /* 0x0000000c0d0e7389 */ /* 0x00006400000c000b */
[----:B01----:R-:W-:Y:S01]  /*d4d0*/  ENDCOLLECTIVE ;  /* 0x000000000000791b */ /* 0x003fe20003800000 */
.L_x_157:
        /* <DEDUP_REMOVED lines=13> */
.L_x_158:
[----:B------:R-:W-:Y:S02]  /*d5b0*/  IMAD.MOV.U32 R3, RZ, RZ, R8 ;  /* 0x000000ffff037224 */ /* 0x000fe400078e0008 */
[----:B------:R-:W-:Y:S02]  /*d5c0*/  IMAD.MOV.U32 R8, RZ, RZ, RZ ;  /* 0x000000ffff087224 */ /* 0x000fe400078e00ff */
[----:B------:R-:W-:Y:S01]  /*d5d0*/  IMAD.MOV.U32 R13, RZ, RZ, R17 ;  /* 0x000000ffff0d7224 */ /* 0x000fe200078e0011 */
[----:B------:R-:W-:Y:S01]  /*d5e0*/  MOV R12, 0x3 ;  /* 0x00000003000c7802 */ /* 0x000fe20000000f00 */
[----:B------:R-:W-:-:S07]  /*d5f0*/  IMAD.MOV.U32 R9, RZ, RZ, R14 ;  /* 0x000000ffff097224 */ /* 0x000fce00078e000e */
[----:B------:R-:W-:Y:S05]  /*d600*/  WARPSYNC.COLLECTIVE R15, `(.L_x_159) ;  /* 0x000000000f087348 */ /* 0x000fea0003c00000 */
[----:B------:R0:W1:Y:S02]  /*d610*/  SHFL.IDX P6, R14, R13, R12, R11 ;  /* 0x0000000c0d0e7389 */ /* 0x00006400000c000b */
[----:B01----:R-:W-:Y:S01]  /*d620*/  ENDCOLLECTIVE ;  /* 0x000000000000791b */ /* 0x003fe20003800000 */
.L_x_159:
[----:B------:R-:W-:-:S05]  /*d630*/  MOV R2, R9 ;  /* 0x0000000900027202 */ /* 0x000fca0000000f00 */
[----:B------:R-:W-:-:S05]  /*d640*/  IMAD.WIDE.U32 R2, R30, 0x2, R2 ;  /* 0x000000021e027825 */ /* 0x000fca00078e0002 */
[----:B------:R-:W-:Y:S01]  /*d650*/  @!PT LDS RZ, [RZ] ;  /* 0x00000000fffff984 */ /* 0x000fe20000000800 */
[----:B------:R-:W-:Y:S01]  /*d660*/  @!PT LDS RZ, [RZ] ;  /* 0x00000000fffff984 */ /* 0x000fe20000000800 */
[----:B------:R-:W-:Y:S01]  /*d670*/  @!PT LDS RZ, [RZ] ;  /* 0x00000000fffff984 */ /* 0x000fe20000000800 */
[----:B------:R0:W-:Y:S01]  /*d680*/  LDGSTS.E.BYPASS.LTC128B.128 [R4+0x1400], desc[UR38][R2.64], !P2 ;  /* 0x0140000002047fae */ /* 0x0001e2000d101d66 */
[----:B------:R-:W-:Y:S01]  /*d690*/  IMAD.MOV.U32 R13, RZ, RZ, R16 ;  /* 0x000000ffff0d7224 */ /* 0x000fe200078e0010 */
[C---:B------:R-:W-:Y:S02]  /*d6a0*/  ISETP.LT.OR P2, PT, R5.reuse, 0x31, P1 ;  /* 0x000000310500780c */ /* 0x040fe40000f41670 */
[----:B------:R0:W-:Y:S01]  /*d6b0*/  LDGSTS.E.BYPASS.LTC128B.128 [R4+0x4400], desc[UR38][R2.64+0x80], !P3 ;  /* 0x0440008002047fae */ /* 0x0001e2000d901d66 */
[----:B------:R-:W-:Y:S01]  /*d6c0*/  ISETP.LT.OR P3, PT, R5, 0x31, !P0 ;  /* 0x000000310500780c */ /* 0x000fe20004761670 */
[----:B------:R-:W-:-:S12]  /*d6d0*/  IMAD.MOV.U32 R10, RZ, RZ, R14 ;  /* 0x000000ffff0a7224 */ /* 0x000fd800078e000e */
[----:B0-----:R-:W-:Y:S05]  /*d6e0*/  WARPSYNC.COLLECTIVE R15, `(.L_x_160) ;  /* 0x000000000f087348 */ /* 0x001fea0003c00000 */
[----:B------:R1:W2:Y:S02]  /*d6f0*/  SHFL.IDX P6, R14, R13, R12, R11 ;  /* 0x0000000c0d0e7389 */ /* 0x0002a400000c000b */
[----:B012---:R-:W-:Y:S01]  /*d700*/  ENDCOLLECTIVE ;  /* 0x000000000000791b */ /* 0x007fe20003800000 */
.L_x_160:
[----:B------:R-:W-:Y:S01]  /*d710*/  IMAD.MOV.U32 R3, RZ, RZ, R10 ;  /* 0x000000ffff037224 */ /* 0x000fe200078e000a */
[----:B------:R-:W-:Y:S01]  /*d720*/  MOV R13, R17 ;  /* 0x00000011000d7202 */ /* 0x000fe20000000f00 */
[----:B------:R-:W-:Y:S01]  /*d730*/  IMAD.MOV.U32 R12, RZ, RZ, 0x4 ;  /* 0x00000004ff0c7424 */ /* 0x000fe200078e00ff */
[----:B------:R-:W-:-:S07]  /*d740*/  MOV R19, R14 ;  /* 0x0000000e00137202 */ /* 0x000fce0000000f00 */
[----:B------:R-:W-:Y:S05]  /*d750*/  WARPSYNC.COLLECTIVE R15, `(.L_x_161) ;  /* 0x000000000f087348 */ /* 0x000fea0003c00000 */
[----:B------:R0:W1:Y:S02]  /*d760*/  SHFL.IDX P6, R14, R13, R12, R11 ;  /* 0x0000000c0d0e7389 */ /* 0x00006400000c000b */
[----:B01----:R-:W-:Y:S01]  /*d770*/  ENDCOLLECTIVE ;  /* 0x000000000000791b */ /* 0x003fe20003800000 */
.L_x_161:
[----:B------:R-:W-:-:S04]  /*d780*/  IMAD.MOV.U32 R2, RZ, RZ, R19 ;  /* 0x000000ffff027224 */ /* 0x000fc800078e0013 */
[----:B------:R-:W-:-:S05]  /*d790*/  IMAD.WIDE.U32 R2, R30, 0x2, R2 ;  /* 0x000000021e027825 */ /* 0x000fca00078e0002 */
[----:B------:R-:W-:Y:S01]  /*d7a0*/  @!PT LDS RZ, [RZ] ;  /* 0x00000000fffff984 */ /* 0x000fe20000000800 */
[----:B------:R-:W-:Y:S01]  /*d7b0*/  @!PT LDS RZ, [RZ] ;  /* 0x00000000fffff984 */ /* 0x000fe20000000800 */
[----:B------:R-:W-:Y:S01]  /*d7c0*/  @!PT LDS RZ, [RZ] ;  /* 0x00000000fffff984 */ /* 0x000fe20000000800 */
[----:B------:R0:W-:Y:S01]  /*d7d0*/  LDGSTS.E.BYPASS.LTC128B.128 [R4+0x1c00], desc[UR38][R2.64], !P2 ;  /* 0x01c0000002047fae */ /* 0x0001e2000d101d66 */
[C---:B------:R-:W-:Y:S02]  /*d7e0*/  ISETP.LT.OR P2, PT, R5.reuse, 0x41, P1 ;  /* 0x000000410500780c */ /* 0x040fe40000f41670 */
[----:B------:R-:W-:Y:S01]  /*d7f0*/  MOV R13, R16 ;  /* 0x00000010000d7202 */ /* 0x000fe20000000f00 */
[----:B------:R0:W-:Y:S01]  /*d800*/  LDGSTS.E.BYPASS.LTC128B.128 [R4+0x4c00], desc[UR38][R2.64+0x80], !P3 ;  /* 0x04c0008002047fae */ /* 0x0001e2000d901d66 */
[----:B------:R-:W-:Y:S01]  /*d810*/  ISETP.LT.OR P3, PT, R5, 0x41, !P0 ;  /* 0x000000410500780c */ /* 0x000fe20004761670 */
[----:B------:R-:W-:-:S12]  /*d820*/  IMAD.MOV.U32 R18, RZ, RZ, R14 ;  /* 0x000000ffff127224 */ /* 0x000fd800078e000e */
[----:B0-----:R-:W-:Y:S05]  /*d830*/  WARPSYNC.COLLECTIVE R15, `(.L_x_162) ;  /* 0x000000000f087348 */ /* 0x001fea0003c00000 */
[----:B------:R1:W2:Y:S02]  /*d840*/  SHFL.IDX P6, R14, R13, R12, R11 ;  /* 0x0000000c0d0e7389 */ /* 0x0002a400000c000b */
[----:B012---:R-:W-:Y:S01]  /*d850*/  ENDCOLLECTIVE ;  /* 0x000000000000791b */ /* 0x007fe20003800000 */
.L_x_162:
[----:B------:R-:W-:Y:S01]  /*d860*/  MOV R3, R18 ;  /* 0x0000001200037202 */ /* 0x000fe20000000f00 */
[----:B------:R-:W-:Y:S02]  /*d870*/  IMAD.MOV.U32 R13, RZ, RZ, R17 ;  /* 0x000000ffff0d7224 */ /* 0x000fe400078e0011 */
[----:B------:R-:W-:Y:S02]  /*d880*/  IMAD.MOV.U32 R12, RZ, RZ, 0x5 ;  /* 0x00000005ff0c7424 */ /* 0x000fe400078e00ff */
[----:B------:R-:W-:-:S07]  /*d890*/  IMAD.MOV.U32 R23, RZ, RZ, R14 ;  /* 0x000000ffff177224 */ /* 0x000fce00078e000e */
[----:B------:R-:W-:Y:S05]  /*d8a0*/  WARPSYNC.COLLECTIVE R15, `(.L_x_163) ;  /* 0x000000000f087348 */ /* 0x000fea0003c00000 */
[----:B------:R0:W1:Y:S02]  /*d8b0*/  SHFL.IDX P6, R14, R13, R12, R11 ;  /* 0x0000000c0d0e7389 */ /* 0x00006400000c000b */
[----:B01----:R-:W-:Y:S01]  /*d8c0*/  ENDCOLLECTIVE ;  /* 0x000000000000791b */ /* 0x003fe20003800000 */
.L_x_163:
[----:B------:R-:W-:-:S04]  /*d8d0*/  IMAD.MOV.U32 R2, RZ, RZ, R23 ;  /* 0x000000ffff027224 */ /* 0x000fc800078e0017 */
[----:B------:R-:W-:-:S05]  /*d8e0*/  IMAD.WIDE.U32 R2, R30, 0x2, R2 ;  /* 0x000000021e027825 */ /* 0x000fca00078e0002 */
[----:B------:R-:W-:Y:S01]  /*d8f0*/  @!PT LDS RZ, [RZ] ;  /* 0x00000000fffff984 */ /* 0x000fe20000000800 */
[----:B------:R-:W-:Y:S01]  /*d900*/  @!PT LDS RZ, [RZ] ;  /* 0x00000000fffff984 */ /* 0x000fe20000000800 */
[----:B------:R-:W-:Y:S01]  /*d910*/  @!PT LDS RZ, [RZ] ;  /* 0x00000000fffff984 */ /* 0x000fe20000000800 */
[----:B------:R0:W-:Y:S01]  /*d920*/  LDGSTS.E.BYPASS.LTC128B.128 [R4+0x2400], desc[UR38][R2.64], !P2 ;  /* 0x0240000002047fae */ /* 0x0001e2000d101d66 */
[----:B------:R-:W-:-:S03]  /*d930*/  IMAD.MOV.U32 R13, RZ, RZ, R16 ;  /* 0x000000ffff0d7224 */ /* 0x000fc600078e0010 */
[----:B------:R0:W-:Y:S01]  /*d940*/  LDGSTS.E.BYPASS.LTC128B.128 [R4+0x5400], desc[UR38][R2.64+0x80], !P3 ;  /* 0x0540008002047fae */ /* 0x0001e2000d901d66 */
[----:B------:R-:W-:-:S07]  /*d950*/  MOV R17, R14 ;  /* 0x0000000e00117202 */ /* 0x000fce0000000f00 */
[----:B0-----:R-:W-:Y:S05]  /*d960*/  WARPSYNC.COLLECTIVE R15, `(.L_x_164) ;  /* 0x000000000f087348 */ /* 0x001fea0003c00000 */
[----:B------:R1:W2:Y:S02]  /*d970*/  SHFL.IDX P6, R14, R13, R12, R11 ;  /* 0x0000000c0d0e7389 */ /* 0x0002a400000c000b */
[----:B012---:R-:W-:Y:S01]  /*d980*/  ENDCOLLECTIVE ;  /* 0x000000000000791b */ /* 0x007fe20003800000 */
.L_x_164:
[----:B------:R-:W-:Y:S05]  /*d990*/  BRA `(.L_x_165) ;  /* 0xffffffcc00a07947 */ /* 0x000fea000383ffff */
.L_x_75:
[----:B0-----:R0:W1:Y:S02]  /*d9a0*/  SYNCS.PHASECHK.TRANS64.TRYWAIT P0, [R7+URZ+0x2a820], R8 ;  /* 0x02a82008070075a7 */ /* 0x001064000800017f */
[----:B-1----:R-:W-:Y:S05]  /*d9b0*/  @!P0 NANOSLEEP.SYNCS 0x989680 ;  /* 0x009896800000895d */ /* 0x002fea0003900000 */
[----:B------:R-:W1:Y:S02]  /*d9c0*/  @!P0 SYNCS.PHASECHK.TRANS64 P0, [R7+URZ+0x2a820], R8 ;  /* 0x02a82008070085a7 */ /* 0x000e64000800007f */
[----:B-1----:R-:W-:Y:S05]  /*d9d0*/  @!P0 BRA `(.L_x_75) ;  /* 0xfffffffc00f08947 */ /* 0x002fea000383ffff */
[----:B------:R-:W-:Y:S05]  /*d9e0*/  BRA `(.L_x_166) ;  /* 0xffffffd000147947 */ /* 0x000fea000383ffff */
.L_x_76:
[----:B------:R-:W1:Y:S01]  /*d9f0*/  S2R R3, SR_TID.X ;  /* 0x0000000000037919 */ /* 0x000e620000002100 */
[----:B------:R-:W-:Y:S01]  /*da00*/  BSSY B0, `(.L_x_167) ;  /* 0x000000a000007945 */ /* 0x000fe20003800000 */
[----:B------:R-:W-:Y:S01]  /*da10*/  IMAD.MOV.U32 R12, RZ, RZ, RZ ;  /* 0x000000ffff0c7224 */ /* 0x000fe200078e00ff */
[----:B------:R-:W-:Y:S01]  /*da20*/  MOV R15, 0xffffffff ;  /* 0xffffffff000f7802 */ /* 0x000fe20000000f00 */
[----:B------:R-:W-:Y:S01]  /*da30*/  IMAD.MOV.U32 R11, RZ, RZ, 0x1f ;  /* 0x0000001fff0b7424 */ /* 0x000fe200078e00ff */
[----:B-1----:R-:W-:-:S04]  /*da40*/  SHF.R.U32.HI R3, RZ, 0x5, R3 ;  /* 0x00000005ff037819 */ /* 0x002fc80000011603 */
[----:B------:R-:W-:-:S04]  /*da50*/  LOP3.LUT R3, R3, 0x3, RZ, 0xc0, !PT ;  /* 0x0000000303037812 */ /* 0x000fc800078ec0ff */
[----:B------:R-:W-:-:S07]  /*da60*/  MOV R13, R3 ;  /* 0x00000003000d7202 */ /* 0x000fce0000000f00 */
[----:B0----5:R-:W-:Y:S05]  /*da70*/  WARPSYNC.COLLECTIVE R15, `(.L_x_168) ;  /* 0x000000000f087348 */ /* 0x021fea0003c00000 */
[----:B------:R1:W2:Y:S02]  /*da80*/  SHFL.IDX P6, R14, R13, R12, R11 ;  /* 0x0000000c0d0e7389 */ /* 0x0002a400000c000b */
[----:B012--5:R-:W-:Y:S01]  /*da90*/  ENDCOLLECTIVE ;  /* 0x000000000000791b */ /* 0x027fe20003800000 */
.L_x_168:
[----:B------:R-:W-:Y:S05]  /*daa0*/  BSYNC B0 ;  /* 0x0000000000007941 */ /* 0x000fea0003800000 */
.L_x_167:
[----:B------:R-:W-:Y:S05]  /*dab0*/  BRA `(.L_x_169) ;  /* 0xffffffcc00f87947 */ /* 0x000fea000383ffff */
.L_x_77:
[----:B------:R-:W-:Y:S01]  /*dac0*/  BSSY B0, `(.L_x_170) ;  /* 0x0000006000007945 */ /* 0x000fe20003800000 */
[----:B------:R-:W-:-:S07]  /*dad0*/  IMAD.MOV.U32 R15, RZ, RZ, -0x1 ;  /* 0xffffffffff0f7424 */ /* 0x000fce00078e00ff */
[----:B01---5:R-:W-:Y:S05]  /*dae0*/  WARPSYNC.COLLECTIVE R15, `(.L_x_171) ;  /* 0x000000000f0c7348 */ /* 0x023fea0003c00000 */
[----:B------:R-:W-:Y:S02]  /*daf0*/  ELECT P6, UR62, PT ;  /* 0x00000000003e782f */ /* 0x000fe400038c0000 */
[----:B------:R-:W-:Y:S01]  /*db00*/  MOV R14, UR62 ;  /* 0x0000003e000e7c02 */ /* 0x000fe20008000f00 */
[----:B01---5:R-:W-:Y:S10]  /*db10*/  ENDCOLLECTIVE ;  /* 0x000000000000791b */ /* 0x023ff40003800000 */
.L_x_171:
[----:B------:R-:W-:Y:S05]  /*db20*/  BSYNC B0 ;  /* 0x0000000000007941 */ /* 0x000fea0003800000 */
.L_x_170:
[----:B------:R-:W-:Y:S05]  /*db30*/  BRA `(.L_x_172) ;  /* 0xffffffcc00ec7947 */ /* 0x000fea000383ffff */
.L_x_79:
[----:B-1----:R1:W2:Y:S02]  /*db40*/  SYNCS.PHASECHK.TRANS64.TRYWAIT P1, [R5+URZ+0x2a840], R4 ;  /* 0x02a84004050075a7 */ /* 0x0022a4000802017f */
[----:B--2---:R-:W-:Y:S05]  /*db50*/  @!P1 NANOSLEEP.SYNCS 0x989680 ;  /* 0x009896800000995d */ /* 0x004fea0003900000 */
[----:B------:R-:W2:Y:S02]  /*db60*/  @!P1 SYNCS.PHASECHK.TRANS64 P1, [R5+URZ+0x2a840], R4 ;  /* 0x02a84004050095a7 */ /* 0x000ea4000802007f */
[----:B--2---:R-:W-:Y:S05]  /*db70*/  @!P1 BRA `(.L_x_79) ;  /* 0xfffffffc00f09947 */ /* 0x004fea000383ffff */
[----:B------:R-:W-:Y:S05]  /*db80*/  BRA `(.L_x_173) ;  /* 0xffffffd0000c7947 */ /* 0x000fea000383ffff */
.L_x_81:
[----:B--2---:R2:W3:Y:S02]  /*db90*/  SYNCS.PHASECHK.TRANS64.TRYWAIT P1, [R3+URZ+0x2a840], R0 ;  /* 0x02a84000030075a7 */ /* 0x0044e4000802017f */
[----:B---3--:R-:W-:Y:S05]  /*dba0*/  @!P1 NANOSLEEP.SYNCS 0x989680 ;  /* 0x009896800000995d */ /* 0x008fea0003900000 */
[----:B------:R-:W3:Y:S02]  /*dbb0*/  @!P1 SYNCS.PHASECHK.TRANS64 P1, [R3+URZ+0x2a840], R0 ;  /* 0x02a84000030095a7 */ /* 0x000ee4000802007f */
[----:B---3--:R-:W-:Y:S05]  /*dbc0*/  @!P1 BRA `(.L_x_81) ;  /* 0xfffffffc00f09947 */ /* 0x008fea000383ffff */
[----:B------:R-:W-:Y:S05]  /*dbd0*/  BRA `(.L_x_174) ;  /* 0xffffffd000187947 */ /* 0x000fea000383ffff */
.L_x_83:
[----:B---3--:R3:W4:Y:S02]  /*dbe0*/  SYNCS.PHASECHK.TRANS64.TRYWAIT P1, [R5+URZ+0x2a860], R4 ;  /* 0x02a86004050075a7 */ /* 0x008724000802017f */
[----:B----4-:R-:W-:Y:S05]  /*dbf0*/  @!P1 NANOSLEEP.SYNCS 0x989680 ;  /* 0x009896800000995d */ /* 0x010fea0003900000 */
[----:B------:R-:W4:Y:S02]  /*dc00*/  @!P1 SYNCS.PHASECHK.TRANS64 P1, [R5+URZ+0x2a860], R4 ;  /* 0x02a86004050095a7 */ /* 0x000f24000802007f */
[----:B----4-:R-:W-:Y:S05]  /*dc10*/  @!P1 BRA `(.L_x_83) ;  /* 0xfffffffc00f09947 */ /* 0x010fea000383ffff */
[----:B------:R-:W-:Y:S05]  /*dc20*/  BRA `(.L_x_175) ;  /* 0xffffffd000147947 */ /* 0x000fea000383ffff */
.L_x_176:
[----:B------:R-:W-:-:S00]  /*dc30*/  BRA `(.L_x_176) ;  /* 0xfffffffc00fc7947 */ /* 0x000fc0000383ffff */
[----:B------:R-:W-:-:S00]  /*dc40*/  NOP ;  /* 0x0000000000007918 */ /* 0x000fc00000000000 */
        /* <DEDUP_REMOVED lines=11> */
.L_x_3204:


//--------------------- .text._ZN7cutlass13device_kernelIN5flash11enable_sm90INS1_16FlashAttnFwdSm90INS1_25CollectiveMainloopFwdSm90ILi2EN4cute5tupleIJNS5_1CILi1EEES8_S8_EEENS6_IJNS7_ILi128EEENS7_ILi96EEENS7_ILi192EEEEEELi128ENS_6half_tEfNS_4arch4Sm90ELb0ELb0ELb0ELb1ELb1ELb0ELb0ELb1ELb1ELb1ELb1ELb0EEENS1_21CollectiveEpilogueFwdINS6_IJSA_SA_SB_EEES9_SE_SG_Li256ELb1ELb1ELb1ELb0EEENS1_36VarlenDynamicPersistentTileSchedulerILi128ELi96ELi256ELi128ELb1ELb1ELb1ELb0ELb1ELb1EEEEEEEEEvNT_6ParamsE --------------------------
	.section	.text._ZN7cutlass13device_kernelIN5flash11enable_sm90INS1_16FlashAttnFwdSm90INS1_25CollectiveMainloopFwdSm90ILi2EN4cute5tupleIJNS5_1CILi1EEES8_S8_EEENS6_IJNS7_ILi128EEENS7_ILi96EEENS7_ILi192EEEEEELi128ENS_6half_tEfNS_4arch4Sm90ELb0ELb0ELb0ELb1ELb1ELb0ELb0ELb1ELb1ELb1ELb1ELb0EEENS1_21CollectiveEpilogueFwdINS6_IJSA_SA_SB_EEES9_SE_SG_Li256ELb1ELb1ELb1ELb0EEENS1_36VarlenDynamicPersistentTileSchedulerILi128ELi96ELi256ELi128ELb1ELb1ELb1ELb0ELb1ELb1EEEEEEEEEvNT_6ParamsE,"ax",@progbits
	.align	128
.text._ZN7cutlass13device_kernelIN5flash11enable_sm90INS1_16FlashAttnFwdSm90INS1_25CollectiveMainloopFwdSm90ILi2EN4cute5tupleIJNS5_1CILi1EEES8_S8_EEENS6_IJNS7_ILi128EEENS7_ILi96EEENS7_ILi192EEEEEELi128ENS_6half_tEfNS_4arch4Sm90ELb0ELb0ELb0ELb1ELb1ELb0ELb0ELb1ELb1ELb1ELb1ELb0EEENS1_21CollectiveEpilogueFwdINS6_IJSA_SA_SB_EEES9_SE_SG_Li256ELb1ELb1ELb1ELb0EEENS1_36VarlenDynamicPersistentTileSchedulerILi128ELi96ELi256ELi128ELb1ELb1ELb1ELb0ELb1ELb1EEEEEEEEEvNT_6ParamsE:
        .type           _ZN7cutlass13device_kernelIN5flash11enable_sm90INS1_16FlashAttnFwdSm90INS1_25CollectiveMainloopFwdSm90ILi2EN4cute5tupleIJNS5_1CILi1EEES8_S8_EEENS6_IJNS7_ILi128EEENS7_ILi96EEENS7_ILi192EEEEEELi128ENS_6half_tEfNS_4arch4Sm90ELb0ELb0ELb0ELb1ELb1ELb0ELb0ELb1ELb1ELb1ELb1ELb0EEENS1_21CollectiveEpilogueFwdINS6_IJSA_SA_SB_EEES9_SE_SG_Li256ELb1ELb1ELb1ELb0EEENS1_36VarlenDynamicPersistentTileSchedulerILi128ELi96ELi256ELi128ELb1ELb1ELb1ELb0ELb1ELb1EEEEEEEEEvNT_6ParamsE,@function
        .size           _ZN7cutlass13device_kernelIN5flash11enable_sm90INS1_16FlashAttnFwdSm90INS1_25CollectiveMainloopFwdSm90ILi2EN4cute5tupleIJNS5_1CILi1EEES8_S8_EEENS6_IJNS7_ILi128EEENS7_ILi96EEENS7_ILi192EEEEEELi128ENS_6half_tEfNS_4arch4Sm90ELb0ELb0ELb0ELb1ELb1ELb0ELb0ELb1ELb1ELb1ELb1ELb0EEENS1_21CollectiveEpilogueFwdINS6_IJSA_SA_SB_EEES9_SE_SG_Li256ELb1ELb1ELb1ELb0EEENS1_36VarlenDynamicPersistentTileSchedulerILi128ELi96ELi256ELi128ELb1ELb1ELb1ELb0ELb1ELb1EEEEEEEEEvNT_6ParamsE,(.L_x_3205 - _ZN7cutlass13device_kernelIN5flash11enable_sm90INS1_16FlashAttnFwdSm90INS1_25CollectiveMainloopFwdSm90ILi2EN4cute5tupleIJNS5_1CILi1EEES8_S8_EEENS6_IJNS7_ILi128EEENS7_ILi96EEENS7_ILi192EEEEEELi128ENS_6half_tEfNS_4arch4Sm90ELb0ELb0ELb0ELb1ELb1ELb0ELb0ELb1ELb1ELb1ELb1ELb0EEENS1_21CollectiveEpilogueFwdINS6_IJSA_SA_SB_EEES9_SE_SG_Li256ELb1ELb1ELb1ELb0EEENS1_36VarlenDynamicPersistentTileSchedulerILi128ELi96ELi256ELi128ELb1ELb1ELb1ELb0ELb1ELb1EEEEEEEEEvNT_6ParamsE)
        .other          _ZN7cutlass13device_kernelIN5flash11enable_sm90INS1_16FlashAttnFwdSm90INS1_25CollectiveMainloopFwdSm90ILi2EN4cute5tupleIJNS5_1CILi1EEES8_S8_EEENS6_IJNS7_ILi128EEENS7_ILi96EEENS7_ILi192EEEEEELi128ENS_6half_tEfNS_4arch4Sm90ELb0ELb0ELb0ELb1ELb1ELb0ELb0ELb1ELb1ELb1ELb1ELb0EEENS1_21CollectiveEpilogueFwdINS6_IJSA_SA_SB_EEES9_SE_SG_Li256ELb1ELb1ELb1ELb0EEENS1_36VarlenDynamicPersistentTileSchedulerILi128ELi96ELi256ELi128ELb1ELb1ELb1ELb0ELb1ELb1EEEEEEEEEvNT_6ParamsE,@"STO_CUDA_ENTRY STV_DEFAULT"
_ZN7cutlass13device_kernelIN5flash11enable_sm90INS1_16FlashAttnFwdSm90INS1_25CollectiveMainloopFwdSm90ILi2EN4cute5tupleIJNS5_1CILi1EEES8_S8_EEENS6_IJNS7_ILi128EEENS7_ILi96EEENS7_ILi192EEEEEELi128ENS_6half_tEfNS_4arch4Sm90ELb0ELb0ELb0ELb1ELb1ELb0ELb0ELb1ELb1ELb1ELb1ELb0EEENS1_21CollectiveEpilogueFwdINS6_IJSA_SA_SB_EEES9_SE_SG_Li256ELb1ELb1ELb1ELb0EEENS1_36VarlenDynamicPersistentTileSchedulerILi128ELi96ELi256ELi128ELb1ELb1ELb1ELb0ELb1ELb1EEEEEEEEEvNT_6ParamsE:
[----:B------:R-:W0:Y:S02]  /*0000*/  LDC R1, c[0x0][0x28] ;  /* 0x00000a00ff017b82 */ /* 0x000e240000000800 */
[----:B0-----:R-:W-:Y:S01]  /*0010*/  VIADD R1, R1, 0xffffffe0 ;  /* 0xffffffe001017836 */ /* 0x001fe20000000000 */
[----:B------:R-:W0:Y:S01]  /*0020*/  S2R R3, SR_TID.X ;  /* 0x0000000000037919 */ /* 0x000e220000002100 */
[----:B------:R-:W-:Y:S01]  /*0030*/  ELECT P0, URZ, PT ;  /* 0x00000000003f782f */ /* 0x000fe20003800000 */
[----:B------:R-:W-:Y:S01]  /*0040*/  UMOV UR4, 0x80 ;  /* 0x0000008000047882 */ /* 0x000fe20000000000 */
[----:B------:R-:W-:Y:S01]  /*0050*/  UMOV UR7, 0x100 ;  /* 0x0000010000077882 */ /* 0x000fe20000000000 */
[----:B0-----:R-:W-:-:S05]  /*0060*/  SHF.R.U32.HI R0, RZ, 0x5, R3 ;  /* 0x00000005ff007819 */ /* 0x001fca0000011603 */
[----:B------:R-:W0:Y:S02]  /*0070*/  SHFL.IDX PT, R2, R0, RZ, 0x1f ;  /* 0x00001fff00027589 */ /* 0x000e2400000e0000 */
[C---:B0-----:R-:W-:Y:S02]  /*0080*/  ISETP.NE.OR P0, PT, R2.reuse, RZ, !P0 ;  /* 0x000000ff0200720c */ /* 0x041fe40004705670 */
[----:B------:R-:W-:Y:S02]  /*0090*/  ISETP.NE.AND P1, PT, R2, RZ, PT ;  /* 0x000000ff0200720c */ /* 0x000fe40003f25270 */
[----:B------:R-:W-:-:S06]  /*00a0*/  SHF.R.U32.HI R2, RZ, 0x7, R3 ;  /* 0x00000007ff027819 */ /* 0x000fcc0000011603 */
[----:B------:R-:W0:Y:S03]  /*00b0*/  SHFL.IDX PT, R2, R2, RZ, 0x1f ;  /* 0x00001fff02027589 */ /* 0x000e2600000e0000 */
[----:B------:R-:W-:Y:S01]  /*00c0*/  VOTEU.ALL UP0, P0 ;  /* 0x00000000003f7886 */ /* 0x000fe20000000000 */
[----:B------:R-:W-:-:S04]  /*00d0*/  VOTEU.ALL UP1, P0 ;  /* 0x00000000003f7886 */ /* 0x000fc80000020000 */
[----:B------:R-:W1:Y:S01]  /*00e0*/  @!UP0 S2UR UR8, SR_CgaCtaId ;  /* 0x00000000000889c3 */ /* 0x000e620000008800 */
[----:B------:R-:W-:Y:S01]  /*00f0*/  @!UP0 UMOV UR6, 0x400 ;  /* 0x0000040000068882 */ /* 0x000fe20000000000 */
[----:B------:R-:W-:-:S04]  /*0100*/  @!UP0 UIADD3 UR4, -UR4, 0x100000, URZ ;  /* 0x0010000004048890 */ /* 0x000fc8000fffe13f */
[----:B------:R-:W-:Y:S02]  /*0110*/  @!UP0 USHF.L.U32 UR5, UR4, 0xb, URZ ;  /* 0x0000000b04058899 */ /* 0x000fe4000800063f */
[----:B------:R-:W-:Y:S02]  /*0120*/  @!UP0 USHF.L.U32 UR4, UR4, 0x1, URZ ;  /* 0x0000000104048899 */ /* 0x000fe4000800063f */
[----:B-1----:R-:W-:Y:S02]  /*0130*/  @!UP0 ULEA UR8, UR8, UR6, 0x18 ;  /* 0x0000000608088291 */ /* 0x002fe4000f8ec03f */
[----:B------:R-:W-:-:S04]  /*0140*/  @!UP0 UIADD3 UR6, -UR7, 0x100000, URZ ;  /* 0x0010000007068890 */ /* 0x000fc8000fffe13f */
[----:B------:R-:W-:Y:S02]  /*0150*/  @!UP0 USHF.L.U32 UR7, UR6, 0xb, URZ ;  /* 0x0000000b06078899 */ /* 0x000fe4000800063f */
[----:B------:R-:W-:Y:S01]  /*0160*/  @!UP0 USHF.L.U32 UR6, UR6, 0x1, URZ ;  /* 0x0000000106068899 */ /* 0x000fe2000800063f */
[----:B------:R-:W-:-:S05]  /*0170*/  VOTEU.ALL UP0, P0 ;  /* 0x00000000003f7886 */ /* 0x000fca0000000000 */
[----:B------:R1:W2:Y:S06]  /*0180*/  @!UP0 SYNCS.EXCH.64 URZ, [UR8+0x2a800], UR4 ;  /* 0x02a80004083f85b2 */ /* 0x0002ac0008000100 */
[----:B------:R1:W3:Y:S02]  /*0190*/  @!UP1 SYNCS.EXCH.64 URZ, [UR8+0x2a820], UR6 ;  /* 0x02a82006083f95b2 */ /* 0x0002e40008000100 */
[----:B01----:R-:W-:Y:S05]  /*01a0*/  @P1 BRA `(.L_x_177) ;  /* 0x0000000000481947 */ /* 0x003fea0003800000 */
        /* <DEDUP_REMOVED lines=14> */
[----:B------:R0:W4:Y:S01]  /*0290*/  SYNCS.EXCH.64 URZ, [UR8+0x2a840], UR6 ;  /* 0x02a84006083f75b2 */ /* 0x0001220008000100 */
[----:B------:R0:W0:Y:S01]  /*02a0*/  SYNCS.EXCH.64 URZ, [UR8+0x2a838], UR4 ;  /* 0x02a83804083f75b2 */ /* 0x0000220008000100 */
[----:B------:R0:W0:Y:S01]  /*02b0*/  SYNCS.EXCH.64 URZ, [UR8+0x2a848], UR6 ;  /* 0x02a84806083f75b2 */ /* 0x0000220008000100 */
[----:B------:R-:W-:Y:S01]  /*02c0*/  NOP ;  /* 0x0000000000007918 */ /* 0x000fe20000000000 */
.L_x_177:
        /* <DEDUP_REMOVED lines=22> */
.L_x_178:
        /* <DEDUP_REMOVED lines=18> */
.L_x_179:
        /* <DEDUP_REMOVED lines=22> */
.L_x_180:
        /* <DEDUP_REMOVED lines=23> */
.L_x_181:
[----:B------:R-:W-:Y:S01]  /*0820*/  UISETP.NE.AND UP0, UPT, UR9, URZ, UPT ;  /* 0x0000003f0900728c */ /* 0x000fe2000bf05270 */
[----:B------:R-:W-:Y:S01]  /*0830*/  NOP ;  /* 0x0000000000007918 */ /* 0x000fe20000000000 */
[----:B0-----:R-:W-:Y:S01]  /*0840*/  UMOV UR4, 0x1 ;  /* 0x0000000100047882 */ /* 0x001fe20000000000 */
[----:B------:R-:W-:Y:S01]  /*0850*/  ULDC.64 UR36, c[0x0][0x208] ;  /* 0x0000820000247ab9 */ /* 0x000fe20000000a00 */
[----:B------:R-:W-:Y:S01]  /*0860*/  USEL UR4, UR4, 0x2, !UP0 ;  /* 0x0000000204047887 */ /* 0x000fe2000c000000 */
[----:B-1234-:R-:W-:Y:S01]  /*0870*/  BAR.SYNC.DEFER_BLOCKING 0x0 ;  /* 0x0000000000007b1d */ /* 0x01efe20000010000 */
[----:B------:R-:W-:-:S04]  /*0880*/  PLOP3.LUT P0, PT, PT, PT, UP0, 0x80, 0x0 ;  /* 0x000000000000781c */ /* 0x000fc80003f0f008 */
[----:B------:R-:W-:-:S05]  /*0890*/  IMAD.U32 R2, RZ, RZ, UR4 ;  /* 0x00000004ff027e24 */ /* 0x000fca000f8e00ff */
[----:B------:R0:W-:Y:S04]  /*08a0*/  STL [R1+0x1c], R2 ;  /* 0x00001c0201007387 */ /* 0x0001e80000100800 */
[----:B------:R-:W-:Y:S05]  /*08b0*/  @!P0 BRA `(.L_x_182) ;  /* 0x0000008c00748947 */ /* 0x000fea0003800000 */
.L_x_183:
[----:B------:R-:W-:-:S08]  /*08c0*/  NOP ;  /* 0x0000000000007918 */ /* 0x000fd00000000000 */
[----:B------:R-:W1:Y:S02]  /*08d0*/  USETMAXREG.TRY_ALLOC.CTAPOOL UP0, 0xe8 ;  /* 0x000000e8000079c8 */ /* 0x000e640008000600 */
[----:B-1----:R-:W-:-:S13]  /*08e0*/  PLOP3.LUT P0, PT, PT, PT, UP0, 0x80, 0x0 ;  /* 0x000000000000781c */ /* 0x002fda0003f0f008 */
[----:B------:R-:W-:Y:S05]  /*08f0*/  @!P0 BRA `(.L_x_183) ;  /* 0xfffffffc00f08947 */ /* 0x000fea000383ffff */
[----:B------:R-:W1:Y:S08]  /*0900*/  S2UR UR5, SR_CgaCtaId ;  /* 0x00000000000579c3 */ /* 0x000e700000008800 */
[----:B------:R-:W-:Y:S06]  /*0910*/  BAR.ARV 0x8, 0x180 ;  /* 0x0206000000007b1d */ /* 0x000fec0000002000 */
[----:B------:R-:W-:-:S02]  /*0920*/  UMOV UR4, 0x400 ;  /* 0x0000040000047882 */ /* 0x000fc40000000000 */
[----:B------:R-:W-:Y:S01]  /*0930*/  BAR.SYNC.DEFER_BLOCKING 0x5, 0x180 ;  /* 0x0146000000007b1d */ /* 0x000fe20000010000 */
[----:B-1----:R-:W-:-:S09]  /*0940*/  ULEA UR4, UR5, UR4, 0x18 ;  /* 0x0000000405047291 */ /* 0x002fd2000f8ec03f */
[----:B------:R-:W1:Y:S01]  /*0950*/  LDS.128 R24, [UR4+0x2a8d0] ;  /* 0x02a8d004ff187984 */ /* 0x000e620008000c00 */
[----:B------:R-:W-:Y:S01]  /*0960*/  ULDC UR4, c[0x0][0xc3c] ;  /* 0x00030f0000047ab9 */ /* 0x000fe20000000800 */
[----:B------:R-:W-:Y:S06]  /*0970*/  BAR.ARV 0x4, 0x180 ;  /* 0x0106000000007b1d */ /* 0x000fec0000002000 */
[----:B-1----:R-:W-:-:S13]  /*0980*/  ISETP.GE.AND P0, PT, R27, UR4, PT ;  /* 0x000000041b007c0c */ /* 0x002fda000bf06270 */
[----:B------:R-:W-:Y:S05]  /*0990*/  @P0 EXIT ;  /* 0x000000000000094d */ /* 0x000fea0003800000 */
[----:B0-----:R-:W2:Y:S01]  /*09a0*/  LDL R2, [R1+0x1c] ;  /* 0x00001c0001027983 */ /* 0x001ea20000100800 */
[----:B------:R-:W-:Y:S01]  /*09b0*/  R2UR UR6, R25 ;  /* 0x00000000190672ca */ /* 0x000fe200000e0000 */
[----:B------:R-:W-:Y:S01]  /*09c0*/  UMOV UR39, URZ ;  /* 0x0000003f00277c82 */ /* 0x000fe20008000000 */
[----:B------:R-:W-:Y:S01]  /*09d0*/  R2UR UR5, R26 ;  /* 0x000000001a0572ca */ /* 0x000fe200000e0000 */
[----:B------:R-:W0:Y:S01]  /*09e0*/  S2R R0, SR_TID.X ;  /* 0x0000000000007919 */ /* 0x000e220000002100 */
[----:B------:R-:W-:Y:S01]  /*09f0*/  UMOV UR38, URZ ;  /* 0x0000003f00267c82 */ /* 0x000fe20008000000 */
[----:B0-----:R-:W-:-:S05]  /*0a00*/  VIADD R202, R0, 0xffffff80 ;  /* 0xffffff8000ca7836 */ /* 0x001fca0000000000 */
[----:B------:R-:W-:-:S04]  /*0a10*/  SHF.R.S32.HI R3, RZ, 0x1f, R202 ;  /* 0x0000001fff037819 */ /* 0x000fc800000114ca */
[CC--:B------:R-:W-:Y:S02]  /*0a20*/  LEA.HI R4, R3.reuse, R202.reuse, RZ, 0x5 ;  /* 0x000000ca03047211 */ /* 0x0c0fe400078f28ff */
[----:B------:R-:W-:-:S03]  /*0a30*/  LEA.HI R0, R3, R202, RZ, 0x7 ;  /* 0x000000ca03007211 */ /* 0x000fc600078f38ff */
[----:B------:R-:W-:Y:S01]  /*0a40*/  IMAD.SHL.U32 R4, R4, 0x20, RZ ;  /* 0x0000002004047824 */ /* 0x000fe200078e00ff */
[----:B------:R-:W-:Y:S02]  /*0a50*/  LOP3.LUT R179, R0, 0xffffff80, RZ, 0xc0, !PT ;  /* 0xffffff8000b37812 */ /* 0x000fe400078ec0ff */
[----:B------:R-:W-:Y:S02]  /*0a60*/  SHF.R.S32.HI R195, RZ, 0x7, R0 ;  /* 0x00000007ffc37819 */ /* 0x000fe40000011400 */
[----:B------:R-:W-:Y:S01]  /*0a70*/  LOP3.LUT R4, R4, 0xfffffc00, RZ, 0xc0, !PT ;  /* 0xfffffc0004047812 */ /* 0x000fe200078ec0ff */
[----:B------:R-:W-:Y:S01]  /*0a80*/  IMAD.IADD R179, R202, 0x1, -R179 ;  /* 0x00000001cab37824 */ /* 0x000fe200078e0ab3 */
[----:B------:R-:W-:-:S04]  /*0a90*/  LEA.HI R0, R0, R195, RZ, 0x1 ;  /* 0x000000c300007211 */ /* 0x000fc800078f08ff */
[----:B------:R-:W-:Y:S02]  /*0aa0*/  SHF.R.S32.HI R6, RZ, 0x1f, R179 ;  /* 0x0000001fff067819 */ /* 0x000fe400000114b3 */
[----:B------:R-:W-:Y:S02]  /*0ab0*/  LOP3.LUT R0, R0, 0x3fffffe, RZ, 0xc0, !PT ;  /* 0x03fffffe00007812 */ /* 0x000fe400078ec0ff */
[CC--:B------:R-:W-:Y:S02]  /*0ac0*/  LEA.HI R8, R6.reuse, R179.reuse, RZ, 0x2 ;  /* 0x000000b306087211 */ /* 0x0c0fe400078f10ff */
[----:B------:R-:W-:Y:S01]  /*0ad0*/  LEA.HI R6, R6, R179, RZ, 0x5 ;  /* 0x000000b306067211 */ /* 0x000fe200078f28ff */
[----:B------:R-:W-:Y:S01]  /*0ae0*/  IMAD.IADD R0, R195, 0x1, -R0 ;  /* 0x00000001c3007824 */ /* 0x000fe200078e0a00 */
[--C-:B------:R-:W-:Y:S02]  /*0af0*/  SHF.R.S32.HI R9, RZ, 0x2, R8.reuse ;  /* 0x00000002ff097819 */ /* 0x100fe40000011408 */
[----:B------:R-:W-:-:S02]  /*0b00*/  SHF.R.S32.HI R10, RZ, 0x1f, R8 ;  /* 0x0000001fff0a7819 */ /* 0x000fc40000011408 */
[----:B------:R-:W-:Y:S02]  /*0b10*/  LOP3.LUT R8, R8, 0x7ffffffc, RZ, 0xc0, !PT ;  /* 0x7ffffffc08087812 */ /* 0x000fe400078ec0ff */
[----:B------:R-:W-:Y:S02]  /*0b20*/  LEA.HI R10, R10, R9, RZ, 0x3 ;  /* 0x000000090a0a7211 */ /* 0x000fe400078f18ff */
[----:B------:R-:W-:Y:S01]  /*0b30*/  SHF.R.S32.HI R6, RZ, 0x5, R6 ;  /* 0x00000005ff067819 */ /* 0x000fe20000011406 */
[----:B------:R-:W-:Y:S01]  /*0b40*/  IMAD.IADD R8, R179, 0x1, -R8 ;  /* 0x00000001b3087824 */ /* 0x000fe200078e0a08 */
[----:B------:R-:W-:-:S03]  /*0b50*/  LOP3.LUT R10, R10, 0xfffffff8, RZ, 0xc0, !PT ;  /* 0xfffffff80a0a7812 */ /* 0x000fc600078ec0ff */
[----:B------:R-:W-:Y:S01]  /*0b60*/  IMAD.SHL.U32 R173, R8, 0x2, RZ ;  /* 0x0000000208ad7824 */ /* 0x000fe200078e00ff */
[----:B------:R-:W-:-:S03]  /*0b70*/  IADD3 R9, R9, -R10, RZ ;  /* 0x8000000a09097210 */ /* 0x000fc60007ffe0ff */
[C---:B------:R-:W-:Y:S01]  /*0b80*/  VIADD R172, R173.reuse, 0x8 ;  /* 0x00000008adac7836 */ /* 0x040fe20000000000 */
[C---:B------:R-:W-:Y:S01]  /*0b90*/  IADD3 R162, R173.reuse, 0x58, RZ ;  /* 0x00000058ada27810 */ /* 0x040fe20007ffe0ff */
[----:B------:R-:W-:Y:S02]  /*0ba0*/  IMAD R9, R6, 0x10, R9 ;  /* 0x0000001006097824 */ /* 0x000fe400078e0209 */
[C---:B------:R-:W-:Y:S01]  /*0bb0*/  VIADD R171, R173.reuse, 0x10 ;  /* 0x00000010adab7836 */ /* 0x040fe20000000000 */
[----:B------:R-:W-:Y:S01]  /*0bc0*/  SHF.R.S32.HI R194, RZ, 0x1f, R172 ;  /* 0x0000001fffc27819 */ /* 0x000fe200000114ac */
        /* <DEDUP_REMOVED lines=22> */
[----:B------:R-:W-:Y:S01]  /*0d30*/  VIADD R22, R173, 0x78 ;  /* 0x00000078ad167836 */ /* 0x000fe20000000000 */
[----:B------:R-:W-:Y:S01]  /*0d40*/  SHF.R.S32.HI R182, RZ, 0x1f, R160 ;  /* 0x0000001fffb67819 */ /* 0x000fe200000114a0 */
[----:B------:R-:W-:Y:S01]  /*0d50*/  IMAD R196, R0, 0x40, R9 ;  /* 0x0000004000c47824 */ /* 0x000fe200078e0209 */
[----:B------:R-:W-:-:S02]  /*0d60*/  SHF.R.S32.HI R181, RZ, 0x1f, R23 ;  /* 0x0000001fffb57819 */ /* 0x000fc40000011417 */
[----:B------:R-:W-:Y:S02]  /*0d70*/  SHF.R.S32.HI R180, RZ, 0x1f, R22 ;  /* 0x0000001fffb47819 */ /* 0x000fe40000011416 */
[----:B--2---:R-:W-:Y:S02]  /*0d80*/  R2UR UR4, R2 ;  /* 0x00000000020472ca */ /* 0x004fe400000e0000 */
[----:B------:R-:W-:-:S04]  /*0d90*/  LEA.HI R2, R3, R202, RZ, 0x4 ;  /* 0x000000ca03027211 */ /* 0x000fc800078f20ff */
[----:B------:R-:W-:Y:S02]  /*0da0*/  SHF.R.S32.HI R7, RZ, 0x4, R2 ;  /* 0x00000004ff077819 */ /* 0x000fe40000011402 */
[C---:B------:R-:W-:Y:S02]  /*0db0*/  LOP3.LUT R5, R2.reuse, 0x3fffff0, RZ, 0xc0, !PT ;  /* 0x03fffff002057812 */ /* 0x040fe400078ec0ff */
[----:B------:R-:W-:-:S03]  /*0dc0*/  LEA.HI R2, R2, R7, RZ, 0x1 ;  /* 0x0000000702027211 */ /* 0x000fc600078f08ff */
[----:B------:R-:W-:Y:S01]  /*0dd0*/  IMAD.IADD R5, R202, 0x1, -R5 ;  /* 0x00000001ca057824 */ /* 0x000fe200078e0a05 */
[----:B------:R-:W-:Y:S01]  /*0de0*/  LOP3.LUT R2, R2, 0x1ffffffe, RZ, 0xc0, !PT ;  /* 0x1ffffffe02027812 */ /* 0x000fe200078ec0ff */
[----:B------:R-:W-:Y:S02]  /*0df0*/  ULOP3.LUT UR7, UR4, 0x1, URZ, 0xfc, !UPT ;  /* 0x0000000104077892 */ /* 0x000fe4000f8efc3f */
[----:B------:R-:W-:Y:S01]  /*0e00*/  IMAD R5, R5, 0x40, R4 ;  /* 0x0000004005057824 */ /* 0x000fe200078e0204 */
[-C--:B------:R-:W-:Y:S01]  /*0e10*/  LEA.HI R4, R3, R202.reuse, RZ, 0x2 ;  /* 0x000000ca03047211 */ /* 0x080fe200078f10ff */
[----:B------:R-:W-:Y:S01]  /*0e20*/  IMAD.IADD R2, R7, 0x1, -R2 ;  /* 0x0000000107027824 */ /* 0x000fe200078e0a02 */
[----:B------:R-:W-:Y:S01]  /*0e30*/  LEA.HI R3, R3, R202, RZ, 0x3 ;  /* 0x000000ca03037211 */ /* 0x000fe200078f18ff */
[----:B------:R-:W-:Y:S01]  /*0e40*/  UMOV UR4, URZ ;  /* 0x0000003f00047c82 */ /* 0x000fe20008000000 */
[----:B------:R-:W-:Y:S01]  /*0e50*/  LOP3.LUT R7, R4, 0xfffffffc, RZ, 0xc0, !PT ;  /* 0xfffffffc04077812 */ /* 0x000fe200078ec0ff */
[----:B------:R-:W-:Y:S01]  /*0e60*/  IMAD R198, R2, 0x8, R5 ;  /* 0x0000000802c67824 */ /* 0x000fe200078e0205 */
[----:B------:R-:W-:Y:S01]  /*0e70*/  LOP3.LUT R17, R3, 0xfffffff8, RZ, 0xc0, !PT ;  /* 0xfffffff803117812 */ /* 0x000fe200078ec0ff */
[----:B------:R-:W-:Y:S01]  /*0e80*/  IMAD.U32 R199, RZ, RZ, UR7 ;  /* 0x00000007ffc77e24 */ /* 0x000fe2000f8e00ff */
[----:B------:R-:W-:Y:S01]  /*0e90*/  MOV R177, UR4 ;  /* 0x0000000400b17c02 */ /* 0x000fe20008000f00 */
[C---:B------:R-:W-:Y:S01]  /*0ea0*/  IMAD.IADD R7, R202.reuse, 0x1, -R7 ;  /* 0x00000001ca077824 */ /* 0x040fe200078e0a07 */
[----:B------:R-:W-:Y:S01]  /*0eb0*/  SHF.R.S32.HI R176, RZ, 0x3, R3 ;  /* 0x00000003ffb07819 */ /* 0x000fe20000011403 */
[----:B------:R-:W-:-:S03]  /*0ec0*/  IMAD.IADD R17, R202, 0x1, -R17 ;  /* 0x00000001ca117824 */ /* 0x000fc600078e0a11 */
[----:B------:R-:W-:-:S04]  /*0ed0*/  LEA.HI R2, R7, R7, RZ, 0x1 ;  /* 0x0000000707027211 */ /* 0x000fc800078f08ff */
[----:B------:R-:W-:-:S05]  /*0ee0*/  LOP3.LUT R2, R2, 0x1ffffffe, RZ, 0xc0, !PT ;  /* 0x1ffffffe02027812 */ /* 0x000fca00078ec0ff */
[----:B------:R-:W-:Y:S02]  /*0ef0*/  IMAD.IADD R197, R7, 0x1, -R2 ;  /* 0x0000000107c57824 */ /* 0x000fe400078e0a02 */
[----:B------:R-:W-:Y:S02]  /*0f00*/  IMAD.SHL.U32 R2, R17, 0x8, RZ ;  /* 0x0000000811027824 */ /* 0x000fe400078e00ff */
[----:B------:R-:W-:Y:S02]  /*0f10*/  IMAD R197, R197, 0x8, R196 ;  /* 0x00000008c5c57824 */ /* 0x000fe400078e02c4 */
[----:B------:R-:W-:Y:S01]  /*0f20*/  VIADD R16, R2, 0x40 ;  /* 0x0000004002107836 */ /* 0x000fe20000000000 */
[----:B------:R-:W-:-:S04]  /*0f30*/  SHF.R.S32.HI R201, RZ, 0x1f, R2 ;  /* 0x0000001fffc97819 */ /* 0x000fc80000011402 */
[----:B------:R-:W-:-:S07]  /*0f40*/  SHF.R.S32.HI R200, RZ, 0x1f, R16 ;  /* 0x0000001fffc87819 */ /* 0x000fce0000011410 */
.L_x_233:
[----:B0-234-:R-:W0:Y:S01]  /*0f50*/  LDC.64 R4, c[0x0][0xc88] ;  /* 0x00032200ff047b82 */ /* 0x01de220000000a00 */
[----:B------:R-:W-:Y:S01]  /*0f60*/  ULDC.64 UR8, c[0x0][0xa28] ;  /* 0x00028a0000087ab9 */ /* 0x000fe20000000a00 */
[----:B------:R-:W-:Y:S01]  /*0f70*/  ULDC.64 UR10, c[0x0][0xa20] ;  /* 0x00028800000a7ab9 */ /* 0x000fe20000000a00 */
[----:B------:R-:W-:Y:S01]  /*0f80*/  ULDC UR7, c[0x0][0x2f0] ;  /* 0x0000bc0000077ab9 */ /* 0x000fe20000000800 */
[----:B0-----:R-:W-:-:S06]  /*0f90*/  IMAD.WIDE R4, R27, 0x4, R4 ;  /* 0x000000041b047825 */ /* 0x001fcc00078e0204 */
[----:B------:R-:W2:Y:S01]  /*0fa0*/  LDG.E R4, desc[UR36][R4.64] ;  /* 0x0000002404047981 */ /* 0x000ea2000c1e1900 */
[----:B------:R-:W-:Y:S02]  /*0fb0*/  UISETP.NE.U32.AND UP0, UPT, UR8, URZ, UPT ;  /* 0x0000003f0800728c */ /* 0x000fe4000bf05070 */
[----:B------:R-:W-:Y:S02]  /*0fc0*/  UISETP.NE.U32.AND UP1, UPT, UR10, URZ, UPT ;  /* 0x0000003f0a00728c */ /* 0x000fe4000bf25070 */
[----:B------:R-:W-:Y:S02]  /*0fd0*/  UISETP.NE.AND.EX UP0, UPT, UR9, URZ, UPT, UP0 ;  /* 0x0000003f0900728c */ /* 0x000fe4000bf05300 */
[----:B------:R-:W-:-:S04]  /*0fe0*/  UISETP.NE.AND.EX UP1, UPT, UR11, URZ, UPT, UP1 ;  /* 0x0000003f0b00728c */ /* 0x000fc8000bf25310 */
[----:B------:R-:W-:Y:S02]  /*0ff0*/  PLOP3.LUT P0, PT, PT, PT, UP0, 0x80, 0x0 ;  /* 0x000000000000781c */ /* 0x000fe40003f0f008 */
[----:B------:R-:W-:Y:S02]  /*1000*/  PLOP3.LUT P1, PT, PT, PT, UP1, 0x80, 0x0 ;  /* 0x000000000000781c */ /* 0x000fe40003f2f018 */
[----:B--2---:R-:W-:-:S13]  /*1010*/  R2UR UR61, R4 ;  /* 0x00000000043d72ca */ /* 0x004fda00000e0000 */
[----:B------:R-:W-:Y:S02]  /*1020*/  USHF.R.S32.HI UR4, URZ, 0x1f, UR61 ;  /* 0x0000001f3f047899 */ /* 0x000fe4000801143d */
[----:B------:R-:W-:-:S04]  /*1030*/  @UP0 ULEA UR8, UP2, UR61, UR8, 0x2 ;  /* 0x000000083d080291 */ /* 0x000fc8000f84103f */
[----:B------:R-:W-:Y:S02]  /*1040*/  @UP0 ULEA.HI.X UR9, UR61, UR9, UR4, 0x2, UP2 ;  /* 0x000000093d090291 */ /* 0x000fe400090f1404 */
[----:B------:R-:W-:Y:S01]  /*1050*/  IMAD.U32 R178, RZ, RZ, UR4 ;  /* 0x00000004ffb27e24 */ /* 0x000fe2000f8e00ff */
[----:B------:R-:W-:Y:S01]  /*1060*/  @UP1 ULEA UR10, UP0, UR61, UR10, 0x2 ;  /* 0x0000000a3d0a1291 */ /* 0x000fe2000f80103f */
[----:B------:R-:W-:-:S03]  /*1070*/  IMAD.U32 R4, RZ, RZ, UR8 ;  /* 0x00000008ff047e24 */ /* 0x000fc6000f8e00ff */
[----:B------:R-:W-:Y:S01]  /*1080*/  @UP1 ULEA.HI.X UR11, UR61, UR11, UR4, 0x2, UP0 ;  /* 0x0000000b3d0b1291 */ /* 0x000fe200080f1404 */
[----:B------:R-:W-:Y:S01]  /*1090*/  IMAD.U32 R5, RZ, RZ, UR9 ;  /* 0x00000009ff057e24 */ /* 0x000fe2000f8e00ff */
[----:B------:R-:W-:Y:S01]  /*10a0*/  ULDC.64 UR8, c[0x0][0x418] ;  /* 0x0001060000087ab9 */ /* 0x000fe20000000a00 */
[----:B------:R-:W-:Y:S01]  /*10b0*/  IMAD.U32 R6, RZ, RZ, UR10 ;  /* 0x0000000aff067e24 */ /* 0x000fe2000f8e00ff */
[----:B------:R-:W-:Y:S02]  /*10c0*/  ULDC UR4, c[0x0][0x424] ;  /* 0x0001090000047ab9 */ /* 0x000fe40000000800 */
[----:B------:R-:W-:Y:S01]  /*10d0*/  IMAD.U32 R7, RZ, RZ, UR11 ;  /* 0x0000000bff077e24 */ /* 0x000fe2000f8e00ff */
[----:B------:R-:W2:Y:S04]  /*10e0*/  @P0 LDG.E R4, desc[UR36][R4.64] ;  /* 0x0000002404040981 */ /* 0x000ea8000c1e1900 */
[----:B------:R-:W3:Y:S01]  /*10f0*/  @P1 LDG.E R6, desc[UR36][R6.64] ;  /* 0x0000002406061981 */ /* 0x000ee2000c1e1900 */
[----:B------:R-:W-:Y:S01]  /*1100*/  UISETP.NE.U32.AND UP0, UPT, UR8, URZ, UPT ;  /* 0x0000003f0800728c */ /* 0x000fe2000bf05070 */
[----:B------:R-:W-:Y:S01]  /*1110*/  MOV R175, UR6 ;  /* 0x0000000600af7c02 */ /* 0x000fe20008000f00 */
[----:B------:R-:W-:Y:S01]  /*1120*/  UMOV UR41, URZ ;  /* 0x0000003f00297c82 */ /* 0x000fe20008000000 */
[----:B------:R-:W-:-:S02]  /*1130*/  ULOP3.LUT UR8, UR5, 0xff000000, URZ, 0xc0, !UPT ;  /* 0xff00000005087892 */ /* 0x000fc4000f8ec03f */
[----:B------:R-:W-:-:S04]  /*1140*/  UISETP.NE.AND.EX UP0, UPT, UR9, URZ, UPT, UP0 ;  /* 0x0000003f0900728c */ /* 0x000fc8000bf05300 */
[----:B------:R-:W-:-:S04]  /*1150*/  USEL UR4, UR4, 0x1, UP0 ;  /* 0x0000000104047887 */ /* 0x000fc80008000000 */
[----:B------:R-:W-:Y:S01]  /*1160*/  UIMAD UR4, UR4, UR7, URZ ;  /* 0x00000007040472a4 */ /* 0x000fe2000f8e023f */
[----:B--2---:R-:W-:-:S06]  /*1170*/  @P0 R2UR UR41, R4 ;  /* 0x00000000042902ca */ /* 0x004fcc00000e0000 */
[----:B---3--:R-:W-:Y:S01]  /*1180*/  @P1 R2UR UR4, R6 ;  /* 0x00000000060412ca */ /* 0x008fe200000e0000 */
[----:B-1---5:R-:W-:-:S14]  /*1190*/  @P1 BRA `(.L_x_184) ;  /* 0x0000000000341947 */ /* 0x022fdc0003800000 */
[----:B------:R-:W-:Y:S02]  /*11a0*/  ULDC.64 UR6, c[0x0][0xa08] ;  /* 0x0002820000067ab9 */ /* 0x000fe40000000a00 */
[----:B------:R-:W-:-:S04]  /*11b0*/  ISETP.NE.U32.AND P0, PT, RZ, UR6, PT ;  /* 0x00000006ff007c0c */ /* 0x000fc8000bf05070 */
[----:B------:R-:W-:-:S13]  /*11c0*/  ISETP.NE.AND.EX P0, PT, RZ, UR7, PT, P0 ;  /* 0x00000007ff007c0c */ /* 0x000fda000bf05300 */
[----:B------:R-:W-:Y:S05]  /*11d0*/  @!P0 BRA `(.L_x_184) ;  /* 0x0000000000248947 */ /* 0x000fea0003800000 */
[----:B------:R-:W-:Y:S02]  /*11e0*/  ULDC.64 UR6, c[0x0][0xa08] ;  /* 0x0002820000067ab9 */ /* 0x000fe40000000a00 */
[----:B------:R-:W-:-:S06]  /*11f0*/  UIMAD.WIDE UR6, UR61, 0x4, UR6 ;  /* 0x000000043d0678a5 */ /* 0x000fcc000f8e0206 */
[----:B------:R-:W-:Y:S02]  /*1200*/  IMAD.U32 R4, RZ, RZ, UR6 ;  /* 0x00000006ff047e24 */ /* 0x000fe4000f8e00ff */
[----:B------:R-:W-:-:S05]  /*1210*/  IMAD.U32 R5, RZ, RZ, UR7 ;  /* 0x00000007ff057e24 */ /* 0x000fca000f8e00ff */
[----:B------:R-:W2:Y:S04]  /*1220*/  LDG.E R3, desc[UR36][R4.64] ;  /* 0x0000002404037981 */ /* 0x000ea8000c1e1900 */
[----:B------:R-:W3:Y:S01]  /*1230*/  LDG.E R0, desc[UR36][R4.64+0x4] ;  /* 0x0000042404007981 */ /* 0x000ee2000c1e1900 */
[----:B--2---:R-:W-:Y:S02]  /*1240*/  R2UR UR4, R3 ;  /* 0x00000000030472ca */ /* 0x004fe400000e0000 */
[----:B---3--:R-:W-:-:S13]  /*1250*/  R2UR UR6, R0 ;  /* 0x00000000000672ca */ /* 0x008fda00000e0000 */
[----:B------:R-:W-:-:S12]  /*1260*/  UIADD3 UR4, -UR4, UR6, URZ ;  /* 0x0000000604047290 */ /* 0x000fd8000fffe13f */
.L_x_184:
[----:B------:R-:W-:Y:S02]  /*1270*/  UIADD3 UR41, -UR41, UR4, URZ ;  /* 0x0000000429297290 */ /* 0x000fe4000fffe13f */
[----:B------:R-:W-:Y:S02]  /*1280*/  ULOP3.LUT UR4, UR5, 0xff0000, URZ, 0xc0, !UPT ;  /* 0x00ff000005047892 */ /* 0x000fe4000f8ec03f */
[----:B------:R-:W-:Y:S02]  /*1290*/  UISETP.GE.AND UP0, UPT, UR41, 0x1, UPT ;  /* 0x000000012900788c */ /* 0x000fe4000bf06270 */
[----:B------:R-:W-:Y:S02]  /*12a0*/  USHF.R.U32.HI UR8, URZ, 0x8, UR8 ;  /* 0x000000083f087899 */ /* 0x000fe40008011608 */
[----:B------:R-:W-:Y:S02]  /*12b0*/  UIADD3 UR6, UR41, 0x5f, URZ ;  /* 0x0000005f29067890 */ /* 0x000fe4000fffe03f */
[----:B------:R-:W-:Y:S01]  /*12c0*/  PLOP3.LUT P0, PT, PT, PT, UP0, 0x80, 0x0 ;  /* 0x000000000000781c */ /* 0x000fe20003f0f008 */
[----:B------:R-:W-:-:S02]  /*12d0*/  ULEA.HI UR8, UR4, UR8, URZ, 0x10 ;  /* 0x0000000804087291 */ /* 0x000fc4000f8f803f */
[----:B------:R-:W-:Y:S02]  /*12e0*/  UIMAD.WIDE UR6, UR6, 0x2aaaaaab, URZ ;  /* 0x2aaaaaab060678a5 */ /* 0x000fe4000f8e023f */
[----:B------:R-:W-:Y:S02]  /*12f0*/  ULOP3.LUT UR4, UR8, 0xff, URZ, 0xc0, !UPT ;  /* 0x000000ff08047892 */ /* 0x000fe4000f8ec03f */
[----:B------:R-:W-:Y:S02]  /*1300*/  ULOP3.LUT UR9, UR5, 0xffff, URZ, 0xc0, !UPT ;  /* 0x0000ffff05097892 */ /* 0x000fe4000f8ec03f */
[----:B------:R-:W-:Y:S02]  /*1310*/  USHF.R.U32.HI UR5, URZ, 0x10, UR8 ;  /* 0x000000103f057899 */ /* 0x000fe40008011608 */
[----:B------:R-:W-:Y:S01]  /*1320*/  USHF.R.U32.HI UR6, URZ, 0x1f, UR7 ;  /* 0x0000001f3f067899 */ /* 0x000fe20008011607 */
[----:B------:R-:W-:Y:S01]  /*1330*/  IMAD.U32 R19, RZ, RZ, UR4 ;  /* 0x00000004ff137e24 */ /* 0x000fe2000f8e00ff */
[----:B------:R-:W-:Y:S01]  /*1340*/  UMOV UR4, URZ ;  /* 0x0000003f00047c82 */ /* 0x000fe20008000000 */
[----:B------:R-:W-:Y:S01]  /*1350*/  IMAD.U32 R174, RZ, RZ, UR9 ;  /* 0x00000009ffae7e24 */ /* 0x000fe2000f8e00ff */
[----:B------:R-:W-:Y:S01]  /*1360*/  ULEA.HI.SX32 UR9, UR7, UR6, 0x1c ;  /* 0x0000000607097291 */ /* 0x000fe2000f8fe23f */
[----:B------:R-:W-:Y:S01]  /*1370*/  IMAD.U32 R18, RZ, RZ, UR5 ;  /* 0x00000005ff127e24 */ /* 0x000fe2000f8e00ff */
[----:B------:R-:W-:Y:S10]  /*1380*/  @!P0 BRA `(.L_x_185) ;  /* 0x0000000000948947 */ /* 0x000ff40003800000 */
[----:B------:R-:W-:Y:S01]  /*1390*/  R2UR UR5, R18 ;  /* 0x00000000120572ca */ /* 0x000fe200000e0000 */
[----:B------:R-:W-:-:S12]  /*13a0*/  ULDC UR4, c[0x0][0x9f0] ;  /* 0x00027c0000047ab9 */ /* 0x000fd80000000800 */
[----:B------:R-:W-:-:S04]  /*13b0*/  UISETP.NE.AND UP0, UPT, UR5, URZ, UPT ;  /* 0x0000003f0500728c */ /* 0x000fc8000bf05270 */
[----:B------:R-:W-:-:S03]  /*13c0*/  USEL UR10, UR5, UR4, UP0 ;  /* 0x00000004050a7287 */ /* 0x000fc60008000000 */
[----:B------:R-:W-:Y:S01]  /*13d0*/  UMOV UR4, URZ ;  /* 0x0000003f00047c82 */ /* 0x000fe20008000000 */
[----:B------:R-:W-:Y:S02]  /*13e0*/  UIADD3 UR6, UR9, -0x1, UR10 ;  /* 0xffffffff09067890 */ /* 0x000fe4000fffe00a */
[----:B------:R-:W-:-:S04]  /*13f0*/  IMAD.U32 R4, RZ, RZ, UR10 ;  /* 0x0000000aff047e24 */ /* 0x000fc8000f8e00ff */
[----:B------:R-:W-:Y:S01]  /*1400*/  IMAD.U32 R5, RZ, RZ, UR6 ;  /* 0x00000006ff057e24 */ /* 0x000fe2000f8e00ff */
[-C--:B------:R-:W-:Y:S01]  /*1410*/  IABS R0, R4.reuse ;  /* 0x0000000400007213 */ /* 0x080fe20000000000 */
[----:B------:R-:W-:Y:S01]  /*1420*/  ULOP3.LUT UR6, UR6, UR10, URZ, 0x3c, !UPT ;  /* 0x0000000a06067292 */ /* 0x000fe2000f8e3c3f */
[----:B------:R-:W-:Y:S02]  /*1430*/  IABS R6, R4 ;  /* 0x0000000400067213 */ /* 0x000fe40000000000 */
[----:B------:R-:W-:Y:S02]  /*1440*/  R2UR UR11, R0 ;  /* 0x00000000000b72ca */ /* 0x000fe400000e0000 */
[----:B------:R-:W-:-:S05]  /*1450*/  IABS R5, R5 ;  /* 0x0000000500057213 */ /* 0x000fca0000000000 */
[----:B------:R-:W-:-:S05]  /*1460*/  IMAD.MOV.U32 R4, RZ, RZ, R5 ;  /* 0x000000ffff047224 */ /* 0x000fca00078e0005 */
[----:B------:R-:W-:Y:S01]  /*1470*/  R2UR UR8, R4 ;  /* 0x00000000040872ca */ /* 0x000fe200000e0000 */
        /* <DEDUP_REMOVED lines=18> */
[----:B------:R-:W-:-:S05]  /*15a0*/  UISETP.NE.AND UP0, UPT, UR10, URZ, UPT ;  /* 0x0000003f0a00728c */ /* 0x000fca000bf05270 */
[----:B------:R-:W-:Y:S02]  /*15b0*/  UMOV UR4, UR5 ;  /* 0x0000000500047c82 */ /* 0x000fe40008000000 */
[----:B------:R-:W-:-:S04]  /*15c0*/  @!UP1 UIADD3 UR4, -UR4, URZ, URZ ;  /* 0x0000003f04049290 */ /* 0x000fc8000fffe13f */
[----:B------:R-:W-:-:S12]  /*15d0*/  @!UP0 ULOP3.LUT UR4, URZ, UR10, URZ, 0x33, !UPT ;  /* 0x0000000a3f048292 */ /* 0x000fd8000f8e333f */
.L_x_185:
[----:B------:R-:W-:Y:S01]  /*15e0*/  R2UR UR5, R19 ;  /* 0x00000000130572ca */ /* 0x000fe200000e0000 */
[----:B------:R-:W-:Y:S01]  /*15f0*/  IMAD.U32 R3, RZ, RZ, UR4 ;  /* 0x00000004ff037e24 */ /* 0x000fe2000f8e00ff */
[----:B------:R-:W-:Y:S02]  /*1600*/  MOV R0, UR9 ;  /* 0x0000000900007c02 */ /* 0x000fe40008000f00 */
[----:B------:R-:W-:Y:S02]  /*1610*/  CS2R R98, SRZ ;  /* 0x0000000000627805 */ /* 0x000fe4000001ff00 */
[----:B------:R-:W-:Y:S02]  /*1620*/  PLOP3.LUT P0, PT, PT, PT, PT, 0x80, 0x0 ;  /* 0x000000000000781c */ /* 0x000fe40003f0f070 */
        /* <DEDUP_REMOVED lines=8> */
[----:B------:R-:W-:Y:S01]  /*16b0*/  UIMAD UR60, UR5, UR4, URZ ;  /* 0x00000004053c72a4 */ /* 0x000fe2000f8e023f */
[----:B------:R-:W-:-:S02]  /*16c0*/  CS2R R70, SRZ ;  /* 0x0000000000467805 */ /* 0x000fc4000001ff00 */
[----:B------:R-:W-:Y:S02]  /*16d0*/  CS2R R68, SRZ ;  /* 0x0000000000447805 */ /* 0x000fe4000001ff00 */
[----:B------:R-:W-:Y:S02]  /*16e0*/  CS2R R66, SRZ ;  /* 0x0000000000427805 */ /* 0x000fe4000001ff00 */
[----:B------:R-:W-:Y:S02]  /*16f0*/  CS2R R64, SRZ ;  /* 0x0000000000407805 */ /* 0x000fe4000001ff00 */
[----:B------:R-:W-:Y:S02]  /*1700*/  CS2R R62, SRZ ;  /* 0x00000000003e7805 */ /* 0x000fe4000001ff00 */
[----:B------:R-:W-:Y:S02]  /*1710*/  VIADDMNMX R0, R3, UR60, R0, PT ;  /* 0x0000003c03007c46 */ /* 0x000fe4000b800100 */
[----:B------:R-:W-:-:S02]  /*1720*/  CS2R R60, SRZ ;  /* 0x00000000003c7805 */ /* 0x000fc4000001ff00 */
[----:B------:R-:W-:Y:S02]  /*1730*/  CS2R R58, SRZ ;  /* 0x00000000003a7805 */ /* 0x000fe4000001ff00 */
[----:B------:R-:W-:Y:S02]  /*1740*/  CS2R R56, SRZ ;  /* 0x0000000000387805 */ /* 0x000fe4000001ff00 */
[----:B------:R-:W-:Y:S02]  /*1750*/  R2UR UR40, R0 ;  /* 0x00000000002872ca */ /* 0x000fe400000e0000 */
        /* <DEDUP_REMOVED lines=12> */
[----:B------:R-:W-:Y:S01]  /*1820*/  UISETP.GT.AND UP0, UPT, UR40, UR60, UPT ;  /* 0x0000003c2800728c */ /* 0x000fe2000bf04270 */
[----:B------:R-:W-:Y:S02]  /*1830*/  CS2R R94, SRZ ;  /* 0x00000000005e7805 */ /* 0x000fe4000001ff00 */
[----:B------:R-:W-:Y:S02]  /*1840*/  CS2R R88, SRZ ;  /* 0x0000000000587805 */ /* 0x000fe4000001ff00 */
[----:B------:R-:W-:-:S02]  /*1850*/  CS2R R92, SRZ ;  /* 0x00000000005c7805 */ /* 0x000fc4000001ff00 */
[----:B------:R-:W-:Y:S02]  /*1860*/  CS2R R20, SRZ ;  /* 0x0000000000147805 */ /* 0x000fe4000001ff00 */
[----:B------:R-:W-:-:S13]  /*1870*/  PLOP3.LUT P1, PT, PT, PT, UP0, 0x80, 0x0 ;  /* 0x000000000000781c */ /* 0x000fda0003f2f008 */
[----:B------:R-:W-:Y:S05]  /*1880*/  @!P1 BRA `(.L_x_186) ;  /* 0x0000004c00689947 */ /* 0x000fea0003800000 */
[----:B------:R-:W0:Y:S01]  /*1890*/  SHFL.IDX PT, R0, R195, RZ, 0x1f ;  /* 0x00001fffc3007589 */ /* 0x000e2200000e0000 */
[----:B------:R-:W1:Y:S01]  /*18a0*/  S2UR UR42, SR_CgaCtaId ;  /* 0x00000000002a79c3 */ /* 0x000e620000008800 */
[----:B------:R-:W-:Y:S01]  /*18b0*/  UMOV UR43, 0x400 ;  /* 0x00000400002b7882 */ /* 0x000fe20000000000 */
[----:B0-----:R-:W-:Y:S01]  /*18c0*/  R2UR UR4, R0 ;  /* 0x00000000000472ca */ /* 0x001fe200000e0000 */
[----:B-1----:R-:W-:-:S04]  /*18d0*/  ULEA UR43, UR42, UR43, 0x18 ;  /* 0x0000002b2a2b7291 */ /* 0x002fc8000f8ec03f */
[----:B------:R-:W-:-:S04]  /*18e0*/  UIADD3 UR6, UR43, 0xc400, URZ ;  /* 0x0000c4002b067890 */ /* 0x000fc8000fffe03f */
[----:B------:R-:W-:-:S04]  /*18f0*/  ULOP3.LUT UP0, URZ, UR6, 0x1bf, URZ, 0xc0, !UPT ;  /* 0x000001bf063f7892 */ /* 0x000fc8000f80c03f */
[----:B------:R-:W-:Y:S02]  /*1900*/  ULEA.HI UR5, UR4, UR4, URZ, 0x1 ;  /* 0x0000000404057291 */ /* 0x000fe4000f8f083f */
[----:B------:R-:W-:Y:S02]  /*1910*/  PLOP3.LUT P0, PT, PT, PT, UP0, 0x80, 0x0 ;  /* 0x000000000000781c */ /* 0x000fe40003f0f008 */
        /* <DEDUP_REMOVED lines=13> */
[----:B------:R-:W-:Y:S02]  /*19f0*/  IMAD.U32 R10, RZ, RZ, UR6 ;  /* 0x00000006ff0a7e24 */ /* 0x000fe4000f8e00ff */
[----:B------:R-:W-:Y:S02]  /*1a00*/  IMAD.U32 R6, RZ, RZ, UR4 ;  /* 0x00000004ff067e24 */ /* 0x000fe4000f8e00ff */
[----:B------:R-:W-:-:S02]  /*1a10*/  IMAD.U32 R7, RZ, RZ, UR5 ;  /* 0x00000005ff077e24 */ /* 0x000fc4000f8e00ff */
[----:B------:R-:W-:Y:S02]  /*1a20*/  IMAD.U32 R11, RZ, RZ, UR7 ;  /* 0x00000007ff0b7e24 */ /* 0x000fe4000f8e00ff */
[----:B------:R-:W-:Y:S02]  /*1a30*/  IMAD.MOV.U32 R8, RZ, RZ, 0x70 ;  /* 0x00000070ff087424 */ /* 0x000fe400078e00ff */
[----:B------:R-:W-:Y:S02]  /*1a40*/  IMAD.MOV.U32 R12, RZ, RZ, 0x1 ;  /* 0x00000001ff0c7424 */ /* 0x000fe400078e00ff */
[----:B0-----:R-:W-:-:S07]  /*1a50*/  IMAD.MOV.U32 R13, RZ, RZ, RZ ;  /* 0x000000ffff0d7224 */ /* 0x001fce00078e00ff */
[----:B------:R-:W-:-:S07]  /*1a60*/  LEPC R20, `(.L_x_187) ;  /* 0x000000001014794e */ /* 0x000fce0000000000 */
[----:B-1----:R-:W-:Y:S05]  /*1a70*/  CALL.ABS.NOINC R14 ;  /* 0x000000000e007343 */ /* 0x002fea0003c00000 */
.L_x_187:
[----:B------:R-:W-:Y:S02]  /*1a80*/  R2UR UR6, R177 ;  /* 0x00000000b10672ca */ /* 0x000fe400000e0000 */
[----:B------:R-:W-:-:S11]  /*1a90*/  R2UR UR5, R199 ;  /* 0x00000000c70572ca */ /* 0x000fd600000e0000 */
[----:B------:R-:W-:Y:S02]  /*1aa0*/  ULEA.HI UR4, UR6, UR6, URZ, 0x1 ;  /* 0x0000000606047291 */ /* 0x000fe4000f8f083f */
[----:B------:R-:W-:Y:S02]  /*1ab0*/  IMAD.U32 R3, RZ, RZ, UR5 ;  /* 0x00000005ff037e24 */ /* 0x000fe4000f8e00ff */
[----:B------:R-:W-:-:S03]  /*1ac0*/  ULOP3.LUT UR4, UR4, 0xfffffffe, URZ, 0xc0, !UPT ;  /* 0xfffffffe04047892 */ /* 0x000fc6000f8ec03f */
[----:B------:R-:W-:Y:S01]  /*1ad0*/  ISETP.NE.AND P0, PT, R3, 0x3, PT ;  /* 0x000000030300780c */ /* 0x000fe20003f05270 */
[----:B------:R-:W-:-:S06]  /*1ae0*/  UIADD3 UR4, UR6, -UR4, URZ ;  /* 0x8000000406047290 */ /* 0x000fcc000fffe03f */
[----:B------:R-:W-:-:S04]  /*1af0*/  MOV R0, UR4 ;  /* 0x0000000400007c02 */ /* 0x000fc80008000f00 */
[----:B------:R-:W-:-:S04]  /*1b00*/  SHF.L.U32 R0, R0, 0x1f, RZ ;  /* 0x0000001f00007819 */ /* 0x000fc800000006ff */
[----:B------:R-:W0:Y:S02]  /*1b10*/  SYNCS.PHASECHK.TRANS64.TRYWAIT P1, [UR43+0x2a800], R0 ;  /* 0x02a80000ff0075a7 */ /* 0x000e24000802016b */
[----:B0-----:R-:W-:Y:S05]  /*1b20*/  @!P1 BRA `(.L_x_188) ;  /* 0x000000d400609947 */ /* 0x001fea0003800000 */
.L_x_318:
[----:B------:R-:W-:Y:S05]  /*1b30*/  @!P0 BRA `(.L_x_189) ;  /* 0x0000000000048947 */ /* 0x000fea0003800000 */
[----:B------:R-:W-:Y:S01]  /*1b40*/  BPT.TRAP 0x1 ;  /* 0x000000040000795c */ /* 0x000fe20000300000 */
.L_x_189:
[----:B------:R-:W-:Y:S02]  /*1b50*/  IMAD.U32 R8, RZ, RZ, UR38 ;  /* 0x00000026ff087e24 */ /* 0x000fe4000f8e00ff */
[----:B0-----:R-:W-:-:S03]  /*1b60*/  IMAD.U32 R3, RZ, RZ, UR39 ;  /* 0x00000027ff037e24 */ /* 0x001fc6000f8e00ff */
[----:B------:R-:W-:Y:S02]  /*1b70*/  LEA R8, R8, UR43, 0x3 ;  /* 0x0000002b08087c11 */ /* 0x000fe4000f8e18ff */
[----:B------:R-:W-:-:S04]  /*1b80*/  SHF.L.U32 R3, R3, 0x1f, RZ ;  /* 0x0000001f03037819 */ /* 0x000fc800000006ff */
[----:B------:R0:W1:Y:S01]  /*1b90*/  SYNCS.PHASECHK.TRANS64.TRYWAIT P1, [R8+URZ+0x2a830], R3 ;  /* 0x02a83003080075a7 */ /* 0x000062000802017f */
[----:B------:R-:W-:Y:S05]  /*1ba0*/  @!P0 BRA `(.L_x_190) ;  /* 0x0000000000048947 */ /* 0x000fea0003800000 */
[----:B------:R-:W-:Y:S01]  /*1bb0*/  BPT.TRAP 0x1 ;  /* 0x000000040000795c */ /* 0x000fe20000300000 */
.L_x_190:
[----:B------:R-:W-:Y:S01]  /*1bc0*/  IMAD.MOV.U32 R87, RZ, RZ, RZ ;  /* 0x000000ffff577224 */ /* 0x000fe200078e00ff */
[----:B-1----:R-:W-:Y:S06]  /*1bd0*/  @P1 BRA `(.L_x_191) ;  /* 0x0000000000081947 */ /* 0x002fec0003800000 */
[----:B------:R-:W1:Y:S02]  /*1be0*/  SYNCS.PHASECHK.TRANS64.TRYWAIT P1, [R8+URZ+0x2a830], R3 ;  /* 0x02a83003080075a7 */ /* 0x000e64000802017f */
[----:B-1----:R-:W-:Y:S05]  /*1bf0*/  @!P1 BRA `(.L_x_192) ;  /* 0x000000d400449947 */ /* 0x002fea0003800000 */
.L_x_191:
[----:B------:R-:W-:Y:S05]  /*1c00*/  WARPSYNC.ALL ;  /* 0x0000000000007948 */ /* 0x000fea0003800000 */
[----:B------:R-:W-:Y:S01]  /*1c10*/  UIADD3 UR43, UR43, 0x18400, URZ ;  /* 0x000184002b2b7890 */ /* 0x000fe2000fffe03f */
[----:B------:R-:W-:Y:S01]  /*1c20*/  WARPGROUP.ARRIVE ;  /* 0x00000000000079c5 */ /* 0x000fe20000000000 */
[----:B------:R-:W-:Y:S02]  /*1c30*/  ULOP3.LUT UR4, UR44, 0x10000, URZ, 0xfc, !UPT ;  /* 0x000100002c047892 */ /* 0x000fe4000f8efc3f */
[----:B------:R-:W-:Y:S01]  /*1c40*/  USHF.R.U32.HI UR43, URZ, 0x4, UR43 ;  /* 0x000000043f2b7899 */ /* 0x000fe2000801162b */
[----:B------:R-:W-:Y:S01]  /*1c50*/  UMOV UR13, 0x40000040 ;  /* 0x40000040000d7882 */ /* 0x000fe20000000000 */
[----:B------:R-:W-:-:S02]  /*1c60*/  UMOV UR15, 0x40000040 ;  /* 0x40000040000f7882 */ /* 0x000fc40000000000 */
[----:B------:R-:W-:Y:S01]  /*1c70*/  ULOP3.LUT UR10, UR43, 0x3fff, URZ, 0xc0, !UPT ;  /* 0x00003fff2b0a7892 */ /* 0x000fe2000f8ec03f */
[----:B------:R-:W-:Y:S01]  /*1c80*/  IMAD.U32 R5, RZ, RZ, UR13 ;  /* 0x0000000dff057e24 */ /* 0x000fe2000f8e00ff */
[----:B------:R-:W-:Y:S01]  /*1c90*/  UMOV UR12, UR4 ;  /* 0x00000004000c7c82 */ /* 0x000fe20008000000 */
[----:B------:R-:W-:Y:S01]  /*1ca0*/  UIADD3 UR6, UR4, 0x2, URZ ;  /* 0x0000000204067890 */ /* 0x000fe2000fffe03f */
[----:B------:R-:W-:Y:S01]  /*1cb0*/  IMAD.U32 R4, RZ, RZ, UR12 ;  /* 0x0000000cff047e24 */ /* 0x000fe2000f8e00ff */
[----:B------:R-:W-:Y:S02]  /*1cc0*/  ULOP3.LUT UR10, UR10, 0x10000, URZ, 0xfc, !UPT ;  /* 0x000100000a0a7892 */ /* 0x000fe4000f8efc3f */
[----:B------:R-:W-:Y:S02]  /*1cd0*/  UIADD3 UR56, UR4, 0x4, URZ ;  /* 0x0000000404387890 */ /* 0x000fe4000fffe03f */
[----:B------:R-:W-:Y:S01]  /*1ce0*/  UIMAD UR5, UR38, 0x900, UR10 ;  /* 0x00000900260578a4 */ /* 0x000fe2000f8e020a */
[----:B------:R-:W-:Y:S01]  /*1cf0*/  UMOV UR57, 0x40000040 ;  /* 0x4000004000397882 */ /* 0x000fe20000000000 */
[----:B------:R-:W-:-:S02]  /*1d00*/  UMOV UR59, 0x40000040 ;  /* 0x40000040003b7882 */ /* 0x000fc40000000000 */
[----:B------:R-:W-:Y:S02]  /*1d10*/  UIADD3 UR7, UR5, 0x2, URZ ;  /* 0x0000000205077890 */ /* 0x000fe4000fffe03f */
[----:B------:R-:W-:Y:S02]  /*1d20*/  UIADD3 UR58, UR5, 0x4, URZ ;  /* 0x00000004053a7890 */ /* 0x000fe4000fffe03f */
[----:B------:R-:W-:Y:S01]  /*1d30*/  UMOV UR14, UR5 ;  /* 0x00000005000e7c82 */ /* 0x000fe20008000000 */
[----:B------:R-:W-:Y:S01]  /*1d40*/  UIADD3 UR52, UR4, 0x6, URZ ;  /* 0x0000000604347890 */ /* 0x000fe2000fffe03f */
[----:B------:R-:W-:Y:S01]  /*1d50*/  HGMMA.64x96x16.F32 R24, gdesc[UR12], RZ, !UPT, gsb0 ;  /* 0x016000000c1879f0 */ /* 0x000fe2000c0008ff */
[----:B------:R-:W-:Y:S01]  /*1d60*/  UMOV UR12, UR6 ;  /* 0x00000006000c7c82 */ /* 0x000fe20008000000 */
[----:B------:R-:W-:Y:S01]  /*1d70*/  UMOV UR13, 0x40000040 ;  /* 0x40000040000d7882 */ /* 0x000fe20000000000 */
[----:B------:R-:W-:Y:S01]  /*1d80*/  UMOV UR14, UR7 ;  /* 0x00000007000e7c82 */ /* 0x000fe20008000000 */
[----:B------:R-:W-:Y:S01]  /*1d90*/  UMOV UR15, 0x40000040 ;  /* 0x40000040000f7882 */ /* 0x000fe20000000000 */
[----:B------:R-:W-:Y:S01]  /*1da0*/  UIADD3 UR54, UR5, 0x6, URZ ;  /* 0x0000000605367890 */ /* 0x000fe2000fffe03f */
[----:B------:R-:W-:Y:S01]  /*1db0*/  IMAD.U32 R6, RZ, RZ, UR12 ;  /* 0x0000000cff067e24 */ /* 0x000fe2000f8e00ff */
[----:B------:R-:W-:Y:S01]  /*1dc0*/  UMOV UR53, 0x40000040 ;  /* 0x4000004000357882 */ /* 0x000fe20000000000 */
[----:B------:R-:W-:Y:S01]  /*1dd0*/  UMOV UR55, 0x40000040 ;  /* 0x4000004000377882 */ /* 0x000fe20000000000 */
[----:B------:R-:W-:Y:S01]  /*1de0*/  UIADD3 UR48, UR4, 0x400, URZ ;  /* 0x0000040004307890 */ /* 0x000fe2000fffe03f */
[----:B------:R-:W-:Y:S01]  /*1df0*/  IMAD.U32 R7, RZ, RZ, UR13 ;  /* 0x0000000dff077e24 */ /* 0x000fe2000f8e00ff */
        /* <DEDUP_REMOVED lines=27> */
[----:B------:R-:W-:-:S02]  /*1fb0*/  WARPGROUP.DEPBAR.LE gsb0, 0x0 ;  /* 0x00008000000079c5 */ /* 0x000fc40000010000 */
[----:B------:R-:W-:-:S06]  /*1fc0*/  WARPGROUP.ARRIVE ;  /* 0x00000000000079c5 */ /* 0x000fcc0000000000 */
[----:B------:R-:W-:Y:S01]  /*1fd0*/  HGMMA.64x96x16.F32 R24, gdesc[UR12], R24, gsb0 ;  /* 0x016000000c1879f0 */ /* 0x000fe20008000818 */
        /* <DEDUP_REMOVED lines=37> */
.L_x_193:
[----:B------:R-:W-:Y:S01]  /*2230*/  IMAD.U32 R0, RZ, RZ, UR41 ;  /* 0x00000029ff007e24 */ /* 0x000fe2000f8e00ff */
[----:B------:R-:W-:Y:S01]  /*2240*/  ULDC UR4, c[0x0][0x988] ;  /* 0x0002620000047ab9 */ /* 0x000fe20000000800 */
[----:B01----:R-:W-:Y:S01]  /*2250*/  IMAD.U32 R3, RZ, RZ, UR40 ;  /* 0x00000028ff037e24 */ /* 0x003fe2000f8e00ff */
[----:B------:R-:W-:Y:S01]  /*2260*/  P2R R15, PR, RZ, 0x1 ;  /* 0x00000001ff0f7803 */ /* 0x000fe20000000000 */
[----:B------:R-:W-:Y:S01]  /*2270*/  UIADD3 UR40, UR40, -0x2, URZ ;  /* 0xfffffffe28287890 */ /* 0x000fe2000fffe03f */
[----:B------:R-:W-:Y:S01]  /*2280*/  IADD3 R0, R0, 0x60, -R173 ;  /* 0x0000006000007810 */ /* 0x000fe20007ffe8ad */
[--C-:B------:R-:W-:Y:S02]  /*2290*/  IMAD.MOV.U32 R85, RZ, RZ, R87.reuse ;  /* 0x000000ffff557224 */ /* 0x100fe400078e0057 */
[----:B------:R-:W-:Y:S01]  /*22a0*/  UISETP.GE.AND UP0, UPT, UR40, UR60, UPT ;  /* 0x0000003c2800728c */ /* 0x000fe2000bf06270 */
[----:B------:R-:W-:Y:S02]  /*22b0*/  IMAD.MOV.U32 R83, RZ, RZ, R87 ;  /* 0x000000ffff537224 */ /* 0x000fe400078e0057 */
[----:B------:R-:W-:-:S02]  /*22c0*/  IMAD R0, R3, -0x60, R0 ;  /* 0xffffffa003007824 */ /* 0x000fc400078e0200 */
[--C-:B------:R-:W-:Y:S02]  /*22d0*/  IMAD.MOV.U32 R81, RZ, RZ, R87.reuse ;  /* 0x000000ffff517224 */ /* 0x100fe400078e0057 */
[--C-:B------:R-:W-:Y:S01]  /*22e0*/  IMAD.MOV.U32 R79, RZ, RZ, R87.reuse ;  /* 0x000000ffff4f7224 */ /* 0x100fe200078e0057 */
[C---:B------:R-:W-:Y:S01]  /*22f0*/  ISETP.GT.AND P6, PT, R0.reuse, RZ, PT ;  /* 0x000000ff0000720c */ /* 0x040fe20003fc4270 */
[--C-:B------:R-:W-:Y:S01]  /*2300*/  IMAD.MOV.U32 R77, RZ, RZ, R87.reuse ;  /* 0x000000ffff4d7224 */ /* 0x100fe200078e0057 */
[C---:B------:R-:W-:Y:S01]  /*2310*/  ISETP.GT.AND P5, PT, R0.reuse, 0x1, PT ;  /* 0x000000010000780c */ /* 0x040fe20003fa4270 */
[--C-:B------:R-:W-:Y:S01]  /*2320*/  IMAD.MOV.U32 R75, RZ, RZ, R87.reuse ;  /* 0x000000ffff4b7224 */ /* 0x100fe200078e0057 */
[----:B------:R-:W-:Y:S01]  /*2330*/  ISETP.GT.AND P4, PT, R0, 0x8, PT ;  /* 0x000000080000780c */ /* 0x000fe20003f84270 */
[----:B------:R-:W-:Y:S01]  /*2340*/  IMAD.MOV.U32 R73, RZ, RZ, R87 ;  /* 0x000000ffff497224 */ /* 0x000fe200078e0057 */
[----:B------:R-:W-:Y:S02]  /*2350*/  FSEL R10, R24, -INF , P6 ;  /* 0xff800000180a7808 */ /* 0x000fe40003000000 */
[----:B------:R-:W-:-:S02]  /*2360*/  FSEL R25, R25, -INF , P5 ;  /* 0xff80000019197808 */ /* 0x000fc40002800000 */
[----:B------:R-:W-:Y:S02]  /*2370*/  ISETP.GT.AND P3, PT, R0, 0x9, PT ;  /* 0x000000090000780c */ /* 0x000fe40003f64270 */
[----:B------:R-:W-:Y:S02]  /*2380*/  FSEL R72, R28, -INF , P4 ;  /* 0xff8000001c487808 */ /* 0x000fe40002000000 */
[----:B------:R-:W-:Y:S02]  /*2390*/  FMNMX.FTZ R3, R10, R25, !PT ;  /* 0x000000190a037209 */ /* 0x000fe40007810000 */
[----:B------:R-:W-:Y:S02]  /*23a0*/  ISETP.GT.AND P2, PT, R0, 0x10, PT ;  /* 0x000000100000780c */ /* 0x000fe40003f44270 */
[----:B------:R-:W-:Y:S02]  /*23b0*/  FSEL R74, R29, -INF , P3 ;  /* 0xff8000001d4a7808 */ /* 0x000fe40001800000 */
[----:B------:R-:W-:-:S02]  /*23c0*/  FMNMX.FTZ R3, R72, R3, !PT ;  /* 0x0000000348037209 */ /* 0x000fc40007810000 */
[----:B------:R-:W-:Y:S02]  /*23d0*/  ISETP.GT.AND P1, PT, R0, 0x11, PT ;  /* 0x000000110000780c */ /* 0x000fe40003f24270 */
[----:B------:R-:W-:Y:S02]  /*23e0*/  FSEL R76, R32, -INF , P2 ;  /* 0xff800000204c7808 */ /* 0x000fe40001000000 */
[----:B------:R-:W-:Y:S02]  /*23f0*/  FMNMX.FTZ R3, R74, R3, !PT ;  /* 0x000000034a037209 */ /* 0x000fe40007810000 */
[----:B------:R-:W-:Y:S02]  /*2400*/  FSEL R26, R26, -INF , P6 ;  /* 0xff8000001a1a7808 */ /* 0x000fe40003000000 */
[----:B------:R-:W-:Y:S02]  /*2410*/  ISETP.GT.AND P6, PT, R0, 0x18, PT ;  /* 0x000000180000780c */ /* 0x000fe40003fc4270 */
[----:B------:R-:W-:-:S02]  /*2420*/  FSEL R78, R33, -INF , P1 ;  /* 0xff800000214e7808 */ /* 0x000fc40000800000 */
[----:B------:R-:W-:Y:S02]  /*2430*/  FMNMX.FTZ R3, R76, R3, !PT ;  /* 0x000000034c037209 */ /* 0x000fe40007810000 */
[----:B------:R-:W-:Y:S02]  /*2440*/  FSEL R27, R27, -INF , P5 ;  /* 0xff8000001b1b7808 */ /* 0x000fe40002800000 */
[----:B------:R-:W-:Y:S02]  /*2450*/  ISETP.GT.AND P5, PT, R0, 0x19, PT ;  /* 0x000000190000780c */ /* 0x000fe40003fa4270 */
[----:B------:R-:W-:Y:S02]  /*2460*/  FSEL R80, R36, -INF , P6 ;  /* 0xff80000024507808 */ /* 0x000fe40003000000 */
[----:B------:R-:W-:Y:S02]  /*2470*/  FMNMX.FTZ R3, R78, R3, !PT ;  /* 0x000000034e037209 */ /* 0x000fe40007810000 */
[----:B------:R-:W-:-:S02]  /*2480*/  FSEL R30, R30, -INF , P4 ;  /* 0xff8000001e1e7808 */ /* 0x000fc40002000000 */
        /* <DEDUP_REMOVED lines=25> */
[----:B------:R-:W-:Y:S01]  /*2620*/  FSEL R90, R49, -INF , P5 ;  /* 0xff800000315a7808 */ /* 0x000fe20002800000 */
[----:B------:R-:W-:Y:S01]  /*2630*/  IMAD.MOV.U32 R49, RZ, RZ, R87 ;  /* 0x000000ffff317224 */ /* 0x000fe200078e0057 */
[----:B------:R-:W-:Y:S02]  /*2640*/  FMNMX.FTZ R3, R48, R3, !PT ;  /* 0x0000000330037209 */ /* 0x000fe40007810000 */
[----:B------:R-:W-:Y:S02]  /*2650*/  FSEL R24, R43, -INF , P3 ;  /* 0xff8000002b187808 */ /* 0x000fe40001800000 */
[----:B------:R-:W-:Y:S02]  /*2660*/  ISETP.GT.AND P3, PT, R0, 0x39, PT ;  /* 0x000000390000780c */ /* 0x000fe40003f64270 */
[----:B------:R-:W-:-:S02]  /*2670*/  FSEL R52, R52, -INF , P4 ;  /* 0xff80000034347808 */ /* 0x000fc40002000000 */
[----:B------:R-:W-:Y:S02]  /*2680*/  FMNMX.FTZ R3, R90, R3, !PT ;  /* 0x000000035a037209 */ /* 0x000fe40007810000 */
[----:B------:R-:W-:Y:S02]  /*2690*/  FSEL R46, R46, -INF , P2 ;  /* 0xff8000002e2e7808 */ /* 0x000fe40001000000 */
[----:B------:R-:W-:Y:S02]  /*26a0*/  ISETP.GT.AND P2, PT, R0, 0x40, PT ;  /* 0x000000400000780c */ /* 0x000fe40003f44270 */
[----:B------:R-:W-:Y:S01]  /*26b0*/  FSEL R92, R53, -INF , P3 ;  /* 0xff800000355c7808 */ /* 0x000fe20001800000 */
[--C-:B------:R-:W-:Y:S01]  /*26c0*/  IMAD.MOV.U32 R53, RZ, RZ, R87.reuse ;  /* 0x000000ffff357224 */ /* 0x100fe200078e0057 */
        /* <DEDUP_REMOVED lines=8> */
[----:B------:R-:W-:Y:S01]  /*2750*/  FSEL R94, R57, -INF , P1 ;  /* 0xff800000395e7808 */ /* 0x000fe20000800000 */
[----:B------:R-:W-:Y:S01]  /*2760*/  IMAD.MOV.U32 R57, RZ, RZ, R87 ;  /* 0x000000ffff397224 */ /* 0x000fe200078e0057 */
        /* <DEDUP_REMOVED lines=8> */
[----:B------:R-:W-:Y:S01]  /*27f0*/  FSEL R96, R61, -INF , P5 ;  /* 0xff8000003d607808 */ /* 0x000fe20002800000 */
[--C-:B------:R-:W-:Y:S01]  /*2800*/  IMAD.MOV.U32 R61, RZ, RZ, R87.reuse ;  /* 0x000000ffff3d7224 */ /* 0x100fe200078e0057 */
        /* <DEDUP_REMOVED lines=16> */
[----:B------:R-:W-:Y:S01]  /*2910*/  FSEL R104, R69, -INF , P1 ;  /* 0xff80000045687808 */ /* 0x000fe20000800000 */
[----:B------:R-:W-:Y:S01]  /*2920*/  IMAD.MOV.U32 R69, RZ, RZ, R87 ;  /* 0x000000ffff457224 */ /* 0x000fe200078e0057 */
[----:B------:R-:W-:Y:S02]  /*2930*/  FMNMX.FTZ R3, R102, R3, !PT ;  /* 0x0000000366037209 */ /* 0x000fe40007810000 */
[----:B------:R-:W-:Y:S02]  /*2940*/  FSEL R62, R62, -INF , P6 ;  /* 0xff8000003e3e7808 */ /* 0x000fe40003000000 */
[----:B------:R-:W-:-:S02]  /*2950*/  FMNMX.FTZ R11, R104, R3, !PT ;  /* 0x00000003680b7209 */ /* 0x000fc40007810000 */
[----:B------:R-:W-:Y:S02]  /*2960*/  MOV R3, UR4 ;  /* 0x0000000400037c02 */ /* 0x000fe40008000f00 */
[----:B------:R-:W-:Y:S01]  /*2970*/  FSEL R64, R63, -INF , P5 ;  /* 0xff8000003f407808 */ /* 0x000fe20002800000 */
[----:B------:R-:W0:Y:S01]  /*2980*/  SHFL.BFLY PT, R0, R11, 0x2, 0x1f ;  /* 0x0c401f000b007f89 */ /* 0x000e2200000e0000 */
[----:B------:R-:W-:Y:S01]  /*2990*/  FSEL R66, R66, -INF , P4 ;  /* 0xff80000042427808 */ /* 0x000fe20002000000 */
[----:B------:R-:W-:Y:S01]  /*29a0*/  IMAD.MOV.U32 R63, RZ, RZ, R87 ;  /* 0x000000ffff3f7224 */ /* 0x000fe200078e0057 */
[----:B------:R-:W-:Y:S02]  /*29b0*/  FSEL R68, R67, -INF , P3 ;  /* 0xff80000043447808 */ /* 0x000fe40001800000 */
[----:B------:R-:W-:Y:S02]  /*29c0*/  FSEL R70, R70, -INF , P2 ;  /* 0xff80000046467808 */ /* 0x000fe40001000000 */
[----:B------:R-:W-:-:S02]  /*29d0*/  R2UR UR4, R8 ;  /* 0x00000000080472ca */ /* 0x000fc400000e0000 */
[----:B------:R-:W-:-:S11]  /*29e0*/  MOV R67, R87 ;  /* 0x0000005700437202 */ /* 0x000fd60000000f00 */
[----:B------:R-:W-:Y:S01]  /*29f0*/  UIADD3 UR4, UR4, 0x2a840, URZ ;  /* 0x0002a84004047890 */ /* 0x000fe2000fffe03f */
[----:B0-----:R-:W-:-:S03]  /*2a00*/  FMNMX.FTZ R13, R11, R0, !PT ;  /* 0x000000000b0d7209 */ /* 0x001fc60007810000 */
[----:B------:R-:W-:Y:S02]  /*2a10*/  UPRMT UR4, UR42, 0x654, UR4 ;  /* 0x000006542a047896 */ /* 0x000fe40008000004 */
[----:B------:R-:W0:Y:S07]  /*2a20*/  SHFL.BFLY PT, R0, R13, 0x1, 0x1f ;  /* 0x0c201f000d007f89 */ /* 0x000e2e00000e0000 */
[----:B------:R-:W-:Y:S01]  /*2a30*/  SYNCS.ARRIVE.TRANS64.RED.A1T0 RZ, [UR4], RZ ;  /* 0x000000ffffff79a7 */ /* 0x000fe20008100404 */
        /* <DEDUP_REMOVED lines=42> */
[----:B------:R-:W-:Y:S01]  /*2ce0*/  FFMA.FTZ R102, R102, R3, -R29 ;  /* 0x0000000366667223 */ /* 0x000fe2000001081d */
[----:B------:R-:W-:Y:S01]  /*2cf0*/  FMNMX.FTZ R13, R28, R13, !PT ;  /* 0x0000000d1c0d7209 */ /* 0x000fe20007810000 */
[----:B------:R1:W-:Y:S01]  /*2d00*/  MUFU.EX2 R11, R74 ;  /* 0x0000004a000b7308 */ /* 0x0003e20000000800 */
[----:B0-----:R-:W-:Y:S01]  /*2d10*/  FADD.FTZ R43, R136, R9 ;  /* 0x00000009882b7221 */ /* 0x001fe20000010000 */
[----:B------:R-:W-:Y:S01]  /*2d20*/  F2FP.F16.F32.PACK_AB R136, R9, R136 ;  /* 0x000000880988723e */ /* 0x000fe200000000ff */
[----:B------:R-:W-:Y:S01]  /*2d30*/  FFMA.FTZ R29, R104, R3, -R29 ;  /* 0x00000003681d7223 */ /* 0x000fe2000001081d */
[----:B------:R-:W-:Y:S01]  /*2d40*/  FMNMX.FTZ R13, R50, R13, !PT ;  /* 0x0000000d320d7209 */ /* 0x000fe20007810000 */
[----:B------:R-:W-:-:S02]  /*2d50*/  IMAD.MOV.U32 R84, RZ, RZ, R87 ;  /* 0x000000ffff547224 */ /* 0x000fc400078e0057 */
[--C-:B------:R-:W-:Y:S01]  /*2d60*/  IMAD.MOV.U32 R80, RZ, RZ, R87.reuse ;  /* 0x000000ffff507224 */ /* 0x100fe200078e0057 */
[----:B------:R-:W-:Y:S01]  /*2d70*/  FMNMX.FTZ R15, R32, R13, !PT ;  /* 0x0000000d200f7209 */ /* 0x000fe20007810000 */
[----:B------:R-:W-:Y:S01]  /*2d80*/  MUFU.EX2 R142, R142 ;  /* 0x0000008e008e7308 */ /* 0x000fe20000000800 */
[--C-:B------:R-:W-:Y:S02]  /*2d90*/  IMAD.MOV.U32 R76, RZ, RZ, R87.reuse ;  /* 0x000000ffff4c7224 */ /* 0x100fe400078e0057 */
[----:B------:R-:W-:Y:S01]  /*2da0*/  FMNMX.FTZ R15, R54, R15, !PT ;  /* 0x0000000f360f7209 */ /* 0x000fe20007810000 */
[--C-:B-1----:R-:W-:Y:S02]  /*2db0*/  IMAD.MOV.U32 R74, RZ, RZ, R87.reuse ;  /* 0x000000ffff4a7224 */ /* 0x102fe400078e0057 */
[----:B------:R-:W-:Y:S01]  /*2dc0*/  IMAD.MOV.U32 R71, RZ, RZ, R87 ;  /* 0x000000ffff477224 */ /* 0x000fe200078e0057 */
[----:B------:R-:W-:Y:S01]  /*2dd0*/  FMNMX.FTZ R15, R36, R15, !PT ;  /* 0x0000000f240f7209 */ /* 0x000fe20007810000 */
[----:B------:R0:W-:Y:S03]  /*2de0*/  MUFU.EX2 R13, R78 ;  /* 0x0000004e000d7308 */ /* 0x0001e60000000800 */
[----:B------:R-:W-:-:S04]  /*2df0*/  FMNMX.FTZ R15, R58, R15, !PT ;  /* 0x0000000f3a0f7209 */ /* 0x000fc80007810000 */
[----:B------:R-:W-:Y:S01]  /*2e00*/  FMNMX.FTZ R21, R40, R15, !PT ;  /* 0x0000000f28157209 */ /* 0x000fe20007810000 */
[----:B------:R-:W-:Y:S01]  /*2e10*/  MUFU.EX2 R144, R144 ;  /* 0x0000009000907308 */ /* 0x000fe20000000800 */
[----:B0-----:R-:W-:Y:S02]  /*2e20*/  MOV R78, R87 ;  /* 0x00000057004e7202 */ /* 0x001fe40000000f00 */
[----:B------:R-:W-:-:S04]  /*2e30*/  FMNMX.FTZ R21, R62, R21, !PT ;  /* 0x000000153e157209 */ /* 0x000fc80007810000 */
[----:B------:R-:W-:Y:S01]  /*2e40*/  FMNMX.FTZ R21, R64, R21, !PT ;  /* 0x0000001540157209 */ /* 0x000fe20007810000 */
[----:B------:R0:W-:Y:S03]  /*2e50*/  MUFU.EX2 R15, R82 ;  /* 0x00000052000f7308 */ /* 0x0001e60000000800 */
[----:B------:R-:W-:-:S04]  /*2e60*/  FMNMX.FTZ R21, R66, R21, !PT ;  /* 0x0000001542157209 */ /* 0x000fc80007810000 */
[----:B------:R-:W-:Y:S01]  /*2e70*/  FMNMX.FTZ R21, R68, R21, !PT ;  /* 0x0000001544157209 */ /* 0x000fe20007810000 */
[----:B------:R1:W-:Y:S01]  /*2e80*/  MUFU.EX2 R31, R86 ;  /* 0x00000056001f7308 */ /* 0x0003e20000000800 */
[----:B0-----:R-:W-:Y:S02]  /*2e90*/  IMAD.MOV.U32 R82, RZ, RZ, R87 ;  /* 0x000000ffff527224 */ /* 0x001fe400078e0057 */
[----:B------:R-:W-:-:S04]  /*2ea0*/  FMNMX.FTZ R21, R70, R21, !PT ;  /* 0x0000001546157209 */ /* 0x000fc80007810000 */
[----:B------:R-:W-:Y:S01]  /*2eb0*/  FMNMX.FTZ R21, R72, R21, !PT ;  /* 0x0000001548157209 */ /* 0x000fe20007810000 */
[----:B------:R-:W-:Y:S01]  /*2ec0*/  MUFU.EX2 R44, R44 ;  /* 0x0000002c002c7308 */ /* 0x000fe20000000800 */
[----:B-1----:R-:W-:-:S03]  /*2ed0*/  IMAD.MOV.U32 R86, RZ, RZ, R87 ;  /* 0x000000ffff567224 */ /* 0x002fc600078e0057 */
[----:B------:R-:W0:Y:S04]  /*2ee0*/  SHFL.BFLY PT, R10, R21, 0x2, 0x1f ;  /* 0x0c401f00150a7f89 */ /* 0x000e2800000e0000 */
[----:B------:R-:W1:Y:S08]  /*2ef0*/  MUFU.EX2 R33, R88 ;  /* 0x0000005800217308 */ /* 0x000e700000000800 */
[----:B------:R-:W-:Y:S08]  /*2f00*/  MUFU.EX2 R48, R48 ;  /* 0x0000003000307308 */ /* 0x000ff00000000800 */
[----:B------:R-:W2:Y:S01]  /*2f10*/  MUFU.EX2 R35, R90 ;  /* 0x0000005a00237308 */ /* 0x000ea20000000800 */
[----:B-1----:R-:W-:-:S02]  /*2f20*/  F2FP.F16.F32.PACK_AB R146, R33, R44 ;  /* 0x0000002c2192723e */ /* 0x002fc400000000ff */
[----:B0-----:R-:W-:-:S05]  /*2f30*/  FMNMX.FTZ R25, R21, R10, !PT ;  /* 0x0000000a15197209 */ /* 0x001fca0007810000 */
[----:B------:R-:W-:Y:S01]  /*2f40*/  MUFU.EX2 R52, R52 ;  /* 0x0000003400347308 */ /* 0x000fe20000000800 */
[----:B------:R-:W0:Y:S07]  /*2f50*/  SHFL.BFLY PT, R10, R25, 0x1, 0x1f ;  /* 0x0c201f00190a7f89 */ /* 0x000e2e00000e0000 */
[----:B------:R-:W1:Y:S01]  /*2f60*/  MUFU.EX2 R37, R92 ;  /* 0x0000005c00257308 */ /* 0x000e620000000800 */
[----:B--2---:R-:W-:-:S07]  /*2f70*/  F2FP.F16.F32.PACK_AB R148, R35, R48 ;  /* 0x000000302394723e */ /* 0x004fce00000000ff */
[----:B------:R-:W-:Y:S08]  /*2f80*/  MUFU.EX2 R56, R56 ;  /* 0x0000003800387308 */ /* 0x000ff00000000800 */
[----:B------:R-:W2:Y:S01]  /*2f90*/  MUFU.EX2 R21, R94 ;  /* 0x0000005e00157308 */ /* 0x000ea20000000800 */
[----:B0-----:R-:W-:Y:S02]  /*2fa0*/  FMNMX.FTZ R10, R25, R10, !PT ;  /* 0x0000000a190a7209 */ /* 0x001fe40007810000 */
[----:B-1----:R-:W-:-:S02]  /*2fb0*/  F2FP.F16.F32.PACK_AB R150, R37, R52 ;  /* 0x000000342596723e */ /* 0x002fc400000000ff */
[C---:B------:R-:W-:Y:S01]  /*2fc0*/  FSETP.NEU.FTZ.AND P1, PT, R10.reuse, -INF , PT ;  /* 0xff8000000a00780b */ /* 0x040fe20003f3d000 */
[----:B------:R-:W-:Y:S02]  /*2fd0*/  FMUL.FTZ R41, R10, R3 ;  /* 0x000000030a297220 */ /* 0x000fe40000410000 */
[----:B------:R-:W-:Y:S03]  /*2fe0*/  MUFU.EX2 R60, R60 ;  /* 0x0000003c003c7308 */ /* 0x000fe60000000800 */
[----:B------:R-:W-:Y:S02]  /*2ff0*/  FSEL R41, R41, RZ, P1 ;  /* 0x000000ff29297208 */ /* 0x000fe40000800000 */
[----:B------:R-:W-:-:S03]  /*3000*/  PLOP3.LUT P1, PT, PT, PT, UP0, 0x80, 0x0 ;  /* 0x000000000000781c */ /* 0x000fc60003f2f008 */
        /* <DEDUP_REMOVED lines=22> */
[----:B------:R-:W1:Y:S01]  /*3170*/  MUFU.EX2 R30, R30 ;  /* 0x0000001e001e7308 */ /* 0x000e620000000800 */
[-CC-:B------:R-:W-:Y:S01]  /*3180*/  FFMA.FTZ R66, R66, R3.reuse, -R41.reuse ;  /* 0x0000000342427223 */ /* 0x180fe20000010829 */
[-CC-:B------:R-:W-:Y:S01]  /*3190*/  FFMA.FTZ R68, R68, R3.reuse, -R41.reuse ;  /* 0x0000000344447223 */ /* 0x180fe20000010829 */
[-CC-:B------:R-:W-:Y:S01]  /*31a0*/  FFMA.FTZ R70, R70, R3.reuse, -R41.reuse ;  /* 0x0000000346467223 */ /* 0x180fe20000010829 */
[----:B------:R-:W-:Y:S01]  /*31b0*/  FFMA.FTZ R41, R72, R3, -R41 ;  /* 0x0000000348297223 */ /* 0x000fe20000010829 */
[----:B--2---:R-:W-:Y:S01]  /*31c0*/  F2FP.F16.F32.PACK_AB R152, R21, R56 ;  /* 0x000000381598723e */ /* 0x004fe200000000ff */
[----:B------:R-:W-:-:S02]  /*31d0*/  IMAD.MOV.U32 R72, RZ, RZ, R87 ;  /* 0x000000ffff487224 */ /* 0x000fc400078e0057 */
[----:B------:R2:W3:Y:S01]  /*31e0*/  MUFU.EX2 R139, R12 ;  /* 0x0000000c008b7308 */ /* 0x0004e20000000800 */
[----:B0-----:R-:W-:-:S07]  /*31f0*/  F2FP.F16.F32.PACK_AB R137, R27, R26 ;  /* 0x0000001a1b89723e */ /* 0x001fce00000000ff */
[----:B------:R-:W0:Y:S01]  /*3200*/  MUFU.EX2 R34, R34 ;  /* 0x0000002200227308 */ /* 0x000e220000000800 */
[----:B--2---:R-:W-:Y:S01]  /*3210*/  FADD.FTZ R12, R138, R43 ;  /* 0x0000002b8a0c7221 */ /* 0x004fe20000010000 */
[----:B------:R-:W-:-:S03]  /*3220*/  F2FP.F16.F32.PACK_AB R138, R11, R138 ;  /* 0x0000008a0b8a723e */ /* 0x000fc600000000ff */
[----:B------:R-:W-:-:S03]  /*3230*/  FADD.FTZ R43, R11, R12 ;  /* 0x0000000c0b2b7221 */ /* 0x000fc60000010000 */
[----:B------:R2:W4:Y:S01]  /*3240*/  MUFU.EX2 R141, R14 ;  /* 0x0000000e008d7308 */ /* 0x0005220000000800 */
[----:B------:R-:W-:Y:S01]  /*3250*/  FADD.FTZ R12, R140, R43 ;  /* 0x0000002b8c0c7221 */ /* 0x000fe20000010000 */
[----:B------:R-:W-:Y:S01]  /*3260*/  FADD.FTZ R43, R26, R27 ;  /* 0x0000001b1a2b7221 */ /* 0x000fe20000010000 */
[C---:B------:R-:W-:Y:S01]  /*3270*/  F2FP.F16.F32.PACK_AB R140, R13.reuse, R140 ;  /* 0x0000008c0d8c723e */ /* 0x040fe200000000ff */
[----:B------:R-:W-:Y:S02]  /*3280*/  IMAD.MOV.U32 R27, RZ, RZ, R87 ;  /* 0x000000ffff1b7224 */ /* 0x000fe400078e0057 */
[----:B------:R-:W-:Y:S01]  /*3290*/  FADD.FTZ R45, R13, R12 ;  /* 0x0000000c0d2d7221 */ /* 0x000fe20000010000 */
[----:B-1----:R-:W-:Y:S01]  /*32a0*/  FADD.FTZ R12, R30, R43 ;  /* 0x0000002b1e0c7221 */ /* 0x002fe20000010000 */
[----:B------:R-:W-:Y:S01]  /*32b0*/  IMAD.MOV.U32 R26, RZ, RZ, R87 ;  /* 0x000000ffff1a7224 */ /* 0x000fe200078e0057 */
[----:B------:R-:W1:Y:S01]  /*32c0*/  MUFU.EX2 R38, R38 ;  /* 0x0000002600267308 */ /* 0x000e620000000800 */
[----:B--2---:R-:W-:Y:S01]  /*32d0*/  FADD.FTZ R14, R142, R45 ;  /* 0x0000002d8e0e7221 */ /* 0x004fe20000010000 */
[C---:B---3--:R-:W-:Y:S01]  /*32e0*/  FADD.FTZ R43, R139.reuse, R12 ;  /* 0x0000000c8b2b7221 */ /* 0x048fe20000010000 */
[----:B------:R-:W-:Y:S01]  /*32f0*/  F2FP.F16.F32.PACK_AB R139, R139, R30 ;  /* 0x0000001e8b8b723e */ /* 0x000fe200000000ff */
[----:B------:R-:W-:-:S02]  /*3300*/  IMAD.MOV.U32 R30, RZ, RZ, R87 ;  /* 0x000000ffff1e7224 */ /* 0x000fc400078e0057 */
[C---:B------:R-:W-:Y:S01]  /*3310*/  FADD.FTZ R45, R15.reuse, R14 ;  /* 0x0000000e0f2d7221 */ /* 0x040fe20000010000 */
[----:B0-----:R-:W-:Y:S01]  /*3320*/  FADD.FTZ R12, R34, R43 ;  /* 0x0000002b220c7221 */ /* 0x001fe20000010000 */
[----:B------:R-:W-:Y:S01]  /*3330*/  F2FP.F16.F32.PACK_AB R142, R15, R142 ;  /* 0x0000008e0f8e723e */ /* 0x000fe200000000ff */
[----:B------:R-:W0:Y:S01]  /*3340*/  MUFU.EX2 R143, R20 ;  /* 0x00000014008f7308 */ /* 0x000e220000000800 */
[----:B------:R-:W-:Y:S01]  /*3350*/  FADD.FTZ R14, R144, R45 ;  /* 0x0000002d900e7221 */ /* 0x000fe20000010000 */
[----:B----4-:R-:W-:Y:S01]  /*3360*/  FADD.FTZ R43, R141, R12 ;  /* 0x0000000c8d2b7221 */ /* 0x010fe20000010000 */
[C---:B------:R-:W-:Y:S02]  /*3370*/  F2FP.F16.F32.PACK_AB R144, R31.reuse, R144 ;  /* 0x000000901f90723e */ /* 0x040fe400000000ff */
[----:B------:R-:W-:Y:S01]  /*3380*/  FADD.FTZ R45, R31, R14 ;  /* 0x0000000e1f2d7221 */ /* 0x000fe20000010000 */
[----:B------:R-:W-:Y:S01]  /*3390*/  F2FP.F16.F32.PACK_AB R141, R141, R34 ;  /* 0x000000228d8d723e */ /* 0x000fe200000000ff */
[----:B------:R-:W-:Y:S01]  /*33a0*/  IMAD.MOV.U32 R31, RZ, RZ, R87 ;  /* 0x000000ffff1f7224 */ /* 0x000fe200078e0057 */
[----:B------:R-:W2:Y:S01]  /*33b0*/  MUFU.EX2 R42, R42 ;  /* 0x0000002a002a7308 */ /* 0x000ea20000000800 */
[----:B-1----:R-:W-:Y:S01]  /*33c0*/  FADD.FTZ R12, R38, R43 ;  /* 0x0000002b260c7221 */ /* 0x002fe20000010000 */
[----:B------:R-:W-:Y:S01]  /*33d0*/  FADD.FTZ R14, R44, R45 ;  /* 0x0000002d2c0e7221 */ /* 0x000fe20000010000 */
[----:B------:R-:W-:Y:S01]  /*33e0*/  IMAD.MOV.U32 R44, RZ, RZ, R87 ;  /* 0x000000ffff2c7224 */ /* 0x000fe200078e0057 */
[----:B------:R-:W-:-:S02]  /*33f0*/  MOV R34, R87 ;  /* 0x0000005700227202 */ /* 0x000fc40000000f00 */
[----:B------:R-:W-:Y:S01]  /*3400*/  FADD.FTZ R45, R33, R14 ;  /* 0x0000000e212d7221 */ /* 0x000fe20000010000 */
[----:B------:R-:W-:Y:S01]  /*3410*/  IMAD.MOV.U32 R33, RZ, RZ, R87 ;  /* 0x000000ffff217224 */ /* 0x000fe200078e0057 */
[----:B------:R-:W1:Y:S01]  /*3420*/  MUFU.EX2 R145, R24 ;  /* 0x0000001800917308 */ /* 0x000e620000000800 */
[C---:B0-----:R-:W-:Y:S01]  /*3430*/  FADD.FTZ R43, R143.reuse, R12 ;  /* 0x0000000c8f2b7221 */ /* 0x041fe20000010000 */
[----:B------:R-:W-:Y:S01]  /*3440*/  FADD.FTZ R12, R48, R45 ;  /* 0x0000002d300c7221 */ /* 0x000fe20000010000 */
[----:B------:R-:W-:Y:S01]  /*3450*/  F2FP.F16.F32.PACK_AB R143, R143, R38 ;  /* 0x000000268f8f723e */ /* 0x000fe200000000ff */
[--C-:B------:R-:W-:Y:S02]  /*3460*/  IMAD.MOV.U32 R48, RZ, RZ, R87.reuse ;  /* 0x000000ffff307224 */ /* 0x100fe400078e0057 */
[----:B------:R-:W-:Y:S01]  /*3470*/  FADD.FTZ R45, R35, R12 ;  /* 0x0000000c232d7221 */ /* 0x000fe20000010000 */
[----:B------:R-:W-:Y:S01]  /*3480*/  IMAD.MOV.U32 R38, RZ, RZ, R87 ;  /* 0x000000ffff267224 */ /* 0x000fe200078e0057 */
[----:B------:R-:W0:Y:S01]  /*3490*/  MUFU.EX2 R46, R46 ;  /* 0x0000002e002e7308 */ /* 0x000e220000000800 */
[----:B--2---:R-:W-:Y:S01]  /*34a0*/  FADD.FTZ R8, R42, R43 ;  /* 0x0000002b2a087221 */ /* 0x004fe20000010000 */
[----:B------:R-:W-:Y:S01]  /*34b0*/  FADD.FTZ R12, R52, R45 ;  /* 0x0000002d340c7221 */ /* 0x000fe20000010000 */
[----:B------:R-:W-:-:S02]  /*34c0*/  IMAD.MOV.U32 R52, RZ, RZ, R87 ;  /* 0x000000ffff347224 */ /* 0x000fc400078e0057 */
[--C-:B------:R-:W-:Y:S02]  /*34d0*/  IMAD.MOV.U32 R35, RZ, RZ, R87.reuse ;  /* 0x000000ffff237224 */ /* 0x100fe400078e0057 */
[----:B------:R-:W-:Y:S01]  /*34e0*/  FADD.FTZ R45, R37, R12 ;  /* 0x0000000c252d7221 */ /* 0x000fe20000010000 */
[----:B------:R-:W-:Y:S01]  /*34f0*/  IMAD.MOV.U32 R37, RZ, RZ, R87 ;  /* 0x000000ffff257224 */ /* 0x000fe200078e0057 */
[----:B------:R2:W3:Y:S01]  /*3500*/  MUFU.EX2 R147, R28 ;  /* 0x0000001c00937308 */ /* 0x0004e20000000800 */
[C---:B-1----:R-:W-:Y:S01]  /*3510*/  FADD.FTZ R43, R145.reuse, R8 ;  /* 0x00000008912b7221 */ /* 0x042fe20000010000 */
[----:B------:R-:W-:Y:S01]  /*3520*/  FADD.FTZ R12, R56, R45 ;  /* 0x0000002d380c7221 */ /* 0x000fe20000010000 */
[----:B------:R-:W-:Y:S01]  /*3530*/  F2FP.F16.F32.PACK_AB R145, R145, R42 ;  /* 0x0000002a9191723e */ /* 0x000fe200000000ff */
[----:B------:R-:W-:Y:S01]  /*3540*/  IMAD.MOV.U32 R42, RZ, RZ, R87 ;  /* 0x000000ffff2a7224 */ /* 0x000fe200078e0057 */
[-C--:B------:R-:W-:Y:S01]  /*3550*/  MOV R56, R87.reuse ;  /* 0x0000005700387202 */ /* 0x080fe20000000f00 */
[----:B------:R-:W-:Y:S01]  /*3560*/  FADD.FTZ R11, R21, R12 ;  /* 0x0000000c150b7221 */ /* 0x000fe20000010000 */
[----:B------:R-:W-:Y:S01]  /*3570*/  MOV R45, R87 ;  /* 0x00000057002d7202 */ /* 0x000fe20000000f00 */
[----:B------:R-:W1:Y:S01]  /*3580*/  MUFU.EX2 R50, R50 ;  /* 0x0000003200327308 */ /* 0x000e620000000800 */
[----:B0-----:R-:W-:Y:S01]  /*3590*/  FADD.FTZ R8, R46, R43 ;  /* 0x0000002b2e087221 */ /* 0x001fe20000010000 */
[----:B------:R-:W-:Y:S01]  /*35a0*/  FADD.FTZ R12, R60, R11 ;  /* 0x0000000b3c0c7221 */ /* 0x000fe20000010000 */
[----:B--2---:R-:W-:-:S02]  /*35b0*/  IMAD.MOV.U32 R28, RZ, RZ, R87 ;  /* 0x000000ffff1c7224 */ /* 0x004fc400078e0057 */
[----:B------:R-:W-:-:S03]  /*35c0*/  IMAD.MOV.U32 R24, RZ, RZ, R87 ;  /* 0x000000ffff187224 */ /* 0x000fc600078e0057 */
[----:B------:R0:W2:Y:S01]  /*35d0*/  MUFU.EX2 R149, R32 ;  /* 0x0000002000957308 */ /* 0x0000a20000000800 */
[C---:B---3--:R-:W-:Y:S01]  /*35e0*/  FADD.FTZ R43, R147.reuse, R8 ;  /* 0x00000008932b7221 */ /* 0x048fe20000010000 */
[----:B------:R-:W-:Y:S01]  /*35f0*/  F2FP.F16.F32.PACK_AB R147, R147, R46 ;  /* 0x0000002e9393723e */ /* 0x000fe200000000ff */
[----:B------:R-:W-:-:S05]  /*3600*/  IMAD.MOV.U32 R46, RZ, RZ, R87 ;  /* 0x000000ffff2e7224 */ /* 0x000fca00078e0057 */
[----:B------:R-:W3:Y:S01]  /*3610*/  MUFU.EX2 R54, R54 ;  /* 0x0000003600367308 */ /* 0x000ee20000000800 */
[----:B-1----:R-:W-:Y:S01]  /*3620*/  FADD.FTZ R8, R50, R43 ;  /* 0x0000002b32087221 */ /* 0x002fe20000010000 */
[--C-:B------:R-:W-:Y:S02]  /*3630*/  IMAD.MOV.U32 R43, RZ, RZ, R87.reuse ;  /* 0x000000ffff2b7224 */ /* 0x100fe400078e0057 */
[----:B0-----:R-:W-:-:S04]  /*3640*/  IMAD.MOV.U32 R32, RZ, RZ, R87 ;  /* 0x000000ffff207224 */ /* 0x001fc800078e0057 */
[----:B------:R0:W1:Y:S01]  /*3650*/  MUFU.EX2 R151, R36 ;  /* 0x0000002400977308 */ /* 0x0000620000000800 */
[C---:B--2---:R-:W-:Y:S01]  /*3660*/  FADD.FTZ R9, R149.reuse, R8 ;  /* 0x0000000895097221 */ /* 0x044fe20000010000 */
[----:B------:R-:W-:Y:S01]  /*3670*/  F2FP.F16.F32.PACK_AB R149, R149, R50 ;  /* 0x000000329595723e */ /* 0x000fe200000000ff */
[----:B------:R-:W-:-:S05]  /*3680*/  IMAD.MOV.U32 R50, RZ, RZ, R87 ;  /* 0x000000ffff327224 */ /* 0x000fca00078e0057 */
[----:B------:R-:W2:Y:S01]  /*3690*/  MUFU.EX2 R39, R96 ;  /* 0x0000006000277308 */ /* 0x000ea20000000800 */
[----:B---3--:R-:W-:Y:S01]  /*36a0*/  FADD.FTZ R8, R54, R9 ;  /* 0x0000000936087221 */ /* 0x008fe20000010000 */
[----:B0-----:R-:W-:-:S06]  /*36b0*/  IMAD.MOV.U32 R36, RZ, RZ, R87 ;  /* 0x000000ffff247224 */ /* 0x001fcc00078e0057 */
[----:B------:R-:W0:Y:S01]  /*36c0*/  MUFU.EX2 R58, R58 ;  /* 0x0000003a003a7308 */ /* 0x000e220000000800 */
[C---:B-1----:R-:W-:Y:S01]  /*36d0*/  FADD.FTZ R9, R151.reuse, R8 ;  /* 0x0000000897097221 */ /* 0x042fe20000010000 */
[----:B------:R-:W-:Y:S01]  /*36e0*/  F2FP.F16.F32.PACK_AB R151, R151, R54 ;  /* 0x000000369797723e */ /* 0x000fe200000000ff */
[----:B------:R-:W-:-:S05]  /*36f0*/  IMAD.MOV.U32 R54, RZ, RZ, R87 ;  /* 0x000000ffff367224 */ /* 0x000fca00078e0057 */
[----:B------:R-:W1:Y:S01]  /*3700*/  MUFU.EX2 R98, R98 ;  /* 0x0000006200627308 */ /* 0x000e620000000800 */
[C---:B--2---:R-:W-:Y:S01]  /*3710*/  FADD.FTZ R11, R39.reuse, R12 ;  /* 0x0000000c270b7221 */ /* 0x044fe20000010000 */
[----:B------:R-:W-:Y:S01]  /*3720*/  F2FP.F16.F32.PACK_AB R154, R39, R60 ;  /* 0x0000003c279a723e */ /* 0x000fe200000000ff */
[--C-:B------:R-:W-:Y:S02]  /*3730*/  IMAD.MOV.U32 R60, RZ, RZ, R87.reuse ;  /* 0x000000ffff3c7224 */ /* 0x100fe400078e0057 */
[----:B------:R-:W-:-:S03]  /*3740*/  IMAD.MOV.U32 R39, RZ, RZ, R87 ;  /* 0x000000ffff277224 */ /* 0x000fc600078e0057 */
        /* <DEDUP_REMOVED lines=8> */
[----:B------:R-:W-:-:S05]  /*37d0*/  IMAD.MOV.U32 R58, RZ, RZ, R87 ;  /* 0x000000ffff3a7224 */ /* 0x000fca00078e0057 */
[----:B------:R-:W2:Y:S01]  /*37e0*/  MUFU.EX2 R102, R102 ;  /* 0x0000006600667308 */ /* 0x000ea20000000800 */
[C---:B0-----:R-:W-:Y:S01]  /*37f0*/  FADD.FTZ R11, R25.reuse, R12 ;  /* 0x0000000c190b7221 */ /* 0x041fe20000010000 */
[----:B------:R-:W-:Y:S01]  /*3800*/  F2FP.F16.F32.PACK_AB R156, R25, R98 ;  /* 0x00000062199c723e */ /* 0x000fe200000000ff */
[----:B------:R-:W-:-:S05]  /*3810*/  IMAD.MOV.U32 R25, RZ, RZ, R87 ;  /* 0x000000ffff197224 */ /* 0x000fca00078e0057 */
[----:B------:R0:W3:Y:S01]  /*3820*/  MUFU.EX2 R155, R64 ;  /* 0x00000040009b7308 */ /* 0x0000e20000000800 */
[----:B-1----:R-:W-:-:S07]  /*3830*/  FADD.FTZ R8, R62, R9 ;  /* 0x000000093e087221 */ /* 0x002fce0000010000 */
[----:B------:R-:W1:Y:S01]  /*3840*/  MUFU.EX2 R66, R66 ;  /* 0x0000004200427308 */ /* 0x000e620000000800 */
[----:B--2---:R-:W-:Y:S01]  /*3850*/  FADD.FTZ R12, R102, R11 ;  /* 0x0000000b660c7221 */ /* 0x004fe20000010000 */
[----:B0-----:R-:W-:-:S06]  /*3860*/  IMAD.MOV.U32 R64, RZ, RZ, R87 ;  /* 0x000000ffff407224 */ /* 0x001fcc00078e0057 */
[----:B------:R0:W2:Y:S01]  /*3870*/  MUFU.EX2 R157, R68 ;  /* 0x00000044009d7308 */ /* 0x0000a20000000800 */
[C---:B---3--:R-:W-:Y:S01]  /*3880*/  FADD.FTZ R11, R155.reuse, R8 ;  /* 0x000000089b0b7221 */ /* 0x048fe20000010000 */
[----:B------:R-:W-:Y:S01]  /*3890*/  F2FP.F16.F32.PACK_AB R155, R155, R62 ;  /* 0x0000003e9b9b723e */ /* 0x000fe200000000ff */
[----:B------:R-:W-:-:S05]  /*38a0*/  IMAD.MOV.U32 R62, RZ, RZ, R87 ;  /* 0x000000ffff3e7224 */ /* 0x000fca00078e0057 */
[----:B------:R-:W3:Y:S01]  /*38b0*/  MUFU.EX2 R70, R70 ;  /* 0x0000004600467308 */ /* 0x000ee20000000800 */
[----:B-1----:R-:W-:Y:S01]  /*38c0*/  FADD.FTZ R8, R66, R11 ;  /* 0x0000000b42087221 */ /* 0x002fe20000010000 */
[----:B0-----:R-:W-:-:S06]  /*38d0*/  IMAD.MOV.U32 R68, RZ, RZ, R87 ;  /* 0x000000ffff447224 */ /* 0x001fcc00078e0057 */
[----:B------:R-:W0:Y:S01]  /*38e0*/  MUFU.EX2 R29, R29 ;  /* 0x0000001d001d7308 */ /* 0x000e220000000800 */
[C---:B--2---:R-:W-:Y:S01]  /*38f0*/  FADD.FTZ R11, R157.reuse, R8 ;  /* 0x000000089d0b7221 */ /* 0x044fe20000010000 */
[----:B------:R-:W-:Y:S01]  /*3900*/  F2FP.F16.F32.PACK_AB R157, R157, R66 ;  /* 0x000000429d9d723e */ /* 0x000fe200000000ff */
[----:B------:R-:W-:-:S05]  /*3910*/  IMAD.MOV.U32 R66, RZ, RZ, R87 ;  /* 0x000000ffff427224 */ /* 0x000fca00078e0057 */
[----:B------:R-:W1:Y:S01]  /*3920*/  MUFU.EX2 R41, R41 ;  /* 0x0000002900297308 */ /* 0x000e620000000800 */
[----:B---3--:R-:W-:Y:S01]  /*3930*/  FADD.FTZ R8, R70, R11 ;  /* 0x0000000b46087221 */ /* 0x008fe20000010000 */
[----:B------:R-:W-:Y:S02]  /*3940*/  IMAD.MOV.U32 R11, RZ, RZ, 0x3f800000 ;  /* 0x3f800000ff0b7424 */ /* 0x000fe400078e00ff */
[C---:B0-----:R-:W-:Y:S01]  /*3950*/  FADD.FTZ R9, R29.reuse, R12 ;  /* 0x0000000c1d097221 */ /* 0x041fe20000010000 */
[----:B------:R-:W-:Y:S01]  /*3960*/  F2FP.F16.F32.PACK_AB R158, R29, R102 ;  /* 0x000000661d9e723e */ /* 0x000fe200000000ff */
[----:B------:R-:W-:Y:S02]  /*3970*/  IMAD.MOV.U32 R12, RZ, RZ, 0x3f800000 ;  /* 0x3f800000ff0c7424 */ /* 0x000fe400078e00ff */
[--C-:B------:R-:W-:Y:S02]  /*3980*/  IMAD.MOV.U32 R29, RZ, RZ, R87.reuse ;  /* 0x000000ffff1d7224 */ /* 0x100fe400078e0057 */
[C---:B-1----:R-:W-:Y:S01]  /*3990*/  FADD.FTZ R8, R41.reuse, R8 ;  /* 0x0000000829087221 */ /* 0x042fe20000010000 */
[----:B------:R-:W-:Y:S01]  /*39a0*/  F2FP.F16.F32.PACK_AB R159, R41, R70 ;  /* 0x00000046299f723e */ /* 0x000fe200000000ff */
[----:B------:R-:W-:-:S02]  /*39b0*/  IMAD.MOV.U32 R70, RZ, RZ, R87 ;  /* 0x000000ffff467224 */ /* 0x000fc400078e0057 */
[----:B------:R-:W-:Y:S01]  /*39c0*/  IMAD.MOV.U32 R41, RZ, RZ, R87 ;  /* 0x000000ffff297224 */ /* 0x000fe200078e0057 */
[----:B------:R-:W-:Y:S06]  /*39d0*/  @!P1 BRA `(.L_x_194) ;  /* 0x0000001c00b09947 */ /* 0x000fec0003800000 */
[----:B------:R-:W-:Y:S01]  /*39e0*/  MOV R15, R10 ;  /* 0x0000000a000f7202 */ /* 0x000fe20000000f00 */
[----:B------:R-:W-:Y:S01]  /*39f0*/  IMAD.MOV.U32 R13, RZ, RZ, R0 ;  /* 0x000000ffff0d7224 */ /* 0x000fe200078e0000 */
[----:B------:R-:W-:Y:S01]  /*3a00*/  CS2R R86, SRZ ;  /* 0x0000000000567805 */ /* 0x000fe2000001ff00 */
[----:B------:R-:W-:Y:S01]  /*3a10*/  IMAD.MOV.U32 R11, RZ, RZ, 0x3f800000 ;  /* 0x3f800000ff0b7424 */ /* 0x000fe200078e00ff */
        /* <DEDUP_REMOVED lines=31> */
[----:B------:R-:W-:Y:S01]  /*3c10*/  UMOV UR4, UR40 ;  /* 0x0000002800047c82 */ /* 0x000fe20008000000 */
[----:B------:R-:W-:Y:S01]  /*3c20*/  UMOV UR5, UR39 ;  /* 0x0000002700057c82 */ /* 0x000fe20008000000 */
[----:B------:R-:W-:-:S05]  /*3c30*/  UMOV UR6, UR38 ;  /* 0x0000002600067c82 */ /* 0x000fca0008000000 */
.L_x_205:
[----:B------:R-:W-:-:S04]  /*3c40*/  UISETP.NE.AND UP0, UPT, UR6, 0x1, UPT ;  /* 0x000000010600788c */ /* 0x000fc8000bf05270 */
[----:B------:R-:W-:-:S04]  /*3c50*/  USEL UR39, URZ, 0x1, UP0 ;  /* 0x000000013f277887 */ /* 0x000fc80008000000 */
[----:B------:R-:W-:Y:S01]  /*3c60*/  ULOP3.LUT UR39, UR5, UR39, URZ, 0x3c, !UPT ;  /* 0x0000002705277292 */ /* 0x000fe2000f8e3c3f */
[----:B------:R-:W-:Y:S11]  /*3c70*/  @!P0 BRA `(.L_x_195) ;  /* 0x0000000000048947 */ /* 0x000ff60003800000 */
[----:B------:R-:W-:Y:S01]  /*3c80*/  BPT.TRAP 0x1 ;  /* 0x000000040000795c */ /* 0x000fe20000300000 */
.L_x_195:
[----:B------:R-:W0:Y:S01]  /*3c90*/  S2UR UR11, SR_CgaCtaId ;  /* 0x00000000000b79c3 */ /* 0x000e220000008800 */
[----:B------:R-:W-:Y:S01]  /*3ca0*/  UIADD3 UR38, UR6, 0x1, URZ ;  /* 0x0000000106267890 */ /* 0x000fe2000fffe03f */
[----:B------:R-:W-:Y:S01]  /*3cb0*/  IMAD.U32 R0, RZ, RZ, UR39 ;  /* 0x00000027ff007e24 */ /* 0x000fe2000f8e00ff */
[----:B------:R-:W-:Y:S02]  /*3cc0*/  UMOV UR7, 0x400 ;  /* 0x0000040000077882 */ /* 0x000fe40000000000 */
[----:B------:R-:W-:Y:S02]  /*3cd0*/  UISETP.NE.AND UP0, UPT, UR38, 0x2, UPT ;  /* 0x000000022600788c */ /* 0x000fe4000bf05270 */
[----:B------:R-:W-:Y:S02]  /*3ce0*/  SHF.L.U32 R0, R0, 0x1f, RZ ;  /* 0x0000001f00007819 */ /* 0x000fe400000006ff */
[----:B------:R-:W-:Y:S02]  /*3cf0*/  USEL UR38, UR38, URZ, UP0 ;  /* 0x0000003f26267287 */ /* 0x000fe40008000000 */
[----:B0-----:R-:W-:-:S04]  /*3d00*/  ULEA UR7, UR11, UR7, 0x18 ;  /* 0x000000070b077291 */ /* 0x001fc8000f8ec03f */
[----:B------:R-:W-:-:S09]  /*3d10*/  ULEA UR8, UR38, UR7, 0x3 ;  /* 0x0000000726087291 */ /* 0x000fd2000f8e183f */
[----:B------:R0:W1:Y:S01]  /*3d20*/  SYNCS.PHASECHK.TRANS64.TRYWAIT P1, [UR8+0x2a830], R0 ;  /* 0x02a83000ff0075a7 */ /* 0x0000620008020148 */
[----:B------:R-:W-:Y:S05]  /*3d30*/  @!P0 BRA `(.L_x_196) ;  /* 0x0000000000048947 */ /* 0x000fea0003800000 */
[----:B------:R-:W-:Y:S01]  /*3d40*/  BPT.TRAP 0x1 ;  /* 0x000000040000795c */ /* 0x000fe20000300000 */
.L_x_196:
[----:B-1----:R-:W-:Y:S05]  /*3d50*/  @P1 BRA `(.L_x_197) ;  /* 0x0000000000081947 */ /* 0x002fea0003800000 */
[----:B------:R-:W1:Y:S02]  /*3d60*/  SYNCS.PHASECHK.TRANS64.TRYWAIT P1, [UR8+0x2a830], R0 ;  /* 0x02a83000ff0075a7 */ /* 0x000e640008020148 */
[----:B-1----:R-:W-:Y:S05]  /*3d70*/  @!P1 BRA `(.L_x_198) ;  /* 0x000000b000f89947 */ /* 0x002fea0003800000 */
.L_x_197:
[----:B------:R-:W-:Y:S01]  /*3d80*/  R2UR UR40, R4 ;  /* 0x00000000042872ca */ /* 0x000fe200000e0000 */
[----:B------:R-:W-:Y:S01]  /*3d90*/  UIMAD UR9, UR38, 0x900, UR10 ;  /* 0x00000900260978a4 */ /* 0x000fe2000f8e020a */
[----:B------:R-:W-:Y:S01]  /*3da0*/  R2UR UR41, R5 ;  /* 0x00000000052972ca */ /* 0x000fe200000e0000 */
[----:B------:R-:W-:Y:S01]  /*3db0*/  WARPGROUP.ARRIVE ;  /* 0x00000000000079c5 */ /* 0x000fe20000000000 */
[----:B------:R-:W-:Y:S01]  /*3dc0*/  UMOV UR43, 0x40000040 ;  /* 0x40000040002b7882 */ /* 0x000fe20000000000 */
[----:B------:R-:W-:Y:S01]  /*3dd0*/  UIADD3 UR14, UR9, 0x302, URZ ;  /* 0x00000302090e7890 */ /* 0x000fe2000fffe03f */
[-C--:B------:R-:W-:Y:S01]  /*3de0*/  FMUL.FTZ R24, R24, R12.reuse ;  /* 0x0000000c18187220 */ /* 0x080fe20000410000 */
[----:B------:R-:W-:Y:S01]  /*3df0*/  UMOV UR15, 0x40000040 ;  /* 0x40000040000f7882 */ /* 0x000fe20000000000 */
[----:B------:R-:W-:Y:S01]  /*3e00*/  UMOV UR42, UR9 ;  /* 0x00000009002a7c82 */ /* 0x000fe20008000000 */
[----:B------:R-:W-:Y:S01]  /*3e10*/  UIADD3 UR18, UR9, 0x304, URZ ;  /* 0x0000030409127890 */ /* 0x000fe2000fffe03f */
[-C--:B------:R-:W-:Y:S01]  /*3e20*/  FMUL.FTZ R25, R25, R12.reuse ;  /* 0x0000000c19197220 */ /* 0x080fe20000410000 */
[----:B------:R-:W-:Y:S01]  /*3e30*/  UMOV UR19, 0x40000040 ;  /* 0x4000004000137882 */ /* 0x000fe20000000000 */
[----:B------:R-:W-:Y:S01]  /*3e40*/  UIADD3 UR22, UR9, 0x306, URZ ;  /* 0x0000030609167890 */ /* 0x000fe2000fffe03f */
[-C--:B------:R-:W-:Y:S01]  /*3e50*/  FMUL.FTZ R28, R28, R12.reuse ;  /* 0x0000000c1c1c7220 */ /* 0x080fe20000410000 */
[----:B------:R-:W-:Y:S01]  /*3e60*/  UMOV UR23, 0x40000040 ;  /* 0x4000004000177882 */ /* 0x000fe20000000000 */
[----:B------:R-:W-:Y:S01]  /*3e70*/  HGMMA.64x96x16.F32 R88, gdesc[UR40], RZ, !UPT, gsb0 ;  /* 0x01600000285879f0 */ /* 0x000fe2000c0008ff */
[----:B------:R-:W-:Y:S01]  /*3e80*/  R2UR UR40, R6 ;  /* 0x00000000062872ca */ /* 0x000fe200000e0000 */
[----:B------:R-:W-:Y:S01]  /*3e90*/  UIADD3 UR42, UR9, 0x2, URZ ;  /* 0x00000002092a7890 */ /* 0x000fe2000fffe03f */
[----:B------:R-:W-:Y:S01]  /*3ea0*/  R2UR UR41, R7 ;  /* 0x00000000072972ca */ /* 0x000fe200000e0000 */
[----:B------:R-:W-:Y:S01]  /*3eb0*/  UMOV UR43, 0x40000040 ;  /* 0x40000040002b7882 */ /* 0x000fe20000000000 */
[----:B------:R-:W-:Y:S01]  /*3ec0*/  UIADD3 UR26, UR9, 0x600, URZ ;  /* 0x00000600091a7890 */ /* 0x000fe2000fffe03f */
[-C--:B------:R-:W-:Y:S01]  /*3ed0*/  FMUL.FTZ R29, R29, R12.reuse ;  /* 0x0000000c1d1d7220 */ /* 0x080fe20000410000 */
[----:B------:R-:W-:Y:S01]  /*3ee0*/  UMOV UR27, 0x40000040 ;  /* 0x40000040001b7882 */ /* 0x000fe20000000000 */
[----:B------:R-:W-:Y:S01]  /*3ef0*/  UIADD3 UR30, UR9, 0x602, URZ ;  /* 0x00000602091e7890 */ /* 0x000fe2000fffe03f */
[-C--:B------:R-:W-:Y:S01]  /*3f00*/  FMUL.FTZ R32, R32, R12.reuse ;  /* 0x0000000c20207220 */ /* 0x080fe20000410000 */
[----:B------:R-:W-:Y:S01]  /*3f10*/  UMOV UR31, 0x40000040 ;  /* 0x40000040001f7882 */ /* 0x000fe20000000000 */
        /* <DEDUP_REMOVED lines=63> */
[----:B------:R-:W-:Y:S01]  /*4310*/  HGMMA.64x96x16.F32 R88, gdesc[UR40], R88, gsb0 ;  /* 0x01600000285879f0 */ /* 0x000fe20008000858 */
[----:B------:R-:W-:Y:S01]  /*4320*/  UIADD3 UR42, UR9, 0x4, URZ ;  /* 0x00000004092a7890 */ /* 0x000fe2000fffe03f */
[----:B------:R-:W-:Y:S01]  /*4330*/  UMOV UR40, UR56 ;  /* 0x0000003800287c82 */ /* 0x000fe20008000000 */
[----:B------:R-:W-:Y:S01]  /*4340*/  UMOV UR41, UR57 ;  /* 0x0000003900297c82 */ /* 0x000fe20008000000 */
[----:B------:R-:W-:Y:S01]  /*4350*/  UMOV UR43, 0x40000040 ;  /* 0x40000040002b7882 */ /* 0x000fe20000000000 */
[----:B------:R-:W-:Y:S02]  /*4360*/  WARPGROUP.DEPBAR.LE gsb0, 0x0 ;  /* 0x00008000000079c5 */ /* 0x000fe40000010000 */
        /* <DEDUP_REMOVED lines=44> */
.L_x_199:
[----:B------:R-:W-:Y:S01]  /*4630*/  ULEA UR9, UR6, UR7, 0x3 ;  /* 0x0000000706097291 */ /* 0x000fe2000f8e183f */
[----:B01----:R-:W-:-:S05]  /*4640*/  IMAD.U32 R0, RZ, RZ, UR5 ;  /* 0x00000005ff007e24 */ /* 0x003fca000f8e00ff */
[----:B------:R-:W-:-:S04]  /*4650*/  SHF.L.U32 R0, R0, 0x1f, RZ ;  /* 0x0000001f00007819 */ /* 0x000fc800000006ff */
[----:B------:R0:W1:Y:S01]  /*4660*/  SYNCS.PHASECHK.TRANS64.TRYWAIT P1, [UR9+0x2a850], R0 ;  /* 0x02a85000ff0075a7 */ /* 0x0000620008020149 */
[----:B------:R-:W-:Y:S05]  /*4670*/  @!P0 BRA `(.L_x_200) ;  /* 0x0000000000048947 */ /* 0x000fea0003800000 */
[----:B------:R-:W-:Y:S01]  /*4680*/  BPT.TRAP 0x1 ;  /* 0x000000040000795c */ /* 0x000fe20000300000 */
.L_x_200:
[----:B-1----:R-:W-:Y:S05]  /*4690*/  @P1 BRA `(.L_x_201) ;  /* 0x0000000000081947 */ /* 0x002fea0003800000 */
[----:B------:R-:W1:Y:S02]  /*46a0*/  SYNCS.PHASECHK.TRANS64.TRYWAIT P1, [UR9+0x2a850], R0 ;  /* 0x02a85000ff0075a7 */ /* 0x000e640008020149 */
[----:B-1----:R-:W-:Y:S05]  /*46b0*/  @!P1 BRA `(.L_x_202) ;  /* 0x000000a800c09947 */ /* 0x002fea0003800000 */
.L_x_201:
[----:B------:R-:W-:Y:S01]  /*46c0*/  UIADD3 UR7, UR7, 0x400, URZ ;  /* 0x0000040007077890 */ /* 0x000fe2000fffe03f */
[----:B------:R-:W-:-:S03]  /*46d0*/  WARPGROUP.ARRIVE ;  /* 0x00000000000079c5 */ /* 0x000fc60000000000 */
[----:B------:R-:W-:-:S04]  /*46e0*/  USHF.R.U32.HI UR7, URZ, 0x4, UR7 ;  /* 0x000000043f077899 */ /* 0x000fc80008011607 */
[----:B------:R-:W-:-:S04]  /*46f0*/  ULOP3.LUT UR7, UR7, 0x3fff, URZ, 0xc0, !UPT ;  /* 0x00003fff07077892 */ /* 0x000fc8000f8ec03f */
[----:B------:R-:W-:-:S03]  /*4700*/  ULOP3.LUT UR5, UR7, 0x3000000, URZ, 0xfc, !UPT ;  /* 0x0300000007057892 */ /* 0x000fc6000f8efc3f */
[----:B------:R-:W-:Y:S01]  /*4710*/  UMOV UR7, 0x40000040 ;  /* 0x4000004000077882 */ /* 0x000fe20000000000 */
[----:B------:R-:W-:-:S07]  /*4720*/  UIMAD UR5, UR6, 0x600, UR5 ;  /* 0x00000600060578a4 */ /* 0x000fce000f8e0205 */
[----:B------:R-:W-:Y:S02]  /*4730*/  UMOV UR6, UR5 ;  /* 0x0000000500067c82 */ /* 0x000fe40008000000 */
        /* <DEDUP_REMOVED lines=25> */
[----:B------:R-:W-:Y:S03]  /*48d0*/  HGMMA.64x128x16.F32 R24, R156, gdesc[UR4].tnspB, R24, gsb0 ;  /* 0x41e000049c187df0 */ /* 0x000fe60008000818 */
[----:B------:R-:W-:Y:S02]  /*48e0*/  WARPGROUP.DEPBAR.LE gsb0, 0x0 ;  /* 0x00008000000079c5 */ /* 0x000fe40000010000 */
[----:B------:R-:W-:Y:S05]  /*48f0*/  @!P0 BRA `(.L_x_203) ;  /* 0x0000000000048947 */ /* 0x000fea0003800000 */
[----:B------:R-:W-:Y:S01]  /*4900*/  BPT.TRAP 0x1 ;  /* 0x000000040000795c */ /* 0x000fe20000300000 */
.L_x_203:
[----:B01----:R-:W-:Y:S01]  /*4910*/  FMNMX.FTZ R0, R88, R13, !PT ;  /* 0x0000000d58007209 */ /* 0x003fe20007810000 */
[----:B------:R-:W-:Y:S01]  /*4920*/  UIADD3 UR8, UR8, 0x2a840, URZ ;  /* 0x0002a84008087890 */ /* 0x000fe2000fffe03f */
[----:B------:R-:W-:Y:S02]  /*4930*/  FMNMX.FTZ R10, R90, R15, !PT ;  /* 0x0000000f5a0a7209 */ /* 0x000fe40007810000 */
[----:B------:R-:W-:Y:S01]  /*4940*/  FMNMX.FTZ R3, R89, R0, !PT ;  /* 0x0000000059037209 */ /* 0x000fe20007810000 */
        /* <DEDUP_REMOVED lines=56> */
[C---:B------:R-:W-:Y:S01]  /*4cd0*/  FADD.FTZ R136, -R0.reuse, R13 ;  /* 0x0000000d00887221 */ /* 0x040fe20000010100 */
[----:B-1----:R-:W-:-:S03]  /*4ce0*/  FMUL.FTZ R204, R0, R3 ;  /* 0x0000000300cc7220 */ /* 0x002fc60000410000 */
[-C--:B------:R-:W-:Y:S01]  /*4cf0*/  FMUL.FTZ R21, R136, R3.reuse ;  /* 0x0000000388157220 */ /* 0x080fe20000410000 */
[C---:B------:R-:W-:Y:S01]  /*4d00*/  FADD.FTZ R136, -R10.reuse, R15 ;  /* 0x0000000f0a887221 */ /* 0x040fe20000010100 */
[-C--:B------:R-:W-:Y:S01]  /*4d10*/  FMUL.FTZ R14, R10, R3.reuse ;  /* 0x000000030a0e7220 */ /* 0x080fe20000410000 */
[-C--:B------:R-:W-:Y:S01]  /*4d20*/  FFMA.FTZ R13, R88, R3.reuse, -R204 ;  /* 0x00000003580d7223 */ /* 0x080fe200000108cc */
[----:B------:R0:W-:Y:S01]  /*4d30*/  MUFU.EX2 R12, R21 ;  /* 0x00000015000c7308 */ /* 0x0001e20000000800 */
[-C--:B------:R-:W-:Y:S01]  /*4d40*/  FMUL.FTZ R11, R136, R3.reuse ;  /* 0x00000003880b7220 */ /* 0x080fe20000410000 */
        /* <DEDUP_REMOVED lines=10> */
[-C--:B0-----:R-:W-:Y:S01]  /*4df0*/  FFMA.FTZ R21, R97, R3.reuse, -R204 ;  /* 0x0000000361157223 */ /* 0x081fe200000108cc */
        /* <DEDUP_REMOVED lines=10> */
[----:B------:R-:W-:Y:S01]  /*4ea0*/  FFMA.FTZ R146, R108, R3, -R204 ;  /* 0x000000036c927223 */ /* 0x000fe200000108cc */
        /* <DEDUP_REMOVED lines=15> */
[-C--:B------:R-:W-:Y:S01]  /*4fa0*/  FFMA.FTZ R153, R122, R3.reuse, -R14 ;  /* 0x000000037a997223 */ /* 0x080fe2000001080e */
[----:B------:R-:W2:Y:S01]  /*4fb0*/  MUFU.EX2 R137, R137 ;  /* 0x0000008900897308 */ /* 0x000ea20000000800 */
[----:B0-----:R-:W-:Y:S01]  /*4fc0*/  FFMA.FTZ R8, R11, R8, R20 ;  /* 0x000000080b087223 */ /* 0x001fe20000010014 */
[-CC-:B------:R-:W-:Y:S01]  /*4fd0*/  FFMA.FTZ R109, R121, R3.reuse, -R204.reuse ;  /* 0x00000003796d7223 */ /* 0x180fe200000108cc */
[-C--:B------:R-:W-:Y:S01]  /*4fe0*/  FFMA.FTZ R154, R124, R3.reuse, -R204 ;  /* 0x000000037c9a7223 */ /* 0x080fe200000108cc */
[-C--:B------:R-:W-:Y:S01]  /*4ff0*/  FFMA.FTZ R155, R126, R3.reuse, -R14 ;  /* 0x000000037e9b7223 */ /* 0x080fe2000001080e */
[-C--:B------:R-:W-:Y:S01]  /*5000*/  FFMA.FTZ R113, R125, R3.reuse, -R204 ;  /* 0x000000037d717223 */ /* 0x080fe200000108cc */
[-C--:B------:R-:W-:Y:S01]  /*5010*/  FFMA.FTZ R127, R127, R3.reuse, -R14 ;  /* 0x000000037f7f7223 */ /* 0x080fe2000001080e */
[-C--:B------:R-:W-:Y:S01]  /*5020*/  FFMA.FTZ R156, R128, R3.reuse, -R204 ;  /* 0x00000003809c7223 */ /* 0x080fe200000108cc */
[----:B------:R-:W0:Y:S01]  /*5030*/  MUFU.EX2 R138, R138 ;  /* 0x0000008a008a7308 */ /* 0x000e220000000800 */
[----:B-1----:R-:W-:Y:S01]  /*5040*/  FADD.FTZ R9, R136, R9 ;  /* 0x0000000988097221 */ /* 0x002fe20000010000 */
[-C--:B------:R-:W-:Y:S01]  /*5050*/  FFMA.FTZ R130, R130, R3.reuse, -R14 ;  /* 0x0000000382827223 */ /* 0x080fe2000001080e */
[-C--:B------:R-:W-:Y:S01]  /*5060*/  FFMA.FTZ R117, R129, R3.reuse, -R204 ;  /* 0x0000000381757223 */ /* 0x080fe200000108cc */
[-C--:B------:R-:W-:Y:S01]  /*5070*/  FFMA.FTZ R131, R131, R3.reuse, -R14 ;  /* 0x0000000383837223 */ /* 0x080fe2000001080e */
[-C--:B------:R-:W-:Y:S01]  /*5080*/  FFMA.FTZ R158, R132, R3.reuse, -R204 ;  /* 0x00000003849e7223 */ /* 0x080fe200000108cc */
[-C--:B------:R-:W-:Y:S01]  /*5090*/  FFMA.FTZ R134, R134, R3.reuse, -R14 ;  /* 0x0000000386867223 */ /* 0x080fe2000001080e */
[----:B------:R-:W-:Y:S01]  /*50a0*/  FFMA.FTZ R121, R133, R3, -R204 ;  /* 0x0000000385797223 */ /* 0x000fe200000108cc */
        /* <DEDUP_REMOVED lines=16> */
[-CC-:B------:R-:W-:Y:S01]  /*51b0*/  FFMA.FTZ R102, R123, R3.reuse, -R14.reuse ;  /* 0x000000037b667223 */ /* 0x180fe2000001080e */
[----:B------:R-:W-:-:S05]  /*51c0*/  FFMA.FTZ R14, R135, R3, -R14 ;  /* 0x00000003870e7223 */ /* 0x000fca000001080e */
        /* <DEDUP_REMOVED lines=69> */
[----:B--2---:R-:W-:Y:S01]  /*5620*/  FADD.FTZ R8, R159, R8 ;  /* 0x000000089f087221 */ /* 0x004fe20000010000 */
[----:B0-----:R-:W-:-:S03]  /*5630*/  FADD.FTZ R9, R121, R104 ;  /* 0x0000006879097221 */ /* 0x001fc60000010000 */
[----:B-1----:R-:W-:Y:S01]  /*5640*/  FADD.FTZ R8, R14, R8 ;  /* 0x000000080e087221 */ /* 0x002fe20000010000 */
[----:B------:R-:W-:Y:S06]  /*5650*/  @!P0 BRA `(.L_x_204) ;  /* 0x0000000000048947 */ /* 0x000fec0003800000 */
[----:B------:R-:W-:Y:S01]  /*5660*/  BPT.TRAP 0x1 ;  /* 0x000000040000795c */ /* 0x000fe20000300000 */
.L_x_204:
[----:B------:R-:W-:Y:S01]  /*5670*/  UISETP.GT.AND UP0, UPT, UR4, UR60, UPT ;  /* 0x0000003c0400728c */ /* 0x000fe2000bf04270 */
[----:B------:R-:W-:Y:S01]  /*5680*/  F2FP.F16.F32.PACK_AB R136, R136, R13 ;  /* 0x0000000d8888723e */ /* 0x000fe200000000ff */
[----:B------:R-:W-:Y:S01]  /*5690*/  UIADD3 UR9, UR9, 0x2a860, URZ ;  /* 0x0002a86009097890 */ /* 0x000fe2000fffe03f */
[----:B------:R-:W-:Y:S01]  /*56a0*/  F2FP.F16.F32.PACK_AB R138, R15, R138 ;  /* 0x0000008a0f8a723e */ /* 0x000fe200000000ff */
[----:B------:R-:W-:Y:S01]  /*56b0*/  UIADD3 UR4, UR4, -0x1, URZ ;  /* 0xffffffff04047890 */ /* 0x000fe2000fffe03f */
[----:B------:R-:W-:Y:S01]  /*56c0*/  F2FP.F16.F32.PACK_AB R137, R137, R20 ;  /* 0x000000148989723e */ /* 0x000fe200000000ff */
[----:B------:R-:W-:Y:S01]  /*56d0*/  UPRMT UR9, UR11, 0x654, UR9 ;  /* 0x000006540b097896 */ /* 0x000fe20008000009 */
[----:B------:R-:W-:Y:S01]  /*56e0*/  PLOP3.LUT P1, PT, PT, PT, UP0, 0x80, 0x0 ;  /* 0x000000000000781c */ /* 0x000fe20003f2f008 */
[----:B------:R-:W-:Y:S01]  /*56f0*/  UMOV UR5, UR39 ;  /* 0x0000002700057c82 */ /* 0x000fe20008000000 */
[----:B------:R-:W-:Y:S01]  /*5700*/  UMOV UR6, UR38 ;  /* 0x0000002600067c82 */ /* 0x000fe20008000000 */
[----:B------:R-:W-:Y:S01]  /*5710*/  F2FP.F16.F32.PACK_AB R139, R88, R139 ;  /* 0x0000008b588b723e */ /* 0x000fe200000000ff */
[----:B------:R-:W-:Y:S01]  /*5720*/  IMAD.MOV.U32 R15, RZ, RZ, R10 ;  /* 0x000000ffff0f7224 */ /* 0x000fe200078e000a */
[----:B------:R-:W-:Y:S01]  /*5730*/  F2FP.F16.F32.PACK_AB R140, R21, R140 ;  /* 0x0000008c158c723e */ /* 0x000fe200000000ff */
[----:B------:R-:W-:Y:S01]  /*5740*/  IMAD.MOV.U32 R13, RZ, RZ, R0 ;  /* 0x000000ffff0d7224 */ /* 0x000fe200078e0000 */
[----:B------:R-:W-:Y:S01]  /*5750*/  F2FP.F16.F32.PACK_AB R141, R90, R141 ;  /* 0x0000008d5a8d723e */ /* 0x000fe200000000ff */
[----:B------:R-:W-:Y:S01]  /*5760*/  SYNCS.ARRIVE.TRANS64.RED.A1T0 RZ, [UR9], RZ ;  /* 0x000000ffffff79a7 */ /* 0x000fe20008100409 */
        /* <DEDUP_REMOVED lines=17> */
[----:B------:R-:W-:Y:S01]  /*5880*/  F2FP.F16.F32.PACK_AB R159, R14, R159 ;  /* 0x0000009f0e9f723e */ /* 0x000fe200000000ff */
[----:B------:R-:W-:Y:S06]  /*5890*/  @P1 BRA `(.L_x_205) ;  /* 0xffffffe000e81947 */ /* 0x000fec000383ffff */
.L_x_194:
        /* <DEDUP_REMOVED lines=67> */
.L_x_206:
[----:B------:R-:W0:Y:S01]  /*5cd0*/  S2UR UR8, SR_CgaCtaId ;  /* 0x00000000000879c3 */ /* 0x000e220000008800 */
[----:B------:R-:W-:Y:S01]  /*5ce0*/  UMOV UR4, 0x400 ;  /* 0x0000040000047882 */ /* 0x000fe20000000000 */
[----:B------:R-:W-:-:S05]  /*5cf0*/  IMAD.U32 R4, RZ, RZ, UR39 ;  /* 0x00000027ff047e24 */ /* 0x000fca000f8e00ff */
[----:B------:R-:W-:Y:S01]  /*5d00*/  SHF.L.U32 R4, R4, 0x1f, RZ ;  /* 0x0000001f04047819 */ /* 0x000fe200000006ff */
[----:B0-----:R-:W-:-:S04]  /*5d10*/  ULEA UR4, UR8, UR4, 0x18 ;  /* 0x0000000408047291 */ /* 0x001fc8000f8ec03f */
[----:B------:R-:W-:-:S09]  /*5d20*/  ULEA UR5, UR38, UR4, 0x3 ;  /* 0x0000000426057291 */ /* 0x000fd2000f8e183f */
[----:B------:R0:W1:Y:S01]  /*5d30*/  SYNCS.PHASECHK.TRANS64.TRYWAIT P1, [UR5+0x2a850], R4 ;  /* 0x02a85004ff0075a7 */ /* 0x0000620008020145 */
[----:B------:R-:W-:Y:S05]  /*5d40*/  @!P0 BRA `(.L_x_207) ;  /* 0x0000000000048947 */ /* 0x000fea0003800000 */
[----:B------:R-:W-:Y:S01]  /*5d50*/  BPT.TRAP 0x1 ;  /* 0x000000040000795c */ /* 0x000fe20000300000 */
.L_x_207:
[----:B-1----:R-:W-:Y:S05]  /*5d60*/  @P1 BRA `(.L_x_208) ;  /* 0x0000000000081947 */ /* 0x002fea0003800000 */
[----:B------:R-:W1:Y:S02]  /*5d70*/  SYNCS.PHASECHK.TRANS64.TRYWAIT P1, [UR5+0x2a850], R4 ;  /* 0x02a85004ff0075a7 */ /* 0x000e640008020145 */
[----:B-1----:R-:W-:Y:S05]  /*5d80*/  @!P1 BRA `(.L_x_209) ;  /* 0x0000009400249947 */ /* 0x002fea0003800000 */
.L_x_208:
[----:B------:R-:W-:Y:S01]  /*5d90*/  UIADD3 UR4, UR4, 0x400, URZ ;  /* 0x0000040004047890 */ /* 0x000fe2000fffe03f */
[----:B------:R-:W-:Y:S01]  /*5da0*/  WARPGROUP.ARRIVE ;  /* 0x00000000000079c5 */ /* 0x000fe20000000000 */
[----:B------:R-:W-:Y:S01]  /*5db0*/  UMOV UR7, 0x40000040 ;  /* 0x4000004000077882 */ /* 0x000fe20000000000 */
[----:B01----:R-:W0:Y:S01]  /*5dc0*/  SHFL.BFLY PT, R4, R9, 0x2, 0x1f ;  /* 0x0c401f0009047f89 */ /* 0x003e2200000e0000 */
[----:B------:R-:W-:Y:S01]  /*5dd0*/  USHF.R.U32.HI UR4, URZ, 0x4, UR4 ;  /* 0x000000043f047899 */ /* 0x000fe20008011604 */
[----:B------:R-:W-:Y:S01]  /*5de0*/  IMAD.MOV.U32 R99, RZ, RZ, -0x800000 ;  /* 0xff800000ff637424 */ /* 0x000fe200078e00ff */
[----:B------:R-:W-:Y:S01]  /*5df0*/  MOV R98, 0xff800000 ;  /* 0xff80000000627802 */ /* 0x000fe20000000f00 */
[----:B------:R-:W1:Y:S01]  /*5e00*/  SHFL.BFLY PT, R5, R8, 0x2, 0x1f ;  /* 0x0c401f0008057f89 */ /* 0x000e6200000e0000 */
[----:B------:R-:W-:-:S04]  /*5e10*/  ULOP3.LUT UR4, UR4, 0x3fff, URZ, 0xc0, !UPT ;  /* 0x00003fff04047892 */ /* 0x000fc8000f8ec03f */
[----:B------:R-:W-:-:S04]  /*5e20*/  ULOP3.LUT UR4, UR4, 0x3000000, URZ, 0xfc, !UPT ;  /* 0x0300000004047892 */ /* 0x000fc8000f8efc3f */
[----:B------:R-:W-:-:S07]  /*5e30*/  UIMAD UR4, UR38, 0x600, UR4 ;  /* 0x00000600260478a4 */ /* 0x000fce000f8e0204 */
[----:B------:R-:W-:Y:S02]  /*5e40*/  UMOV UR6, UR4 ;  /* 0x0000000400067c82 */ /* 0x000fe40008000000 */
[----:B------:R-:W-:Y:S01]  /*5e50*/  HGMMA.64x128x16.F32 R24, R136, gdesc[UR4].tnspB, R24, gsb0 ;  /* 0x41e0000488187df0 */ /* 0x000fe20008000818 */
[----:B------:R-:W-:Y:S01]  /*5e60*/  UIADD3 UR6, UR4, 0x80, URZ ;  /* 0x0000008004067890 */ /* 0x000fe2000fffe03f */
[----:B0-----:R-:W-:Y:S01]  /*5e70*/  FADD.FTZ R4, R4, R9 ;  /* 0x0000000904047221 */ /* 0x001fe20000010000 */
[----:B------:R-:W-:Y:S01]  /*5e80*/  UMOV UR7, 0x40000040 ;  /* 0x4000004000077882 */ /* 0x000fe20000000000 */
[----:B------:R-:W-:Y:S02]  /*5e90*/  IMAD.MOV.U32 R9, RZ, RZ, RZ ;  /* 0x000000ffff097224 */ /* 0x000fe400078e00ff */
[----:B-1----:R-:W-:Y:S02]  /*5ea0*/  FADD.FTZ R6, R5, R8 ;  /* 0x0000000805067221 */ /* 0x002fe40000010000 */
[----:B------:R-:W0:Y:S04]  /*5eb0*/  SHFL.BFLY PT, R5, R4, 0x1, 0x1f ;  /* 0x0c201f0004057f89 */ /* 0x000e2800000e0000 */
[----:B------:R-:W1:Y:S01]  /*5ec0*/  SHFL.BFLY PT, R7, R6, 0x1, 0x1f ;  /* 0x0c201f0006077f89 */ /* 0x000e6200000e0000 */
[----:B0-----:R-:W-:Y:S01]  /*5ed0*/  FADD.FTZ R12, R4, R5 ;  /* 0x00000005040c7221 */ /* 0x001fe20000010000 */
[----:B------:R-:W-:-:S02]  /*5ee0*/  IMAD.MOV.U32 R5, RZ, RZ, RZ ;  /* 0x000000ffff057224 */ /* 0x000fc400078e00ff */
[----:B-1----:R-:W-:Y:S02]  /*5ef0*/  FADD.FTZ R13, R6, R7 ;  /* 0x00000007060d7221 */ /* 0x002fe40000010000 */
        /* <DEDUP_REMOVED lines=39> */
.L_x_210:
[----:B------:R-:W-:Y:S01]  /*6170*/  R2UR UR6, R177 ;  /* 0x00000000b10672ca */ /* 0x000fe200000e0000 */
[----:B------:R-:W-:Y:S01]  /*6180*/  UIADD3 UR4, UR5, 0x2a860, URZ ;  /* 0x0002a86005047890 */ /* 0x000fe2000fffe03f */
[-C--:B------:R-:W-:Y:S01]  /*6190*/  FMUL.FTZ R20, R24, R5.reuse ;  /* 0x0000000518147220 */ /* 0x080fe20000410000 */
[----:B------:R-:W-:Y:S01]  /*61a0*/  UIADD3 UR38, UR38, 0x1, URZ ;  /* 0x0000000126267890 */ /* 0x000fe2000fffe03f */
[-C--:B------:R-:W-:Y:S01]  /*61b0*/  FMUL.FTZ R21, R25, R5.reuse ;  /* 0x0000000519157220 */ /* 0x080fe20000410000 */
[----:B------:R-:W-:Y:S01]  /*61c0*/  UPRMT UR4, UR8, 0x654, UR4 ;  /* 0x0000065408047896 */ /* 0x000fe20008000004 */
[-C--:B------:R-:W-:Y:S01]  /*61d0*/  FMUL.FTZ R88, R28, R5.reuse ;  /* 0x000000051c587220 */ /* 0x080fe20000410000 */
[----:B------:R-:W-:Y:S01]  /*61e0*/  UISETP.NE.AND UP0, UPT, UR38, 0x2, UPT ;  /* 0x000000022600788c */ /* 0x000fe2000bf05270 */
[-C--:B------:R-:W-:Y:S01]  /*61f0*/  FMUL.FTZ R89, R29, R5.reuse ;  /* 0x000000051d597220 */ /* 0x080fe20000410000 */
[-C--:B------:R-:W-:Y:S01]  /*6200*/  FMUL.FTZ R90, R32, R5.reuse ;  /* 0x00000005205a7220 */ /* 0x080fe20000410000 */
[-C--:B------:R-:W-:Y:S01]  /*6210*/  FMUL.FTZ R91, R33, R5.reuse ;  /* 0x00000005215b7220 */ /* 0x080fe20000410000 */
[-C--:B------:R-:W-:Y:S01]  /*6220*/  FMUL.FTZ R36, R36, R5.reuse ;  /* 0x0000000524247220 */ /* 0x080fe20000410000 */
[-C--:B------:R-:W-:Y:S01]  /*6230*/  FMUL.FTZ R37, R37, R5.reuse ;  /* 0x0000000525257220 */ /* 0x080fe20000410000 */
[----:B------:R-:W-:Y:S01]  /*6240*/  UIADD3 UR6, UR6, 0x1, URZ ;  /* 0x0000000106067890 */ /* 0x000fe2000fffe03f */
[----:B------:R-:W-:Y:S01]  /*6250*/  SYNCS.ARRIVE.TRANS64.RED.A1T0 RZ, [UR4], RZ ;  /* 0x000000ffffff79a7 */ /* 0x000fe20008100404 */
[----:B------:R-:W-:Y:S01]  /*6260*/  USEL UR4, URZ, 0x1, UP0 ;  /* 0x000000013f047887 */ /* 0x000fe20008000000 */
        /* <DEDUP_REMOVED lines=26> */
[----:B------:R-:W-:Y:S01]  /*6410*/  FMUL.FTZ R93, R27, R9 ;  /* 0x000000091b5d7220 */ /* 0x000fe20000410000 */
[----:B------:R-:W-:-:S02]  /*6420*/  IMAD.U32 R177, RZ, RZ, UR6 ;  /* 0x00000006ffb17e24 */ /* 0x000fc4000f8e00ff */
        /* <DEDUP_REMOVED lines=30> */
[----:B------:R-:W-:-:S02]  /*6610*/  USEL UR38, UR38, URZ, UP0 ;  /* 0x0000003f26267287 */ /* 0x000fc40008000000 */
[----:B------:R-:W-:-:S12]  /*6620*/  ULOP3.LUT UR39, UR39, UR4, URZ, 0x3c, !UPT ;  /* 0x0000000427277292 */ /* 0x000fd8000f8e3c3f */
.L_x_186:
[----:B------:R-:W0:Y:S01]  /*6630*/  S2R R3, SR_CgaCtaId ;  /* 0x0000000000037919 */ /* 0x000e220000008800 */
[----:B------:R-:W-:Y:S01]  /*6640*/  MOV R0, 0x400 ;  /* 0x0000040000007802 */ /* 0x000fe20000000f00 */
[----:B------:R-:W-:Y:S01]  /*6650*/  BSSY B0, `(.L_x_211) ;  /* 0x00002ff000007945 */ /* 0x000fe20003800000 */
[----:B------:R-:W-:Y:S02]  /*6660*/  BAR.SYNC.DEFER_BLOCKING 0x5, 0x180 ;  /* 0x0146000000007b1d */ /* 0x000fe40000010000 */
[----:B0-----:R-:W-:-:S05]  /*6670*/  LEA R0, R3, R0, 0x18 ;  /* 0x0000000003007211 */ /* 0x001fca00078ec0ff */
[----:B------:R-:W0:Y:S02]  /*6680*/  LDS.128 R24, [R0+0x2a8d0] ;  /* 0x02a8d00000187984 */ /* 0x000e240000000c00 */
[----:B0-----:R-:W-:Y:S02]  /*6690*/  R2UR UR6, R25 ;  /* 0x00000000190672ca */ /* 0x001fe400000e0000 */
[----:B------:R-:W-:Y:S01]  /*66a0*/  R2UR UR5, R26 ;  /* 0x000000001a0572ca */ /* 0x000fe200000e0000 */
[----:B------:R-:W-:Y:S06]  /*66b0*/  BAR.ARV 0x4, 0x180 ;  /* 0x0106000000007b1d */ /* 0x000fec0000002000 */
[----:B------:R-:W-:Y:S08]  /*66c0*/  @P0 BRA `(.L_x_212) ;  /* 0x0000002000940947 */ /* 0x000ff00003800000 */
[----:B------:R-:W0:Y:S01]  /*66d0*/  S2R R3, SR_SWINHI ;  /* 0x0000000000037919 */ /* 0x000e220000002f00 */
[----:B------:R-:W-:Y:S01]  /*66e0*/  R2UR UR16, R18 ;  /* 0x00000000121072ca */ /* 0x000fe200000e0000 */
[----:B------:R-:W-:Y:S01]  /*66f0*/  USHF.L.U32 UR4, UR61, 0x2, URZ ;  /* 0x000000023d047899 */ /* 0x000fe2000800063f */
[----:B------:R-:W-:Y:S01]  /*6700*/  R2UR UR13, R178 ;  /* 0x00000000b20d72ca */ /* 0x000fe200000e0000 */
[----:B------:R-:W-:Y:S01]  /*6710*/  BAR.SYNC.DEFER_BLOCKING 0x1, 0x100 ;  /* 0x0044000000007b1d */ /* 0x000fe20000010000 */
[----:B------:R-:W-:Y:S02]  /*6720*/  R2UR UR15, R175 ;  /* 0x00000000af0f72ca */ /* 0x000fe400000e0000 */
[----:B------:R-:W-:Y:S02]  /*6730*/  R2UR UR14, R19 ;  /* 0x00000000130e72ca */ /* 0x000fe400000e0000 */
[----:B------:R-:W-:Y:S01]  /*6740*/  R2UR UR18, R174 ;  /* 0x00000000ae1272ca */ /* 0x000fe200000e0000 */
[----:B------:R-:W-:-:S02]  /*6750*/  ULDC.64 UR10, c[0x0][0xc00] ;  /* 0x00030000000a7ab9 */ /* 0x000fc40000000a00 */
[----:B------:R-:W-:-:S04]  /*6760*/  UIADD3 UR7, UP0, UR4, UR10, URZ ;  /* 0x0000000a04077290 */ /* 0x000fc8000ff1e03f */
[----:B------:R-:W-:-:S04]  /*6770*/  USHF.L.U64.HI UR12, UR61, 0x2, UR13 ;  /* 0x000000023d0c7899 */ /* 0x000fc8000801020d */
[----:B------:R-:W-:Y:S01]  /*6780*/  UIADD3.X UR8, UR12, UR11, URZ, UP0, !UPT ;  /* 0x0000000b0c087290 */ /* 0x000fe200087fe43f */
[----:B------:R-:W-:Y:S02]  /*6790*/  MOV R24, R0 ;  /* 0x0000000000187202 */ /* 0x000fe40000000f00 */
[----:B0-----:R-:W-:-:S03]  /*67a0*/  MOV R25, R3 ;  /* 0x0000000300197202 */ /* 0x001fc60000000f00 */
[----:B------:R-:W-:-:S03]  /*67b0*/  IMAD.WIDE R4, R198, 0x2, R24 ;  /* 0x00000002c6047825 */ /* 0x000fc600078e0218 */
[C---:B------:R-:W-:Y:S02]  /*67c0*/  LOP3.LUT R3, R4.reuse, 0x380, RZ, 0xc0, !PT ;  /* 0x0000038004037812 */ /* 0x040fe400078ec0ff */
[C---:B------:R-:W-:Y:S02]  /*67d0*/  IADD3 R6, P6, R4.reuse, 0x20, RZ ;  /* 0x0000002004067810 */ /* 0x040fe40007fde0ff */
[----:B------:R-:W-:Y:S02]  /*67e0*/  SHF.R.U64 R3, R3, 0x3, RZ ;  /* 0x0000000303037819 */ /* 0x000fe400000012ff */
[C---:B------:R-:W-:Y:S01]  /*67f0*/  IADD3 R8, P5, R4.reuse, 0x40, RZ ;  /* 0x0000004004087810 */ /* 0x040fe20007fbe0ff */
[--C-:B------:R-:W-:Y:S01]  /*6800*/  IMAD.X R33, RZ, RZ, R5.reuse, P6 ;  /* 0x000000ffff217224 */ /* 0x100fe200030e0605 */
[C---:B------:R-:W-:Y:S02]  /*6810*/  IADD3 R35, P4, R4.reuse, 0x60, RZ ;  /* 0x0000006004237810 */ /* 0x040fe40007f9e0ff */
[C---:B------:R-:W-:Y:S01]  /*6820*/  IADD3 R101, P3, R4.reuse, 0x4000, RZ ;  /* 0x0000400004657810 */ /* 0x040fe20007f7e0ff */
[--C-:B------:R-:W-:Y:S01]  /*6830*/  IMAD.X R31, RZ, RZ, R5.reuse, P5 ;  /* 0x000000ffff1f7224 */ /* 0x100fe200028e0605 */
[C---:B------:R-:W-:Y:S01]  /*6840*/  IADD3 R26, P2, R4.reuse, 0x4020, RZ ;  /* 0x00004020041a7810 */ /* 0x040fe20007f5e0ff */
[--C-:B------:R-:W-:Y:S01]  /*6850*/  IMAD.X R29, RZ, RZ, R5.reuse, P4 ;  /* 0x000000ffff1d7224 */ /* 0x100fe200020e0605 */
[C---:B------:R-:W-:Y:S01]  /*6860*/  IADD3 R103, P1, R4.reuse, 0x4040, RZ ;  /* 0x0000404004677810 */ /* 0x040fe20007f3e0ff */
[--C-:B------:R-:W-:Y:S01]  /*6870*/  IMAD.X R15, RZ, RZ, R5.reuse, P3 ;  /* 0x000000ffff0f7224 */ /* 0x100fe200018e0605 */
[----:B------:R-:W-:Y:S01]  /*6880*/  IADD3 R105, P0, R4, 0x4060, RZ ;  /* 0x0000406004697810 */ /* 0x000fe20007f1e0ff */
[--C-:B------:R-:W-:Y:S01]  /*6890*/  IMAD.X R13, RZ, RZ, R5.reuse, P2 ;  /* 0x000000ffff0d7224 */ /* 0x100fe200010e0605 */
[----:B------:R-:W-:Y:S01]  /*68a0*/  LOP3.LUT R4, R3, R4, RZ, 0x3c, !PT ;  /* 0x0000000403047212 */ /* 0x000fe200078e3cff */
[--C-:B------:R-:W-:Y:S01]  /*68b0*/  IMAD.X R11, RZ, RZ, R5.reuse, P1 ;  /* 0x000000ffff0b7224 */ /* 0x100fe200008e0605 */
[----:B------:R-:W-:Y:S01]  /*68c0*/  LOP3.LUT R3, R6, 0x380, RZ, 0xc0, !PT ;  /* 0x0000038006037812 */ /* 0x000fe200078ec0ff */
[----:B------:R-:W-:Y:S01]  /*68d0*/  IMAD.X R9, RZ, RZ, R5, P0 ;  /* 0x000000ffff097224 */ /* 0x000fe200000e0605 */
[----:B------:R-:W-:-:S02]  /*68e0*/  LOP3.LUT R7, R8, 0x380, RZ, 0xc0, !PT ;  /* 0x0000038008077812 */ /* 0x000fc400078ec0ff */
[----:B------:R-:W-:Y:S02]  /*68f0*/  SHF.R.U64 R3, R3, 0x3, RZ ;  /* 0x0000000303037819 */ /* 0x000fe400000012ff */
[----:B------:R-:W-:Y:S02]  /*6900*/  LOP3.LUT R12, R101, 0x380, RZ, 0xc0, !PT ;  /* 0x00000380650c7812 */ /* 0x000fe400078ec0ff */
[----:B------:R-:W-:Y:S02]  /*6910*/  SHF.R.U64 R7, R7, 0x3, RZ ;  /* 0x0000000307077819 */ /* 0x000fe400000012ff */
[----:B------:R-:W-:Y:S02]  /*6920*/  LOP3.LUT R32, R3, R6, RZ, 0x3c, !PT ;  /* 0x0000000603207212 */ /* 0x000fe400078e3cff */
[----:B------:R-:W-:Y:S02]  /*6930*/  LOP3.LUT R3, R26, 0x380, RZ, 0xc0, !PT ;  /* 0x000003801a037812 */ /* 0x000fe400078ec0ff */
[----:B------:R-:W-:-:S02]  /*6940*/  LOP3.LUT R10, R35, 0x380, RZ, 0xc0, !PT ;  /* 0x00000380230a7812 */ /* 0x000fc400078ec0ff */
[----:B------:R-:W-:Y:S02]  /*6950*/  SHF.R.U64 R12, R12, 0x3, RZ ;  /* 0x000000030c0c7819 */ /* 0x000fe400000012ff */
[----:B------:R-:W-:Y:S02]  /*6960*/  LOP3.LUT R30, R7, R8, RZ, 0x3c, !PT ;  /* 0x00000008071e7212 */ /* 0x000fe400078e3cff */
[----:B------:R-:W-:Y:S02]  /*6970*/  LOP3.LUT R8, R103, 0x380, RZ, 0xc0, !PT ;  /* 0x0000038067087812 */ /* 0x000fe400078ec0ff */
[----:B------:R-:W-:Y:S02]  /*6980*/  SHF.R.U64 R3, R3, 0x3, RZ ;  /* 0x0000000303037819 */ /* 0x000fe400000012ff */
[----:B------:R-:W-:Y:S02]  /*6990*/  SHF.R.U64 R10, R10, 0x3, RZ ;  /* 0x000000030a0a7819 */ /* 0x000fe400000012ff */
[----:B------:R-:W-:-:S02]  /*69a0*/  LOP3.LUT R34, R105, 0x380, RZ, 0xc0, !PT ;  /* 0x0000038069227812 */ /* 0x000fc400078ec0ff */
[----:B------:R-:W-:Y:S02]  /*69b0*/  LOP3.LUT R14, R12, R101, RZ, 0x3c, !PT ;  /* 0x000000650c0e7212 */ /* 0x000fe400078e3cff */
[----:B------:R-:W-:Y:S02]  /*69c0*/  SHF.R.U64 R8, R8, 0x3, RZ ;  /* 0x0000000308087819 */ /* 0x000fe400000012ff */
[----:B------:R-:W-:Y:S02]  /*69d0*/  LOP3.LUT R12, R3, R26, RZ, 0x3c, !PT ;  /* 0x0000001a030c7212 */ /* 0x000fe400078e3cff */
[----:B------:R-:W-:Y:S02]  /*69e0*/  LOP3.LUT R28, R10, R35, RZ, 0x3c, !PT ;  /* 0x000000230a1c7212 */ /* 0x000fe400078e3cff */
[----:B------:R-:W-:Y:S02]  /*69f0*/  SHF.R.U64 R34, R34, 0x3, RZ ;  /* 0x0000000322227819 */ /* 0x000fe400000012ff */
[----:B------:R-:W-:-:S02]  /*6a00*/  MOV R18, R4 ;  /* 0x0000000400127202 */ /* 0x000fc40000000f00 */
[----:B------:R-:W-:Y:S02]  /*6a10*/  F2FP.F16.F32.PACK_AB R4, R21, R20 ;  /* 0x000000141504723e */ /* 0x000fe400000000ff */
[----:B------:R-:W-:Y:S02]  /*6a20*/  F2FP.F16.F32.PACK_AB R5, R93, R92 ;  /* 0x0000005c5d05723e */ /* 0x000fe400000000ff */
[----:B------:R-:W-:Y:S02]  /*6a30*/  F2FP.F16.F32.PACK_AB R6, R89, R88 ;  /* 0x000000585906723e */ /* 0x000fe400000000ff */
[----:B------:R-:W-:Y:S02]  /*6a40*/  F2FP.F16.F32.PACK_AB R7, R95, R94 ;  /* 0x0000005e5f07723e */ /* 0x000fe400000000ff */
[----:B------:R-:W-:Y:S02]  /*6a50*/  LOP3.LUT R10, R8, R103, RZ, 0x3c, !PT ;  /* 0x00000067080a7212 */ /* 0x000fe400078e3cff */
[----:B------:R-:W-:Y:S01]  /*6a60*/  MOV R101, R14 ;  /* 0x0000000e00657202 */ /* 0x000fe20000000f00 */
[----:B------:R0:W-:Y:S01]  /*6a70*/  STSM.16.M88.4 [R18], R4 ;  /* 0x0000000412007844 */ /* 0x0001e20000000200 */
[----:B------:R-:W-:-:S02]  /*6a80*/  MOV R100, R12 ;  /* 0x0000000c00647202 */ /* 0x000fc40000000f00 */
[----:B------:R-:W-:Y:S02]  /*6a90*/  LOP3.LUT R8, R34, R105, RZ, 0x3c, !PT ;  /* 0x0000006922087212 */ /* 0x000fe400078e3cff */
[----:B------:R-:W-:Y:S02]  /*6aa0*/  MOV R103, R32 ;  /* 0x0000002000677202 */ /* 0x000fe40000000f00 */
[----:B------:R-:W-:Y:S02]  /*6ab0*/  MOV R102, R30 ;  /* 0x0000001e00667202 */ /* 0x000fe40000000f00 */
[----:B------:R-:W-:Y:S02]  /*6ac0*/  MOV R26, R28 ;  /* 0x0000001c001a7202 */ /* 0x000fe40000000f00 */
[----:B------:R-:W-:Y:S02]  /*6ad0*/  F2FP.F16.F32.PACK_AB R12, R91, R90 ;  /* 0x0000005a5b0c723e */ /* 0x000fe400000000ff */
[----:B------:R-:W-:-:S02]  /*6ae0*/  F2FP.F16.F32.PACK_AB R13, R97, R96 ;  /* 0x00000060610d723e */ /* 0x000fc400000000ff */
[----:B------:R-:W-:Y:S02]  /*6af0*/  F2FP.F16.F32.PACK_AB R14, R37, R36 ;  /* 0x00000024250e723e */ /* 0x000fe400000000ff */
[----:B------:R-:W-:Y:S02]  /*6b00*/  F2FP.F16.F32.PACK_AB R15, R39, R38 ;  /* 0x00000026270f723e */ /* 0x000fe400000000ff */
[----:B------:R-:W-:Y:S02]  /*6b10*/  F2FP.F16.F32.PACK_AB R28, R41, R40 ;  /* 0x00000028291c723e */ /* 0x000fe400000000ff */
[----:B------:R-:W-:Y:S01]  /*6b20*/  F2FP.F16.F32.PACK_AB R29, R43, R42 ;  /* 0x0000002a2b1d723e */ /* 0x000fe200000000ff */
[----:B------:R-:W-:Y:S01]  /*6b30*/  STSM.16.M88.4 [R103], R12 ;  /* 0x0000000c67007844 */ /* 0x000fe20000000200 */
[----:B------:R-:W-:Y:S02]  /*6b40*/  F2FP.F16.F32.PACK_AB R30, R45, R44 ;  /* 0x0000002c2d1e723e */ /* 0x000fe400000000ff */
[----:B------:R-:W-:-:S02]  /*6b50*/  F2FP.F16.F32.PACK_AB R31, R47, R46 ;  /* 0x0000002e2f1f723e */ /* 0x000fc400000000ff */
[----:B------:R-:W-:Y:S02]  /*6b60*/  F2FP.F16.F32.PACK_AB R32, R49, R48 ;  /* 0x000000303120723e */ /* 0x000fe400000000ff */
[----:B------:R-:W-:Y:S01]  /*6b70*/  F2FP.F16.F32.PACK_AB R33, R51, R50 ;  /* 0x000000323321723e */ /* 0x000fe200000000ff */
[----:B------:R-:W-:Y:S01]  /*6b80*/  STSM.16.M88.4 [R102], R28 ;  /* 0x0000001c66007844 */ /* 0x000fe20000000200 */
[----:B------:R-:W-:Y:S02]  /*6b90*/  F2FP.F16.F32.PACK_AB R34, R53, R52 ;  /* 0x000000343522723e */ /* 0x000fe400000000ff */
[----:B------:R-:W-:Y:S02]  /*6ba0*/  F2FP.F16.F32.PACK_AB R35, R55, R54 ;  /* 0x000000363723723e */ /* 0x000fe400000000ff */
[----:B------:R-:W-:Y:S02]  /*6bb0*/  MOV R3, R10 ;  /* 0x0000000a00037202 */ /* 0x000fe40000000f00 */
[----:B0-----:R-:W-:Y:S01]  /*6bc0*/  MOV R18, R8 ;  /* 0x0000000800127202 */ /* 0x001fe20000000f00 */
[----:B------:R0:W-:Y:S01]  /*6bd0*/  STSM.16.M88.4 [R26], R32 ;  /* 0x000000201a007844 */ /* 0x0001e20000000200 */
[----:B------:R-:W-:-:S02]  /*6be0*/  F2FP.F16.F32.PACK_AB R4, R57, R56 ;  /* 0x000000383904723e */ /* 0x000fc400000000ff */
[----:B------:R-:W-:Y:S02]  /*6bf0*/  F2FP.F16.F32.PACK_AB R5, R59, R58 ;  /* 0x0000003a3b05723e */ /* 0x000fe400000000ff */
[----:B------:R-:W-:Y:S02]  /*6c00*/  F2FP.F16.F32.PACK_AB R6, R61, R60 ;  /* 0x0000003c3d06723e */ /* 0x000fe400000000ff */
[----:B------:R-:W-:Y:S02]  /*6c10*/  F2FP.F16.F32.PACK_AB R7, R63, R62 ;  /* 0x0000003e3f07723e */ /* 0x000fe400000000ff */
[----:B------:R-:W-:Y:S02]  /*6c20*/  F2FP.F16.F32.PACK_AB R8, R65, R64 ;  /* 0x000000404108723e */ /* 0x000fe400000000ff */
[----:B------:R-:W-:Y:S01]  /*6c30*/  F2FP.F16.F32.PACK_AB R9, R67, R66 ;  /* 0x000000424309723e */ /* 0x000fe200000000ff */
[----:B------:R-:W-:Y:S01]  /*6c40*/  STSM.16.M88.4 [R101], R4 ;  /* 0x0000000465007844 */ /* 0x000fe20000000200 */
[----:B------:R-:W-:-:S02]  /*6c50*/  F2FP.F16.F32.PACK_AB R10, R69, R68 ;  /* 0x00000044450a723e */ /* 0x000fc400000000ff */
[----:B------:R-:W-:Y:S01]  /*6c60*/  F2FP.F16.F32.PACK_AB R11, R71, R70 ;  /* 0x00000046470b723e */ /* 0x000fe200000000ff */
[----:B0-----:R-:W-:Y:S01]  /*6c70*/  IMAD.U32 R32, RZ, RZ, UR7 ;  /* 0x00000007ff207e24 */ /* 0x001fe2000f8e00ff */
[----:B------:R-:W-:Y:S01]  /*6c80*/  F2FP.F16.F32.PACK_AB R12, R73, R72 ;  /* 0x00000048490c723e */ /* 0x000fe200000000ff */
[----:B------:R-:W-:Y:S01]  /*6c90*/  IMAD.U32 R33, RZ, RZ, UR8 ;  /* 0x00000008ff217e24 */ /* 0x000fe2000f8e00ff */
[----:B------:R-:W-:Y:S01]  /*6ca0*/  F2FP.F16.F32.PACK_AB R13, R75, R74 ;  /* 0x0000004a4b0d723e */ /* 0x000fe200000000ff */
[----:B------:R-:W-:Y:S01]  /*6cb0*/  STSM.16.M88.4 [R100], R8 ;  /* 0x0000000864007844 */ /* 0x000fe20000000200 */
[----:B------:R-:W-:Y:S01]  /*6cc0*/  F2FP.F16.F32.PACK_AB R14, R77, R76 ;  /* 0x0000004c4d0e723e */ /* 0x000fe200000000ff */
[----:B------:R-:W-:Y:S01]  /*6cd0*/  ULDC.64 UR8, c[0x0][0xc08] ;  /* 0x0003020000087ab9 */ /* 0x000fe20000000a00 */
[----:B------:R-:W-:Y:S02]  /*6ce0*/  F2FP.F16.F32.PACK_AB R15, R79, R78 ;  /* 0x0000004e4f0f723e */ /* 0x000fe400000000ff */
[----:B------:R-:W-:-:S02]  /*6cf0*/  F2FP.F16.F32.PACK_AB R28, R81, R80 ;  /* 0x00000050511c723e */ /* 0x000fc400000000ff */
[----:B------:R-:W-:Y:S01]  /*6d00*/  F2FP.F16.F32.PACK_AB R29, R83, R82 ;  /* 0x00000052531d723e */ /* 0x000fe200000000ff */
[----:B------:R-:W-:Y:S01]  /*6d10*/  STSM.16.M88.4 [R3], R12 ;  /* 0x0000000c03007844 */ /* 0x000fe20000000200 */
[----:B------:R-:W-:Y:S02]  /*6d20*/  F2FP.F16.F32.PACK_AB R30, R85, R84 ;  /* 0x00000054551e723e */ /* 0x000fe400000000ff */
[----:B------:R-:W-:Y:S02]  /*6d30*/  F2FP.F16.F32.PACK_AB R31, R87, R86 ;  /* 0x00000056571f723e */ /* 0x000fe400000000ff */
[----:B------:R-:W-:-:S03]  /*6d40*/  ISETP.NE.U32.AND P0, PT, RZ, UR10, PT ;  /* 0x0000000aff007c0c */ /* 0x000fc6000bf05070 */
[----:B------:R0:W-:Y:S01]  /*6d50*/  STSM.16.M88.4 [R18], R28 ;  /* 0x0000001c12007844 */ /* 0x0001e20000000200 */
[----:B------:R-:W-:Y:S01]  /*6d60*/  BAR.SYNC.DEFER_BLOCKING 0x1, 0x100 ;  /* 0x0044000000007b1d */ /* 0x000fe20000010000 */
[----:B------:R-:W-:-:S07]  /*6d70*/  ISETP.NE.AND.EX P0, PT, RZ, UR11, PT, P0 ;  /* 0x0000000bff007c0c */ /* 0x000fce000bf05300 */
[----:B0-----:R-:W0:Y:S06]  /*6d80*/  LDC R18, c[0x0][0xbe8] ;  /* 0x0002fa00ff127b82 */ /* 0x001e2c0000000800 */
[----:B------:R-:W2:Y:S01]  /*6d90*/  @P0 LDG.E R26, desc[UR36][R32.64] ;  /* 0x00000024201a0981 */ /* 0x000ea2000c1e1900 */
[----:B------:R-:W-:-:S04]  /*6da0*/  UISETP.NE.U32.AND UP0, UPT, UR8, URZ, UPT ;  /* 0x0000003f0800728c */ /* 0x000fc8000bf05070 */
[----:B------:R-:W-:-:S06]  /*6db0*/  UISETP.NE.AND.EX UP0, UPT, UR9, URZ, UPT, UP0 ;  /* 0x0000003f0900728c */ /* 0x000fcc000bf05300 */
[----:B------:R-:W-:Y:S02]  /*6dc0*/  PLOP3.LUT P4, PT, PT, PT, UP0, 0x80, 0x0 ;  /* 0x000000000000781c */ /* 0x000fe40003f8f008 */
[----:B0-----:R-:W-:-:S03]  /*6dd0*/  ISETP.NE.AND P1, PT, R18, 0x1, PT ;  /* 0x000000011200780c */ /* 0x001fc60003f25270 */
[----:B------:R-:W-:-:S03]  /*6de0*/  @UP0 UIADD3 UR8, UP1, UR4, UR8, URZ ;  /* 0x0000000804080290 */ /* 0x000fc6000ff3e03f */
[----:B------:R-:W-:Y:S01]  /*6df0*/  ULDC UR4, c[0x0][0xa88] ;  /* 0x0002a20000047ab9 */ /* 0x000fe20000000800 */
[----:B------:R-:W-:Y:S01]  /*6e00*/  @UP0 UIADD3.X UR9, UR12, UR9, URZ, UP1, !UPT ;  /* 0x000000090c090290 */ /* 0x000fe20008ffe43f */
[----:B------:R-:W-:Y:S01]  /*6e10*/  MOV R3, UR4 ;  /* 0x0000000400037c02 */ /* 0x000fe20008000f00 */
[----:B------:R-:W-:Y:S01]  /*6e20*/  UISETP.NE.AND UP0, UPT, UR16, URZ, UPT ;  /* 0x0000003f1000728c */ /* 0x000fe2000bf05270 */
[----:B------:R-:W-:Y:S01]  /*6e30*/  IMAD.U32 R4, RZ, RZ, UR8 ;  /* 0x00000008ff047e24 */ /* 0x000fe2000f8e00ff */
[----:B------:R-:W-:Y:S02]  /*6e40*/  ULDC UR4, c[0x0][0xad4] ;  /* 0x0002b50000047ab9 */ /* 0x000fe40000000800 */
[----:B------:R-:W0:Y:S01]  /*6e50*/  @P1 LDC R6, c[0x0][0xbec] ;  /* 0x0002fb00ff061b82 */ /* 0x000e220000000800 */
[----:B------:R-:W-:Y:S01]  /*6e60*/  USEL UR4, UR16, UR4, UP0 ;  /* 0x0000000410047287 */ /* 0x000fe20008000000 */
[----:B------:R-:W-:Y:S01]  /*6e70*/  IMAD.U32 R5, RZ, RZ, UR9 ;  /* 0x00000009ff057e24 */ /* 0x000fe2000f8e00ff */
[----:B------:R-:W-:-:S02]  /*6e80*/  UMOV UR17, 0x9b8 ;  /* 0x000009b800117882 */ /* 0x000fc40000000000 */
[----:B------:R-:W-:-:S03]  /*6e90*/  UISETP.GT.AND UP1, UPT, UR4, 0x1, UPT ;  /* 0x000000010400788c */ /* 0x000fc6000bf24270 */
[----:B------:R-:W1:Y:S01]  /*6ea0*/  @P1 LDC R9, c[0x0][0xbf0] ;  /* 0x0002fc00ff091b82 */ /* 0x000e620000000800 */
[----:B------:R-:W-:Y:S01]  /*6eb0*/  USEL UR17, UR17, 0x978, UP1 ;  /* 0x0000097811117887 */ /* 0x000fe20008800000 */
[----:B------:R3:W5:Y:S01]  /*6ec0*/  @P4 LDG.E R3, desc[UR36][R4.64] ;  /* 0x0000002404034981 */ /* 0x000762000c1e1900 */
[----:B------:R-:W-:Y:S01]  /*6ed0*/  UISETP.NE.U32.AND UP0, UPT, UR10, URZ, UPT ;  /* 0x0000003f0a00728c */ /* 0x000fe2000bf05070 */
[----:B------:R-:W-:Y:S01]  /*6ee0*/  UMOV UR4, URZ ;  /* 0x0000003f00047c82 */ /* 0x000fe20008000000 */
[----:B------:R-:W-:Y:S02]  /*6ef0*/  USEL UR7, UR14, URZ, UP1 ;  /* 0x0000003f0e077287 */ /* 0x000fe40008800000 */
[----:B------:R-:W-:Y:S01]  /*6f00*/  UISETP.NE.AND.EX UP0, UPT, UR11, URZ, UPT, UP0 ;  /* 0x0000003f0b00728c */ /* 0x000fe2000bf05300 */
[----:B---3--:R-:W-:-:S03]  /*6f10*/  IMAD.U32 R4, RZ, RZ, UR15 ;  /* 0x0000000fff047e24 */ /* 0x008fc6000f8e00ff */
[----:B------:R-:W-:Y:S02]  /*6f20*/  USEL UR61, UR61, URZ, !UP0 ;  /* 0x0000003f3d3d7287 */ /* 0x000fe4000c000000 */
[----:B------:R-:W-:Y:S01]  /*6f30*/  ULDC.64 UR8, c[0x0][UR17+0x218] ;  /* 0x0000860011087abb */ /* 0x000fe20008000a00 */
[----:B------:R-:W-:Y:S01]  /*6f40*/  IMAD R11, R4, 0x80, R197 ;  /* 0x00000080040b7824 */ /* 0x000fe200078e02c5 */
[----:B------:R-:W-:Y:S01]  /*6f50*/  ULDC.64 UR10, c[0x0][UR17+0x220] ;  /* 0x00008800110a7abb */ /* 0x000fe20008000a00 */
[----:B------:R-:W-:Y:S02]  /*6f60*/  USEL UR16, UR13, URZ, !UP0 ;  /* 0x0000003f0d107287 */ /* 0x000fe4000c000000 */
[----:B0-----:R-:W-:Y:S01]  /*6f70*/  @P1 IMAD.HI.U32 R4, R11, R6, RZ ;  /* 0x000000060b041227 */ /* 0x001fe200078e00ff */
[----:B------:R-:W-:Y:S01]  /*6f80*/  ULDC.64 UR12, c[0x0][UR17+0x228] ;  /* 0x00008a00110c7abb */ /* 0x000fe20008000a00 */
[----:B------:R-:W-:Y:S02]  /*6f90*/  UIMAD.WIDE.U32 UR14, UR8, UR18, URZ ;  /* 0x00000012080e72a5 */ /* 0x000fe4000f8e003f */
[----:B------:R-:W-:Y:S01]  /*6fa0*/  UIMAD UR11, UR11, UR61, URZ ;  /* 0x0000003d0b0b72a4 */ /* 0x000fe2000f8e023f */
[----:B------:R-:W-:Y:S01]  /*6fb0*/  IMAD.MOV.U32 R7, RZ, RZ, R11 ;  /* 0x000000ffff077224 */ /* 0x000fe200078e000b */
[----:B------:R-:W-:Y:S01]  /*6fc0*/  UIMAD UR18, UR9, UR18, URZ ;  /* 0x00000012091272a4 */ /* 0x000fe2000f8e023f */
[----:B-1----:R-:W-:Y:S01]  /*6fd0*/  @P1 SHF.R.U32.HI R7, RZ, R9, R4 ;  /* 0x00000009ff071219 */ /* 0x002fe20000011604 */
[----:B------:R-:W-:-:S02]  /*6fe0*/  UIMAD.WIDE.U32 UR8, UR10, UR61, URZ ;  /* 0x0000003d0a0872a5 */ /* 0x000fc4000f8e003f */
[----:B------:R-:W-:Y:S02]  /*6ff0*/  UIMAD.WIDE.U32 UR20, UR12, UR7, URZ ;  /* 0x000000070c1472a5 */ /* 0x000fe4000f8e003f */
[----:B------:R-:W-:Y:S01]  /*7000*/  UIMAD UR7, UR13, UR7, URZ ;  /* 0x000000070d0772a4 */ /* 0x000fe2000f8e023f */
[--C-:B------:R-:W-:Y:S01]  /*7010*/  IMAD.MOV R9, RZ, RZ, -R7.reuse ;  /* 0x000000ffff097224 */ /* 0x100fe200078e0a07 */
[----:B------:R-:W-:Y:S02]  /*7020*/  UIMAD UR11, UR10, UR16, UR11 ;  /* 0x000000100a0b72a4 */ /* 0x000fe4000f8e020b */
[----:B------:R-:W-:Y:S01]  /*7030*/  UIADD3 UR18, UR15, UR18, URZ ;  /* 0x000000120f127290 */ /* 0x000fe2000fffe03f */
[----:B------:R-:W-:Y:S02]  /*7040*/  IMAD.U32 R4, RZ, RZ, UR20 ;  /* 0x00000014ff047e24 */ /* 0x000fe4000f8e00ff */
[----:B------:R-:W-:Y:S01]  /*7050*/  IMAD.U32 R5, RZ, RZ, UR21 ;  /* 0x00000015ff057e24 */ /* 0x000fe2000f8e00ff */
[----:B------:R-:W-:Y:S01]  /*7060*/  SHF.R.S32.HI R5, RZ, 0x1f, R7 ;  /* 0x0000001fff057819 */ /* 0x000fe20000011407 */
[----:B------:R-:W-:-:S05]  /*7070*/  IMAD R9, R18, R9, R11 ;  /* 0x0000000912097224 */ /* 0x000fca00078e020b */
[----:B------:R-:W-:Y:S02]  /*7080*/  SHF.R.S32.HI R6, RZ, 0x1f, R9 ;  /* 0x0000001fff067819 */ /* 0x000fe40000011409 */
[----:B--2---:R-:W-:-:S13]  /*7090*/  @P0 R2UR UR4, R26 ;  /* 0x000000001a0402ca */ /* 0x004fda00000e0000 */
[----:B------:R-:W-:Y:S02]  /*70a0*/  UIADD3 UR14, UP0, UP2, UR8, UR14, UR4 ;  /* 0x0000000e080e7290 */ /* 0x000fe4000fa1e004 */
[----:B------:R-:W-:Y:S02]  /*70b0*/  UIADD3 UR8, UR21, UR7, URZ ;  /* 0x0000000715087290 */ /* 0x000fe4000fffe03f */
[----:B------:R-:W-:Y:S02]  /*70c0*/  UIADD3 UR7, UR9, UR11, URZ ;  /* 0x0000000b09077290 */ /* 0x000fe4000fffe03f */
[----:B------:R-:W-:Y:S01]  /*70d0*/  USHF.R.S32.HI UR12, URZ, 0x1f, UR4 ;  /* 0x0000001f3f0c7899 */ /* 0x000fe20008011404 */
[----:B------:R-:W-:Y:S01]  /*70e0*/  IADD3 R4, P2, P3, R7, UR14, R4 ;  /* 0x0000000e07047c10 */ /* 0x000fe2000fb5e004 */
[----:B------:R-:W-:Y:S01]  /*70f0*/  IMAD.U32 R8, RZ, RZ, UR8 ;  /* 0x00000008ff087e24 */ /* 0x000fe2000f8e00ff */
[----:B------:R-:W-:Y:S01]  /*7100*/  ULDC.64 UR8, c[0x0][UR17+0x210] ;  /* 0x0000840011087abb */ /* 0x000fe20008000a00 */
[----:B------:R-:W-:Y:S01]  /*7110*/  UIADD3.X UR7, UR7, UR18, UR12, UP0, UP2 ;  /* 0x0000001207077290 */ /* 0x000fe200087e440c */
[----:B------:R-:W-:Y:S01]  /*7120*/  IMAD R7, R9, UR9, RZ ;  /* 0x0000000909077c24 */ /* 0x000fe2000f8e02ff */
[----:B------:R-:W-:Y:S01]  /*7130*/  ULDC.64 UR10, c[0x0][0xba8] ;  /* 0x0002ea00000a7ab9 */ /* 0x000fe20000000a00 */
[----:B------:R-:W-:Y:S01]  /*7140*/  @!UP1 ULDC UR10, c[0x0][0xb50] ;  /* 0x0002d400000a9ab9 */ /* 0x000fe20000000800 */
[----:B------:R-:W-:Y:S01]  /*7150*/  @!UP1 ULDC UR11, c[0x0][0xb54] ;  /* 0x0002d500000b9ab9 */ /* 0x000fe20000000800 */
[----:B------:R-:W-:Y:S01]  /*7160*/  IMAD R7, R6, UR8, R7 ;  /* 0x0000000806077c24 */ /* 0x000fe2000f8e0207 */
[----:B------:R-:W-:-:S03]  /*7170*/  IADD3.X R5, R5, UR7, R8, P2, P3 ;  /* 0x0000000705057c10 */ /* 0x000fc600097e6408 */
[----:B------:R-:W-:-:S04]  /*7180*/  IMAD.WIDE.U32 R4, R9, UR8, R4 ;  /* 0x0000000809047c25 */ /* 0x000fc8000f8e0004 */
[----:B------:R-:W-:Y:S01]  /*7190*/  IMAD.IADD R5, R5, 0x1, R7 ;  /* 0x0000000105057824 */ /* 0x000fe200078e0207 */
[----:B------:R-:W-:-:S04]  /*71a0*/  LEA R9, P2, R4, UR10, 0x2 ;  /* 0x0000000a04097c11 */ /* 0x000fc8000f8410ff */
[----:B------:R-:W-:Y:S01]  /*71b0*/  LEA.HI.X R10, R4, UR11, R5, 0x2, P2 ;  /* 0x0000000b040a7c11 */ /* 0x000fe200090f1405 */
[----:B------:R-:W-:Y:S08]  /*71c0*/  @P4 BRA `(.L_x_213) ;  /* 0x0000000000104947 */ /* 0x000ff00003800000 */
[----:B------:R-:W-:Y:S05]  /*71d0*/  @!P0 BRA `(.L_x_213) ;  /* 0x00000000000c8947 */ /* 0x000fea0003800000 */
[----:B------:R-:W2:Y:S04]  /*71e0*/  LDG.E R4, desc[UR36][R32.64] ;  /* 0x0000002420047981 */ /* 0x000ea8000c1e1900 */
[----:B-----5:R-:W2:Y:S02]  /*71f0*/  LDG.E R3, desc[UR36][R32.64+0x4] ;  /* 0x0000042420037981 */ /* 0x020ea4000c1e1900 */
[----:B--2---:R-:W-:-:S07]  /*7200*/  IADD3 R3, -R4, R3, RZ ;  /* 0x0000000304037210 */ /* 0x004fce0007ffe1ff */
.L_x_213:
[----:B------:R-:W-:Y:S01]  /*7210*/  R2UR UR7, R175 ;  /* 0x00000000af0772ca */ /* 0x000fe200000e0000 */
[----:B------:R-:W-:Y:S01]  /*7220*/  SHFL.IDX PT, R4, R9, RZ, 0x1c1f ;  /* 0x001c1fff09047589 */ /* 0x000fe200000e0000 */
[----:B-----5:R-:W-:Y:S01]  /*7230*/  IMAD R3, R3, R18, RZ ;  /* 0x0000001203037224 */ /* 0x020fe200078e02ff */
[----:B------:R-:W-:Y:S02]  /*7240*/  LOP3.LUT P0, RZ, R179, 0x3, RZ, 0xc0, !PT ;  /* 0x00000003b3ff7812 */ /* 0x000fe4000780c0ff */
[----:B------:R-:W0:Y:S01]  /*7250*/  SHFL.IDX PT, R5, R10, RZ, 0x1c1f ;  /* 0x001c1fff0a057589 */ /* 0x000e2200000e0000 */
[----:B------:R-:W-:-:S03]  /*7260*/  PLOP3.LUT P3, PT, PT, PT, UP1, 0x80, 0x0 ;  /* 0x000000000000781c */ /* 0x000fc60003f6f018 */
[----:B------:R-:W-:Y:S04]  /*7270*/  SHFL.IDX PT, R6, R9, 0x1, 0x1c1f ;  /* 0x003c1f0009067f89 */ /* 0x000fe800000e0000 */
[----:B------:R-:W-:Y:S01]  /*7280*/  IMAD.U32 R13, RZ, RZ, UR7 ;  /* 0x00000007ff0d7e24 */ /* 0x000fe2000f8e00ff */
[----:B------:R-:W1:Y:S03]  /*7290*/  SHFL.IDX PT, R7, R10, 0x1, 0x1c1f ;  /* 0x003c1f000a077f89 */ /* 0x000e6600000e0000 */
[----:B------:R-:W-:-:S04]  /*72a0*/  IMAD R12, R13, 0x80, R196 ;  /* 0x000000800d0c7824 */ /* 0x000fc800078e02c4 */
[C---:B------:R-:W-:Y:S01]  /*72b0*/  VIADD R8, R12.reuse, 0x8 ;  /* 0x000000080c087836 */ /* 0x040fe20000000000 */
[----:B------:R-:W-:-:S04]  /*72c0*/  ISETP.GE.OR P2, PT, R12, R3, P0 ;  /* 0x000000030c00720c */ /* 0x000fc80000746670 */
[----:B------:R-:W-:-:S09]  /*72d0*/  ISETP.GE.OR P0, PT, R8, R3, P0 ;  /* 0x000000030800720c */ /* 0x000fd20000706670 */
[----:B0-----:R0:W-:Y:S01]  /*72e0*/  @!P2 ST.E desc[UR36][R4.64], R99 ;  /* 0x000000630400a985 */ /* 0x0011e2000c101924 */
[----:B------:R-:W-:-:S03]  /*72f0*/  ISETP.GE.AND P2, PT, R12, R3, PT ;  /* 0x000000030c00720c */ /* 0x000fc60003f46270 */
[----:B-1----:R0:W-:Y:S01]  /*7300*/  @!P0 ST.E desc[UR36][R6.64], R98 ;  /* 0x0000006206008985 */ /* 0x0021e2000c101924 */
[----:B------:R-:W-:Y:S01]  /*7310*/  ISETP.GE.AND P0, PT, R8, R3, PT ;  /* 0x000000030800720c */ /* 0x000fe20003f06270 */
[----:B------:R-:W-:-:S12]  /*7320*/  @P3 BRA `(.L_x_214) ;  /* 0x0000000800983947 */ /* 0x000fd80003800000 */
[----:B0-----:R-:W-:Y:S01]  /*7330*/  IMAD R5, R176, 0x40, R2 ;  /* 0x00000040b0057824 */ /* 0x001fe200078e0202 */
[----:B------:R-:W0:Y:S01]  /*7340*/  @P1 LDC R21, c[0x0][0xbec] ;  /* 0x0002fb00ff151b82 */ /* 0x000e220000000800 */
[----:B------:R-:W-:Y:S01]  /*7350*/  R2UR UR14, R175 ;  /* 0x00000000af0e72ca */ /* 0x000fe200000e0000 */
[----:B------:R-:W-:Y:S01]  /*7360*/  ULDC.64 UR10, c[0x0][0xaa0] ;  /* 0x0002a800000a7ab9 */ /* 0x000fe20000000a00 */
[----:B------:R-:W-:Y:S01]  /*7370*/  IMAD.WIDE R24, R5, 0x2, R24 ;  /* 0x0000000205187825 */ /* 0x000fe200078e0218 */
[----:B------:R-:W-:Y:S02]  /*7380*/  R2UR UR15, R174 ;  /* 0x00000000ae0f72ca */ /* 0x000fe400000e0000 */
[C---:B------:R-:W-:Y:S02]  /*7390*/  IADD3 R9, P6, R24.reuse, 0x1000, RZ ;  /* 0x0000100018097810 */ /* 0x040fe40007fde0ff */
[----:B------:R-:W-:Y:S02]  /*73a0*/  IADD3 R13, P5, R24, 0x2000, RZ ;  /* 0x00002000180d7810 */ /* 0x000fe40007fbe0ff */
[----:B------:R-:W-:-:S02]  /*73b0*/  LOP3.LUT R8, R9, 0x380, RZ, 0xc0, !PT ;  /* 0x0000038009087812 */ /* 0x000fc400078ec0ff */
[----:B------:R-:W-:Y:S02]  /*73c0*/  IADD3 R29, P4, R24, 0x3000, RZ ;  /* 0x00003000181d7810 */ /* 0x000fe40007f9e0ff */
[----:B------:R-:W-:Y:S02]  /*73d0*/  SHF.R.U64 R8, R8, 0x3, RZ ;  /* 0x0000000308087819 */ /* 0x000fe400000012ff */
[----:B------:R-:W-:Y:S02]  /*73e0*/  IADD3 R33, P3, R24, 0x4000, RZ ;  /* 0x0000400018217810 */ /* 0x000fe40007f7e0ff */
[----:B------:R-:W-:Y:S01]  /*73f0*/  LOP3.LUT R8, R8, R9, RZ, 0x3c, !PT ;  /* 0x0000000908087212 */ /* 0x000fe200078e3cff */
[----:B------:R-:W-:Y:S01]  /*7400*/  IMAD.X R9, RZ, RZ, R25, P6 ;  /* 0x000000ffff097224 */ /* 0x000fe200030e0619 */
[C---:B------:R-:W-:Y:S02]  /*7410*/  IADD3 R5, P6, R24.reuse, 0x7000, RZ ;  /* 0x0000700018057810 */ /* 0x040fe40007fde0ff */
[----:B------:R-:W-:-:S02]  /*7420*/  IADD3 R37, P2, R24, 0x5000, RZ ;  /* 0x0000500018257810 */ /* 0x000fc40007f5e0ff */
[C---:B------:R-:W-:Y:S01]  /*7430*/  IADD3 R41, P0, R24.reuse, 0x6000, RZ ;  /* 0x0000600018297810 */ /* 0x040fe20007f1e0ff */
[----:B------:R-:W-:Y:S01]  /*7440*/  UIMAD UR7, UR12, UR10, URZ ;  /* 0x0000000a0c0772a4 */ /* 0x000fe2000f8e023f */
[----:B------:R-:W-:Y:S01]  /*7450*/  LOP3.LUT R7, R24, 0x380, RZ, 0xc0, !PT ;  /* 0x0000038018077812 */ /* 0x000fe200078ec0ff */
[----:B------:R-:W-:Y:S01]  /*7460*/  UIMAD.WIDE.U32 UR8, UR4, UR10, URZ ;  /* 0x0000000a040872a5 */ /* 0x000fe2000f8e003f */
[----:B------:R-:W-:Y:S01]  /*7470*/  LOP3.LUT R4, R5, 0x380, RZ, 0xc0, !PT ;  /* 0x0000038005047812 */ /* 0x000fe200078ec0ff */
[----:B------:R-:W-:Y:S01]  /*7480*/  IMAD R19, R17, 0x20, R176 ;  /* 0x0000002011137824 */ /* 0x000fe200078e02b0 */
[----:B------:R-:W-:Y:S01]  /*7490*/  LOP3.LUT R12, R13, 0x380, RZ, 0xc0, !PT ;  /* 0x000003800d0c7812 */ /* 0x000fe200078ec0ff */
[----:B------:R-:W-:Y:S01]  /*74a0*/  IMAD.U32 R26, RZ, RZ, UR14 ;  /* 0x0000000eff1a7e24 */ /* 0x000fe2000f8e00ff */
[----:B------:R-:W-:Y:S01]  /*74b0*/  LOP3.LUT R28, R29, 0x380, RZ, 0xc0, !PT ;  /* 0x000003801d1c7812 */ /* 0x000fe200078ec0ff */
[----:B------:R-:W-:Y:S01]  /*74c0*/  ULDC.64 UR12, c[0x0][0xaf0] ;  /* 0x0002bc00000c7ab9 */ /* 0x000fe20000000a00 */
[----:B------:R-:W-:Y:S01]  /*74d0*/  LOP3.LUT R32, R33, 0x380, RZ, 0xc0, !PT ;  /* 0x0000038021207812 */ /* 0x000fe200078ec0ff */
[----:B------:R-:W5:Y:S01]  /*74e0*/  LD.E.128 R8, desc[UR36][R8.64] ;  /* 0x0000002408087980 */ /* 0x000f62000c101d00 */
[----:B------:R-:W-:-:S02]  /*74f0*/  LOP3.LUT R36, R37, 0x380, RZ, 0xc0, !PT ;  /* 0x0000038025247812 */ /* 0x000fc400078ec0ff */
[----:B------:R-:W-:Y:S02]  /*7500*/  LOP3.LUT R40, R41, 0x380, RZ, 0xc0, !PT ;  /* 0x0000038029287812 */ /* 0x000fe400078ec0ff */
[----:B------:R-:W-:Y:S02]  /*7510*/  SHF.R.U64 R7, R7, 0x3, RZ ;  /* 0x0000000307077819 */ /* 0x000fe400000012ff */
[----:B------:R-:W-:Y:S02]  /*7520*/  SHF.R.U64 R4, R4, 0x3, RZ ;  /* 0x0000000304047819 */ /* 0x000fe400000012ff */
[----:B------:R-:W-:Y:S02]  /*7530*/  SHF.R.U64 R12, R12, 0x3, RZ ;  /* 0x000000030c0c7819 */ /* 0x000fe400000012ff */
[----:B------:R-:W-:Y:S02]  /*7540*/  SHF.R.U64 R28, R28, 0x3, RZ ;  /* 0x000000031c1c7819 */ /* 0x000fe400000012ff */
[----:B------:R-:W-:-:S02]  /*7550*/  SHF.R.U64 R32, R32, 0x3, RZ ;  /* 0x0000000320207819 */ /* 0x000fc400000012ff */
[----:B------:R-:W-:Y:S02]  /*7560*/  SHF.R.U64 R36, R36, 0x3, RZ ;  /* 0x0000000324247819 */ /* 0x000fe400000012ff */
[----:B------:R-:W-:Y:S02]  /*7570*/  SHF.R.U64 R40, R40, 0x3, RZ ;  /* 0x0000000328287819 */ /* 0x000fe400000012ff */
[----:B------:R-:W-:Y:S02]  /*7580*/  LOP3.LUT R24, R7, R24, RZ, 0x3c, !PT ;  /* 0x0000001807187212 */ /* 0x000fe400078e3cff */
[----:B------:R-:W-:Y:S01]  /*7590*/  LOP3.LUT R12, R12, R13, RZ, 0x3c, !PT ;  /* 0x0000000d0c0c7212 */ /* 0x000fe200078e3cff */
[--C-:B------:R-:W-:Y:S01]  /*75a0*/  IMAD.X R13, RZ, RZ, R25.reuse, P5 ;  /* 0x000000ffff0d7224 */ /* 0x100fe200028e0619 */
[----:B------:R-:W-:Y:S01]  /*75b0*/  LOP3.LUT R28, R28, R29, RZ, 0x3c, !PT ;  /* 0x0000001d1c1c7212 */ /* 0x000fe200078e3cff */
[--C-:B------:R-:W-:Y:S01]  /*75c0*/  IMAD.X R29, RZ, RZ, R25.reuse, P4 ;  /* 0x000000ffff1d7224 */ /* 0x100fe200020e0619 */
[----:B------:R-:W-:Y:S01]  /*75d0*/  LOP3.LUT R32, R32, R33, RZ, 0x3c, !PT ;  /* 0x0000002120207212 */ /* 0x000fe200078e3cff */
[--C-:B------:R-:W-:Y:S01]  /*75e0*/  IMAD.X R33, RZ, RZ, R25.reuse, P3 ;  /* 0x000000ffff217224 */ /* 0x100fe200018e0619 */
[----:B------:R-:W-:Y:S01]  /*75f0*/  LOP3.LUT R36, R36, R37, RZ, 0x3c, !PT ;  /* 0x0000002524247212 */ /* 0x000fe200078e3cff */
[--C-:B------:R-:W-:Y:S01]  /*7600*/  IMAD.X R37, RZ, RZ, R25.reuse, P2 ;  /* 0x000000ffff257224 */ /* 0x100fe200010e0619 */
[----:B------:R-:W-:Y:S01]  /*7610*/  LOP3.LUT R40, R40, R41, RZ, 0x3c, !PT ;  /* 0x0000002928287212 */ /* 0x000fe200078e3cff */
[----:B------:R-:W-:Y:S01]  /*7620*/  IMAD.X R41, RZ, RZ, R25, P0 ;  /* 0x000000ffff297224 */ /* 0x000fe200000e0619 */
[----:B------:R-:W-:-:S02]  /*7630*/  LOP3.LUT R44, R4, R5, RZ, 0x3c, !PT ;  /* 0x00000005042c7212 */ /* 0x000fc400078e3cff */
[----:B------:R-:W-:Y:S01]  /*7640*/  IADD3.X R45, RZ, R25, RZ, P6, !PT ;  /* 0x00000019ff2d7210 */ /* 0x000fe200037fe4ff */
[----:B------:R1:W5:Y:S01]  /*7650*/  LD.E.128 R4, desc[UR36][R24.64] ;  /* 0x0000002418047980 */ /* 0x000362000c101d00 */
[----:B------:R-:W-:Y:S01]  /*7660*/  UIMAD UR7, UR4, UR11, UR7 ;  /* 0x0000000b040772a4 */ /* 0x000fe2000f8e0207 */
[----:B------:R-:W-:Y:S02]  /*7670*/  IMAD R26, R26, 0x80, R19 ;  /* 0x000000801a1a7824 */ /* 0x000fe400078e0213 */
[----:B------:R-:W-:Y:S01]  /*7680*/  ULDC.64 UR10, c[0x0][0xae8] ;  /* 0x0002ba00000a7ab9 */ /* 0x000fe20000000a00 */
[----:B------:R-:W5:Y:S04]  /*7690*/  LD.E.128 R12, desc[UR36][R12.64] ;  /* 0x000000240c0c7980 */ /* 0x000f68000c101d00 */
[----:B------:R-:W5:Y:S01]  /*76a0*/  LD.E.128 R28, desc[UR36][R28.64] ;  /* 0x000000241c1c7980 */ /* 0x000f62000c101d00 */
[----:B-1----:R-:W1:Y:S01]  /*76b0*/  @P1 LDC R25, c[0x0][0xbf0] ;  /* 0x0002fc00ff191b82 */ /* 0x002e620000000800 */
[----:B------:R-:W-:-:S02]  /*76c0*/  UIADD3 UR9, UR9, UR7, URZ ;  /* 0x0000000709097290 */ /* 0x000fc4000fffe03f */
[----:B------:R-:W-:Y:S01]  /*76d0*/  USHF.R.S32.HI UR4, URZ, 0x1f, UR61 ;  /* 0x0000001f3f047899 */ /* 0x000fe2000801143d */
[----:B------:R-:W5:Y:S01]  /*76e0*/  LD.E.128 R32, desc[UR36][R32.64] ;  /* 0x0000002420207980 */ /* 0x000f62000c101d00 */
[----:B------:R-:W-:Y:S01]  /*76f0*/  UIMAD.WIDE.U32 UR8, UR15, UR10, UR8 ;  /* 0x0000000a0f0872a5 */ /* 0x000fe2000f8e0008 */
[----:B0-----:R-:W-:Y:S01]  /*7700*/  @P1 IMAD.HI.U32 R20, R26, R21, RZ ;  /* 0x000000151a141227 */ /* 0x001fe200078e00ff */
[----:B------:R-:W-:Y:S01]  /*7710*/  UIMAD UR4, UR4, UR12, URZ ;  /* 0x0000000c040472a4 */ /* 0x000fe2000f8e023f */
[----:B------:R-:W5:Y:S01]  /*7720*/  LD.E.128 R36, desc[UR36][R36.64] ;  /* 0x0000002424247980 */ /* 0x000f62000c101d00 */
[----:B------:R-:W-:Y:S01]  /*7730*/  UIMAD UR9, UR15, UR11, UR9 ;  /* 0x0000000b0f0972a4 */ /* 0x000fe2000f8e0209 */
[----:B------:R-:W-:Y:S01]  /*7740*/  IMAD.MOV.U32 R19, RZ, RZ, R26 ;  /* 0x000000ffff137224 */ /* 0x000fe200078e001a */
[----:B------:R-:W-:Y:S01]  /*7750*/  UIMAD UR4, UR61, UR13, UR4 ;  /* 0x0000000d3d0472a4 */ /* 0x000fe2000f8e0204 */
[----:B------:R-:W5:Y:S01]  /*7760*/  LD.E.128 R40, desc[UR36][R40.64] ;  /* 0x0000002428287980 */ /* 0x000f62000c101d00 */
[----:B------:R-:W-:Y:S01]  /*7770*/  UIMAD.WIDE.U32 UR8, UR61, UR12, UR8 ;  /* 0x0000000c3d0872a5 */ /* 0x000fe2000f8e0008 */
[----:B------:R-:W-:-:S02]  /*7780*/  ULDC.64 UR10, c[0x0][0xae0] ;  /* 0x0002b800000a7ab9 */ /* 0x000fc40000000a00 */
[----:B------:R-:W5:Y:S01]  /*7790*/  LD.E.128 R44, desc[UR36][R44.64] ;  /* 0x000000242c2c7980 */ /* 0x000f62000c101d00 */
[----:B------:R-:W-:Y:S01]  /*77a0*/  UIADD3 UR4, UR9, UR4, URZ ;  /* 0x0000000409047290 */ /* 0x000fe2000fffe03f */
[----:B-1----:R-:W-:Y:S01]  /*77b0*/  @P1 SHF.R.U32.HI R19, RZ, R25, R20 ;  /* 0x00000019ff131219 */ /* 0x002fe20000011614 */
[----:B------:R-:W-:Y:S01]  /*77c0*/  IMAD.U32 R21, RZ, RZ, UR9 ;  /* 0x00000009ff157e24 */ /* 0x000fe2000f8e00ff */
[----:B------:R-:W-:Y:S01]  /*77d0*/  @!PT LDS RZ, [RZ] ;  /* 0x00000000fffff984 */ /* 0x000fe20000000800 */
[----:B------:R-:W-:Y:S01]  /*77e0*/  @!PT LDS RZ, [RZ] ;  /* 0x00000000fffff984 */ /* 0x000fe20000000800 */
[----:B------:R-:W-:Y:S01]  /*77f0*/  @!PT LDS RZ, [RZ] ;  /* 0x00000000fffff984 */ /* 0x000fe20000000800 */
[----:B------:R-:W-:Y:S01]  /*7800*/  @!PT LDS RZ, [RZ] ;  /* 0x00000000fffff984 */ /* 0x000fe20000000800 */
[----:B------:R0:W-:Y:S06]  /*7810*/  MEMBAR.ALL.CTA ;  /* 0x0000000000007992 */ /* 0x0001ec0000008000 */
[----:B0-----:R-:W0:Y:S01]  /*7820*/  FENCE.VIEW.ASYNC.S ;  /* 0x00000000000073c6 */ /* 0x001e220000000000 */
[--C-:B------:R-:W-:Y:S01]  /*7830*/  SHF.R.S32.HI R24, RZ, 0x1f, R19.reuse ;  /* 0x0000001fff187819 */ /* 0x100fe20000011413 */
[----:B------:R-:W-:-:S02]  /*7840*/  IMAD.MOV R25, RZ, RZ, -R19 ;  /* 0x000000ffff197224 */ /* 0x000fc400078e0a13 */
[----:B------:R-:W-:Y:S01]  /*7850*/  IMAD.U32 R20, RZ, RZ, UR8 ;  /* 0x00000008ff147e24 */ /* 0x000fe2000f8e00ff */
[----:B------:R-:W-:Y:S01]  /*7860*/  ULDC.64 UR8, c[0x0][0xad8] ;  /* 0x0002b60000087ab9 */ /* 0x000fe20000000a00 */
[----:B------:R-:W-:Y:S02]  /*7870*/  IMAD R24, R24, UR10, RZ ;  /* 0x0000000a18187c24 */ /* 0x000fe4000f8e02ff */
[----:B------:R-:W-:Y:S02]  /*7880*/  IMAD.U32 R21, RZ, RZ, UR4 ;  /* 0x00000004ff157e24 */ /* 0x000fe4000f8e00ff */
[----:B------:R-:W-:Y:S02]  /*7890*/  IMAD R25, R18, R25, R26 ;  /* 0x0000001912197224 */ /* 0x000fe400078e021a */
[C---:B------:R-:W-:Y:S02]  /*78a0*/  IMAD R49, R19.reuse, UR11, R24 ;  /* 0x0000000b13317c24 */ /* 0x040fe4000f8e0218 */
[----:B------:R-:W-:Y:S01]  /*78b0*/  IMAD.WIDE.U32 R18, R19, UR10, R20 ;  /* 0x0000000a13127c25 */ /* 0x000fe2000f8e0014 */
[----:B------:R-:W-:-:S03]  /*78c0*/  SHF.R.S32.HI R20, RZ, 0x1f, R25 ;  /* 0x0000001fff147819 */ /* 0x000fc60000011419 */
[----:B------:R-:W-:Y:S01]  /*78d0*/  IMAD.U32 R21, RZ, RZ, UR14 ;  /* 0x0000000eff157e24 */ /* 0x000fe2000f8e00ff */
[----:B------:R-:W-:Y:S01]  /*78e0*/  IADD3 R19, R19, R49, RZ ;  /* 0x0000003113137210 */ /* 0x000fe20007ffe0ff */
[----:B------:R-:W-:Y:S02]  /*78f0*/  IMAD R24, R20, UR8, RZ ;  /* 0x0000000814187c24 */ /* 0x000fe4000f8e02ff */
[----:B------:R-:W-:Y:S02]  /*7900*/  IMAD R26, R21, 0x80, R176 ;  /* 0x00000080151a7824 */ /* 0x000fe400078e02b0 */
[C---:B------:R-:W-:Y:S02]  /*7910*/  IMAD R21, R25.reuse, UR9, R24 ;  /* 0x0000000919157c24 */ /* 0x040fe4000f8e0218 */
[----:B------:R-:W-:Y:S01]  /*7920*/  IMAD.WIDE.U32 R18, R25, UR8, R18 ;  /* 0x0000000819127c25 */ /* 0x000fe2000f8e0012 */
[----:B------:R-:W-:Y:S01]  /*7930*/  ISETP.GE.AND P2, PT, R26, R3, PT ;  /* 0x000000031a00720c */ /* 0x000fe20003f46270 */
[----:B------:R-:W-:-:S02]  /*7940*/  ULDC.64 UR8, c[0x0][0xa80] ;  /* 0x0002a00000087ab9 */ /* 0x000fc40000000a00 */
[----:B------:R-:W-:Y:S01]  /*7950*/  IMAD.IADD R19, R19, 0x1, R21 ;  /* 0x0000000113137824 */ /* 0x000fe200078e0215 */
[----:B------:R-:W-:Y:S01]  /*7960*/  LEA R24, P3, R18, UR8, 0x1 ;  /* 0x0000000812187c11 */ /* 0x000fe2000f8608ff */
[----:B------:R-:W-:Y:S02]  /*7970*/  VIADD R0, R0, 0x2a820 ;  /* 0x0002a82000007836 */ /* 0x000fe40000000000 */
[----:B------:R-:W-:Y:S01]  /*7980*/  VIADD R20, R26, 0x20 ;  /* 0x000000201a147836 */ /* 0x000fe20000000000 */
[----:B------:R-:W-:Y:S02]  /*7990*/  LEA.HI.X R25, R18, UR9, R19, 0x1, P3 ;  /* 0x0000000912197c11 */ /* 0x000fe400098f0c13 */
[----:B------:R-:W-:Y:S02]  /*79a0*/  PRMT R0, RZ, 0x654, R0 ;  /* 0x00000654ff007816 */ /* 0x000fe40000000000 */
[-C--:B------:R-:W-:Y:S01]  /*79b0*/  ISETP.GE.AND P0, PT, R20, R3.reuse, PT ;  /* 0x000000031400720c */ /* 0x080fe20003f06270 */
[----:B------:R-:W-:Y:S01]  /*79c0*/  VIADD R20, R26, 0x40 ;  /* 0x000000401a147836 */ /* 0x000fe20000000000 */
[----:B0-----:R0:W-:Y:S01]  /*79d0*/  SYNCS.ARRIVE.TRANS64.RED.A1T0 RZ, [R0+URZ], RZ ;  /* 0x000000ff00ff79a7 */ /* 0x0011e2000810043f */
[----:B------:R0:W1:Y:S01]  /*79e0*/  SHFL.IDX PT, R19, R24, RZ, 0x181f ;  /* 0x00181fff18137589 */ /* 0x00006200000e0000 */
[----:B------:R-:W-:Y:S03]  /*79f0*/  BSSY B1, `(.L_x_215) ;  /* 0x000000d000017945 */ /* 0x000fe60003800000 */
[----:B------:R0:W2:Y:S01]  /*7a00*/  SHFL.IDX PT, R21, R25, RZ, 0x181f ;  /* 0x00181fff19157589 */ /* 0x0000a200000e0000 */
[----:B------:R-:W-:Y:S01]  /*7a10*/  ISETP.GE.AND P1, PT, R20, R3, PT ;  /* 0x000000031400720c */ /* 0x000fe20003f26270 */
[----:B------:R-:W-:-:S12]  /*7a20*/  @P2 BRA `(.L_x_216) ;  /* 0x0000000000242947 */ /* 0x000fd80003800000 */
[----:B------:R-:W-:Y:S02]  /*7a30*/  ULDC UR4, c[0x0][0xac8] ;  /* 0x0002b20000047ab9 */ /* 0x000fe40000000800 */
[----:B------:R-:W-:Y:S02]  /*7a40*/  ISETP.GE.AND P2, PT, R2, UR4, PT ;  /* 0x0000000402007c0c */ /* 0x000fe4000bf46270 */
[----:B------:R-:W-:-:S11]  /*7a50*/  ISETP.GE.AND P3, PT, R16, UR4, PT ;  /* 0x0000000410007c0c */ /* 0x000fd6000bf66270 */
[-C--:B-1----:R-:W-:Y:S02]  /*7a60*/  @!P2 LEA R18, P4, R2, R19.reuse, 0x1 ;  /* 0x000000130212a211 */ /* 0x082fe400078808ff */
[----:B------:R-:W-:Y:S02]  /*7a70*/  @!P3 LEA R20, P5, R16, R19, 0x1 ;  /* 0x000000131014b211 */ /* 0x000fe400078a08ff */
[-C--:B--2---:R-:W-:Y:S02]  /*7a80*/  @!P2 LEA.HI.X R19, R2, R21.reuse, R201, 0x1, P4 ;  /* 0x000000150213a211 */ /* 0x084fe400020f0cc9 */
[----:B------:R-:W-:-:S03]  /*7a90*/  @!P3 LEA.HI.X R21, R16, R21, R200, 0x1, P5 ;  /* 0x000000151015b211 */ /* 0x000fc600028f0cc8 */
[----:B-----5:R3:W-:Y:S04]  /*7aa0*/  @!P2 ST.E.128 desc[UR36][R18.64], R4 ;  /* 0x000000041200a985 */ /* 0x0207e8000c101d24 */
[----:B------:R3:W-:Y:S02]  /*7ab0*/  @!P3 ST.E.128 desc[UR36][R20.64], R32 ;  /* 0x000000201400b985 */ /* 0x0007e4000c101d24 */
.L_x_216:
[----:B------:R-:W-:Y:S05]  /*7ac0*/  BSYNC B1 ;  /* 0x0000000000017941 */ /* 0x000fea0003800000 */
.L_x_215:
[----:B---3-5:R3:W4:Y:S01]  /*7ad0*/  SHFL.IDX PT, R7, R25, 0x1, 0x181f ;  /* 0x00381f0019077f89 */ /* 0x02872200000e0000 */
[----:B------:R-:W-:Y:S03]  /*7ae0*/  BSSY B1, `(.L_x_217) ;  /* 0x000000c000017945 */ /* 0x000fe60003800000 */
[----:B------:R3:W0:Y:S01]  /*7af0*/  SHFL.IDX PT, R5, R24, 0x1, 0x181f ;  /* 0x00381f0018057f89 */ /* 0x00062200000e0000 */
[----:B------:R-:W-:Y:S05]  /*7b00*/  @P0 BRA `(.L_x_218) ;  /* 0x0000000000240947 */ /* 0x000fea0003800000 */
[----:B------:R-:W-:Y:S02]  /*7b10*/  ULDC UR4, c[0x0][0xac8] ;  /* 0x0002b20000047ab9 */ /* 0x000fe40000000800 */
[----:B------:R-:W-:Y:S02]  /*7b20*/  ISETP.GE.AND P3, PT, R2, UR4, PT ;  /* 0x0000000402007c0c */ /* 0x000fe4000bf66270 */
[----:B------:R-:W-:-:S11]  /*7b30*/  ISETP.GE.AND P4, PT, R16, UR4, PT ;  /* 0x0000000410007c0c */ /* 0x000fd6000bf86270 */
[-C--:B0-----:R-:W-:Y:S02]  /*7b40*/  @!P3 LEA R4, P0, R2, R5.reuse, 0x1 ;  /* 0x000000050204b211 */ /* 0x081fe400078008ff */
[----:B------:R-:W-:Y:S02]  /*7b50*/  @!P4 LEA R6, P2, R16, R5, 0x1 ;  /* 0x000000051006c211 */ /* 0x000fe400078408ff */
[-C--:B----4-:R-:W-:Y:S02]  /*7b60*/  @!P3 LEA.HI.X R5, R2, R7.reuse, R201, 0x1, P0 ;  /* 0x000000070205b211 */ /* 0x090fe400000f0cc9 */
[----:B------:R-:W-:-:S03]  /*7b70*/  @!P4 LEA.HI.X R7, R16, R7, R200, 0x1, P2 ;  /* 0x000000071007c211 */ /* 0x000fc600010f0cc8 */
[----:B------:R0:W-:Y:S04]  /*7b80*/  @!P3 ST.E.128 desc[UR36][R4.64], R8 ;  /* 0x000000080400b985 */ /* 0x0001e8000c101d24 */
[----:B------:R0:W-:Y:S02]  /*7b90*/  @!P4 ST.E.128 desc[UR36][R6.64], R36 ;  /* 0x000000240600c985 */ /* 0x0001e4000c101d24 */
.L_x_218:
[----:B------:R-:W-:Y:S05]  /*7ba0*/  BSYNC B1 ;  /* 0x0000000000017941 */ /* 0x000fea0003800000 */
.L_x_217:
[----:B0---4-:R0:W4:Y:S01]  /*7bb0*/  SHFL.IDX PT, R7, R25, 0x2, 0x181f ;  /* 0x00581f0019077f89 */ /* 0x01112200000e0000 */
        /* <DEDUP_REMOVED lines=12> */
.L_x_220:
[----:B------:R-:W-:Y:S05]  /*7c80*/  BSYNC B1 ;  /* 0x0000000000017941 */ /* 0x000fea0003800000 */
.L_x_219:
[----:B------:R-:W-:Y:S01]  /*7c90*/  VIADD R0, R26, 0x60 ;  /* 0x000000601a007836 */ /* 0x000fe20000000000 */
[----:B0--3--:R-:W0:Y:S04]  /*7ca0*/  SHFL.IDX PT, R25, R25, 0x3, 0x181f ;  /* 0x00781f0019197f89 */ /* 0x009e2800000e0000 */
[----:B------:R-:W-:Y:S01]  /*7cb0*/  ISETP.GE.AND P0, PT, R0, R3, PT ;  /* 0x000000030000720c */ /* 0x000fe20003f06270 */
[----:B----4-:R3:W4:-:S12]  /*7cc0*/  SHFL.IDX PT, R7, R24, 0x3, 0x181f ;  /* 0x00781f0018077f89 */ /* 0x01071800000e0000 */
[----:B---3--:R-:W-:Y:S05]  /*7cd0*/  @P0 BRA `(.L_x_221) ;  /* 0x0000001800580947 */ /* 0x008fea0003800000 */
[----:B------:R-:W-:Y:S02]  /*7ce0*/  ULDC UR4, c[0x0][0xac8] ;  /* 0x0002b20000047ab9 */ /* 0x000fe40000000800 */
[----:B------:R-:W-:-:S13]  /*7cf0*/  ISETP.GE.AND P1, PT, R2, UR4, PT ;  /* 0x0000000402007c0c */ /* 0x000fda000bf26270 */
[----:B----4-:R-:W-:-:S04]  /*7d00*/  @!P1 LEA R4, P0, R2, R7, 0x1 ;  /* 0x0000000702049211 */ /* 0x010fc800078008ff */
[----:B0-----:R-:W-:Y:S02]  /*7d10*/  @!P1 LEA.HI.X R5, R2, R25, R201, 0x1, P0 ;  /* 0x0000001902059211 */ /* 0x001fe400000f0cc9 */
[----:B------:R-:W-:-:S03]  /*7d20*/  ISETP.GE.AND P0, PT, R16, UR4, PT ;  /* 0x0000000410007c0c */ /* 0x000fc6000bf06270 */
[----:B------:R3:W-:Y:S10]  /*7d30*/  @!P1 ST.E.128 desc[UR36][R4.64], R28 ;  /* 0x0000001c04009985 */ /* 0x0007f4000c101d24 */
[----:B------:R-:W-:Y:S05]  /*7d40*/  @P0 BRA `(.L_x_221) ;  /* 0x00000018003c0947 */ /* 0x000fea0003800000 */
[----:B---3--:R-:W-:-:S04]  /*7d50*/  LEA R4, P0, R16, R7, 0x1 ;  /* 0x0000000710047211 */ /* 0x008fc800078008ff */
[----:B------:R-:W-:-:S05]  /*7d60*/  LEA.HI.X R5, R16, R25, R200, 0x1, P0 ;  /* 0x0000001910057211 */ /* 0x000fca00000f0cc8 */
[----:B------:R0:W-:Y:S01]  /*7d70*/  ST.E.128 desc[UR36][R4.64], R44 ;  /* 0x0000002c04007985 */ /* 0x0001e2000c101d24 */
[----:B------:R-:W-:Y:S05]  /*7d80*/  BRA `(.L_x_221) ;  /* 0x00000018002c7947 */ /* 0x000fea0003800000 */
.L_x_214:
[----:B------:R-:W-:Y:S01]  /*7d90*/  ULDC.64 UR10, c[0x0][0xb08] ;  /* 0x0002c200000a7ab9 */ /* 0x000fe20000000a00 */
[----:B------:R-:W-:Y:S01]  /*7da0*/  R2UR UR14, R174 ;  /* 0x00000000ae0e72ca */ /* 0x000fe200000e0000 */
[----:B------:R-:W-:Y:S01]  /*7db0*/  UIMAD UR7, UR12, UR10, URZ ;  /* 0x0000000a0c0772a4 */ /* 0x000fe2000f8e023f */
[----:B0-----:R-:W0:Y:S01]  /*7dc0*/  @P1 LDC R4, c[0x0][0xbec] ;  /* 0x0002fb00ff041b82 */ /* 0x001e220000000800 */
[----:B------:R-:W-:Y:S01]  /*7dd0*/  UIMAD.WIDE.U32 UR8, UR4, UR10, URZ ;  /* 0x0000000a040872a5 */ /* 0x000fe2000f8e003f */
[----:B------:R-:W-:Y:S01]  /*7de0*/  R2UR UR13, R19 ;  /* 0x00000000130d72ca */ /* 0x000fe200000e0000 */
[----:B------:R-:W-:Y:S01]  /*7df0*/  UIMAD UR7, UR4, UR11, UR7 ;  /* 0x0000000b040772a4 */ /* 0x000fe2000f8e0207 */
[----:B------:R-:W-:Y:S01]  /*7e00*/  IMAD.MOV.U32 R3, RZ, RZ, R11 ;  /* 0x000000ffff037224 */ /* 0x000fe200078e000b */
[----:B------:R-:W-:Y:S01]  /*7e10*/  USHF.R.S32.HI UR4, URZ, 0x1f, UR61 ;  /* 0x0000001f3f047899 */ /* 0x000fe2000801143d */
[----:B------:R-:W-:Y:S01]  /*7e20*/  BSSY B1, `(.L_x_222) ;  /* 0x000006a000017945 */ /* 0x000fe20003800000 */
[----:B------:R-:W-:Y:S01]  /*7e30*/  UIADD3 UR9, UR9, UR7, URZ ;  /* 0x0000000709097290 */ /* 0x000fe2000fffe03f */
[----:B------:R-:W1:Y:S01]  /*7e40*/  @P1 LDC R5, c[0x0][0xbf0] ;  /* 0x0002fc00ff051b82 */ /* 0x000e620000000800 */
[----:B------:R-:W-:-:S02]  /*7e50*/  ULDC.64 UR10, c[0x0][0xb38] ;  /* 0x0002ce00000a7ab9 */ /* 0x000fc40000000a00 */
[----:B------:R-:W-:-:S04]  /*7e60*/  UIMAD.WIDE.U32 UR8, UR14, UR10, UR8 ;  /* 0x0000000a0e0872a5 */ /* 0x000fc8000f8e0008 */
[----:B------:R-:W-:-:S03]  /*7e70*/  UIMAD UR9, UR14, UR11, UR9 ;  /* 0x0000000b0e0972a4 */ /* 0x000fc6000f8e0209 */
[----:B------:R-:W-:Y:S02]  /*7e80*/  ULDC.64 UR10, c[0x0][0xb40] ;  /* 0x0002d000000a7ab9 */ /* 0x000fe40000000a00 */
[----:B------:R-:W-:Y:S02]  /*7e90*/  UIMAD UR4, UR4, UR10, URZ ;  /* 0x0000000a040472a4 */ /* 0x000fe4000f8e023f */
[----:B------:R-:W-:Y:S02]  /*7ea0*/  UIMAD.WIDE.U32 UR8, UR61, UR10, UR8 ;  /* 0x0000000a3d0872a5 */ /* 0x000fe4000f8e0008 */
[----:B------:R-:W-:Y:S01]  /*7eb0*/  UIMAD UR4, UR61, UR11, UR4 ;  /* 0x0000000b3d0472a4 */ /* 0x000fe2000f8e0204 */
[----:B0-----:R-:W-:Y:S02]  /*7ec0*/  @P1 IMAD.HI.U32 R4, R11, R4, RZ ;  /* 0x000000040b041227 */ /* 0x001fe400078e00ff */
[----:B------:R-:W-:Y:S01]  /*7ed0*/  ULDC.64 UR10, c[0x0][0xb48] ;  /* 0x0002d200000a7ab9 */ /* 0x000fe20000000a00 */
[----:B------:R-:W-:-:S02]  /*7ee0*/  UIADD3 UR9, UR9, UR4, URZ ;  /* 0x0000000409097290 */ /* 0x000fc4000fffe03f */
[----:B-1----:R-:W-:Y:S02]  /*7ef0*/  @P1 SHF.R.U32.HI R3, RZ, R5, R4 ;  /* 0x00000005ff031219 */ /* 0x002fe40000011604 */
[----:B------:R-:W-:Y:S02]  /*7f00*/  UIMAD.WIDE.U32 UR8, UR13, UR10, UR8 ;  /* 0x0000000a0d0872a5 */ /* 0x000fe4000f8e0008 */
[--C-:B------:R-:W-:Y:S02]  /*7f10*/  SHF.R.S32.HI R4, RZ, 0x1f, R3.reuse ;  /* 0x0000001fff047819 */ /* 0x100fe40000011403 */
[----:B------:R-:W-:Y:S01]  /*7f20*/  UIMAD UR4, UR13, UR11, UR9 ;  /* 0x0000000b0d0472a4 */ /* 0x000fe2000f8e0209 */
[----:B------:R-:W-:Y:S02]  /*7f30*/  IMAD.MOV R7, RZ, RZ, -R3 ;  /* 0x000000ffff077224 */ /* 0x000fe400078e0a03 */
[----:B------:R-:W-:Y:S01]  /*7f40*/  ULDC.64 UR10, c[0x0][0xb30] ;  /* 0x0002cc00000a7ab9 */ /* 0x000fe20000000a00 */
[----:B------:R-:W-:-:S02]  /*7f50*/  IMAD.U32 R5, RZ, RZ, UR9 ;  /* 0x00000009ff057e24 */ /* 0x000fc4000f8e00ff */
[----:B------:R-:W-:Y:S02]  /*7f60*/  IMAD R6, R4, UR10, RZ ;  /* 0x0000000a04067c24 */ /* 0x000fe4000f8e02ff */
[----:B------:R-:W-:Y:S02]  /*7f70*/  IMAD R7, R18, R7, R11 ;  /* 0x0000000712077224 */ /* 0x000fe400078e020b */
[----:B------:R-:W-:Y:S01]  /*7f80*/  IMAD.U32 R4, RZ, RZ, UR8 ;  /* 0x00000008ff047e24 */ /* 0x000fe2000f8e00ff */
[----:B------:R-:W-:Y:S01]  /*7f90*/  ULDC.64 UR8, c[0x0][0xb28] ;  /* 0x0002ca0000087ab9 */ /* 0x000fe20000000a00 */
[----:B------:R-:W-:Y:S02]  /*7fa0*/  IMAD.U32 R5, RZ, RZ, UR4 ;  /* 0x00000004ff057e24 */ /* 0x000fe4000f8e00ff */
[C---:B------:R-:W-:Y:S01]  /*7fb0*/  IMAD R9, R3.reuse, UR11, R6 ;  /* 0x0000000b03097c24 */ /* 0x040fe2000f8e0206 */
[----:B------:R-:W-:Y:S01]  /*7fc0*/  SHF.R.S32.HI R6, RZ, 0x1f, R7 ;  /* 0x0000001fff067819 */ /* 0x000fe20000011407 */
[----:B------:R-:W-:-:S04]  /*7fd0*/  IMAD.WIDE.U32 R4, R3, UR10, R4 ;  /* 0x0000000a03047c25 */ /* 0x000fc8000f8e0004 */
[----:B------:R-:W-:Y:S01]  /*7fe0*/  IMAD R6, R6, UR8, RZ ;  /* 0x0000000806067c24 */ /* 0x000fe2000f8e02ff */
[----:B------:R-:W-:-:S03]  /*7ff0*/  IADD3 R5, R5, R9, RZ ;  /* 0x0000000905057210 */ /* 0x000fc60007ffe0ff */
[C---:B------:R-:W-:Y:S02]  /*8000*/  IMAD R3, R7.reuse, UR9, R6 ;  /* 0x0000000907037c24 */ /* 0x040fe4000f8e0206 */
[----:B------:R-:W-:Y:S01]  /*8010*/  IMAD.WIDE.U32 R4, R7, UR8, R4 ;  /* 0x0000000807047c25 */ /* 0x000fe2000f8e0004 */
[----:B------:R-:W-:-:S03]  /*8020*/  ULDC.64 UR8, c[0x0][0xb00] ;  /* 0x0002c00000087ab9 */ /* 0x000fc60000000a00 */
[----:B------:R-:W-:Y:S01]  /*8030*/  VIADD R6, R0, 0x2a820 ;  /* 0x0002a82000067836 */ /* 0x000fe20000000000 */
[----:B------:R-:W-:Y:S01]  /*8040*/  LEA R0, P1, R4, UR8, 0x2 ;  /* 0x0000000804007c11 */ /* 0x000fe2000f8210ff */
[----:B------:R-:W-:-:S03]  /*8050*/  IMAD.IADD R3, R5, 0x1, R3 ;  /* 0x0000000105037824 */ /* 0x000fc600078e0203 */
[----:B------:R-:W-:Y:S02]  /*8060*/  PRMT R6, RZ, 0x654, R6 ;  /* 0x00000654ff067816 */ /* 0x000fe40000000006 */
[----:B------:R-:W-:Y:S02]  /*8070*/  LEA.HI.X R3, R4, UR9, R3, 0x2, P1 ;  /* 0x0000000904037c11 */ /* 0x000fe400088f1403 */
[----:B------:R0:W-:Y:S03]  /*8080*/  SYNCS.ARRIVE.TRANS64.RED.A1T0 RZ, [R6+URZ], RZ ;  /* 0x000000ff06ff79a7 */ /* 0x0001e6000810043f */
[----:B------:R1:W2:Y:S04]  /*8090*/  SHFL.IDX PT, R7, R3, RZ, 0x1c1f ;  /* 0x001c1fff03077589 */ /* 0x0002a800000e0000 */
[----:B0-----:R1:W0:Y:S01]  /*80a0*/  SHFL.IDX PT, R6, R0, RZ, 0x1c1f ;  /* 0x001c1fff00067589 */ /* 0x00122200000e0000 */
[----:B------:R-:W-:Y:S05]  /*80b0*/  @P2 BRA `(.L_x_223) ;  /* 0x0000000400002947 */ /* 0x000fea0003800000 */
[----:B------:R-:W-:Y:S02]  /*80c0*/  ULDC UR4, c[0x0][0xac8] ;  /* 0x0002b20000047ab9 */ /* 0x000fe40000000800 */
[----:B------:R-:W-:Y:S02]  /*80d0*/  ISETP.GE.AND P3, PT, R172, UR4, PT ;  /* 0x00000004ac007c0c */ /* 0x000fe4000bf66270 */
[----:B------:R-:W-:Y:S02]  /*80e0*/  ISETP.GE.AND P1, PT, R173, UR4, PT ;  /* 0x00000004ad007c0c */ /* 0x000fe4000bf26270 */
[----:B------:R-:W-:Y:S02]  /*80f0*/  ISETP.GE.AND P4, PT, R171, UR4, PT ;  /* 0x00000004ab007c0c */ /* 0x000fe4000bf86270 */
[----:B------:R-:W-:-:S07]  /*8100*/  ISETP.GE.AND P2, PT, R170, UR4, PT ;  /* 0x00000004aa007c0c */ /* 0x000fce000bf46270 */
[CC--:B0-----:R-:W-:Y:S02]  /*8110*/  @!P3 LEA R8, P5, R172.reuse, R6.reuse, 0x2 ;  /* 0x00000006ac08b211 */ /* 0x0c1fe400078a10ff */
[----:B--2---:R-:W-:Y:S02]  /*8120*/  @!P1 IMAD.WIDE R4, R173, 0x4, R6 ;  /* 0x00000004ad049825 */ /* 0x004fe400078e0206 */
[----:B------:R-:W-:Y:S02]  /*8130*/  @!P3 LEA.HI.X R9, R172, R7, R194, 0x2, P5 ;  /* 0x00000007ac09b211 */ /* 0x000fe400028f14c2 */
[-C--:B------:R-:W-:Y:S01]  /*8140*/  @!P4 LEA R10, P5, R171, R6.reuse, 0x2 ;  /* 0x00000006ab0ac211 */ /* 0x080fe200078a10ff */
[----:B------:R0:W-:Y:S01]  /*8150*/  @!P1 ST.E.64 desc[UR36][R4.64], R20 ;  /* 0x0000001404009985 */ /* 0x0001e2000c101b24 */
[----:B------:R-:W-:Y:S02]  /*8160*/  ISETP.GE.AND P1, PT, R169, UR4, PT ;  /* 0x00000004a9007c0c */ /* 0x000fe4000bf26270 */
[----:B------:R-:W-:Y:S01]  /*8170*/  @!P2 LEA R12, P6, R170, R6, 0x2 ;  /* 0x00000006aa0ca211 */ /* 0x000fe200078c10ff */
[----:B------:R2:W-:Y:S01]  /*8180*/  @!P3 ST.E.64 desc[UR36][R8.64], R88 ;  /* 0x000000580800b985 */ /* 0x0005e2000c101b24 */
[----:B------:R-:W-:-:S02]  /*8190*/  ISETP.GE.AND P3, PT, R168, UR4, PT ;  /* 0x00000004a8007c0c */ /* 0x000fc4000bf66270 */
[-C--:B------:R-:W-:Y:S02]  /*81a0*/  @!P4 LEA.HI.X R11, R171, R7.reuse, R193, 0x2, P5 ;  /* 0x00000007ab0bc211 */ /* 0x080fe400028f14c1 */
[----:B------:R-:W-:Y:S02]  /*81b0*/  @!P2 LEA.HI.X R13, R170, R7, R192, 0x2, P6 ;  /* 0x00000007aa0da211 */ /* 0x000fe400030f14c0 */
[----:B------:R-:W-:Y:S01]  /*81c0*/  ISETP.GE.AND P5, PT, R167, UR4, PT ;  /* 0x00000004a7007c0c */ /* 0x000fe2000bfa6270 */
[----:B------:R3:W-:Y:S02]  /*81d0*/  @!P4 ST.E.64 desc[UR36][R10.64], R90 ;  /* 0x0000005a0a00c985 */ /* 0x0007e4000c101b24 */
[----:B------:R-:W-:Y:S02]  /*81e0*/  @!P1 LEA R14, P4, R169, R6, 0x2 ;  /* 0x00000006a90e9211 */ /* 0x000fe400078810ff */
[----:B------:R4:W-:Y:S01]  /*81f0*/  @!P2 ST.E.64 desc[UR36][R12.64], R36 ;  /* 0x000000240c00a985 */ /* 0x0009e2000c101b24 */
[----:B------:R-:W-:-:S02]  /*8200*/  ISETP.GE.AND P2, PT, R166, UR4, PT ;  /* 0x00000004a6007c0c */ /* 0x000fc4000bf46270 */
[CC--:B0-----:R-:W-:Y:S02]  /*8210*/  @!P3 LEA R4, P6, R168.reuse, R6.reuse, 0x2 ;  /* 0x00000006a804b211 */ /* 0x0c1fe400078c10ff */
[-C--:B------:R-:W-:Y:S02]  /*8220*/  @!P1 LEA.HI.X R15, R169, R7.reuse, R191, 0x2, P4 ;  /* 0x00000007a90f9211 */ /* 0x080fe400020f14bf */
[----:B------:R-:W-:Y:S02]  /*8230*/  @!P3 LEA.HI.X R5, R168, R7, R190, 0x2, P6 ;  /* 0x00000007a805b211 */ /* 0x000fe400030f14be */
[----:B------:R-:W-:Y:S01]  /*8240*/  ISETP.GE.AND P4, PT, R165, UR4, PT ;  /* 0x00000004a5007c0c */ /* 0x000fe2000bf86270 */
[----:B------:R0:W-:Y:S01]  /*8250*/  @!P1 ST.E.64 desc[UR36][R14.64], R40 ;  /* 0x000000280e009985 */ /* 0x0001e2000c101b24 */
[----:B--2---:R-:W-:-:S03]  /*8260*/  @!P5 LEA R8, P1, R167, R6, 0x2 ;  /* 0x00000006a708d211 */ /* 0x004fc600078210ff */
[----:B------:R2:W-:Y:S01]  /*8270*/  @!P3 ST.E.64 desc[UR36][R4.64], R44 ;  /* 0x0000002c0400b985 */ /* 0x0005e2000c101b24 */
[-C--:B---3--:R-:W-:Y:S02]  /*8280*/  @!P2 LEA R10, P6, R166, R6.reuse, 0x2 ;  /* 0x00000006a60aa211 */ /* 0x088fe400078c10ff */
[----:B------:R-:W-:Y:S02]  /*8290*/  ISETP.GE.AND P3, PT, R164, UR4, PT ;  /* 0x00000004a4007c0c */ /* 0x000fe4000bf66270 */
[-C--:B------:R-:W-:Y:S02]  /*82a0*/  @!P5 LEA.HI.X R9, R167, R7.reuse, R189, 0x2, P1 ;  /* 0x00000007a709d211 */ /* 0x080fe400008f14bd */
[----:B------:R-:W-:Y:S02]  /*82b0*/  ISETP.GE.AND P1, PT, R163, UR4, PT ;  /* 0x00000004a3007c0c */ /* 0x000fe4000bf26270 */
[----:B------:R-:W-:Y:S01]  /*82c0*/  @!P2 LEA.HI.X R11, R166, R7, R188, 0x2, P6 ;  /* 0x00000007a60ba211 */ /* 0x000fe200030f14bc */
[----:B------:R3:W-:Y:S01]  /*82d0*/  @!P5 ST.E.64 desc[UR36][R8.64], R48 ;  /* 0x000000300800d985 */ /* 0x0007e2000c101b24 */
[----:B----4-:R-:W-:-:S03]  /*82e0*/  @!P4 LEA R12, P6, R165, R6, 0x2 ;  /* 0x00000006a50cc211 */ /* 0x010fc600078c10ff */
[----:B------:R4:W-:Y:S01]  /*82f0*/  @!P2 ST.E.64 desc[UR36][R10.64], R52 ;  /* 0x000000340a00a985 */ /* 0x0009e2000c101b24 */
[----:B------:R-:W-:Y:S02]  /*8300*/  ISETP.GE.AND P2, PT, R162, UR4, PT ;  /* 0x00000004a2007c0c */ /* 0x000fe4000bf46270 */
[-C--:B------:R-:W-:Y:S02]  /*8310*/  @!P4 LEA.HI.X R13, R165, R7.reuse, R187, 0x2, P6 ;  /* 0x00000007a50dc211 */ /* 0x080fe400030f14bb */
[CC--:B0-----:R-:W-:Y:S02]  /*8320*/  @!P3 LEA R14, P5, R164.reuse, R6.reuse, 0x2 ;  /* 0x00000006a40eb211 */ /* 0x0c1fe400078a10ff */
[----:B--2---:R-:W-:Y:S01]  /*8330*/  @!P1 LEA R4, P6, R163, R6, 0x2 ;  /* 0x00000006a3049211 */ /* 0x004fe200078c10ff */
[----:B------:R0:W-:Y:S01]  /*8340*/  @!P4 ST.E.64 desc[UR36][R12.64], R56 ;  /* 0x000000380c00c985 */ /* 0x0001e2000c101b24 */
[----:B------:R-:W-:Y:S02]  /*8350*/  @!P3 LEA.HI.X R15, R164, R7, R186, 0x2, P5 ;  /* 0x00000007a40fb211 */ /* 0x000fe400028f14ba */
[----:B------:R-:W-:-:S02]  /*8360*/  ISETP.GE.AND P4, PT, R161, UR4, PT ;  /* 0x00000004a1007c0c */ /* 0x000fc4000bf86270 */
[-C--:B------:R-:W-:Y:S01]  /*8370*/  @!P1 LEA.HI.X R5, R163, R7.reuse, R185, 0x2, P6 ;  /* 0x00000007a3059211 */ /* 0x080fe200030f14b9 */
[----:B------:R2:W-:Y:S01]  /*8380*/  @!P3 ST.E.64 desc[UR36][R14.64], R60 ;  /* 0x0000003c0e00b985 */ /* 0x0005e2000c101b24 */
[----:B------:R-:W-:Y:S02]  /*8390*/  ISETP.GE.AND P5, PT, R160, UR4, PT ;  /* 0x00000004a0007c0c */ /* 0x000fe4000bfa6270 */
[----:B---3--:R-:W-:Y:S01]  /*83a0*/  @!P2 LEA R8, P6, R162, R6, 0x2 ;  /* 0x00000006a208a211 */ /* 0x008fe200078c10ff */
[----:B------:R3:W-:Y:S01]  /*83b0*/  @!P1 ST.E.64 desc[UR36][R4.64], R64 ;  /* 0x0000004004009985 */ /* 0x0007e2000c101b24 */
[----:B------:R-:W-:Y:S02]  /*83c0*/  ISETP.GE.AND P3, PT, R23, UR4, PT ;  /* 0x0000000417007c0c */ /* 0x000fe4000bf66270 */
[----:B------:R-:W-:Y:S02]  /*83d0*/  ISETP.GE.AND P1, PT, R22, UR4, PT ;  /* 0x0000000416007c0c */ /* 0x000fe4000bf26270 */
[----:B------:R-:W-:-:S02]  /*83e0*/  @!P2 LEA.HI.X R9, R162, R7, R184, 0x2, P6 ;  /* 0x00000007a209a211 */ /* 0x000fc400030f14b8 */
[----:B----4-:R-:W-:-:S03]  /*83f0*/  @!P4 LEA R10, P6, R161, R6, 0x2 ;  /* 0x00000006a10ac211 */ /* 0x010fc600078c10ff */
[----:B------:R3:W-:Y:S01]  /*8400*/  @!P2 ST.E.64 desc[UR36][R8.64], R68 ;  /* 0x000000440800a985 */ /* 0x0007e2000c101b24 */
[CC--:B0-----:R-:W-:Y:S02]  /*8410*/  @!P5 LEA R12, P2, R160.reuse, R6.reuse, 0x2 ;  /* 0x00000006a00cd211 */ /* 0x0c1fe400078410ff */
[-C--:B------:R-:W-:Y:S02]  /*8420*/  @!P4 LEA.HI.X R11, R161, R7.reuse, R183, 0x2, P6 ;  /* 0x00000007a10bc211 */ /* 0x080fe400030f14b7 */
[CC--:B--2---:R-:W-:Y:S02]  /*8430*/  @!P3 LEA R14, P6, R23.reuse, R6.reuse, 0x2 ;  /* 0x00000006170eb211 */ /* 0x0c4fe400078c10ff */
[-C--:B------:R-:W-:Y:S01]  /*8440*/  @!P5 LEA.HI.X R13, R160, R7.reuse, R182, 0x2, P2 ;  /* 0x00000007a00dd211 */ /* 0x080fe200010f14b6 */
[----:B------:R3:W-:Y:S01]  /*8450*/  @!P4 ST.E.64 desc[UR36][R10.64], R72 ;  /* 0x000000480a00c985 */ /* 0x0007e2000c101b24 */
[C---:B------:R-:W-:Y:S02]  /*8460*/  @!P1 LEA R6, P2, R22.reuse, R6, 0x2 ;  /* 0x0000000616069211 */ /* 0x040fe400078410ff */
[-C--:B------:R-:W-:Y:S01]  /*8470*/  @!P3 LEA.HI.X R15, R23, R7.reuse, R181, 0x2, P6 ;  /* 0x00000007170fb211 */ /* 0x080fe200030f14b5 */
[----:B------:R3:W-:Y:S01]  /*8480*/  @!P5 ST.E.64 desc[UR36][R12.64], R76 ;  /* 0x0000004c0c00d985 */ /* 0x0007e2000c101b24 */
[----:B------:R-:W-:-:S03]  /*8490*/  @!P1 LEA.HI.X R7, R22, R7, R180, 0x2, P2 ;  /* 0x0000000716079211 */ /* 0x000fc600010f14b4 */
[----:B------:R3:W-:Y:S04]  /*84a0*/  @!P3 ST.E.64 desc[UR36][R14.64], R80 ;  /* 0x000000500e00b985 */ /* 0x0007e8000c101b24 */
[----:B------:R3:W-:Y:S02]  /*84b0*/  @!P1 ST.E.64 desc[UR36][R6.64], R84 ;  /* 0x0000005406009985 */ /* 0x0007e4000c101b24 */
.L_x_223:
[----:B------:R-:W-:Y:S05]  /*84c0*/  BSYNC B1 ;  /* 0x0000000000017941 */ /* 0x000fea0003800000 */
.L_x_222:
[----:B--23--:R2:W3:Y:S04]  /*84d0*/  SHFL.IDX PT, R7, R3, 0x1, 0x1c1f ;  /* 0x003c1f0003077f89 */ /* 0x00c4e800000e0000 */
[----:B0-----:R2:W0:Y:S01]  /*84e0*/  SHFL.IDX PT, R6, R0, 0x1, 0x1c1f ;  /* 0x003c1f0000067f89 */ /* 0x00142200000e0000 */
[----:B------:R-:W-:Y:S05]  /*84f0*/  @P0 BRA `(.L_x_221) ;  /* 0x0000001000500947 */ /* 0x000fea0003800000 */
[----:B------:R-:W-:Y:S02]  /*8500*/  ULDC UR4, c[0x0][0xac8] ;  /* 0x0002b20000047ab9 */ /* 0x000fe40000000800 */
[----:B------:R-:W-:Y:S02]  /*8510*/  ISETP.GE.AND P1, PT, R172, UR4, PT ;  /* 0x00000004ac007c0c */ /* 0x000fe4000bf26270 */
[----:B------:R-:W-:Y:S02]  /*8520*/  ISETP.GE.AND P0, PT, R171, UR4, PT ;  /* 0x00000004ab007c0c */ /* 0x000fe4000bf06270 */
[----:B------:R-:W-:Y:S02]  /*8530*/  ISETP.GE.AND P2, PT, R173, UR4, PT ;  /* 0x00000004ad007c0c */ /* 0x000fe4000bf46270 */
[----:B------:R-:W-:Y:S02]  /*8540*/  ISETP.GE.AND P4, PT, R169, UR4, PT ;  /* 0x00000004a9007c0c */ /* 0x000fe4000bf86270 */
[----:B------:R-:W-:-:S05]  /*8550*/  ISETP.GE.AND P3, PT, R170, UR4, PT ;  /* 0x00000004aa007c0c */ /* 0x000fca000bf66270 */
[CC--:B0-----:R-:W-:Y:S02]  /*8560*/  @!P1 LEA R8, P5, R172.reuse, R6.reuse, 0x2 ;  /* 0x00000006ac089211 */ /* 0x0c1fe400078a10ff */
[-C--:B------:R-:W-:Y:S02]  /*8570*/  @!P0 LEA R10, P6, R171, R6.reuse, 0x2 ;  /* 0x00000006ab0a8211 */ /* 0x080fe400078c10ff */
[-C--:B---3--:R-:W-:Y:S01]  /*8580*/  @!P1 LEA.HI.X R9, R172, R7.reuse, R194, 0x2, P5 ;  /* 0x00000007ac099211 */ /* 0x088fe200028f14c2 */
[----:B------:R-:W-:Y:S01]  /*8590*/  @!P2 IMAD.WIDE R4, R173, 0x4, R6 ;  /* 0x00000004ad04a825 */ /* 0x000fe200078e0206 */
[----:B------:R-:W-:Y:S02]  /*85a0*/  ISETP.GE.AND P5, PT, R168, UR4, PT ;  /* 0x00000004a8007c0c */ /* 0x000fe4000bfa6270 */
[----:B------:R-:W-:Y:S02]  /*85b0*/  @!P0 LEA.HI.X R11, R171, R7, R193, 0x2, P6 ;  /* 0x00000007ab0b8211 */ /* 0x000fe400030f14c1 */
[----:B------:R0:W-:Y:S01]  /*85c0*/  @!P2 ST.E.64 desc[UR36][R4.64], R92 ;  /* 0x0000005c0400a985 */ /* 0x0001e2000c101b24 */
[----:B------:R-:W-:-:S02]  /*85d0*/  @!P4 LEA R14, P2, R169, R6, 0x2 ;  /* 0x00000006a90ec211 */ /* 0x000fc400078410ff */
[----:B------:R-:W-:Y:S01]  /*85e0*/  @!P3 LEA R12, P6, R170, R6, 0x2 ;  /* 0x00000006aa0cb211 */ /* 0x000fe200078c10ff */
[----:B------:R-:W-:Y:S01]  /*85f0*/  @!P1 ST.E.64 desc[UR36][R8.64], R94 ;  /* 0x0000005e08009985 */ /* 0x000fe2000c101b24 */
[----:B------:R-:W-:Y:S02]  /*8600*/  ISETP.GE.AND P1, PT, R166, UR4, PT ;  /* 0x00000004a6007c0c */ /* 0x000fe4000bf26270 */
[-C--:B------:R-:W-:Y:S01]  /*8610*/  @!P4 LEA.HI.X R15, R169, R7.reuse, R191, 0x2, P2 ;  /* 0x00000007a90fc211 */ /* 0x080fe200010f14bf */
[----:B------:R3:W-:Y:S01]  /*8620*/  @!P0 ST.E.64 desc[UR36][R10.64], R96 ;  /* 0x000000600a008985 */ /* 0x0007e2000c101b24 */
[----:B------:R-:W-:Y:S02]  /*8630*/  ISETP.GE.AND P0, PT, R167, UR4, PT ;  /* 0x00000004a7007c0c */ /* 0x000fe4000bf06270 */
[----:B------:R-:W-:Y:S02]  /*8640*/  ISETP.GE.AND P2, PT, R165, UR4, PT ;  /* 0x00000004a5007c0c */ /* 0x000fe4000bf46270 */
[----:B------:R-:W-:-:S02]  /*8650*/  @!P3 LEA.HI.X R13, R170, R7, R192, 0x2, P6 ;  /* 0x00000007aa0db211 */ /* 0x000fc400030f14c0 */
[----:B------:R-:W-:-:S03]  /*8660*/  @!P5 LEA R18, P6, R168, R6, 0x2 ;  /* 0x00000006a812d211 */ /* 0x000fc600078c10ff */
[----:B------:R4:W-:Y:S01]  /*8670*/  @!P3 ST.E.64 desc[UR36][R12.64], R38 ;  /* 0x000000260c00b985 */ /* 0x0009e2000c101b24 */
[-C--:B------:R-:W-:Y:S02]  /*8680*/  @!P5 LEA.HI.X R19, R168, R7.reuse, R190, 0x2, P6 ;  /* 0x00000007a813d211 */ /* 0x080fe400030f14be */
[----:B------:R-:W-:Y:S01]  /*8690*/  ISETP.GE.AND P3, PT, R164, UR4, PT ;  /* 0x00000004a4007c0c */ /* 0x000fe2000bf66270 */
[----:B------:R5:W-:Y:S01]  /*86a0*/  @!P4 ST.E.64 desc[UR36][R14.64], R42 ;  /* 0x0000002a0e00c985 */ /* 0x000be2000c101b24 */
[-C--:B0-----:R-:W-:Y:S02]  /*86b0*/  @!P0 LEA R4, P4, R167, R6.reuse, 0x2 ;  /* 0x00000006a7048211 */ /* 0x081fe400078810ff */
[-C--:B---3--:R-:W-:Y:S01]  /*86c0*/  @!P2 LEA R10, P6, R165, R6.reuse, 0x2 ;  /* 0x00000006a50aa211 */ /* 0x088fe200078c10ff */
[----:B------:R-:W-:Y:S01]  /*86d0*/  @!P5 ST.E.64 desc[UR36][R18.64], R46 ;  /* 0x0000002e1200d985 */ /* 0x000fe2000c101b24 */
[----:B------:R-:W-:Y:S02]  /*86e0*/  @!P1 LEA R8, P5, R166, R6, 0x2 ;  /* 0x00000006a6089211 */ /* 0x000fe400078a10ff */
[----:B------:R-:W-:-:S02]  /*86f0*/  @!P0 LEA.HI.X R5, R167, R7, R189, 0x2, P4 ;  /* 0x00000007a7058211 */ /* 0x000fc400020f14bd */
[-C--:B------:R-:W-:Y:S02]  /*8700*/  @!P1 LEA.HI.X R9, R166, R7.reuse, R188, 0x2, P5 ;  /* 0x00000007a6099211 */ /* 0x080fe400028f14bc */
[----:B------:R-:W-:Y:S01]  /*8710*/  ISETP.GE.AND P4, PT, R163, UR4, PT ;  /* 0x00000004a3007c0c */ /* 0x000fe2000bf86270 */
[----:B------:R-:W-:Y:S01]  /*8720*/  @!P0 ST.E.64 desc[UR36][R4.64], R50 ;  /* 0x0000003204008985 */ /* 0x000fe2000c101b24 */
[----:B------:R-:W-:Y:S02]  /*8730*/  @!P2 LEA.HI.X R11, R165, R7, R187, 0x2, P6 ;  /* 0x00000007a50ba211 */ /* 0x000fe400030f14bb */
[----:B----4-:R-:W-:Y:S01]  /*8740*/  @!P3 LEA R12, P5, R164, R6, 0x2 ;  /* 0x00000006a40cb211 */ /* 0x010fe200078a10ff */
[----:B------:R0:W-:Y:S01]  /*8750*/  @!P1 ST.E.64 desc[UR36][R8.64], R54 ;  /* 0x0000003608009985 */ /* 0x0001e2000c101b24 */
[----:B------:R-:W-:Y:S02]  /*8760*/  ISETP.GE.AND P1, PT, R161, UR4, PT ;  /* 0x00000004a1007c0c */ /* 0x000fe4000bf26270 */
[----:B------:R-:W-:Y:S01]  /*8770*/  ISETP.GE.AND P0, PT, R160, UR4, PT ;  /* 0x00000004a0007c0c */ /* 0x000fe2000bf06270 */
[----:B------:R3:W-:Y:S01]  /*8780*/  @!P2 ST.E.64 desc[UR36][R10.64], R58 ;  /* 0x0000003a0a00a985 */ /* 0x0007e2000c101b24 */
[----:B------:R-:W-:-:S02]  /*8790*/  ISETP.GE.AND P2, PT, R162, UR4, PT ;  /* 0x00000004a2007c0c */ /* 0x000fc4000bf46270 */
[-C--:B------:R-:W-:Y:S02]  /*87a0*/  @!P3 LEA.HI.X R13, R164, R7.reuse, R186, 0x2, P5 ;  /* 0x00000007a40db211 */ /* 0x080fe400028f14ba */
[----:B------:R-:W-:Y:S02]  /*87b0*/  ISETP.GE.AND P5, PT, R23, UR4, PT ;  /* 0x0000000417007c0c */ /* 0x000fe4000bfa6270 */
[CC--:B-----5:R-:W-:Y:S01]  /*87c0*/  @!P4 LEA R14, P6, R163.reuse, R6.reuse, 0x2 ;  /* 0x00000006a30ec211 */ /* 0x0e0fe200078c10ff */
[----:B------:R4:W-:Y:S03]  /*87d0*/  @!P3 ST.E.64 desc[UR36][R12.64], R62 ;  /* 0x0000003e0c00b985 */ /* 0x0009e6000c101b24 */
[----:B------:R-:W-:Y:S02]  /*87e0*/  @!P4 LEA.HI.X R15, R163, R7, R185, 0x2, P6 ;  /* 0x00000007a30fc211 */ /* 0x000fe400030f14b9 */
[----:B0-----:R-:W-:-:S02]  /*87f0*/  @!P1 LEA R8, P6, R161, R6, 0x2 ;  /* 0x00000006a1089211 */ /* 0x001fc400078c10ff */
[-C--:B------:R-:W-:Y:S01]  /*8800*/  @!P2 LEA R4, P3, R162, R6.reuse, 0x2 ;  /* 0x00000006a204a211 */ /* 0x080fe200078610ff */
[----:B------:R4:W-:Y:S01]  /*8810*/  @!P4 ST.E.64 desc[UR36][R14.64], R66 ;  /* 0x000000420e00c985 */ /* 0x0009e2000c101b24 */
[-C--:B---3--:R-:W-:Y:S02]  /*8820*/  @!P0 LEA R10, P4, R160, R6.reuse, 0x2 ;  /* 0x00000006a00a8211 */ /* 0x088fe400078810ff */
[-C--:B------:R-:W-:Y:S02]  /*8830*/  @!P2 LEA.HI.X R5, R162, R7.reuse, R184, 0x2, P3 ;  /* 0x00000007a205a211 */ /* 0x080fe400018f14b8 */
[----:B------:R-:W-:Y:S02]  /*8840*/  @!P5 LEA R18, P3, R23, R6, 0x2 ;  /* 0x000000061712d211 */ /* 0x000fe400078610ff */
[-C--:B------:R-:W-:Y:S01]  /*8850*/  @!P1 LEA.HI.X R9, R161, R7.reuse, R183, 0x2, P6 ;  /* 0x00000007a1099211 */ /* 0x080fe200030f14b7 */
[----:B------:R4:W-:Y:S01]  /*8860*/  @!P2 ST.E.64 desc[UR36][R4.64], R70 ;  /* 0x000000460400a985 */ /* 0x0009e2000c101b24 */
[----:B------:R-:W-:-:S02]  /*8870*/  @!P0 LEA.HI.X R11, R160, R7, R182, 0x2, P4 ;  /* 0x00000007a00b8211 */ /* 0x000fc400020f14b6 */
[----:B------:R-:W-:Y:S01]  /*8880*/  @!P5 LEA.HI.X R19, R23, R7, R181, 0x2, P3 ;  /* 0x000000071713d211 */ /* 0x000fe200018f14b5 */
[----:B------:R4:W-:Y:S04]  /*8890*/  @!P1 ST.E.64 desc[UR36][R8.64], R74 ;  /* 0x0000004a08009985 */ /* 0x0009e8000c101b24 */
[----:B------:R4:W-:Y:S01]  /*88a0*/  @!P0 ST.E.64 desc[UR36][R10.64], R78 ;  /* 0x0000004e0a008985 */ /* 0x0009e2000c101b24 */
[----:B------:R-:W-:-:S03]  /*88b0*/  ISETP.GE.AND P0, PT, R22, UR4, PT ;  /* 0x0000000416007c0c */ /* 0x000fc6000bf06270 */
[----:B------:R4:W-:Y:S10]  /*88c0*/  @!P5 ST.E.64 desc[UR36][R18.64], R82 ;  /* 0x000000521200d985 */ /* 0x0009f4000c101b24 */
[----:B------:R-:W-:Y:S05]  /*88d0*/  @P0 BRA `(.L_x_221) ;  /* 0x0000000c00580947 */ /* 0x000fea0003800000 */
[----:B----4-:R-:W-:-:S04]  /*88e0*/  LEA R4, P0, R22, R6, 0x2 ;  /* 0x0000000616047211 */ /* 0x010fc800078010ff */
[----:B------:R-:W-:-:S05]  /*88f0*/  LEA.HI.X R5, R22, R7, R180, 0x2, P0 ;  /* 0x0000000716057211 */ /* 0x000fca00000f14b4 */
[----:B------:R0:W-:Y:S01]  /*8900*/  ST.E.64 desc[UR36][R4.64], R86 ;  /* 0x0000005604007985 */ /* 0x0001e2000c101b24 */
[----:B------:R-:W-:Y:S05]  /*8910*/  BRA `(.L_x_221) ;  /* 0x0000000c00487947 */ /* 0x000fea0003800000 */
.L_x_212:
[----:B------:R-:W-:Y:S01]  /*8920*/  ULDC.64 UR8, c[0x0][0xc00] ;  /* 0x0003000000087ab9 */ /* 0x000fe20000000a00 */
[----:B------:R-:W-:Y:S01]  /*8930*/  R2UR UR7, R18 ;  /* 0x00000000120772ca */ /* 0x000fe200000e0000 */
[----:B------:R-:W-:-:S04]  /*8940*/  UISETP.NE.U32.AND UP0, UPT, UR8, URZ, UPT ;  /* 0x0000003f0800728c */ /* 0x000fc8000bf05070 */
[----:B------:R-:W-:-:S03]  /*8950*/  UISETP.NE.AND.EX UP0, UPT, UR9, URZ, UPT, UP0 ;  /* 0x0000003f0900728c */ /* 0x000fc6000bf05300 */
[----:B------:R-:W-:Y:S02]  /*8960*/  ULDC.64 UR8, c[0x0][0xc00] ;  /* 0x0003000000087ab9 */ /* 0x000fe40000000a00 */
[----:B------:R-:W-:Y:S01]  /*8970*/  UIMAD.WIDE UR8, UR61, 0x4, UR8 ;  /* 0x000000043d0878a5 */ /* 0x000fe2000f8e0208 */
[----:B------:R-:W-:-:S05]  /*8980*/  PLOP3.LUT P1, PT, PT, PT, UP0, 0x80, 0x0 ;  /* 0x000000000000781c */ /* 0x000fca0003f2f008 */
[----:B------:R-:W-:Y:S02]  /*8990*/  IMAD.U32 R4, RZ, RZ, UR8 ;  /* 0x00000008ff047e24 */ /* 0x000fe4000f8e00ff */
[----:B------:R-:W-:Y:S01]  /*89a0*/  IMAD.U32 R5, RZ, RZ, UR9 ;  /* 0x00000009ff057e24 */ /* 0x000fe2000f8e00ff */
[----:B------:R-:W-:Y:S02]  /*89b0*/  ULDC.64 UR8, c[0x0][0xc08] ;  /* 0x0003020000087ab9 */ /* 0x000fe40000000a00 */
[----:B------:R-:W-:-:S03]  /*89c0*/  UISETP.NE.U32.AND UP1, UPT, UR8, URZ, UPT ;  /* 0x0000003f0800728c */ /* 0x000fc6000bf25070 */
[----:B------:R-:W2:Y:S01]  /*89d0*/  @P1 LDG.E R3, desc[UR36][R4.64] ;  /* 0x0000002404031981 */ /* 0x000ea2000c1e1900 */
[----:B------:R-:W-:Y:S01]  /*89e0*/  UISETP.NE.AND.EX UP1, UPT, UR9, URZ, UPT, UP1 ;  /* 0x0000003f0900728c */ /* 0x000fe2000bf25310 */
[----:B------:R-:W-:Y:S02]  /*89f0*/  ULDC UR4, c[0x0][0xa88] ;  /* 0x0002a20000047ab9 */ /* 0x000fe40000000800 */
[----:B------:R-:W-:-:S03]  /*8a00*/  IMAD.U32 R0, RZ, RZ, UR4 ;  /* 0x00000004ff007e24 */ /* 0x000fc6000f8e00ff */
[----:B------:R-:W-:-:S05]  /*8a10*/  PLOP3.LUT P2, PT, PT, PT, UP1, 0x80, 0x0 ;  /* 0x000000000000781c */ /* 0x000fca0003f4f018 */
[----:B------:R-:W-:Y:S02]  /*8a20*/  @UP1 ULDC.64 UR8, c[0x0][0xc08] ;  /* 0x0003020000081ab9 */ /* 0x000fe40000000a00 */
[----:B------:R-:W-:-:S06]  /*8a30*/  @UP1 UIMAD.WIDE UR8, UR61, 0x4, UR8 ;  /* 0x000000043d0818a5 */ /* 0x000fcc000f8e0208 */
[----:B------:R-:W-:Y:S02]  /*8a40*/  IMAD.U32 R6, RZ, RZ, UR8 ;  /* 0x00000008ff067e24 */ /* 0x000fe4000f8e00ff */
[----:B------:R-:W-:-:S05]  /*8a50*/  IMAD.U32 R7, RZ, RZ, UR9 ;  /* 0x00000009ff077e24 */ /* 0x000fca000f8e00ff */
[----:B------:R0:W5:Y:S01]  /*8a60*/  @P2 LDG.E R0, desc[UR36][R6.64] ;  /* 0x0000002406002981 */ /* 0x000162000c1e1900 */
[----:B------:R-:W-:Y:S01]  /*8a70*/  UMOV UR4, URZ ;  /* 0x0000003f00047c82 */ /* 0x000fe20008000000 */
[----:B------:R-:W-:Y:S01]  /*8a80*/  UISETP.NE.AND UP1, UPT, UR7, URZ, UPT ;  /* 0x0000003f0700728c */ /* 0x000fe2000bf25270 */
[----:B------:R-:W-:-:S10]  /*8a90*/  ISETP.GT.AND P0, PT, R202, 0x7f, PT ;  /* 0x0000007fca00780c */ /* 0x000fd40003f04270 */
[----:B------:R-:W-:Y:S02]  /*8aa0*/  @!UP1 ULDC UR7, c[0x0][0xad4] ;  /* 0x0002b50000079ab9 */ /* 0x000fe40000000800 */
[----:B------:R-:W-:Y:S01]  /*8ab0*/  IMAD.U32 R18, RZ, RZ, UR7 ;  /* 0x00000007ff127e24 */ /* 0x000fe2000f8e00ff */
[----:B--2---:R-:W-:-:S13]  /*8ac0*/  @P1 R2UR UR4, R3 ;  /* 0x00000000030412ca */ /* 0x004fda00000e0000 */
[----:B------:R-:W-:Y:S01]  /*8ad0*/  USHF.R.S32.HI UR19, URZ, 0x1f, UR4 ;  /* 0x0000001f3f137899 */ /* 0x000fe20008011404 */
[----:B0-----:R-:W-:Y:S11]  /*8ae0*/  @P2 BRA `(.L_x_224) ;  /* 0x0000000000102947 */ /* 0x001ff60003800000 */
[----:B------:R-:W-:Y:S05]  /*8af0*/  @!P1 BRA `(.L_x_224) ;  /* 0x00000000000c9947 */ /* 0x000fea0003800000 */
[----:B------:R-:W2:Y:S04]  /*8b00*/  LDG.E R3, desc[UR36][R4.64] ;  /* 0x0000002404037981 */ /* 0x000ea8000c1e1900 */
[----:B-----5:R-:W2:Y:S02]  /*8b10*/  LDG.E R0, desc[UR36][R4.64+0x4] ;  /* 0x0000042404007981 */ /* 0x020ea4000c1e1900 */
[----:B--2---:R-:W-:-:S07]  /*8b20*/  IMAD.IADD R0, R0, 0x1, -R3 ;  /* 0x0000000100007824 */ /* 0x004fce00078e0a03 */
.L_x_224:
[----:B------:R-:W-:Y:S01]  /*8b30*/  R2UR UR7, R178 ;  /* 0x00000000b20772ca */ /* 0x000fe200000e0000 */
[----:B------:R-:W-:Y:S01]  /*8b40*/  USEL UR61, UR61, URZ, !UP0 ;  /* 0x0000003f3d3d7287 */ /* 0x000fe2000c000000 */
[----:B------:R-:W-:Y:S11]  /*8b50*/  BSSY B1, `(.L_x_225) ;  /* 0x000003d000017945 */ /* 0x000ff60003800000 */
[----:B------:R-:W-:Y:S01]  /*8b60*/  USEL UR7, UR7, URZ, !UP0 ;  /* 0x0000003f07077287 */ /* 0x000fe2000c000000 */
[----:B------:R-:W-:Y:S11]  /*8b70*/  @P0 BRA `(.L_x_226) ;  /* 0x0000000000e80947 */ /* 0x000ff60003800000 */
[----:B------:R-:W0:Y:S01]  /*8b80*/  S2R R4, SR_TID.X ;  /* 0x0000000000047919 */ /* 0x000e220000002100 */
[----:B------:R-:W1:Y:S01]  /*8b90*/  LDC R9, c[0x0][0xbe8] ;  /* 0x0002fa00ff097b82 */ /* 0x000e620000000800 */
[----:B------:R-:W-:-:S13]  /*8ba0*/  R2UR UR8, R175 ;  /* 0x00000000af0872ca */ /* 0x000fda00000e0000 */
[----:B------:R-:W-:-:S05]  /*8bb0*/  IMAD.U32 R3, RZ, RZ, UR8 ;  /* 0x00000008ff037e24 */ /* 0x000fca000f8e00ff */
[----:B0-----:R-:W-:Y:S01]  /*8bc0*/  LEA R3, R3, R4, 0x7 ;  /* 0x0000000403037211 */ /* 0x001fe200078e38ff */
[----:B-1---5:R-:W-:-:S04]  /*8bd0*/  IMAD R4, R0, R9, RZ ;  /* 0x0000000900047224 */ /* 0x022fc800078e02ff */
[----:B------:R-:W-:-:S05]  /*8be0*/  VIADD R6, R3, 0xffffff80 ;  /* 0xffffff8003067836 */ /* 0x000fca0000000000 */
[----:B------:R-:W-:-:S13]  /*8bf0*/  ISETP.GE.AND P0, PT, R6, R4, PT ;  /* 0x000000040600720c */ /* 0x000fda0003f06270 */
[----:B------:R-:W-:Y:S05]  /*8c00*/  @P0 BRA `(.L_x_226) ;  /* 0x0000000000c40947 */ /* 0x000fea0003800000 */
[----:B------:R-:W-:Y:S01]  /*8c10*/  ISETP.NE.AND P0, PT, R9, 0x1, PT ;  /* 0x000000010900780c */ /* 0x000fe20003f05270 */
[----:B------:R-:W-:Y:S01]  /*8c20*/  UMOV UR17, 0x9b8 ;  /* 0x000009b800117882 */ /* 0x000fe20000000000 */
[----:B------:R-:W-:Y:S02]  /*8c30*/  R2UR UR9, R18 ;  /* 0x00000000120972ca */ /* 0x000fe400000e0000 */
[----:B------:R-:W-:Y:S02]  /*8c40*/  R2UR UR8, R19 ;  /* 0x00000000130872ca */ /* 0x000fe400000e0000 */
[----:B------:R-:W-:-:S07]  /*8c50*/  R2UR UR18, R174 ;  /* 0x00000000ae1272ca */ /* 0x000fce00000e0000 */
[----:B------:R-:W0:Y:S02]  /*8c60*/  @P0 LDC R3, c[0x0][0xbec] ;  /* 0x0002fb00ff030b82 */ /* 0x000e240000000800 */
[----:B------:R-:W-:-:S04]  /*8c70*/  UISETP.GT.AND UP0, UPT, UR9, 0x1, UPT ;  /* 0x000000010900788c */ /* 0x000fc8000bf04270 */
[----:B------:R-:W-:Y:S02]  /*8c80*/  USEL UR17, UR17, 0x978, UP0 ;  /* 0x0000097811117887 */ /* 0x000fe40008000000 */
[----:B------:R-:W1:Y:S01]  /*8c90*/  @P0 LDC R5, c[0x0][0xbf0] ;  /* 0x0002fc00ff050b82 */ /* 0x000e620000000800 */
[----:B------:R-:W-:-:S09]  /*8ca0*/  USEL UR16, UR8, URZ, UP0 ;  /* 0x0000003f08107287 */ /* 0x000fd20008000000 */
[----:B------:R-:W-:Y:S01]  /*8cb0*/  ULDC.64 UR10, c[0x0][UR17+0x220] ;  /* 0x00008800110a7abb */ /* 0x000fe20008000a00 */
[----:B------:R-:W-:Y:S01]  /*8cc0*/  ULDC.64 UR8, c[0x0][UR17+0x218] ;  /* 0x0000860011087abb */ /* 0x000fe20008000a00 */
[----:B------:R-:W-:Y:S01]  /*8cd0*/  ULDC.64 UR12, c[0x0][UR17+0x228] ;  /* 0x00008a00110c7abb */ /* 0x000fe20008000a00 */
[----:B------:R-:W-:Y:S02]  /*8ce0*/  UIMAD UR11, UR11, UR61, URZ ;  /* 0x0000003d0b0b72a4 */ /* 0x000fe4000f8e023f */
[----:B------:R-:W-:Y:S01]  /*8cf0*/  UIMAD.WIDE.U32 UR14, UR8, UR18, URZ ;  /* 0x00000012080e72a5 */ /* 0x000fe2000f8e003f */
[----:B0-----:R-:W-:Y:S01]  /*8d00*/  @P0 IMAD.HI.U32 R4, R6, R3, RZ ;  /* 0x0000000306040227 */ /* 0x001fe200078e00ff */
[----:B------:R-:W-:Y:S02]  /*8d10*/  UIMAD.WIDE.U32 UR20, UR12, UR16, URZ ;  /* 0x000000100c1472a5 */ /* 0x000fe4000f8e003f */
[----:B------:R-:W-:Y:S01]  /*8d20*/  UIMAD UR18, UR9, UR18, URZ ;  /* 0x00000012091272a4 */ /* 0x000fe2000f8e023f */
[----:B------:R-:W-:Y:S01]  /*8d30*/  IMAD.MOV.U32 R3, RZ, RZ, R6 ;  /* 0x000000ffff037224 */ /* 0x000fe200078e0006 */
[----:B------:R-:W-:-:S02]  /*8d40*/  UIMAD UR12, UR13, UR16, URZ ;  /* 0x000000100d0c72a4 */ /* 0x000fc4000f8e023f */
[----:B------:R-:W-:Y:S01]  /*8d50*/  UIMAD.WIDE.U32 UR8, UR10, UR61, URZ ;  /* 0x0000003d0a0872a5 */ /* 0x000fe2000f8e003f */
[----:B-1----:R-:W-:Y:S01]  /*8d60*/  @P0 SHF.R.U32.HI R3, RZ, R5, R4 ;  /* 0x00000005ff030219 */ /* 0x002fe20000011604 */
[----:B------:R-:W-:Y:S01]  /*8d70*/  UIMAD UR11, UR10, UR7, UR11 ;  /* 0x000000070a0b72a4 */ /* 0x000fe2000f8e020b */
[----:B------:R-:W-:Y:S01]  /*8d80*/  IMAD.U32 R4, RZ, RZ, UR20 ;  /* 0x00000014ff047e24 */ /* 0x000fe2000f8e00ff */
[----:B------:R-:W-:Y:S02]  /*8d90*/  UIADD3 UR12, UR21, UR12, URZ ;  /* 0x0000000c150c7290 */ /* 0x000fe4000fffe03f */
[----:B------:R-:W-:Y:S01]  /*8da0*/  IMAD.U32 R5, RZ, RZ, UR21 ;  /* 0x00000015ff057e24 */ /* 0x000fe2000f8e00ff */
[----:B------:R-:W-:Y:S01]  /*8db0*/  UIADD3 UR18, UR15, UR18, URZ ;  /* 0x000000120f127290 */ /* 0x000fe2000fffe03f */
[--C-:B------:R-:W-:Y:S01]  /*8dc0*/  IMAD.MOV R7, RZ, RZ, -R3.reuse ;  /* 0x000000ffff077224 */ /* 0x100fe200078e0a03 */
[----:B------:R-:W-:Y:S01]  /*8dd0*/  UIADD3 UR14, UP1, UP2, UR8, UR14, UR4 ;  /* 0x0000000e080e7290 */ /* 0x000fe2000fa3e004 */
[----:B------:R-:W-:Y:S01]  /*8de0*/  SHF.R.S32.HI R5, RZ, 0x1f, R3 ;  /* 0x0000001fff057819 */ /* 0x000fe20000011403 */
[----:B------:R-:W-:Y:S01]  /*8df0*/  UIADD3 UR10, UR9, UR11, URZ ;  /* 0x0000000b090a7290 */ /* 0x000fe2000fffe03f */
[----:B------:R-:W-:-:S02]  /*8e00*/  IMAD R7, R9, R7, R6 ;  /* 0x0000000709077224 */ /* 0x000fc400078e0206 */
[----:B------:R-:W-:Y:S01]  /*8e10*/  IMAD.U32 R8, RZ, RZ, UR12 ;  /* 0x0000000cff087e24 */ /* 0x000fe2000f8e00ff */
[----:B------:R-:W-:Y:S01]  /*8e20*/  UIADD3.X UR10, UR10, UR18, UR19, UP1, UP2 ;  /* 0x000000120a0a7290 */ /* 0x000fe20008fe4413 */
[----:B------:R-:W-:Y:S01]  /*8e30*/  IADD3 R4, P0, P1, R3, UR14, R4 ;  /* 0x0000000e03047c10 */ /* 0x000fe2000f91e004 */
[----:B------:R-:W-:Y:S01]  /*8e40*/  ULDC.64 UR8, c[0x0][UR17+0x210] ;  /* 0x0000840011087abb */ /* 0x000fe20008000a00 */
[----:B------:R-:W-:Y:S01]  /*8e50*/  SHF.R.S32.HI R3, RZ, 0x1f, R7 ;  /* 0x0000001fff037819 */ /* 0x000fe20000011407 */
[----:B------:R-:W-:Y:S02]  /*8e60*/  IMAD R6, R7, UR9, RZ ;  /* 0x0000000907067c24 */ /* 0x000fe4000f8e02ff */
[----:B------:R-:W-:Y:S01]  /*8e70*/  IADD3.X R5, R5, UR10, R8, P0, P1 ;  /* 0x0000000a05057c10 */ /* 0x000fe200087e2408 */
[----:B------:R-:W-:Y:S01]  /*8e80*/  ULDC.64 UR10, c[0x0][0xba8] ;  /* 0x0002ea00000a7ab9 */ /* 0x000fe20000000a00 */
[----:B------:R-:W-:Y:S01]  /*8e90*/  IMAD R3, R3, UR8, R6 ;  /* 0x0000000803037c24 */ /* 0x000fe2000f8e0206 */
[----:B------:R-:W-:Y:S01]  /*8ea0*/  @!UP0 ULDC UR10, c[0x0][0xb50] ;  /* 0x0002d400000a8ab9 */ /* 0x000fe20000000800 */
[----:B------:R-:W-:Y:S01]  /*8eb0*/  @!UP0 ULDC UR11, c[0x0][0xb54] ;  /* 0x0002d500000b8ab9 */ /* 0x000fe20000000800 */
[----:B------:R-:W-:-:S04]  /*8ec0*/  IMAD.WIDE.U32 R4, R7, UR8, R4 ;  /* 0x0000000807047c25 */ /* 0x000fc8000f8e0004 */
[----:B------:R-:W-:Y:S01]  /*8ed0*/  IMAD.IADD R3, R5, 0x1, R3 ;  /* 0x0000000105037824 */ /* 0x000fe200078e0203 */
[----:B------:R-:W-:-:S04]  /*8ee0*/  LEA R6, P0, R4, UR10, 0x2 ;  /* 0x0000000a04067c11 */ /* 0x000fc8000f8010ff */
[----:B------:R-:W-:Y:S01]  /*8ef0*/  LEA.HI.X R7, R4, UR11, R3, 0x2, P0 ;  /* 0x0000000b04077c11 */ /* 0x000fe200080f1403 */
[----:B------:R-:W-:-:S05]  /*8f00*/  IMAD.MOV.U32 R3, RZ, RZ, -0x800000 ;  /* 0xff800000ff037424 */ /* 0x000fca00078e00ff */
[----:B------:R0:W-:Y:S03]  /*8f10*/  STG.E desc[UR36][R6.64], R3 ;  /* 0x0000000306007986 */ /* 0x0001e6000c101924 */
.L_x_226:
[----:B------:R-:W-:Y:S05]  /*8f20*/  BSYNC B1 ;  /* 0x0000000000017941 */ /* 0x000fea0003800000 */
.L_x_225:
[----:B------:R-:W-:-:S13]  /*8f30*/  R2UR UR8, R18 ;  /* 0x00000000120872ca */ /* 0x000fda00000e0000 */
[----:B------:R-:W-:-:S06]  /*8f40*/  UISETP.GT.AND UP0, UPT, UR8, 0x1, UPT ;  /* 0x000000010800788c */ /* 0x000fcc000bf04270 */
[----:B------:R-:W-:-:S13]  /*8f50*/  PLOP3.LUT P0, PT, PT, PT, UP0, 0x80, 0x0 ;  /* 0x000000000000781c */ /* 0x000fda0003f0f008 */
[----:B------:R-:W-:Y:S05]  /*8f60*/  @P0 BRA `(.L_x_221) ;  /* 0x0000000400b40947 */ /* 0x000fea0003800000 */
[----:B------:R-:W1:Y:S01]  /*8f70*/  LDC R11, c[0x0][0xbe8] ;  /* 0x0002fa00ff0b7b82 */ /* 0x000e620000000800 */
[----:B------:R-:W-:Y:S01]  /*8f80*/  R2UR UR14, R175 ;  /* 0x00000000af0e72ca */ /* 0x000fe200000e0000 */
[----:B------:R-:W-:Y:S01]  /*8f90*/  ULDC.64 UR12, c[0x0][0xaa0] ;  /* 0x0002a800000c7ab9 */ /* 0x000fe20000000a00 */
[----:B------:R-:W-:Y:S01]  /*8fa0*/  R2UR UR15, R174 ;  /* 0x00000000ae0f72ca */ /* 0x000fe200000e0000 */
[----:B------:R-:W-:Y:S01]  /*8fb0*/  UIMAD UR10, UR19, UR12, URZ ;  /* 0x0000000c130a72a4 */ /* 0x000fe2000f8e023f */
[----:B0-----:R-:W-:Y:S01]  /*8fc0*/  IMAD R3, R17, 0x20, R176 ;  /* 0x0000002011037824 */ /* 0x001fe200078e02b0 */
[----:B------:R-:W-:Y:S01]  /*8fd0*/  UIMAD.WIDE.U32 UR8, UR4, UR12, URZ ;  /* 0x0000000c040872a5 */ /* 0x000fe2000f8e003f */
[----:B------:R-:W-:Y:S01]  /*8fe0*/  BSSY B1, `(.L_x_227) ;  /* 0x000003b000017945 */ /* 0x000fe20003800000 */
[----:B------:R-:W-:-:S04]  /*8ff0*/  UIMAD UR10, UR4, UR13, UR10 ;  /* 0x0000000d040a72a4 */ /* 0x000fc8000f8e020a */
[----:B------:R-:W-:Y:S02]  /*9000*/  UIADD3 UR9, UR9, UR10, URZ ;  /* 0x0000000a09097290 */ /* 0x000fe4000fffe03f */
[----:B------:R-:W-:Y:S01]  /*9010*/  IMAD.U32 R8, RZ, RZ, UR14 ;  /* 0x0000000eff087e24 */ /* 0x000fe2000f8e00ff */
[----:B------:R-:W-:Y:S01]  /*9020*/  ULDC.64 UR10, c[0x0][0xae8] ;  /* 0x0002ba00000a7ab9 */ /* 0x000fe20000000a00 */
[----:B------:R-:W-:Y:S01]  /*9030*/  IMAD.U32 R13, RZ, RZ, UR14 ;  /* 0x0000000eff0d7e24 */ /* 0x000fe2000f8e00ff */
[----:B------:R-:W-:Y:S02]  /*9040*/  UIMAD.WIDE.U32 UR8, UR15, UR10, UR8 ;  /* 0x0000000a0f0872a5 */ /* 0x000fe4000f8e0008 */
[----:B------:R-:W-:Y:S02]  /*9050*/  LEA R8, R8, R3, 0x7 ;  /* 0x0000000308087211 */ /* 0x000fe400078e38ff */
[----:B------:R-:W-:Y:S01]  /*9060*/  UIMAD UR9, UR15, UR11, UR9 ;  /* 0x0000000b0f0972a4 */ /* 0x000fe2000f8e0209 */
[----:B-1----:R-:W-:-:S02]  /*9070*/  ISETP.NE.AND P0, PT, R11, 0x1, PT ;  /* 0x000000010b00780c */ /* 0x002fc40003f05270 */
[----:B------:R-:W-:Y:S01]  /*9080*/  ULDC.64 UR10, c[0x0][0xaf0] ;  /* 0x0002bc00000a7ab9 */ /* 0x000fe20000000a00 */
[----:B------:R-:W-:Y:S01]  /*9090*/  IMAD.MOV.U32 R3, RZ, RZ, R8 ;  /* 0x000000ffff037224 */ /* 0x000fe200078e0008 */
[----:B------:R-:W-:Y:S02]  /*90a0*/  UIMAD UR7, UR7, UR10, URZ ;  /* 0x0000000a070772a4 */ /* 0x000fe4000f8e023f */
[----:B------:R-:W-:Y:S02]  /*90b0*/  UIMAD.WIDE.U32 UR8, UR61, UR10, UR8 ;  /* 0x0000000a3d0872a5 */ /* 0x000fe4000f8e0008 */
[----:B------:R-:W-:-:S03]  /*90c0*/  UIMAD UR4, UR61, UR11, UR7 ;  /* 0x0000000b3d0472a4 */ /* 0x000fc6000f8e0207 */
[----:B------:R-:W-:Y:S01]  /*90d0*/  ULDC.64 UR10, c[0x0][0xae0] ;  /* 0x0002b800000a7ab9 */ /* 0x000fe20000000a00 */
[----:B------:R-:W-:Y:S01]  /*90e0*/  UIADD3 UR4, UR9, UR4, URZ ;  /* 0x0000000409047290 */ /* 0x000fe2000fffe03f */
[----:B------:R-:W0:Y:S08]  /*90f0*/  @P0 LDC R5, c[0x0][0xbec] ;  /* 0x0002fb00ff050b82 */ /* 0x000e300000000800 */
[----:B------:R-:W1:Y:S01]  /*9100*/  @P0 LDC R7, c[0x0][0xbf0] ;  /* 0x0002fc00ff070b82 */ /* 0x000e620000000800 */
[----:B0-----:R-:W-:-:S04]  /*9110*/  @P0 IMAD.HI.U32 R4, R8, R5, RZ ;  /* 0x0000000508040227 */ /* 0x001fc800078e00ff */
[----:B------:R-:W-:Y:S02]  /*9120*/  IMAD.U32 R5, RZ, RZ, UR9 ;  /* 0x00000009ff057e24 */ /* 0x000fe4000f8e00ff */
[----:B------:R-:W-:Y:S01]  /*9130*/  IMAD.U32 R5, RZ, RZ, UR4 ;  /* 0x00000004ff057e24 */ /* 0x000fe2000f8e00ff */
[----:B-1----:R-:W-:-:S04]  /*9140*/  @P0 SHF.R.U32.HI R3, RZ, R7, R4 ;  /* 0x00000007ff030219 */ /* 0x002fc80000011604 */
[--C-:B------:R-:W-:Y:S01]  /*9150*/  SHF.R.S32.HI R4, RZ, 0x1f, R3.reuse ;  /* 0x0000001fff047819 */ /* 0x100fe20000011403 */
[----:B------:R-:W-:-:S04]  /*9160*/  IMAD.MOV R7, RZ, RZ, -R3 ;  /* 0x000000ffff077224 */ /* 0x000fc800078e0a03 */
[----:B------:R-:W-:Y:S02]  /*9170*/  IMAD R6, R4, UR10, RZ ;  /* 0x0000000a04067c24 */ /* 0x000fe4000f8e02ff */
[----:B------:R-:W-:Y:S01]  /*9180*/  IMAD.U32 R4, RZ, RZ, UR8 ;  /* 0x00000008ff047e24 */ /* 0x000fe2000f8e00ff */
[----:B------:R-:W-:Y:S01]  /*9190*/  ULDC.64 UR8, c[0x0][0xad8] ;  /* 0x0002b60000087ab9 */ /* 0x000fe20000000a00 */
[----:B------:R-:W-:Y:S02]  /*91a0*/  IMAD R7, R11, R7, R8 ;  /* 0x000000070b077224 */ /* 0x000fe400078e0208 */
[C---:B------:R-:W-:Y:S02]  /*91b0*/  IMAD R9, R3.reuse, UR11, R6 ;  /* 0x0000000b03097c24 */ /* 0x040fe4000f8e0206 */
[----:B------:R-:W-:Y:S01]  /*91c0*/  IMAD.WIDE.U32 R4, R3, UR10, R4 ;  /* 0x0000000a03047c25 */ /* 0x000fe2000f8e0004 */
[----:B------:R-:W-:-:S03]  /*91d0*/  SHF.R.S32.HI R3, RZ, 0x1f, R7 ;  /* 0x0000001fff037819 */ /* 0x000fc60000011407 */
[----:B------:R-:W-:Y:S02]  /*91e0*/  IMAD.IADD R5, R5, 0x1, R9 ;  /* 0x0000000105057824 */ /* 0x000fe400078e0209 */
[----:B------:R-:W-:Y:S02]  /*91f0*/  IMAD R6, R3, UR8, RZ ;  /* 0x0000000803067c24 */ /* 0x000fe4000f8e02ff */
[----:B------:R-:W-:Y:S02]  /*9200*/  IMAD R8, R13, 0x80, R176 ;  /* 0x000000800d087824 */ /* 0x000fe400078e02b0 */
[----:B-----5:R-:W-:Y:S02]  /*9210*/  IMAD R11, R0, R11, RZ ;  /* 0x0000000b000b7224 */ /* 0x020fe400078e02ff */
[C---:B------:R-:W-:Y:S02]  /*9220*/  IMAD R3, R7.reuse, UR9, R6 ;  /* 0x0000000907037c24 */ /* 0x040fe4000f8e0206 */
[----:B------:R-:W-:Y:S01]  /*9230*/  IMAD.WIDE.U32 R4, R7, UR8, R4 ;  /* 0x0000000807047c25 */ /* 0x000fe2000f8e0004 */
[----:B------:R-:W-:Y:S01]  /*9240*/  ISETP.GE.AND P2, PT, R8, R11, PT ;  /* 0x0000000b0800720c */ /* 0x000fe20003f46270 */
[----:B------:R-:W-:-:S02]  /*9250*/  ULDC.64 UR8, c[0x0][0xa80] ;  /* 0x0002a00000087ab9 */ /* 0x000fc40000000a00 */
[----:B------:R-:W-:Y:S01]  /*9260*/  VIADD R0, R8, 0x20 ;  /* 0x0000002008007836 */ /* 0x000fe20000000000 */
[----:B------:R-:W-:Y:S02]  /*9270*/  IADD3 R3, R5, R3, RZ ;  /* 0x0000000305037210 */ /* 0x000fe40007ffe0ff */
[----:B------:R-:W-:Y:S02]  /*9280*/  LEA R6, P3, R4, UR8, 0x1 ;  /* 0x0000000804067c11 */ /* 0x000fe4000f8608ff */
[-C--:B------:R-:W-:Y:S01]  /*9290*/  ISETP.GE.AND P1, PT, R0, R11.reuse, PT ;  /* 0x0000000b0000720c */ /* 0x080fe20003f26270 */
[----:B------:R-:W-:Y:S01]  /*92a0*/  VIADD R0, R8, 0x40 ;  /* 0x0000004008007836 */ /* 0x000fe20000000000 */
[----:B------:R-:W-:Y:S01]  /*92b0*/  LEA.HI.X R3, R4, UR9, R3, 0x1, P3 ;  /* 0x0000000904037c11 */ /* 0x000fe200098f0c03 */
[----:B------:R0:W1:Y:S03]  /*92c0*/  SHFL.IDX PT, R7, R6, RZ, 0x181f ;  /* 0x00181fff06077589 */ /* 0x00006600000e0000 */
[----:B------:R-:W-:Y:S01]  /*92d0*/  ISETP.GE.AND P0, PT, R0, R11, PT ;  /* 0x0000000b0000720c */ /* 0x000fe20003f06270 */
[----:B------:R0:W2:Y:S01]  /*92e0*/  SHFL.IDX PT, R5, R3, RZ, 0x181f ;  /* 0x00181fff03057589 */ /* 0x0000a200000e0000 */
[----:B------:R-:W-:Y:S11]  /*92f0*/  @P2 BRA `(.L_x_228) ;  /* 0x0000000000242947 */ /* 0x000ff60003800000 */
[----:B------:R-:W-:Y:S02]  /*9300*/  ULDC UR4, c[0x0][0xac8] ;  /* 0x0002b20000047ab9 */ /* 0x000fe40000000800 */
[----:B------:R-:W-:Y:S02]  /*9310*/  ISETP.GE.AND P4, PT, R2, UR4, PT ;  /* 0x0000000402007c0c */ /* 0x000fe4000bf86270 */
[----:B------:R-:W-:-:S11]  /*9320*/  ISETP.GE.AND P5, PT, R16, UR4, PT ;  /* 0x0000000410007c0c */ /* 0x000fd6000bfa6270 */
[-C--:B-1----:R-:W-:Y:S02]  /*9330*/  @!P4 LEA R12, P2, R2, R7.reuse, 0x1 ;  /* 0x00000007020cc211 */ /* 0x082fe400078408ff */
[----:B------:R-:W-:Y:S02]  /*9340*/  @!P5 LEA R4, P3, R16, R7, 0x1 ;  /* 0x000000071004d211 */ /* 0x000fe400078608ff */
[-C--:B--2---:R-:W-:Y:S02]  /*9350*/  @!P4 LEA.HI.X R13, R2, R5.reuse, R201, 0x1, P2 ;  /* 0x00000005020dc211 */ /* 0x084fe400010f0cc9 */
[----:B------:R-:W-:-:S03]  /*9360*/  @!P5 LEA.HI.X R5, R16, R5, R200, 0x1, P3 ;  /* 0x000000051005d211 */ /* 0x000fc600018f0cc8 */
[----:B------:R3:W-:Y:S04]  /*9370*/  @!P4 ST.E.128 desc[UR36][R12.64], RZ ;  /* 0x000000ff0c00c985 */ /* 0x0007e8000c101d24 */
[----:B------:R3:W-:Y:S02]  /*9380*/  @!P5 ST.E.128 desc[UR36][R4.64], RZ ;  /* 0x000000ff0400d985 */ /* 0x0007e4000c101d24 */
.L_x_228:
[----:B------:R-:W-:Y:S05]  /*9390*/  BSYNC B1 ;  /* 0x0000000000017941 */ /* 0x000fea0003800000 */
.L_x_227:
[----:B--23--:R2:W3:Y:S01]  /*93a0*/  SHFL.IDX PT, R5, R3, 0x1, 0x181f ;  /* 0x00381f0003057f89 */ /* 0x00c4e200000e0000 */
[----:B------:R-:W-:Y:S03]  /*93b0*/  BSSY B1, `(.L_x_229) ;  /* 0x000000c000017945 */ /* 0x000fe60003800000 */
[----:B-1----:R2:W1:Y:S01]  /*93c0*/  SHFL.IDX PT, R7, R6, 0x1, 0x181f ;  /* 0x00381f0006077f89 */ /* 0x00246200000e0000 */
[----:B------:R-:W-:Y:S05]  /*93d0*/  @P1 BRA `(.L_x_230) ;  /* 0x0000000000241947 */ /* 0x000fea0003800000 */
[----:B------:R-:W-:Y:S02]  /*93e0*/  ULDC UR4, c[0x0][0xac8] ;  /* 0x0002b20000047ab9 */ /* 0x000fe40000000800 */
[----:B------:R-:W-:Y:S02]  /*93f0*/  ISETP.GE.AND P3, PT, R2, UR4, PT ;  /* 0x0000000402007c0c */ /* 0x000fe4000bf66270 */
[----:B------:R-:W-:-:S11]  /*9400*/  ISETP.GE.AND P4, PT, R16, UR4, PT ;  /* 0x0000000410007c0c */ /* 0x000fd6000bf86270 */
[-C--:B-1----:R-:W-:Y:S02]  /*9410*/  @!P3 LEA R12, P1, R2, R7.reuse, 0x1 ;  /* 0x00000007020cb211 */ /* 0x082fe400078208ff */
[----:B------:R-:W-:Y:S02]  /*9420*/  @!P4 LEA R4, P2, R16, R7, 0x1 ;  /* 0x000000071004c211 */ /* 0x000fe400078408ff */
[-C--:B---3--:R-:W-:Y:S02]  /*9430*/  @!P3 LEA.HI.X R13, R2, R5.reuse, R201, 0x1, P1 ;  /* 0x00000005020db211 */ /* 0x088fe400008f0cc9 */
[----:B------:R-:W-:-:S03]  /*9440*/  @!P4 LEA.HI.X R5, R16, R5, R200, 0x1, P2 ;  /* 0x000000051005c211 */ /* 0x000fc600010f0cc8 */
[----:B------:R4:W-:Y:S04]  /*9450*/  @!P3 ST.E.128 desc[UR36][R12.64], RZ ;  /* 0x000000ff0c00b985 */ /* 0x0009e8000c101d24 */
[----:B------:R4:W-:Y:S02]  /*9460*/  @!P4 ST.E.128 desc[UR36][R4.64], RZ ;  /* 0x000000ff0400c985 */ /* 0x0009e4000c101d24 */
.L_x_230:
[----:B------:R-:W-:Y:S05]  /*9470*/  BSYNC B1 ;  /* 0x0000000000017941 */ /* 0x000fea0003800000 */
.L_x_229:
[----:B---34-:R3:W4:Y:S01]  /*9480*/  SHFL.IDX PT, R5, R3, 0x2, 0x181f ;  /* 0x00581f0003057f89 */ /* 0x01872200000e0000 */
        /* <DEDUP_REMOVED lines=8> */
[-C--:B----4-:R-:W-:Y:S02]  /*9510*/  @!P2 LEA.HI.X R13, R2, R5.reuse, R201, 0x1, P0 ;  /* 0x00000005020da211 */ /* 0x090fe400000f0cc9 */
[----:B------:R-:W-:-:S03]  /*9520*/  @!P3 LEA.HI.X R5, R16, R5, R200, 0x1, P1 ;  /* 0x000000051005b211 */ /* 0x000fc600008f0cc8 */
[----:B------:R1:W-:Y:S04]  /*9530*/  @!P2 ST.E.128 desc[UR36][R12.64], RZ ;  /* 0x000000ff0c00a985 */ /* 0x0003e8000c101d24 */
[----:B------:R1:W-:Y:S02]  /*9540*/  @!P3 ST.E.128 desc[UR36][R4.64], RZ ;  /* 0x000000ff0400b985 */ /* 0x0003e4000c101d24 */
.L_x_232:
[----:B------:R-:W-:Y:S05]  /*9550*/  BSYNC B1 ;  /* 0x0000000000017941 */ /* 0x000fea0003800000 */
.L_x_231:
[----:B------:R-:W-:Y:S01]  /*9560*/  VIADD R0, R8, 0x60 ;  /* 0x0000006008007836 */ /* 0x000fe20000000000 */
[----:B0-23--:R-:W0:Y:S04]  /*9570*/  SHFL.IDX PT, R3, R3, 0x3, 0x181f ;  /* 0x00781f0003037f89 */ /* 0x00de2800000e0000 */
[----:B------:R-:W-:Y:S01]  /*9580*/  ISETP.GE.AND P0, PT, R0, R11, PT ;  /* 0x0000000b0000720c */ /* 0x000fe20003f06270 */
[----:B-1--4-:R1:W2:-:S12]  /*9590*/  SHFL.IDX PT, R5, R6, 0x3, 0x181f ;  /* 0x00781f0006057f89 */ /* 0x01229800000e0000 */
[----:B-1----:R-:W-:Y:S05]  /*95a0*/  @P0 BRA `(.L_x_221) ;  /* 0x0000000000240947 */ /* 0x002fea0003800000 */
[----:B------:R-:W-:Y:S02]  /*95b0*/  ULDC UR4, c[0x0][0xac8] ;  /* 0x0002b20000047ab9 */ /* 0x000fe40000000800 */
[----:B------:R-:W-:Y:S02]  /*95c0*/  ISETP.GE.AND P2, PT, R2, UR4, PT ;  /* 0x0000000402007c0c */ /* 0x000fe4000bf46270 */
[----:B------:R-:W-:-:S11]  /*95d0*/  ISETP.GE.AND P3, PT, R16, UR4, PT ;  /* 0x0000000410007c0c */ /* 0x000fd6000bf66270 */
[-C--:B--2---:R-:W-:Y:S02]  /*95e0*/  @!P2 LEA R6, P0, R2, R5.reuse, 0x1 ;  /* 0x000000050206a211 */ /* 0x084fe400078008ff */
[----:B------:R-:W-:Y:S02]  /*95f0*/  @!P3 LEA R4, P1, R16, R5, 0x1 ;  /* 0x000000051004b211 */ /* 0x000fe400078208ff */
[-C--:B0-----:R-:W-:Y:S02]  /*9600*/  @!P2 LEA.HI.X R7, R2, R3.reuse, R201, 0x1, P0 ;  /* 0x000000030207a211 */ /* 0x081fe400000f0cc9 */
[----:B------:R-:W-:-:S03]  /*9610*/  @!P3 LEA.HI.X R5, R16, R3, R200, 0x1, P1 ;  /* 0x000000031005b211 */ /* 0x000fc600008f0cc8 */
[----:B------:R0:W-:Y:S04]  /*9620*/  @!P2 ST.E.128 desc[UR36][R6.64], RZ ;  /* 0x000000ff0600a985 */ /* 0x0001e8000c101d24 */
[----:B------:R0:W-:Y:S02]  /*9630*/  @!P3 ST.E.128 desc[UR36][R4.64], RZ ;  /* 0x000000ff0400b985 */ /* 0x0001e4000c101d24 */
.L_x_221:
[----:B------:R-:W-:Y:S05]  /*9640*/  BSYNC B0 ;  /* 0x0000000000007941 */ /* 0x000fea0003800000 */
.L_x_211:
[----:B------:R-:W-:Y:S02]  /*9650*/  ULDC UR4, c[0x0][0xc3c] ;  /* 0x00030f0000047ab9 */ /* 0x000fe40000000800 */
[----:B------:R-:W-:-:S13]  /*9660*/  ISETP.GE.AND P0, PT, R27, UR4, PT ;  /* 0x000000041b007c0c */ /* 0x000fda000bf06270 */
[----:B------:R-:W-:Y:S05]  /*9670*/  @!P0 BRA `(.L_x_233) ;  /* 0xffffff7800348947 */ /* 0x000fea000383ffff */
[----:B------:R-:W-:Y:S05]  /*9680*/  EXIT ;  /* 0x000000000000794d */ /* 0x000fea0003800000 */
.L_x_182:
[----:B------:R-:W-:-:S08]  /*9690*/  NOP ;  /* 0x0000000000007918 */ /* 0x000fd00000000000 */
[----:B0-----:R-:W0:-:S00]  /*96a0*/  USETMAXREG.DEALLOC.CTAPOOL 0x28 ;  /* 0x00000028000079c8 */ /* 0x001e0000080e0500 */
[----:B0-----:R-:W-:Y:S02]  /*96b0*/  LOP3.LUT R0, R0, 0x3, RZ, 0xc0, !PT ;  /* 0x0000000300007812 */ /* 0x001fe400078ec0ff */
[----:B------:R-:W-:-:S04]  /*96c0*/  LOP3.LUT R23, R23, 0xffffff7f, RZ, 0xc0, !PT ;  /* 0xffffff7f17177812 */ /* 0x000fc800078ec0ff */
[----:B------:R-:W0:Y:S02]  /*96d0*/  SHFL.IDX PT, R0, R0, RZ, 0x1f ;  /* 0x00001fff00007589 */ /* 0x000e2400000e0000 */
[----:B0-----:R-:W-:Y:S01]  /*96e0*/  ISETP.NE.AND P0, PT, R0, RZ, PT ;  /* 0x000000ff0000720c */ /* 0x001fe20003f05270 */
[----:B------:R-:W-:-:S12]  /*96f0*/  IMAD.MOV.U32 R0, RZ, RZ, RZ ;  /* 0x000000ffff007224 */ /* 0x000fd800078e00ff */
[----:B------:R-:W-:Y:S01]  /*9700*/  @P0 LOP3.LUT R23, R23, 0x80, RZ, 0xfc, !PT ;  /* 0x0000008017170812 */ /* 0x000fe200078efcff */
[----:B------:R-:W-:Y:S06]  /*9710*/  @!P0 BRA `(.L_x_234) ;  /* 0x00000000001c8947 */ /* 0x000fec0003800000 */
[----:B------:R-:W0:Y:S08]  /*9720*/  S2UR UR5, SR_CgaCtaId ;  /* 0x00000000000579c3 */ /* 0x000e300000008800 */
[----:B------:R-:W-:Y:S06]  /*9730*/  BAR.SYNC.DEFER_BLOCKING 0x5, 0x180 ;  /* 0x0146000000007b1d */ /* 0x000fec0000010000 */
[----:B------:R-:W-:-:S02]  /*9740*/  UMOV UR4, 0x400 ;  /* 0x0000040000047882 */ /* 0x000fc40000000000 */
[----:B0-----:R-:W-:-:S09]  /*9750*/  ULEA UR4, UR5, UR4, 0x18 ;  /* 0x0000000405047291 */ /* 0x001fd2000f8ec03f */
[----:B------:R-:W0:Y:S01]  /*9760*/  LDS.128 R16, [UR4+0x2a8d0] ;  /* 0x02a8d004ff107984 */ /* 0x000e220008000c00 */
[----:B------:R-:W-:Y:S06]  /*9770*/  BAR.ARV 0x4, 0x180 ;  /* 0x0106000000007b1d */ /* 0x000fec0000002000 */
[----:B------:R-:W-:Y:S05]  /*9780*/  BRA `(.L_x_235) ;  /* 0x0000000800947947 */ /* 0x000fea0003800000 */
.L_x_234:
[----:B------:R-:W0:Y:S01]  /*9790*/  S2R R2, SR_TID.X ;  /* 0x0000000000027919 */ /* 0x000e220000002100 */
[----:B------:R-:W-:Y:S01]  /*97a0*/  ULDC UR4, c[0x0][0xc3c] ;  /* 0x00030f0000047ab9 */ /* 0x000fe20000000800 */
[----:B------:R-:W-:Y:S01]  /*97b0*/  IMAD.MOV.U32 R9, RZ, RZ, RZ ;  /* 0x000000ffff097224 */ /* 0x000fe200078e00ff */
[----:B------:R-:W1:Y:S01]  /*97c0*/  S2UR UR6, SR_CTAID.X ;  /* 0x00000000000679c3 */ /* 0x000e620000002500 */
[----:B------:R-:W-:Y:S01]  /*97d0*/  ULDC UR5, c[0x0][0xc38] ;  /* 0x00030e0000057ab9 */ /* 0x000fe20000000800 */
[----:B0-----:R-:W-:-:S04]  /*97e0*/  LOP3.LUT R7, R2, 0x1f, RZ, 0xc0, !PT ;  /* 0x0000001f02077812 */ /* 0x001fc800078ec0ff */
[----:B------:R-:W-:-:S04]  /*97f0*/  ISETP.NE.AND P0, PT, R7, 0x1f, PT ;  /* 0x0000001f0700780c */ /* 0x000fc80003f05270 */
[----:B------:R-:W-:-:S13]  /*9800*/  ISETP.GE.OR P1, PT, R7, UR4, !P0 ;  /* 0x0000000407007c0c */ /* 0x000fda000c726670 */
[----:B------:R-:W0:Y:S08]  /*9810*/  @!P1 LDC.64 R4, c[0x0][0xc80] ;  /* 0x00032000ff049b82 */ /* 0x000e300000000a00 */
[----:B------:R-:W2:Y:S01]  /*9820*/  @!P1 LDC.64 R2, c[0x0][0xc78] ;  /* 0x00031e00ff029b82 */ /* 0x000ea20000000a00 */
[----:B0-----:R-:W-:-:S05]  /*9830*/  @!P1 IMAD.WIDE.U32 R4, R7, 0x4, R4 ;  /* 0x0000000407049825 */ /* 0x001fca00078e0004 */
[----:B------:R-:W3:Y:S01]  /*9840*/  @!P1 LDG.E R0, desc[UR36][R4.64] ;  /* 0x0000002404009981 */ /* 0x000ee2000c1e1900 */
[----:B--2---:R-:W-:-:S05]  /*9850*/  @!P1 IMAD.WIDE.U32 R2, R7, 0x4, R2 ;  /* 0x0000000407029825 */ /* 0x004fca00078e0002 */
[----:B------:R-:W3:Y:S01]  /*9860*/  @!P1 LDG.E R9, desc[UR36][R2.64] ;  /* 0x0000002402099981 */ /* 0x000ee2000c1e1900 */
[C---:B------:R-:W-:Y:S02]  /*9870*/  ISETP.NE.AND P1, PT, R7.reuse, RZ, PT ;  /* 0x000000ff0700720c */ /* 0x040fe40003f25270 */
[C---:B------:R-:W-:Y:S02]  /*9880*/  ISETP.GE.U32.AND P2, PT, R7.reuse, 0x2, PT ;  /* 0x000000020700780c */ /* 0x040fe40003f46070 */
[C---:B------:R-:W-:Y:S02]  /*9890*/  ISETP.GE.U32.AND P3, PT, R7.reuse, 0x4, PT ;  /* 0x000000040700780c */ /* 0x040fe40003f66070 */
[C---:B------:R-:W-:Y:S02]  /*98a0*/  ISETP.GE.U32.AND P4, PT, R7.reuse, 0x8, PT ;  /* 0x000000080700780c */ /* 0x040fe40003f86070 */
[----:B------:R-:W-:Y:S01]  /*98b0*/  ISETP.GE.U32.AND P5, PT, R7, 0x10, PT ;  /* 0x000000100700780c */ /* 0x000fe20003fa6070 */
[----:B------:R-:W-:Y:S01]  /*98c0*/  UMOV UR4, URZ ;  /* 0x0000003f00047c82 */ /* 0x000fe20008000000 */
[----:B---3--:R-:W-:-:S05]  /*98d0*/  IMAD R6, R0, R9, RZ ;  /* 0x0000000900067224 */ /* 0x008fca00078e02ff */
[----:B------:R-:W0:Y:S02]  /*98e0*/  SHFL.UP PT, R8, R6, 0x1, RZ ;  /* 0x0420000006087989 */ /* 0x000e2400000e00ff */
[----:B0-----:R-:W-:-:S05]  /*98f0*/  SEL R11, R8, RZ, P1 ;  /* 0x000000ff080b7207 */ /* 0x001fca0000800000 */
[----:B------:R-:W-:-:S05]  /*9900*/  IMAD.IADD R11, R6, 0x1, R11 ;  /* 0x00000001060b7824 */ /* 0x000fca00078e020b */
        /* <DEDUP_REMOVED lines=12> */
[----:B------:R-:W0:Y:S02]  /*99d0*/  SHFL.IDX PT, R6, R5, 0x1f, 0x1f ;  /* 0x03e01f0005067f89 */ /* 0x000e2400000e0000 */
[----:B0-----:R-:W-:-:S05]  /*99e0*/  IMAD R6, R6, UR5, RZ ;  /* 0x0000000506067c24 */ /* 0x001fca000f8e02ff */
[----:B-1----:R-:W-:Y:S01]  /*99f0*/  ISETP.GT.AND P6, PT, R6, UR6, PT ;  /* 0x0000000606007c0c */ /* 0x002fe2000bfc4270 */
[----:B------:R-:W-:-:S12]  /*9a00*/  IMAD.MOV.U32 R3, RZ, RZ, R6 ;  /* 0x000000ffff037224 */ /* 0x000fd800078e0006 */
[----:B------:R-:W-:Y:S05]  /*9a10*/  @P6 BRA `(.L_x_236) ;  /* 0x0000000000986947 */ /* 0x000fea0003800000 */
[----:B------:R-:W-:Y:S01]  /*9a20*/  IMAD.MOV.U32 R6, RZ, RZ, R3 ;  /* 0x000000ffff067224 */ /* 0x000fe200078e0003 */
[----:B------:R-:W-:Y:S01]  /*9a30*/  UMOV UR4, URZ ;  /* 0x0000003f00047c82 */ /* 0x000fe20008000000 */
[----:B------:R-:W-:-:S05]  /*9a40*/  ULDC UR5, c[0x0][0xc38] ;  /* 0x00030e0000057ab9 */ /* 0x000fca0000000800 */
.L_x_238:
[----:B------:R-:W0:Y:S01]  /*9a50*/  LDC R0, c[0x0][0xc3c] ;  /* 0x00030f00ff007b82 */ /* 0x000e220000000800 */
[----:B------:R-:W-:-:S06]  /*9a60*/  UIADD3 UR4, UR4, 0x1f, URZ ;  /* 0x0000001f04047890 */ /* 0x000fcc000fffe03f */
[----:B0-----:R-:W-:-:S13]  /*9a70*/  ISETP.LE.AND P6, PT, R0, UR4, PT ;  /* 0x0000000400007c0c */ /* 0x001fda000bfc3270 */
[----:B------:R-:W-:Y:S05]  /*9a80*/  @P6 BRA `(.L_x_237) ;  /* 0x0000000400a86947 */ /* 0x000fea0003800000 */
[----:B------:R-:W-:-:S04]  /*9a90*/  IADD3 R9, R7, UR4, RZ ;  /* 0x0000000407097c10 */ /* 0x000fc8000fffe0ff */
[----:B------:R-:W-:Y:S01]  /*9aa0*/  ISETP.GE.OR P6, PT, R9, R0, !P0 ;  /* 0x000000000900720c */ /* 0x000fe200047c6670 */
[----:B------:R-:W-:-:S12]  /*9ab0*/  IMAD.MOV.U32 R0, RZ, RZ, RZ ;  /* 0x000000ffff007224 */ /* 0x000fd800078e00ff */
[----:B------:R-:W0:Y:S08]  /*9ac0*/  @!P6 LDC.64 R4, c[0x0][0xc80] ;  /* 0x00032000ff04eb82 */ /* 0x000e300000000a00 */
[----:B------:R-:W1:Y:S01]  /*9ad0*/  @!P6 LDC.64 R2, c[0x0][0xc78] ;  /* 0x00031e00ff02eb82 */ /* 0x000e620000000a00 */
[----:B0-----:R-:W-:-:S05]  /*9ae0*/  @!P6 IMAD.WIDE R4, R9, 0x4, R4 ;  /* 0x000000040904e825 */ /* 0x001fca00078e0204 */
[----:B------:R-:W2:Y:S01]  /*9af0*/  @!P6 LDG.E R0, desc[UR36][R4.64] ;  /* 0x000000240400e981 */ /* 0x000ea2000c1e1900 */
[----:B-1----:R-:W-:-:S04]  /*9b00*/  @!P6 IMAD.WIDE R2, R9, 0x4, R2 ;  /* 0x000000040902e825 */ /* 0x002fc800078e0202 */
[----:B------:R-:W-:-:S06]  /*9b10*/  IMAD.MOV.U32 R9, RZ, RZ, RZ ;  /* 0x000000ffff097224 */ /* 0x000fcc00078e00ff */
[----:B------:R-:W2:Y:S02]  /*9b20*/  @!P6 LDG.E R9, desc[UR36][R2.64] ;  /* 0x000000240209e981 */ /* 0x000ea4000c1e1900 */
[----:B--2---:R-:W-:-:S05]  /*9b30*/  IMAD R13, R0, R9, RZ ;  /* 0x00000009000d7224 */ /* 0x004fca00078e02ff */
        /* <DEDUP_REMOVED lines=16> */
[----:B0-----:R-:W-:-:S04]  /*9c40*/  IMAD R3, R2, UR5, RZ ;  /* 0x0000000502037c24 */ /* 0x001fc8000f8e02ff */
[----:B------:R-:W-:-:S05]  /*9c50*/  IMAD.IADD R6, R3, 0x1, R6 ;  /* 0x0000000103067824 */ /* 0x000fca00078e0206 */
[----:B------:R-:W-:-:S13]  /*9c60*/  ISETP.GT.AND P6, PT, R6, UR6, PT ;  /* 0x0000000606007c0c */ /* 0x000fda000bfc4270 */
[----:B------:R-:W-:Y:S05]  /*9c70*/  @!P6 BRA `(.L_x_238) ;  /* 0xfffffffc0074e947 */ /* 0x000fea000383ffff */
.L_x_236:
[----:B------:R-:W-:Y:S02]  /*9c80*/  IMAD.IADD R10, R6, 0x1, -R3 ;  /* 0x00000001060a7824 */ /* 0x000fe400078e0a03 */
[----:B------:R-:W-:Y:S02]  /*9c90*/  IMAD.MOV.U32 R16, RZ, RZ, RZ ;  /* 0x000000ffff107224 */ /* 0x000fe400078e00ff */
[----:B------:R-:W-:-:S05]  /*9ca0*/  IMAD R2, R5, UR5, R10 ;  /* 0x0000000505027c24 */ /* 0x000fca000f8e020a */
[----:B------:R-:W-:-:S13]  /*9cb0*/  ISETP.GT.AND P0, PT, R2, UR6, PT ;  /* 0x0000000602007c0c */ /* 0x000fda000bf04270 */
[----:B------:R-:W-:-:S04]  /*9cc0*/  VOTE.ANY R6, PT, !P0 ;  /* 0x0000000000067806 */ /* 0x000fc800040e0100 */
[----:B------:R-:W0:Y:S01]  /*9cd0*/  POPC R19, R6 ;  /* 0x0000000600137309 */ /* 0x000e220000000000 */
[----:B------:R-:W-:Y:S01]  /*9ce0*/  ISETP.NE.AND P0, PT, R6, RZ, PT ;  /* 0x000000ff0600720c */ /* 0x000fe20003f05270 */
[----:B0-----:R-:W0:Y:S04]  /*9cf0*/  SHFL.IDX PT, R0, R0, R19, 0x1f ;  /* 0x00001f1300007589 */ /* 0x001e2800000e0000 */
[----:B------:R1:W2:Y:S01]  /*9d00*/  SHFL.IDX PT, R9, R9, R19, 0x1f ;  /* 0x00001f1309097589 */ /* 0x0002a200000e0000 */
[----:B0-----:R-:W-:-:S04]  /*9d10*/  IABS R4, R0 ;  /* 0x0000000000047213 */ /* 0x001fc80000000000 */
[----:B------:R-:W0:Y:S08]  /*9d20*/  I2F.RP R8, R4 ;  /* 0x0000000400087306 */ /* 0x000e300000209400 */
[----:B0-----:R-:W0:Y:S02]  /*9d30*/  MUFU.RCP R8, R8 ;  /* 0x0000000800087308 */ /* 0x001e240000001000 */
[----:B0-----:R-:W-:-:S06]  /*9d40*/  VIADD R2, R8, 0xffffffe ;  /* 0x0ffffffe08027836 */ /* 0x001fcc0000000000 */
[----:B------:R-:W0:Y:S02]  /*9d50*/  F2I.FTZ.U32.TRUNC.NTZ R3, R2 ;  /* 0x0000000200037305 */ /* 0x000e24000021f000 */
[----:B0-----:R-:W-:Y:S01]  /*9d60*/  IADD3 R11, RZ, -R3, RZ ;  /* 0x80000003ff0b7210 */ /* 0x001fe20007ffe0ff */
[----:B-12---:R-:W-:Y:S06]  /*9d70*/  @!P0 BRA `(.L_x_239) ;  /* 0x0000000000088947 */ /* 0x006fec0003800000 */
[----:B------:R-:W-:-:S06]  /*9d80*/  VIADD R16, R19, 0xffffffff ;  /* 0xffffffff13107836 */ /* 0x000fcc0000000000 */
[----:B------:R0:W1:Y:S02]  /*9d90*/  SHFL.IDX PT, R16, R5, R16, 0x1f ;  /* 0x00001f1005107589 */ /* 0x00006400000e0000 */
.L_x_239:
[----:B-1----:R-:W-:Y:S01]  /*9da0*/  IMAD R16, R16, UR5, R10 ;  /* 0x0000000510107c24 */ /* 0x002fe2000f8e020a */
[----:B------:R-:W-:Y:S01]  /*9db0*/  IABS R10, R0 ;  /* 0x00000000000a7213 */ /* 0x000fe20000000000 */
[----:B------:R-:W-:Y:S01]  /*9dc0*/  IMAD R11, R11, R4, RZ ;  /* 0x000000040b0b7224 */ /* 0x000fe200078e02ff */
[----:B0-----:R-:W-:Y:S01]  /*9dd0*/  IABS R5, R9 ;  /* 0x0000000900057213 */ /* 0x001fe20000000000 */
[----:B------:R-:W-:Y:S01]  /*9de0*/  IMAD.MOV.U32 R2, RZ, RZ, RZ ;  /* 0x000000ffff027224 */ /* 0x000fe200078e00ff */
[----:B------:R-:W-:Y:S01]  /*9df0*/  IADD3 R17, -R16, UR6, RZ ;  /* 0x0000000610117c10 */ /* 0x000fe2000fffe1ff */
[----:B------:R-:W-:Y:S01]  /*9e00*/  IMAD.MOV R10, RZ, RZ, -R10 ;  /* 0x000000ffff0a7224 */ /* 0x000fe200078e0a0a */
[----:B------:R-:W0:Y:S01]  /*9e10*/  I2F.RP R6, R5 ;  /* 0x0000000500067306 */ /* 0x000e220000209400 */
[----:B------:R-:W-:Y:S01]  /*9e20*/  IMAD.HI.U32 R2, R3, R11, R2 ;  /* 0x0000000b03027227 */ /* 0x000fe200078e0002 */
[----:B------:R-:W-:-:S03]  /*9e30*/  IABS R8, R17 ;  /* 0x0000001100087213 */ /* 0x000fc60000000000 */
[----:B------:R-:W-:Y:S02]  /*9e40*/  VIADD R19, R19, UR4 ;  /* 0x0000000413137c36 */ /* 0x000fe40008000000 */
[----:B------:R-:W-:Y:S02]  /*9e50*/  IMAD.MOV.U32 R3, RZ, RZ, R8 ;  /* 0x000000ffff037224 */ /* 0x000fe400078e0008 */
[----:B------:R-:W-:Y:S02]  /*9e60*/  IMAD.MOV.U32 R8, RZ, RZ, R10 ;  /* 0x000000ffff087224 */ /* 0x000fe400078e000a */
[----:B------:R-:W-:-:S04]  /*9e70*/  IMAD.HI.U32 R2, R2, R3, RZ ;  /* 0x0000000302027227 */ /* 0x000fc800078e00ff */
[----:B------:R-:W-:Y:S01]  /*9e80*/  IMAD R3, R2, R8, R3 ;  /* 0x0000000802037224 */ /* 0x000fe200078e0203 */
[----:B0-----:R-:W0:Y:S04]  /*9e90*/  MUFU.RCP R6, R6 ;  /* 0x0000000600067308 */ /* 0x001e280000001000 */
[----:B------:R-:W-:-:S13]  /*9ea0*/  ISETP.GT.U32.AND P1, PT, R4, R3, PT ;  /* 0x000000030400720c */ /* 0x000fda0003f24070 */
[----:B------:R-:W-:Y:S02]  /*9eb0*/  @!P1 IMAD.IADD R3, R3, 0x1, -R4 ;  /* 0x0000000103039824 */ /* 0x000fe400078e0a04 */
[----:B0-----:R-:W-:Y:S02]  /*9ec0*/  VIADD R8, R6, 0xffffffe ;  /* 0x0ffffffe06087836 */ /* 0x001fe40000000000 */
[----:B------:R-:W-:Y:S01]  /*9ed0*/  @!P1 VIADD R2, R2, 0x1 ;  /* 0x0000000102029836 */ /* 0x000fe20000000000 */
[----:B------:R-:W-:Y:S02]  /*9ee0*/  ISETP.GE.U32.AND P0, PT, R3, R4, PT ;  /* 0x000000040300720c */ /* 0x000fe40003f06070 */
[----:B------:R-:W-:Y:S01]  /*9ef0*/  LOP3.LUT R4, R17, R0, RZ, 0x3c, !PT ;  /* 0x0000000011047212 */ /* 0x000fe200078e3cff */
[----:B------:R0:W1:Y:S01]  /*9f00*/  F2I.FTZ.U32.TRUNC.NTZ R3, R8 ;  /* 0x0000000800037305 */ /* 0x000062000021f000 */
[----:B------:R-:W-:Y:S02]  /*9f10*/  ISETP.NE.AND P1, PT, R0, RZ, PT ;  /* 0x000000ff0000720c */ /* 0x000fe40003f25270 */
[----:B------:R-:W-:-:S02]  /*9f20*/  ISETP.GE.AND P2, PT, R4, RZ, PT ;  /* 0x000000ff0400720c */ /* 0x000fc40003f46270 */
[----:B0-----:R-:W-:-:S05]  /*9f30*/  IABS R8, R9 ;  /* 0x0000000900087213 */ /* 0x001fca0000000000 */
[----:B------:R-:W-:Y:S02]  /*9f40*/  @P0 VIADD R2, R2, 0x1 ;  /* 0x0000000102020836 */ /* 0x000fe40000000000 */
[----:B------:R-:W-:-:S03]  /*9f50*/  IMAD.MOV R8, RZ, RZ, -R8 ;  /* 0x000000ffff087224 */ /* 0x000fc600078e0a08 */
[----:B------:R-:W-:Y:S01]  /*9f60*/  MOV R6, R2 ;  /* 0x0000000200067202 */ /* 0x000fe20000000f00 */
[----:B-1----:R-:W-:-:S04]  /*9f70*/  IMAD.MOV R2, RZ, RZ, -R3 ;  /* 0x000000ffff027224 */ /* 0x002fc800078e0a03 */
[----:B------:R-:W-:Y:S01]  /*9f80*/  @!P2 IMAD.MOV R6, RZ, RZ, -R6 ;  /* 0x000000ffff06a224 */ /* 0x000fe200078e0a06 */
[----:B------:R-:W-:Y:S01]  /*9f90*/  @!P1 LOP3.LUT R6, RZ, R0, RZ, 0x33, !PT ;  /* 0x00000000ff069212 */ /* 0x000fe200078e33ff */
[----:B------:R-:W-:Y:S02]  /*9fa0*/  IMAD R11, R2, R5, RZ ;  /* 0x00000005020b7224 */ /* 0x000fe400078e02ff */
[----:B------:R-:W-:Y:S01]  /*9fb0*/  IMAD.MOV.U32 R2, RZ, RZ, RZ ;  /* 0x000000ffff027224 */ /* 0x000fe200078e00ff */
[-C--:B------:R-:W-:Y:S01]  /*9fc0*/  IABS R4, R6.reuse ;  /* 0x0000000600047213 */ /* 0x080fe20000000000 */
[----:B------:R-:W-:Y:S02]  /*9fd0*/  IMAD R0, R0, R6, RZ ;  /* 0x0000000600007224 */ /* 0x000fe400078e02ff */
[----:B------:R-:W-:-:S04]  /*9fe0*/  IMAD.HI.U32 R2, R3, R11, R2 ;  /* 0x0000000b03027227 */ /* 0x000fc800078e0002 */
[----:B------:R-:W-:Y:S02]  /*9ff0*/  IMAD.MOV.U32 R3, RZ, RZ, R4 ;  /* 0x000000ffff037224 */ /* 0x000fe400078e0004 */
[----:B------:R-:W-:Y:S02]  /*a000*/  IMAD.MOV.U32 R4, RZ, RZ, R8 ;  /* 0x000000ffff047224 */ /* 0x000fe400078e0008 */
[----:B------:R-:W-:-:S04]  /*a010*/  IMAD.HI.U32 R2, R2, R3, RZ ;  /* 0x0000000302027227 */ /* 0x000fc800078e00ff */
[----:B------:R-:W-:Y:S01]  /*a020*/  IMAD R4, R2, R4, R3 ;  /* 0x0000000402047224 */ /* 0x000fe200078e0203 */
[----:B------:R-:W-:Y:S01]  /*a030*/  LOP3.LUT R3, R6, R9, RZ, 0x3c, !PT ;  /* 0x0000000906037212 */ /* 0x000fe200078e3cff */
[----:B------:R-:W-:-:S03]  /*a040*/  IMAD.IADD R17, R17, 0x1, -R0 ;  /* 0x0000000111117824 */ /* 0x000fc600078e0a00 */
[----:B------:R-:W-:Y:S02]  /*a050*/  ISETP.GT.U32.AND P1, PT, R5, R4, PT ;  /* 0x000000040500720c */ /* 0x000fe40003f24070 */
[----:B------:R-:W-:-:S11]  /*a060*/  ISETP.GE.AND P2, PT, R3, RZ, PT ;  /* 0x000000ff0300720c */ /* 0x000fd60003f46270 */
[----:B------:R-:W-:Y:S02]  /*a070*/  @!P1 IMAD.IADD R4, R4, 0x1, -R5 ;  /* 0x0000000104049824 */ /* 0x000fe400078e0a05 */
[----:B------:R-:W-:Y:S01]  /*a080*/  @!P1 VIADD R2, R2, 0x1 ;  /* 0x0000000102029836 */ /* 0x000fe20000000000 */
[----:B------:R-:W-:Y:S02]  /*a090*/  ISETP.NE.AND P1, PT, R9, RZ, PT ;  /* 0x000000ff0900720c */ /* 0x000fe40003f25270 */
[----:B------:R-:W-:-:S13]  /*a0a0*/  ISETP.GE.U32.AND P0, PT, R4, R5, PT ;  /* 0x000000050400720c */ /* 0x000fda0003f06070 */
[----:B------:R-:W-:-:S04]  /*a0b0*/  @P0 VIADD R2, R2, 0x1 ;  /* 0x0000000102020836 */ /* 0x000fc80000000000 */
[----:B------:R-:W-:Y:S01]  /*a0c0*/  @!P2 IMAD.MOV R2, RZ, RZ, -R2 ;  /* 0x000000ffff02a224 */ /* 0x000fe200078e0a02 */
[----:B------:R-:W-:-:S04]  /*a0d0*/  @!P1 LOP3.LUT R2, RZ, R9, RZ, 0x33, !PT ;  /* 0x00000009ff029212 */ /* 0x000fc800078e33ff */
[----:B------:R-:W-:-:S05]  /*a0e0*/  IADD3 R18, -R2, RZ, RZ ;  /* 0x000000ff02127210 */ /* 0x000fca0007ffe1ff */
[C---:B------:R-:W-:Y:S02]  /*a0f0*/  IMAD R18, R9.reuse, R18, R6 ;  /* 0x0000001209127224 */ /* 0x040fe400078e0206 */
[----:B------:R-:W-:-:S04]  /*a100*/  IMAD R9, R9, 0x1000000, R2 ;  /* 0x0100000009097824 */ /* 0x000fc800078e0202 */
[----:B------:R-:W-:Y:S01]  /*a110*/  IMAD R18, R18, 0x10000, R9 ;  /* 0x0001000012127824 */ /* 0x000fe200078e0209 */
[----:B------:R-:W-:Y:S06]  /*a120*/  BRA `(.L_x_240) ;  /* 0x0000000000147947 */ /* 0x000fec0003800000 */
.L_x_237:
[----:B------:R-:W-:Y:S01]  /*a130*/  ULDC UR4, c[0x0][0xc3c] ;  /* 0x00030f0000047ab9 */ /* 0x000fe20000000800 */
[----:B------:R-:W-:Y:S02]  /*a140*/  IMAD.MOV.U32 R17, RZ, RZ, RZ ;  /* 0x000000ffff117224 */ /* 0x000fe400078e00ff */
[----:B------:R-:W-:Y:S02]  /*a150*/  IMAD.U32 R16, RZ, RZ, UR6 ;  /* 0x00000006ff107e24 */ /* 0x000fe4000f8e00ff */
[----:B------:R-:W-:Y:S02]  /*a160*/  IMAD.MOV.U32 R18, RZ, RZ, RZ ;  /* 0x000000ffff127224 */ /* 0x000fe400078e00ff */
[----:B------:R-:W-:-:S07]  /*a170*/  IMAD.U32 R19, RZ, RZ, UR4 ;  /* 0x00000004ff137e24 */ /* 0x000fce000f8e00ff */
.L_x_240:
[----:B------:R-:W-:-:S13]  /*a180*/  ISETP.NE.AND P0, PT, R7, RZ, PT ;  /* 0x000000ff0700720c */ /* 0x000fda0003f05270 */
[----:B------:R-:W0:Y:S01]  /*a190*/  @!P0 S2R R3, SR_CgaCtaId ;  /* 0x0000000000038919 */ /* 0x000e220000008800 */
[----:B------:R-:W-:-:S04]  /*a1a0*/  @!P0 MOV R0, 0x400 ;  /* 0x0000040000008802 */ /* 0x000fc80000000f00 */
[----:B0-----:R-:W-:-:S05]  /*a1b0*/  @!P0 LEA R0, R3, R0, 0x18 ;  /* 0x0000000003008211 */ /* 0x001fca00078ec0ff */
[----:B------:R1:W-:Y:S01]  /*a1c0*/  @!P0 STS.128 [R0+0x2a8d0], R16 ;  /* 0x02a8d01000008388 */ /* 0x0003e20000000c00 */
[----:B------:R-:W-:Y:S06]  /*a1d0*/  BAR.ARV 0x5, 0x180 ;  /* 0x0146000000007b1d */ /* 0x000fec0000002000 */
.L_x_235:
[----:B------:R2:W-:Y:S01]  /*a1e0*/  STL [R1+0x18], RZ ;  /* 0x000018ff01007387 */ /* 0x0005e20000100800 */
[----:B------:R-:W-:Y:S01]  /*a1f0*/  ULDC UR4, c[0x0][0xc3c] ;  /* 0x00030f0000047ab9 */ /* 0x000fe20000000800 */
[----:B------:R-:W-:Y:S01]  /*a200*/  IMAD.MOV.U32 R28, RZ, RZ, 0x1 ;  /* 0x00000001ff1c7424 */ /* 0x000fe200078e00ff */
[----:B0-----:R-:W-:Y:S01]  /*a210*/  ISETP.GE.AND P0, PT, R19, UR4, PT ;  /* 0x0000000413007c0c */ /* 0x001fe2000bf06270 */
[----:B------:R-:W-:-:S12]  /*a220*/  IMAD.MOV.U32 R27, RZ, RZ, RZ ;  /* 0x000000ffff1b7224 */ /* 0x000fd800078e00ff */
[----:B--2---:R-:W-:Y:S05]  /*a230*/  @P0 BRA `(.L_x_241) ;  /* 0x0000004800ac0947 */ /* 0x004fea0003800000 */
[----:B-1----:R-:W2:Y:S01]  /*a240*/  LDL R0, [R1+0x1c] ;  /* 0x00001c0001007983 */ /* 0x002ea20000100800 */
[----:B------:R-:W0:Y:S01]  /*a250*/  S2UR UR5, SR_CgaCtaId ;  /* 0x00000000000579c3 */ /* 0x000e220000008800 */
[----:B------:R-:W-:Y:S01]  /*a260*/  BSSY B8, `(.L_x_241) ;  /* 0x00004a8000087945 */ /* 0x000fe20003800000 */
[----:B------:R-:W-:Y:S01]  /*a270*/  IMAD.MOV.U32 R28, RZ, RZ, 0x1 ;  /* 0x00000001ff1c7424 */ /* 0x000fe200078e00ff */
[----:B------:R-:W1:Y:S01]  /*a280*/  S2R R5, SR_TID.X ;  /* 0x0000000000057919 */ /* 0x000e620000002100 */
[----:B------:R-:W-:Y:S01]  /*a290*/  IMAD.MOV.U32 R27, RZ, RZ, RZ ;  /* 0x000000ffff1b7224 */ /* 0x000fe200078e00ff */
[----:B------:R-:W-:Y:S01]  /*a2a0*/  ULDC UR39, c[0x0][0xc] ;  /* 0x0000030000277ab9 */ /* 0x000fe20000000800 */
[----:B------:R3:W-:Y:S01]  /*a2b0*/  STL [R1+0x18], RZ ;  /* 0x000018ff01007387 */ /* 0x0007e20000100800 */
[----:B-1----:R-:W-:Y:S02]  /*a2c0*/  LOP3.LUT R4, R5, 0x7f, RZ, 0xc0, !PT ;  /* 0x0000007f05047812 */ /* 0x002fe400078ec0ff */
[----:B--2---:R-:W-:-:S02]  /*a2d0*/  R2UR UR4, R0 ;  /* 0x00000000000472ca */ /* 0x004fc400000e0000 */
[----:B------:R-:W-:-:S04]  /*a2e0*/  SHF.L.U32 R0, R5, 0x3, RZ ;  /* 0x0000000305007819 */ /* 0x000fc800000006ff */
[----:B------:R-:W-:-:S04]  /*a2f0*/  LOP3.LUT R2, R0, 0x1f8, RZ, 0xc0, !PT ;  /* 0x000001f800027812 */ /* 0x000fc800078ec0ff */
[----:B------:R-:W-:Y:S01]  /*a300*/  LOP3.LUT R3, R2, 0x38, R5, 0x78, !PT ;  /* 0x0000003802037812 */ /* 0x000fe200078e7805 */
[----:B------:R-:W-:Y:S01]  /*a310*/  IMAD.SHL.U32 R2, R5, 0x10, RZ ;  /* 0x0000001005027824 */ /* 0x000fe200078e00ff */
[----:B------:R-:W-:Y:S01]  /*a320*/  SHF.R.U32.HI R5, RZ, 0x3, R4 ;  /* 0x00000003ff057819 */ /* 0x000fe20000011604 */
[----:B------:R-:W-:Y:S01]  /*a330*/  ULOP3.LUT UR38, UR4, 0x2, URZ, 0xfc, !UPT ;  /* 0x0000000204267892 */ /* 0x000fe2000f8efc3f */
[----:B------:R-:W-:Y:S02]  /*a340*/  LOP3.LUT R32, R3, 0x200, R0, 0xf8, !PT ;  /* 0x0000020003207812 */ /* 0x000fe400078ef800 */
[----:B------:R-:W-:Y:S01]  /*a350*/  UMOV UR4, 0x400 ;  /* 0x0000040000047882 */ /* 0x000fe20000000000 */
[----:B------:R-:W-:Y:S01]  /*a360*/  LOP3.LUT R4, R0, 0x38, RZ, 0xc0, !PT ;  /* 0x0000003800047812 */ /* 0x000fe200078ec0ff */
[----:B0-----:R-:W-:Y:S01]  /*a370*/  ULEA UR4, UR5, UR4, 0x18 ;  /* 0x0000000405047291 */ /* 0x001fe2000f8ec03f */
[----:B------:R-:W-:Y:S02]  /*a380*/  LOP3.LUT R3, R5, 0x70, R2, 0xf8, !PT ;  /* 0x0000007005037812 */ /* 0x000fe400078ef802 */
[----:B------:R-:W-:-:S02]  /*a390*/  LOP3.LUT R2, R4, 0x40, RZ, 0xfc, !PT ;  /* 0x0000004004027812 */ /* 0x000fc400078efcff */
[----:B------:R-:W-:Y:S01]  /*a3a0*/  LOP3.LUT R0, R4, 0x80, RZ, 0xfc, !PT ;  /* 0x0000008004007812 */ /* 0x000fe200078efcff */
[----:B------:R-:W-:-:S04]  /*a3b0*/  IMAD.U32 R22, RZ, RZ, UR4 ;  /* 0x00000004ff167e24 */ /* 0x000fc8000f8e00ff */
[----:B---3--:R-:W-:-:S07]  /*a3c0*/  IMAD R33, R32, 0x2, R22 ;  /* 0x0000000220217824 */ /* 0x008fce00078e0216 */
.L_x_304:
[----:B0-----:R-:W0:Y:S02]  /*a3d0*/  LDC.64 R30, c[0x0][0xc88] ;  /* 0x00032200ff1e7b82 */ /* 0x001e240000000a00 */
[----:B0-----:R-:W-:-:S06]  /*a3e0*/  IMAD.WIDE R30, R19, 0x4, R30 ;  /* 0x00000004131e7825 */ /* 0x001fcc00078e021e */
[----:B--2---:R-:W2:Y:S01]  /*a3f0*/  LDG.E R30, desc[UR36][R30.64] ;  /* 0x000000241e1e7981 */ /* 0x004ea2000c1e1900 */
[----:B------:R-:W-:Y:S05]  /*a400*/  YIELD ;  /* 0x0000000000007946 */ /* 0x000fea0003800000 */
[----:B------:R-:W-:Y:S01]  /*a410*/  ULDC.64 UR4, c[0x0][0xa28] ;  /* 0x00028a0000047ab9 */ /* 0x000fe20000000a00 */
[----:B------:R-:W-:Y:S01]  /*a420*/  IMAD.MOV.U32 R37, RZ, RZ, RZ ;  /* 0x000000ffff257224 */ /* 0x000fe200078e00ff */
[----:B------:R-:W-:Y:S01]  /*a430*/  ISETP.NE.U32.AND P0, PT, RZ, UR4, PT ;  /* 0x00000004ff007c0c */ /* 0x000fe2000bf05070 */
[----:B------:R-:W-:-:S03]  /*a440*/  ULDC.64 UR6, c[0x0][0xa18] ;  /* 0x0002860000067ab9 */ /* 0x000fc60000000a00 */
[----:B------:R-:W-:Y:S01]  /*a450*/  ISETP.NE.AND.EX P0, PT, RZ, UR5, PT, P0 ;  /* 0x00000005ff007c0c */ /* 0x000fe2000bf05300 */
[----:B------:R-:W-:Y:S01]  /*a460*/  IMAD.MOV.U32 R35, RZ, RZ, RZ ;  /* 0x000000ffff237224 */ /* 0x000fe200078e00ff */
[----:B--2---:R-:W-:-:S11]  /*a470*/  SHF.R.S32.HI R0, RZ, 0x1f, R30 ;  /* 0x0000001fff007819 */ /* 0x004fd6000001141e */
[C---:B------:R-:W-:Y:S01]  /*a480*/  @P0 LEA R2, P1, R30.reuse, UR4, 0x2 ;  /* 0x000000041e020c11 */ /* 0x040fe2000f8210ff */
[C---:B------:R-:W-:Y:S01]  /*a490*/  IMAD.SHL.U32 R24, R30.reuse, 0x4, RZ ;  /* 0x000000041e187824 */ /* 0x040fe200078e00ff */
[C-C-:B------:R-:W-:Y:S01]  /*a4a0*/  SHF.L.U64.HI R25, R30.reuse, 0x2, R0.reuse ;  /* 0x000000021e197819 */ /* 0x140fe20000010200 */
[----:B------:R0:W-:Y:S01]  /*a4b0*/  STL [R1+0x4], R0 ;  /* 0x0000040001007387 */ /* 0x0001e20000100800 */
[----:B------:R-:W-:Y:S01]  /*a4c0*/  @P0 LEA.HI.X R3, R30, UR5, R0, 0x2, P1 ;  /* 0x000000051e030c11 */ /* 0x000fe200088f1400 */
[----:B------:R-:W-:-:S04]  /*a4d0*/  ULDC.64 UR4, c[0x0][0xa00] ;  /* 0x0002800000047ab9 */ /* 0x000fc80000000a00 */
[----:B------:R1:W5:Y:S01]  /*a4e0*/  @P0 LDG.E R37, desc[UR36][R2.64] ;  /* 0x0000002402250981 */ /* 0x000362000c1e1900 */
[----:B------:R-:W-:Y:S02]  /*a4f0*/  ISETP.NE.U32.AND P0, PT, RZ, UR4, PT ;  /* 0x00000004ff007c0c */ /* 0x000fe4000bf05070 */
[----:B------:R-:W-:Y:S02]  /*a500*/  LOP3.LUT R23, R23, 0xffffffbf, RZ, 0xc0, !PT ;  /* 0xffffffbf17177812 */ /* 0x000fe400078ec0ff */
[----:B------:R-:W-:Y:S02]  /*a510*/  ISETP.NE.AND.EX P2, PT, RZ, UR5, PT, P0 ;  /* 0x00000005ff007c0c */ /* 0x000fe4000bf45300 */
[----:B------:R-:W-:Y:S02]  /*a520*/  ISETP.NE.U32.AND P0, PT, RZ, UR6, PT ;  /* 0x00000006ff007c0c */ /* 0x000fe4000bf05070 */
[----:B-1----:R-:W-:Y:S02]  /*a530*/  IADD3 R2, P1, R24, UR4, RZ ;  /* 0x0000000418027c10 */ /* 0x002fe4000ff3e0ff */
[----:B------:R-:W-:-:S02]  /*a540*/  ISETP.NE.AND.EX P0, PT, RZ, UR7, PT, P0 ;  /* 0x00000007ff007c0c */ /* 0x000fc4000bf05300 */
[----:B------:R-:W-:Y:S01]  /*a550*/  IADD3.X R3, R25, UR5, RZ, P1, !PT ;  /* 0x0000000519037c10 */ /* 0x000fe20008ffe4ff */
[----:B------:R-:W-:-:S04]  /*a560*/  ULDC.64 UR4, c[0x0][0x418] ;  /* 0x0001060000047ab9 */ /* 0x000fc80000000a00 */
[----:B------:R-:W-:Y:S01]  /*a570*/  @P2 LOP3.LUT R23, R23, 0x40, RZ, 0xfc, !PT ;  /* 0x0000004017172812 */ /* 0x000fe200078efcff */
[----:B------:R1:W5:Y:S05]  /*a580*/  @P2 LDG.E R35, desc[UR36][R2.64] ;  /* 0x0000002402232981 */ /* 0x00036a000c1e1900 */
[----:B------:R-:W-:-:S04]  /*a590*/  @P0 IADD3 R4, P1, R24, UR6, RZ ;  /* 0x0000000618040c10 */ /* 0x000fc8000ff3e0ff */
[----:B------:R-:W-:-:S05]  /*a5a0*/  @P0 IADD3.X R5, R25, UR7, RZ, P1, !PT ;  /* 0x0000000719050c10 */ /* 0x000fca0008ffe4ff */
[----:B0-----:R-:W2:Y:S01]  /*a5b0*/  @P0 LDG.E R0, desc[UR36][R4.64] ;  /* 0x0000002404000981 */ /* 0x001ea2000c1e1900 */
[----:B------:R-:W-:-:S03]  /*a5c0*/  UISETP.NE.U32.AND UP0, UPT, UR4, URZ, UPT ;  /* 0x0000003f0400728c */ /* 0x000fc6000bf05070 */
[----:B------:R-:W-:Y:S01]  /*a5d0*/  ULDC UR4, c[0x0][0x424] ;  /* 0x0001090000047ab9 */ /* 0x000fe20000000800 */
[----:B------:R-:W-:-:S03]  /*a5e0*/  UISETP.NE.AND.EX UP0, UPT, UR5, URZ, UPT, UP0 ;  /* 0x0000003f0500728c */ /* 0x000fc6000bf05300 */
[----:B------:R-:W-:Y:S01]  /*a5f0*/  ULDC UR5, c[0x0][0x2f0] ;  /* 0x0000bc0000057ab9 */ /* 0x000fe20000000800 */
[----:B------:R-:W-:-:S04]  /*a600*/  USEL UR4, UR4, 0x1, UP0 ;  /* 0x0000000104047887 */ /* 0x000fc80008000000 */
[----:B------:R-:W-:-:S06]  /*a610*/  UIMAD UR4, UR4, UR5, URZ ;  /* 0x00000005040472a4 */ /* 0x000fcc000f8e023f */
[----:B------:R-:W-:Y:S01]  /*a620*/  IMAD.U32 R34, RZ, RZ, UR4 ;  /* 0x00000004ff227e24 */ /* 0x000fe2000f8e00ff */
[----:B--2---:R1:W-:Y:S01]  /*a630*/  @P0 STL [R1+0x10], R0 ;  /* 0x0000100001000387 */ /* 0x0043e20000100800 */
[----:B------:R-:W-:Y:S05]  /*a640*/  @P0 BRA `(.L_x_242) ;  /* 0x0000000000200947 */ /* 0x000fea0003800000 */
[----:B------:R-:W-:Y:S02]  /*a650*/  ULDC UR4, c[0x0][0x288] ;  /* 0x0000a20000047ab9 */ /* 0x000fe40000000800 */
[----:B-1----:R-:W-:-:S05]  /*a660*/  IMAD.U32 R0, RZ, RZ, UR4 ;  /* 0x00000004ff007e24 */ /* 0x002fca000f8e00ff */
[----:B------:R0:W-:Y:S01]  /*a670*/  STL [R1+0x10], R0 ;  /* 0x0000100001007387 */ /* 0x0001e20000100800 */
[----:B------:R-:W-:Y:S05]  /*a680*/  @!P2 BRA `(.L_x_242) ;  /* 0x000000000010a947 */ /* 0x000fea0003800000 */
[----:B------:R-:W2:Y:S04]  /*a690*/  LDG.E R5, desc[UR36][R2.64] ;  /* 0x0000002402057981 */ /* 0x000ea8000c1e1900 */
[----:B0-----:R-:W2:Y:S02]  /*a6a0*/  LDG.E R0, desc[UR36][R2.64+0x4] ;  /* 0x0000042402007981 */ /* 0x001ea4000c1e1900 */
[----:B--2---:R-:W-:-:S05]  /*a6b0*/  IADD3 R0, -R5, R0, RZ ;  /* 0x0000000005007210 */ /* 0x004fca0007ffe1ff */
[----:B------:R2:W-:Y:S02]  /*a6c0*/  STL [R1+0x10], R0 ;  /* 0x0000100001007387 */ /* 0x0005e40000100800 */
.L_x_242:
[----:B------:R-:W-:Y:S01]  /*a6d0*/  ULDC.64 UR4, c[0x0][0xa20] ;  /* 0x0002880000047ab9 */ /* 0x000fe20000000a00 */
[----:B------:R-:W-:Y:S01]  /*a6e0*/  IMAD.MOV.U32 R31, RZ, RZ, R30 ;  /* 0x000000ffff1f7224 */ /* 0x000fe200078e001e */
[----:B------:R-:W-:-:S04]  /*a6f0*/  ISETP.NE.U32.AND P0, PT, RZ, UR4, PT ;  /* 0x00000004ff007c0c */ /* 0x000fc8000bf05070 */
[----:B------:R-:W-:-:S13]  /*a700*/  ISETP.NE.AND.EX P0, PT, RZ, UR5, PT, P0 ;  /* 0x00000005ff007c0c */ /* 0x000fda000bf05300 */
[----:B------:R-:W-:Y:S05]  /*a710*/  @!P0 BRA `(.L_x_243) ;  /* 0x0000000000108947 */ /* 0x000fea0003800000 */
[----:B-1----:R-:W-:-:S04]  /*a720*/  IADD3 R2, P0, R24, UR4, RZ ;  /* 0x0000000418027c10 */ /* 0x002fc8000ff1e0ff */
[----:B------:R-:W-:-:S05]  /*a730*/  IADD3.X R3, R25, UR5, RZ, P0, !PT ;  /* 0x0000000519037c10 */ /* 0x000fca00087fe4ff */
[----:B------:R1:W5:Y:S01]  /*a740*/  LDG.E R34, desc[UR36][R2.64] ;  /* 0x0000002402227981 */ /* 0x000362000c1e1900 */
[----:B------:R-:W-:Y:S05]  /*a750*/  BRA `(.L_x_244) ;  /* 0x0000000000247947 */ /* 0x000fea0003800000 */
.L_x_243:
[----:B------:R-:W-:Y:S02]  /*a760*/  ULDC.64 UR4, c[0x0][0xa08] ;  /* 0x0002820000047ab9 */ /* 0x000fe40000000a00 */
[----:B------:R-:W-:-:S04]  /*a770*/  ISETP.NE.U32.AND P0, PT, RZ, UR4, PT ;  /* 0x00000004ff007c0c */ /* 0x000fc8000bf05070 */
[----:B------:R-:W-:-:S13]  /*a780*/  ISETP.NE.AND.EX P0, PT, RZ, UR5, PT, P0 ;  /* 0x00000005ff007c0c */ /* 0x000fda000bf05300 */
[----:B------:R-:W-:Y:S05]  /*a790*/  @!P0 BRA `(.L_x_244) ;  /* 0x0000000000148947 */ /* 0x000fea0003800000 */
[----:B-1----:R-:W1:Y:S02]  /*a7a0*/  LDC.64 R2, c[0x0][0xa08] ;  /* 0x00028200ff027b82 */ /* 0x002e640000000a00 */
[----:B-1----:R-:W-:-:S05]  /*a7b0*/  IMAD.WIDE R2, R31, 0x4, R2 ;  /* 0x000000041f027825 */ /* 0x002fca00078e0202 */
[----:B------:R-:W3:Y:S04]  /*a7c0*/  LDG.E R34, desc[UR36][R2.64] ;  /* 0x0000002402227981 */ /* 0x000ee8000c1e1900 */
[----:B------:R-:W3:Y:S02]  /*a7d0*/  LDG.E R5, desc[UR36][R2.64+0x4] ;  /* 0x0000042402057981 */ /* 0x000ee4000c1e1900 */
[----:B---3--:R-:W-:-:S07]  /*a7e0*/  IMAD.IADD R34, R5, 0x1, -R34 ;  /* 0x0000000105227824 */ /* 0x008fce00078e0a22 */
.L_x_244:
[----:B-----5:R-:W-:Y:S01]  /*a7f0*/  IMAD.IADD R34, R34, 0x1, -R37 ;  /* 0x0000000122227824 */ /* 0x020fe200078e0a25 */
[----:B012---:R-:W-:Y:S01]  /*a800*/  LOP3.LUT R0, R18, 0xff000000, RZ, 0xc0, !PT ;  /* 0xff00000012007812 */ /* 0x007fe200078ec0ff */
[----:B------:R-:W-:Y:S02]  /*a810*/  BSSY B0, `(.L_x_245) ;  /* 0x0000029000007945 */ /* 0x000fe40003800000 */
[C---:B------:R-:W-:Y:S01]  /*a820*/  VIADD R2, R34.reuse, 0x5f ;  /* 0x0000005f22027836 */ /* 0x040fe20000000000 */
[----:B------:R-:W-:Y:S02]  /*a830*/  ISETP.GE.AND P0, PT, R34, 0x1, PT ;  /* 0x000000012200780c */ /* 0x000fe40003f06270 */
[----:B------:R-:W-:Y:S01]  /*a840*/  SHF.R.U32.HI R3, RZ, 0x8, R0 ;  /* 0x00000008ff037819 */ /* 0x000fe20000011600 */
[----:B------:R-:W-:Y:S01]  /*a850*/  IMAD.HI R2, R2, 0x2aaaaaab, RZ ;  /* 0x2aaaaaab02027827 */ /* 0x000fe200078e02ff */
[----:B------:R-:W-:-:S04]  /*a860*/  LOP3.LUT R0, R18, 0xff0000, RZ, 0xc0, !PT ;  /* 0x00ff000012007812 */ /* 0x000fc800078ec0ff */
[----:B------:R-:W-:Y:S01]  /*a870*/  LEA.HI R0, R0, R3, RZ, 0x10 ;  /* 0x0000000300007211 */ /* 0x000fe200078f80ff */
[----:B------:R-:W-:Y:S01]  /*a880*/  IMAD.MOV.U32 R3, RZ, RZ, RZ ;  /* 0x000000ffff037224 */ /* 0x000fe200078e00ff */
[----:B------:R-:W-:Y:S02]  /*a890*/  SHF.R.U32.HI R5, RZ, 0x1f, R2 ;  /* 0x0000001fff057819 */ /* 0x000fe40000011602 */
[----:B------:R-:W-:Y:S02]  /*a8a0*/  LOP3.LUT R36, R0, 0xff, RZ, 0xc0, !PT ;  /* 0x000000ff00247812 */ /* 0x000fe400078ec0ff */
[----:B------:R-:W-:Y:S01]  /*a8b0*/  LEA.HI.SX32 R5, R2, R5, 0x1c ;  /* 0x0000000502057211 */ /* 0x000fe200078fe2ff */
[----:B------:R-:W-:Y:S06]  /*a8c0*/  @!P0 BRA `(.L_x_246) ;  /* 0x0000000000748947 */ /* 0x000fec0003800000 */
[----:B------:R-:W-:-:S04]  /*a8d0*/  SHF.R.U32.HI R0, RZ, 0x10, R0 ;  /* 0x00000010ff007819 */ /* 0x000fc80000011600 */
[----:B------:R-:W-:-:S13]  /*a8e0*/  ISETP.NE.AND P0, PT, R0, RZ, PT ;  /* 0x000000ff0000720c */ /* 0x000fda0003f05270 */
[----:B------:R-:W0:Y:S02]  /*a8f0*/  @!P0 LDC R0, c[0x0][0x9f0] ;  /* 0x00027c00ff008b82 */ /* 0x000e240000000800 */
[-C--:B0-----:R-:W-:Y:S02]  /*a900*/  IABS R4, R0.reuse ;  /* 0x0000000000047213 */ /* 0x081fe40000000000 */
[----:B------:R-:W-:Y:S02]  /*a910*/  IADD3 R7, R0, -0x1, R5 ;  /* 0xffffffff00077810 */ /* 0x000fe40007ffe005 */
[----:B------:R-:W0:Y:S02]  /*a920*/  I2F.RP R6, R4 ;  /* 0x0000000400067306 */ /* 0x000e240000209400 */
[----:B------:R-:W-:-:S04]  /*a930*/  LOP3.LUT R2, R7, R0, RZ, 0x3c, !PT ;  /* 0x0000000007027212 */ /* 0x000fc800078e3cff */
[----:B------:R-:W-:Y:S01]  /*a940*/  ISETP.GE.AND P2, PT, R2, RZ, PT ;  /* 0x000000ff0200720c */ /* 0x000fe20003f46270 */
[----:B------:R-:W-:Y:S01]  /*a950*/  IMAD.MOV.U32 R2, RZ, RZ, RZ ;  /* 0x000000ffff027224 */ /* 0x000fe200078e00ff */
[----:B0-----:R-:W0:Y:S02]  /*a960*/  MUFU.RCP R6, R6 ;  /* 0x0000000600067308 */ /* 0x001e240000001000 */
[----:B0-----:R-:W-:Y:S01]  /*a970*/  VIADD R3, R6, 0xffffffe ;  /* 0x0ffffffe06037836 */ /* 0x001fe20000000000 */
[----:B------:R-:W-:-:S05]  /*a980*/  IABS R6, R0 ;  /* 0x0000000000067213 */ /* 0x000fca0000000000 */
[----:B------:R-:W0:Y:S01]  /*a990*/  F2I.FTZ.U32.TRUNC.NTZ R3, R3 ;  /* 0x0000000300037305 */ /* 0x000e22000021f000 */
[----:B------:R-:W-:Y:S02]  /*a9a0*/  IMAD.MOV R6, RZ, RZ, -R6 ;  /* 0x000000ffff067224 */ /* 0x000fe400078e0a06 */
[----:B0-----:R-:W-:-:S04]  /*a9b0*/  IMAD.MOV R9, RZ, RZ, -R3 ;  /* 0x000000ffff097224 */ /* 0x001fc800078e0a03 */
[----:B------:R-:W-:-:S04]  /*a9c0*/  IMAD R9, R9, R4, RZ ;  /* 0x0000000409097224 */ /* 0x000fc800078e02ff */
[----:B------:R-:W-:Y:S01]  /*a9d0*/  IMAD.HI.U32 R2, R3, R9, R2 ;  /* 0x0000000903027227 */ /* 0x000fe200078e0002 */
[----:B------:R-:W-:-:S05]  /*a9e0*/  IABS R3, R7 ;  /* 0x0000000700037213 */ /* 0x000fca0000000000 */
[----:B------:R-:W-:-:S04]  /*a9f0*/  IMAD.HI.U32 R2, R2, R3, RZ ;  /* 0x0000000302027227 */ /* 0x000fc800078e00ff */
[----:B------:R-:W-:-:S05]  /*aa00*/  IMAD R3, R2, R6, R3 ;  /* 0x0000000602037224 */ /* 0x000fca00078e0203 */
[----:B------:R-:W-:-:S13]  /*aa10*/  ISETP.GT.U32.AND P1, PT, R4, R3, PT ;  /* 0x000000030400720c */ /* 0x000fda0003f24070 */
[----:B------:R-:W-:Y:S01]  /*aa20*/  @!P1 IMAD.IADD R3, R3, 0x1, -R4 ;  /* 0x0000000103039824 */ /* 0x000fe200078e0a04 */
[----:B------:R-:W-:Y:S02]  /*aa30*/  @!P1 IADD3 R2, R2, 0x1, RZ ;  /* 0x0000000102029810 */ /* 0x000fe40007ffe0ff */
[----:B------:R-:W-:Y:S02]  /*aa40*/  ISETP.NE.AND P1, PT, R0, RZ, PT ;  /* 0x000000ff0000720c */ /* 0x000fe40003f25270 */
[----:B------:R-:W-:-:S13]  /*aa50*/  ISETP.GE.U32.AND P0, PT, R3, R4, PT ;  /* 0x000000040300720c */ /* 0x000fda0003f06070 */
[----:B------:R-:W-:-:S04]  /*aa60*/  @P0 VIADD R2, R2, 0x1 ;  /* 0x0000000102020836 */ /* 0x000fc80000000000 */
[----:B------:R-:W-:Y:S01]  /*aa70*/  @!P2 IMAD.MOV R2, RZ, RZ, -R2 ;  /* 0x000000ffff02a224 */ /* 0x000fe200078e0a02 */
[----:B------:R-:W-:-:S05]  /*aa80*/  @!P1 LOP3.LUT R2, RZ, R0, RZ, 0x33, !PT ;  /* 0x00000000ff029212 */ /* 0x000fca00078e33ff */
[----:B------:R-:W-:-:S07]  /*aa90*/  IMAD.MOV.U32 R3, RZ, RZ, R2 ;  /* 0x000000ffff037224 */ /* 0x000fce00078e0002 */
.L_x_246:
[----:B------:R-:W-:Y:S05]  /*aaa0*/  BSYNC B0 ;  /* 0x0000000000007941 */ /* 0x000fea0003800000 */
.L_x_245:
[-C--:B------:R-:W-:Y:S01]  /*aab0*/  IMAD R36, R36, R3.reuse, RZ ;  /* 0x0000000324247224 */ /* 0x080fe200078e02ff */
[----:B------:R-:W-:Y:S04]  /*aac0*/  BSSY B7, `(.L_x_247) ;  /* 0x000035f000077945 */ /* 0x000fe80003800000 */
[----:B------:R-:W-:-:S04]  /*aad0*/  VIADDMNMX R29, R36, R3, R5, PT ;  /* 0x00000003241d7246 */ /* 0x000fc80003800105 */
[----:B------:R-:W-:Y:S01]  /*aae0*/  ISETP.GT.AND P0, PT, R29, R36, PT ;  /* 0x000000241d00720c */ /* 0x000fe20003f04270 */
[----:B------:R0:W-:-:S12]  /*aaf0*/  STL [R1+0x14], R29 ;  /* 0x0000141d01007387 */ /* 0x0001d80000100800 */
[----:B0-----:R-:W-:Y:S05]  /*ab00*/  @P0 BRA `(.L_x_248) ;  /* 0x0000000000440947 */ /* 0x001fea0003800000 */
[----:B------:R-:W0:Y:S02]  /*ab10*/  S2R R0, SR_TID.X ;  /* 0x0000000000007919 */ /* 0x000e240000002100 */
[----:B0-----:R-:W-:-:S04]  /*ab20*/  LOP3.LUT R0, R0, 0x7f, RZ, 0xc0, !PT ;  /* 0x0000007f00007812 */ /* 0x001fc800078ec0ff */
[----:B------:R-:W-:-:S13]  /*ab30*/  ISETP.NE.AND P0, PT, R0, RZ, PT ;  /* 0x000000ff0000720c */ /* 0x000fda0003f05270 */
[----:B------:R-:W-:Y:S05]  /*ab40*/  @P0 BRA `(.L_x_249) ;  /* 0x0000003400580947 */ /* 0x000fea0003800000 */
[----:B------:R-:W0:Y:S01]  /*ab50*/  S2R R7, SR_LANEID ;  /* 0x0000000000077919 */ /* 0x000e220000000000 */
[----:B------:R-:W-:Y:S01]  /*ab60*/  VOTEU.ANY UR4, UPT, PT ;  /* 0x0000000000047886 */ /* 0x000fe200038e0100 */
[----:B------:R-:W1:Y:S01]  /*ab70*/  LDC.64 R2, c[0x0][0xc60] ;  /* 0x00031800ff027b82 */ /* 0x000e620000000a00 */
[----:B------:R-:W0:Y:S08]  /*ab80*/  FLO.U32 R0, UR4 ;  /* 0x0000000400007d00 */ /* 0x000e3000080e0000 */
[----:B------:R-:W1:Y:S01]  /*ab90*/  POPC R5, UR4 ;  /* 0x0000000400057d09 */ /* 0x000e620008000000 */
[----:B0-----:R-:W-:-:S13]  /*aba0*/  ISETP.EQ.U32.AND P0, PT, R0, R7, PT ;  /* 0x000000070000720c */ /* 0x001fda0003f02070 */
[----:B-1----:R-:W2:Y:S01]  /*abb0*/  @P0 ATOMG.E.ADD.STRONG.GPU PT, R3, desc[UR36][R2.64], R5 ;  /* 0x00000005020309a8 */ /* 0x002ea200081ee1e4 */
[----:B------:R-:W0:Y:S02]  /*abc0*/  S2R R4, SR_LTMASK ;  /* 0x0000000000047919 */ /* 0x000e240000003900 */
[----:B0-----:R-:W-:-:S04]  /*abd0*/  LOP3.LUT R4, R4, UR4, RZ, 0xc0, !PT ;  /* 0x0000000404047c12 */ /* 0x001fc8000f8ec0ff */
[----:B------:R-:W0:Y:S01]  /*abe0*/  POPC R7, R4 ;  /* 0x0000000400077309 */ /* 0x000e220000000000 */
[----:B--2---:R-:W0:Y:S02]  /*abf0*/  SHFL.IDX PT, R0, R3, R0, 0x1f ;  /* 0x00001f0003007589 */ /* 0x004e2400000e0000 */
[----:B0-----:R-:W-:Y:S01]  /*ac00*/  IADD3 R16, R0, UR39, R7 ;  /* 0x0000002700107c10 */ /* 0x001fe2000fffe007 */
[----:B------:R-:W-:Y:S06]  /*ac10*/  BRA `(.L_x_249) ;  /* 0x0000003400247947 */ /* 0x000fec0003800000 */
.L_x_248:
[----:B------:R-:W-:Y:S01]  /*ac20*/  VIADD R0, R22, 0x18400 ;  /* 0x0001840016007836 */ /* 0x000fe20000000000 */
[----:B------:R-:W-:Y:S04]  /*ac30*/  BSSY B6, `(.L_x_250) ;  /* 0x0000013000067945 */ /* 0x000fe80003800000 */
[----:B------:R-:W-:-:S13]  /*ac40*/  LOP3.LUT P0, RZ, R0, 0x3ff, RZ, 0xc0, !PT ;  /* 0x000003ff00ff7812 */ /* 0x000fda000780c0ff */
[----:B------:R-:W-:Y:S05]  /*ac50*/  @!P0 BRA `(.L_x_251) ;  /* 0x0000000000408947 */ /* 0x000fea0003800000 */
[----:B------:R-:W-:Y:S01]  /*ac60*/  MOV R2, 0x0 ;  /* 0x0000000000027802 */ /* 0x000fe20000000f00 */
[----:B------:R-:W-:Y:S01]  /*ac70*/  ULDC.64 UR6, c[0x4][0x90] ;  /* 0x0100240000067ab9 */ /* 0x000fe20000000a00 */
[----:B------:R-:W-:Y:S01]  /*ac80*/  ULDC.64 UR8, c[0x4][0x98] ;  /* 0x0100260000087ab9 */ /* 0x000fe20000000a00 */
[----:B------:R-:W-:Y:S01]  /*ac90*/  ULDC.64 UR4, c[0x4][0x8] ;  /* 0x0100020000047ab9 */ /* 0x000fe20000000a00 */
[----:B------:R-:W-:Y:S01]  /*aca0*/  IMAD.U32 R4, RZ, RZ, UR6 ;  /* 0x00000006ff047e24 */ /* 0x000fe2000f8e00ff */
[----:B------:R-:W-:Y:S01]  /*acb0*/  MOV R8, 0x70 ;  /* 0x0000007000087802 */ /* 0x000fe20000000f00 */
[----:B------:R-:W0:Y:S01]  /*acc0*/  LDC.64 R2, c[0x4][R2] ;  /* 0x0100000002027b82 */ /* 0x000e220000000a00 */
[----:B------:R-:W-:Y:S02]  /*acd0*/  IMAD.U32 R5, RZ, RZ, UR7 ;  /* 0x00000007ff057e24 */ /* 0x000fe4000f8e00ff */
[----:B------:R-:W-:Y:S02]  /*ace0*/  IMAD.U32 R6, RZ, RZ, UR8 ;  /* 0x00000008ff067e24 */ /* 0x000fe4000f8e00ff */
[----:B------:R-:W-:-:S02]  /*acf0*/  IMAD.U32 R7, RZ, RZ, UR9 ;  /* 0x00000009ff077e24 */ /* 0x000fc4000f8e00ff */
[----:B------:R-:W-:Y:S02]  /*ad00*/  IMAD.U32 R10, RZ, RZ, UR4 ;  /* 0x00000004ff0a7e24 */ /* 0x000fe4000f8e00ff */
[----:B------:R-:W-:Y:S02]  /*ad10*/  IMAD.U32 R11, RZ, RZ, UR5 ;  /* 0x00000005ff0b7e24 */ /* 0x000fe4000f8e00ff */
[----:B------:R-:W-:Y:S02]  /*ad20*/  IMAD.MOV.U32 R12, RZ, RZ, 0x1 ;  /* 0x00000001ff0c7424 */ /* 0x000fe400078e00ff */
[----:B------:R-:W-:-:S07]  /*ad30*/  IMAD.MOV.U32 R13, RZ, RZ, RZ ;  /* 0x000000ffff0d7224 */ /* 0x000fce00078e00ff */
[----:B------:R-:W-:-:S07]  /*ad40*/  LEPC R20, `(.L_x_251) ;  /* 0x000000001014794e */ /* 0x000fce0000000000 */
[----:B0-----:R-:W-:Y:S05]  /*ad50*/  CALL.ABS.NOINC R2 ;  /* 0x0000000002007343 */ /* 0x001fea0003c00000 */
.L_x_251:
[----:B------:R-:W-:Y:S05]  /*ad60*/  BSYNC B6 ;  /* 0x0000000000067941 */ /* 0x000fea0003800000 */
.L_x_250:
        /* <DEDUP_REMOVED lines=8> */
[----:B------:R0:W1:Y:S01]  /*adf0*/  LDC.64 R2, c[0x4][R26] ;  /* 0x010000001a027b82 */ /* 0x0000620000000a00 */
[----:B------:R-:W-:Y:S01]  /*ae00*/  IMAD.U32 R4, RZ, RZ, UR6 ;  /* 0x00000006ff047e24 */ /* 0x000fe2000f8e00ff */
[----:B------:R-:W-:Y:S01]  /*ae10*/  MOV R12, 0x1 ;  /* 0x00000001000c7802 */ /* 0x000fe20000000f00 */
[----:B------:R-:W-:Y:S02]  /*ae20*/  IMAD.U32 R5, RZ, RZ, UR7 ;  /* 0x00000007ff057e24 */ /* 0x000fe4000f8e00ff */
[----:B------:R-:W-:Y:S02]  /*ae30*/  IMAD.U32 R6, RZ, RZ, UR8 ;  /* 0x00000008ff067e24 */ /* 0x000fe4000f8e00ff */
[----:B------:R-:W-:-:S02]  /*ae40*/  IMAD.U32 R7, RZ, RZ, UR9 ;  /* 0x00000009ff077e24 */ /* 0x000fc4000f8e00ff */
[----:B------:R-:W-:Y:S02]  /*ae50*/  IMAD.U32 R10, RZ, RZ, UR4 ;  /* 0x00000004ff0a7e24 */ /* 0x000fe4000f8e00ff */
[----:B------:R-:W-:Y:S02]  /*ae60*/  IMAD.U32 R11, RZ, RZ, UR5 ;  /* 0x00000005ff0b7e24 */ /* 0x000fe4000f8e00ff */
[----:B------:R-:W-:Y:S02]  /*ae70*/  IMAD.MOV.U32 R8, RZ, RZ, 0x70 ;  /* 0x00000070ff087424 */ /* 0x000fe400078e00ff */
[----:B0-----:R-:W-:-:S07]  /*ae80*/  IMAD.MOV.U32 R13, RZ, RZ, RZ ;  /* 0x000000ffff0d7224 */ /* 0x001fce00078e00ff */
[----:B------:R-:W-:-:S07]  /*ae90*/  LEPC R20, `(.L_x_254) ;  /* 0x000000001014794e */ /* 0x000fce0000000000 */
[----:B-1----:R-:W-:Y:S05]  /*aea0*/  CALL.ABS.NOINC R2 ;  /* 0x0000000002007343 */ /* 0x002fea0003c00000 */
.L_x_254:
[----:B------:R0:W1:Y:S01]  /*aeb0*/  LDC.64 R2, c[0x4][R26] ;  /* 0x010000001a027b82 */ /* 0x0000620000000a00 */
[----:B------:R-:W-:Y:S01]  /*aec0*/  ULDC.64 UR6, c[0x4][0x90] ;  /* 0x0100240000067ab9 */ /* 0x000fe20000000a00 */
[----:B------:R-:W-:Y:S01]  /*aed0*/  ULDC.64 UR8, c[0x4][0x98] ;  /* 0x0100260000087ab9 */ /* 0x000fe20000000a00 */
[----:B------:R-:W-:Y:S01]  /*aee0*/  ULDC.64 UR4, c[0x4][0x18] ;  /* 0x0100060000047ab9 */ /* 0x000fe20000000a00 */
[----:B------:R-:W-:Y:S02]  /*aef0*/  IMAD.U32 R4, RZ, RZ, UR6 ;  /* 0x00000006ff047e24 */ /* 0x000fe4000f8e00ff */
[----:B------:R-:W-:Y:S02]  /*af00*/  IMAD.U32 R5, RZ, RZ, UR7 ;  /* 0x00000007ff057e24 */ /* 0x000fe4000f8e00ff */
[----:B------:R-:W-:Y:S02]  /*af10*/  IMAD.U32 R6, RZ, RZ, UR8 ;  /* 0x00000008ff067e24 */ /* 0x000fe4000f8e00ff */
[----:B------:R-:W-:-:S02]  /*af20*/  IMAD.U32 R7, RZ, RZ, UR9 ;  /* 0x00000009ff077e24 */ /* 0x000fc4000f8e00ff */
[----:B------:R-:W-:Y:S02]  /*af30*/  IMAD.U32 R10, RZ, RZ, UR4 ;  /* 0x00000004ff0a7e24 */ /* 0x000fe4000f8e00ff */
[----:B------:R-:W-:Y:S02]  /*af40*/  IMAD.U32 R11, RZ, RZ, UR5 ;  /* 0x00000005ff0b7e24 */ /* 0x000fe4000f8e00ff */
[----:B------:R-:W-:Y:S02]  /*af50*/  IMAD.MOV.U32 R8, RZ, RZ, 0x70 ;  /* 0x00000070ff087424 */ /* 0x000fe400078e00ff */
[----:B------:R-:W-:Y:S02]  /*af60*/  IMAD.MOV.U32 R12, RZ, RZ, 0x1 ;  /* 0x00000001ff0c7424 */ /* 0x000fe400078e00ff */
[----:B0-----:R-:W-:-:S07]  /*af70*/  IMAD.MOV.U32 R13, RZ, RZ, RZ ;  /* 0x000000ffff0d7224 */ /* 0x001fce00078e00ff */
[----:B------:R-:W-:-:S07]  /*af80*/  LEPC R20, `(.L_x_253) ;  /* 0x000000001014794e */ /* 0x000fce0000000000 */
[----:B-1----:R-:W-:Y:S05]  /*af90*/  CALL.ABS.NOINC R2 ;  /* 0x0000000002007343 */ /* 0x002fea0003c00000 */
.L_x_253:
[----:B------:R-:W-:Y:S05]  /*afa0*/  BSYNC B6 ;  /* 0x0000000000067941 */ /* 0x000fea0003800000 */
.L_x_252:
[----:B------:R-:W-:Y:S01]  /*afb0*/  ULDC.64 UR4, c[0x0][0x9f8] ;  /* 0x00027e0000047ab9 */ /* 0x000fe20000000a00 */
[----:B------:R-:W0:Y:S01]  /*afc0*/  LDC R6, c[0x0][0x430] ;  /* 0x00010c00ff067b82 */ /* 0x000e220000000800 */
[----:B------:R-:W-:Y:S01]  /*afd0*/  ISETP.NE.U32.AND P0, PT, RZ, UR4, PT ;  /* 0x00000004ff007c0c */ /* 0x000fe2000bf05070 */
[----:B------:R-:W1:Y:S03]  /*afe0*/  S2R R2, SR_TID.X ;  /* 0x0000000000027919 */ /* 0x000e660000002100 */
[----:B------:R-:W-:-:S13]  /*aff0*/  ISETP.NE.AND.EX P0, PT, RZ, UR5, PT, P0 ;  /* 0x00000005ff007c0c */ /* 0x000fda000bf05300 */
[----:B------:R-:W-:Y:S01]  /*b000*/  @P0 IADD3 R24, P1, R24, UR4, RZ ;  /* 0x0000000418180c10 */ /* 0x000fe2000ff3e0ff */
[----:B------:R-:W2:Y:S01]  /*b010*/  S2R R21, SR_TID.X ;  /* 0x0000000000157919 */ /* 0x000ea20000002100 */
[----:B------:R-:W-:Y:S01]  /*b020*/  LOP3.LUT R23, R23, 0xffffffdf, RZ, 0xc0, !PT ;  /* 0xffffffdf17177812 */ /* 0x000fe200078ec0ff */
[----:B------:R-:W-:Y:S01]  /*b030*/  ULDC UR4, c[0x0][0x320] ;  /* 0x0000c80000047ab9 */ /* 0x000fe20000000800 */
[----:B------:R-:W-:-:S05]  /*b040*/  @P0 IADD3.X R25, R25, UR5, RZ, P1, !PT ;  /* 0x0000000519190c10 */ /* 0x000fca0008ffe4ff */
[----:B------:R3:W4:Y:S01]  /*b050*/  @P0 LDG.E R31, desc[UR36][R24.64] ;  /* 0x00000024181f0981 */ /* 0x000722000c1e1900 */
[----:B0-----:R-:W-:Y:S01]  /*b060*/  ISETP.NE.AND P2, PT, R6, 0x1, PT ;  /* 0x000000010600780c */ /* 0x001fe20003f45270 */
[----:B------:R-:W0:Y:S01]  /*b070*/  S2R R26, SR_TID.X ;  /* 0x00000000001a7919 */ /* 0x000e220000002100 */
[----:B-1----:R-:W-:Y:S01]  /*b080*/  LOP3.LUT R2, R2, 0x7f, RZ, 0xc0, !PT ;  /* 0x0000007f02027812 */ /* 0x002fe200078ec0ff */
[----:B---3--:R-:W-:-:S03]  /*b090*/  VIADD R25, R29, 0xffffffff ;  /* 0xffffffff1d197836 */ /* 0x008fc60000000000 */
[----:B------:R-:W-:-:S07]  /*b0a0*/  SHF.R.U32.HI R2, RZ, 0x3, R2 ;  /* 0x00000003ff027819 */ /* 0x000fce0000011602 */
[----:B------:R-:W1:Y:S01]  /*b0b0*/  @P2 LDC R3, c[0x0][0x434] ;  /* 0x00010d00ff032b82 */ /* 0x000e620000000800 */
[----:B------:R-:W-:-:S07]  /*b0c0*/  @P2 LOP3.LUT R23, R23, 0x20, RZ, 0xfc, !PT ;  /* 0x0000002017172812 */ /* 0x000fce00078efcff */
[----:B------:R-:W3:Y:S01]  /*b0d0*/  @P2 LDC R5, c[0x0][0x438] ;  /* 0x00010e00ff052b82 */ /* 0x000ee20000000800 */
[----:B--2---:R-:W-:-:S04]  /*b0e0*/  SHF.L.U32 R20, R21, 0x4, RZ ;  /* 0x0000000415147819 */ /* 0x004fc800000006ff */
[----:B------:R-:W-:-:S05]  /*b0f0*/  LOP3.LUT R20, R2, 0x70, R20, 0xf8, !PT ;  /* 0x0000007002147812 */ /* 0x000fca00078ef814 */
[----:B------:R-:W-:Y:S02]  /*b100*/  IMAD R2, R25, 0x60, R20 ;  /* 0x0000006019027824 */ /* 0x000fe400078e0214 */
[----:B0-----:R-:W-:Y:S02]  /*b110*/  IMAD.SHL.U32 R9, R26, 0x8, RZ ;  /* 0x000000081a097824 */ /* 0x001fe400078e00ff */
[C---:B------:R-:W-:Y:S01]  /*b120*/  IMAD.IADD R0, R2.reuse, 0x1, R37 ;  /* 0x0000000102007824 */ /* 0x040fe200078e0225 */
[----:B------:R-:W-:Y:S02]  /*b130*/  ISETP.GE.AND P0, PT, R2, R34, PT ;  /* 0x000000220200720c */ /* 0x000fe40003f06270 */
[----:B------:R-:W-:Y:S01]  /*b140*/  LOP3.LUT R9, R9, 0x38, RZ, 0xc0, !PT ;  /* 0x0000003809097812 */ /* 0x000fe200078ec0ff */
[----:B-1----:R-:W-:Y:S01]  /*b150*/  @P2 IMAD.HI.U32 R2, R0, R3, RZ ;  /* 0x0000000300022227 */ /* 0x002fe200078e00ff */
[----:B------:R-:W-:Y:S02]  /*b160*/  ISETP.GT.U32.OR P0, PT, R20, 0x5f, P0 ;  /* 0x0000005f1400780c */ /* 0x000fe40000704470 */
[----:B------:R-:W-:Y:S01]  /*b170*/  LOP3.LUT R8, R9, 0x40, RZ, 0xfc, !PT ;  /* 0x0000004009087812 */ /* 0x000fe200078efcff */
[----:B------:R-:W-:Y:S01]  /*b180*/  IMAD.MOV.U32 R4, RZ, RZ, R0 ;  /* 0x000000ffff047224 */ /* 0x000fe200078e0000 */
[----:B---3--:R-:W-:-:S02]  /*b190*/  @P2 SHF.R.U32.HI R4, RZ, R5, R2 ;  /* 0x00000005ff042219 */ /* 0x008fc40000011602 */
[----:B------:R-:W-:Y:S02]  /*b1a0*/  ISETP.GE.AND P2, PT, R8, UR4, PT ;  /* 0x0000000408007c0c */ /* 0x000fe4000bf46270 */
[----:B------:R-:W-:Y:S01]  /*b1b0*/  ISETP.GE.AND P1, PT, R9, UR4, PT ;  /* 0x0000000409007c0c */ /* 0x000fe2000bf26270 */
[----:B------:R-:W-:Y:S01]  /*b1c0*/  IMAD.MOV R3, RZ, RZ, -R4 ;  /* 0x000000ffff037224 */ /* 0x000fe200078e0a04 */
[----:B------:R-:W-:Y:S01]  /*b1d0*/  SEL R5, RZ, 0xffffffff, P2 ;  /* 0xffffffffff057807 */ /* 0x000fe20001000000 */
[----:B------:R-:W-:Y:S01]  /*b1e0*/  ULDC UR4, c[0x0][0x2f4] ;  /* 0x0000bd0000047ab9 */ /* 0x000fe20000000800 */
[----:B------:R-:W-:Y:S01]  /*b1f0*/  SEL R29, RZ, 0x1, P1 ;  /* 0x00000001ff1d7807 */ /* 0x000fe20000800000 */
[----:B------:R-:W-:Y:S02]  /*b200*/  IMAD R0, R6, R3, R0 ;  /* 0x0000000306007224 */ /* 0x000fe400078e0200 */
[----:B------:R-:W0:Y:S01]  /*b210*/  @!P0 LDC.64 R2, c[0x0][0x428] ;  /* 0x00010a00ff028b82 */ /* 0x000e220000000a00 */
[----:B------:R-:W-:Y:S01]  /*b220*/  IMAD.SHL.U32 R6, R5, 0x2, RZ ;  /* 0x0000000205067824 */ /* 0x000fe200078e00ff */
[----:B------:R-:W-:-:S04]  /*b230*/  @!P0 SHF.R.S32.HI R5, RZ, 0x1f, R4 ;  /* 0x0000001fff058819 */ /* 0x000fc80000011404 */
[----:B------:R-:W-:Y:S02]  /*b240*/  LOP3.LUT R29, R6, 0x2, R29, 0xe2, !PT ;  /* 0x00000002061d7812 */ /* 0x000fe400078ee21d */
[----:B------:R-:W-:Y:S02]  /*b250*/  ISETP.GE.AND P2, PT, R9, UR4, PT ;  /* 0x0000000409007c0c */ /* 0x000fe4000bf46270 */
[----:B------:R-:W-:Y:S01]  /*b260*/  LOP3.LUT R23, R23, 0xffffffef, RZ, 0xc0, !PT ;  /* 0xffffffef17177812 */ /* 0x000fe200078ec0ff */
[----:B------:R-:W-:Y:S01]  /*b270*/  UMOV UR5, 0xffffffff ;  /* 0xffffffff00057882 */ /* 0x000fe20000000000 */
[----:B------:R-:W-:Y:S02]  /*b280*/  LOP3.LUT R26, R18, 0xffff, RZ, 0xc0, !PT ;  /* 0x0000ffff121a7812 */ /* 0x000fe400078ec0ff */
[----:B----4-:R-:W-:Y:S01]  /*b290*/  SHF.R.S32.HI R7, RZ, 0x1f, R31 ;  /* 0x0000001fff077819 */ /* 0x010fe2000001141f */
[----:B0-----:R-:W-:-:S04]  /*b2a0*/  @!P0 IMAD.WIDE.U32 R4, R31, R2, R4 ;  /* 0x000000021f048225 */ /* 0x001fc800078e0004 */
[----:B------:R-:W-:Y:S01]  /*b2b0*/  @!P0 IMAD R6, R7, R2, RZ ;  /* 0x0000000207068224 */ /* 0x000fe200078e02ff */
[----:B------:R0:W-:Y:S03]  /*b2c0*/  STL [R1], R7 ;  /* 0x0000000701007387 */ /* 0x0001e60000100800 */
[----:B------:R-:W-:Y:S02]  /*b2d0*/  @!P0 IMAD R6, R31, R3, R6 ;  /* 0x000000031f068224 */ /* 0x000fe400078e0206 */
[----:B------:R-:W1:Y:S02]  /*b2e0*/  @!P0 LDC.64 R2, c[0x0][0x418] ;  /* 0x00010600ff028b82 */ /* 0x000e640000000a00 */
[----:B------:R-:W-:Y:S02]  /*b2f0*/  @!P0 IMAD.IADD R6, R5, 0x1, R6 ;  /* 0x0000000105068824 */ /* 0x000fe400078e0206 */
[----:B------:R-:W-:-:S05]  /*b300*/  IMAD.U32 R5, RZ, RZ, UR38 ;  /* 0x00000026ff057e24 */ /* 0x000fca000f8e00ff */
[----:B------:R-:W-:Y:S02]  /*b310*/  ISETP.NE.AND P3, PT, R5, 0x3, PT ;  /* 0x000000030500780c */ /* 0x000fe40003f65270 */
[----:B0-----:R-:W-:-:S11]  /*b320*/  LOP3.LUT R7, R9, 0x80, RZ, 0xfc, !PT ;  /* 0x0000008009077812 */ /* 0x001fd600078efcff */
[----:B------:R-:W-:Y:S02]  /*b330*/  @P3 LOP3.LUT R23, R23, 0x10, RZ, 0xfc, !PT ;  /* 0x0000001017173812 */ /* 0x000fe400078efcff */
[C---:B-1----:R-:W-:Y:S02]  /*b340*/  @!P0 LEA R2, P1, R4.reuse, R2, 0x2 ;  /* 0x0000000204028211 */ /* 0x042fe400078210ff */
[----:B------:R-:W-:Y:S02]  /*b350*/  LOP3.LUT R23, R23, 0xfffffffb, RZ, 0xc0, !PT ;  /* 0xfffffffb17177812 */ /* 0x000fe400078ec0ff */
[----:B------:R-:W-:Y:S01]  /*b360*/  @!P0 LEA.HI.X R3, R4, R3, R6, 0x2, P1 ;  /* 0x0000000304038211 */ /* 0x000fe200008f1406 */
[----:B------:R-:W-:Y:S01]  /*b370*/  IMAD.MOV.U32 R4, RZ, RZ, RZ ;  /* 0x000000ffff047224 */ /* 0x000fe200078e00ff */
[----:B------:R-:W-:Y:S02]  /*b380*/  ISETP.GE.AND P1, PT, R8, UR4, PT ;  /* 0x0000000408007c0c */ /* 0x000fe4000bf26270 */
[----:B------:R-:W-:-:S03]  /*b390*/  @P2 LOP3.LUT R23, R23, 0x4, RZ, 0xfc, !PT ;  /* 0x0000000417172812 */ /* 0x000fc600078efcff */
[----:B------:R0:W5:Y:S01]  /*b3a0*/  @!P0 LDG.E R4, desc[UR36][R2.64] ;  /* 0x0000002402048981 */ /* 0x000162000c1e1900 */
[----:B------:R-:W-:Y:S02]  /*b3b0*/  ISETP.GE.AND P0, PT, R7, UR4, PT ;  /* 0x0000000407007c0c */ /* 0x000fe4000bf06270 */
[----:B------:R-:W-:-:S04]  /*b3c0*/  LOP3.LUT R23, R23, 0xfffffffe, RZ, 0xc0, !PT ;  /* 0xfffffffe17177812 */ /* 0x000fc800078ec0ff */
[----:B------:R-:W-:-:S04]  /*b3d0*/  LOP3.LUT R23, R23, 0xfffffffd, RZ, 0xc0, !PT ;  /* 0xfffffffd17177812 */ /* 0x000fc800078ec0ff */
[----:B------:R-:W-:-:S04]  /*b3e0*/  @P1 LOP3.LUT R23, R23, 0x2, RZ, 0xfc, !PT ;  /* 0x0000000217171812 */ /* 0x000fc800078efcff */
[----:B------:R-:W-:Y:S01]  /*b3f0*/  @P0 LOP3.LUT R23, R23, 0x1, RZ, 0xfc, !PT ;  /* 0x0000000117170812 */ /* 0x000fe200078efcff */
[----:B0-----:R-:W-:Y:S06]  /*b400*/  BRA.DIV UR5, `(.L_x_255) ;  /* 0x0000003e059c7947 */ /* 0x001fec000b800000 */
.L_x_321:
[----:B------:R-:W-:Y:S02]  /*b410*/  ISETP.GT.U32.AND P0, PT, R20, 0x5f, PT ;  /* 0x0000005f1400780c */ /* 0x000fe40003f04070 */
[----:B------:R-:W-:-:S11]  /*b420*/  LOP3.LUT R23, R23, 0xfffffff7, RZ, 0xc0, !PT ;  /* 0xfffffff717177812 */ /* 0x000fd600078ec0ff */
[----:B------:R-:W-:Y:S01]  /*b430*/  @P0 LOP3.LUT R23, R23, 0x8, RZ, 0xfc, !PT ;  /* 0x0000000817170812 */ /* 0x000fe200078efcff */
[----:B------:R-:W-:Y:S06]  /*b440*/  @!P3 BRA `(.L_x_256) ;  /* 0x000000000004b947 */ /* 0x000fec0003800000 */
[----:B------:R-:W-:Y:S01]  /*b450*/  BPT.TRAP 0x1 ;  /* 0x000000040000795c */ /* 0x000fe20000300000 */
.L_x_256:
[----:B------:R-:W-:Y:S01]  /*b460*/  SHF.R.S32.HI R5, RZ, 0x1f, R0 ;  /* 0x0000001fff057819 */ /* 0x000fe20000011400 */
[----:B------:R-:W-:Y:S01]  /*b470*/  ULDC.64 UR4, c[0x0][0x328] ;  /* 0x0000ca0000047ab9 */ /* 0x000fe20000000a00 */
[----:B------:R-:W-:Y:S01]  /*b480*/  ULDC.64 UR6, c[0x0][0x318] ;  /* 0x0000c60000067ab9 */ /* 0x000fe20000000a00 */
[----:B------:R-:W-:Y:S02]  /*b490*/  BSSY B0, `(.L_x_257) ;  /* 0x0000014000007945 */ /* 0x000fe40003800000 */
[----:B------:R-:W-:-:S04]  /*b4a0*/  IMAD R3, R5, UR4, RZ ;  /* 0x0000000405037c24 */ /* 0x000fc8000f8e02ff */
[C---:B------:R-:W-:Y:S02]  /*b4b0*/  IMAD R6, R0.reuse, UR5, R3 ;  /* 0x0000000500067c24 */ /* 0x040fe4000f8e0203 */
[----:B------:R-:W-:Y:S01]  /*b4c0*/  IMAD.WIDE.U32 R2, R0, UR4, RZ ;  /* 0x0000000400027c25 */ /* 0x000fe2000f8e00ff */
[----:B------:R-:W-:-:S03]  /*b4d0*/  ULDC.64 UR4, c[0x0][0x338] ;  /* 0x0000ce0000047ab9 */ /* 0x000fc60000000a00 */
[----:B------:R-:W-:Y:S01]  /*b4e0*/  IMAD.IADD R3, R3, 0x1, R6 ;  /* 0x0000000103037824 */ /* 0x000fe200078e0206 */
[----:B-----5:R-:W-:Y:S01]  /*b4f0*/  SHF.R.S32.HI R6, RZ, 0x1f, R4 ;  /* 0x0000001fff067819 */ /* 0x020fe20000011404 */
[----:B------:R-:W-:-:S04]  /*b500*/  IMAD.WIDE.U32 R2, R4, UR4, R2 ;  /* 0x0000000404027c25 */ /* 0x000fc8000f8e0002 */
[----:B------:R-:W-:-:S04]  /*b510*/  IMAD R7, R6, UR4, RZ ;  /* 0x0000000406077c24 */ /* 0x000fc8000f8e02ff */
[----:B------:R-:W-:Y:S01]  /*b520*/  IMAD R7, R4, UR5, R7 ;  /* 0x0000000504077c24 */ /* 0x000fe2000f8e0207 */
[----:B------:R-:W-:-:S04]  /*b530*/  ULDC.64 UR4, c[0x0][0x330] ;  /* 0x0000cc0000047ab9 */ /* 0x000fc80000000a00 */
[----:B------:R-:W-:Y:S01]  /*b540*/  IADD3 R3, R3, R7, RZ ;  /* 0x0000000703037210 */ /* 0x000fe20007ffe0ff */
[----:B------:R-:W-:Y:S02]  /*b550*/  IMAD R7, R27, 0x8, R22 ;  /* 0x000000081b077824 */ /* 0x000fe400078e0216 */
[----:B------:R-:W-:-:S04]  /*b560*/  IMAD.WIDE.U32 R2, R26, UR4, R2 ;  /* 0x000000041a027c25 */ /* 0x000fc8000f8e0002 */
[----:B------:R-:W-:Y:S01]  /*b570*/  IMAD R24, R26, UR5, R3 ;  /* 0x000000051a187c24 */ /* 0x000fe2000f8e0203 */
[----:B------:R-:W-:-:S04]  /*b580*/  LEA R18, P0, R2, UR6, 0x1 ;  /* 0x0000000602127c11 */ /* 0x000fc8000f8008ff */
[----:B------:R-:W-:Y:S02]  /*b590*/  LEA.HI.X R24, R2, UR7, R24, 0x1, P0 ;  /* 0x0000000702187c11 */ /* 0x000fe400080f0c18 */
[----:B------:R-:W-:-:S06]  /*b5a0*/  SHF.L.U32 R2, R28, 0x1f, RZ ;  /* 0x0000001f1c027819 */ /* 0x000fcc00000006ff */
[----:B------:R-:W0:Y:S02]  /*b5b0*/  SYNCS.PHASECHK.TRANS64.TRYWAIT P0, [R7+URZ+0x2a840], R2 ;  /* 0x02a84002070075a7 */ /* 0x000e24000800017f */
[----:B0-----:R-:W-:Y:S05]  /*b5c0*/  @!P0 BRA `(.L_x_258) ;  /* 0x0000003c005c8947 */ /* 0x001fea0003800000 */
.L_x_322:
[----:B------:R-:W-:Y:S05]  /*b5d0*/  BSYNC B0 ;  /* 0x0000000000007941 */ /* 0x000fea0003800000 */
.L_x_257:
[----:B------:R-:W1:Y:S01]  /*b5e0*/  S2R R8, SR_TID.X ;  /* 0x0000000000087919 */ /* 0x000e620000002100 */
[----:B------:R-:W-:Y:S01]  /*b5f0*/  ULDC.64 UR4, c[0x0][0x300] ;  /* 0x0000c00000047ab9 */ /* 0x000fe20000000a00 */
[----:B------:R-:W-:Y:S01]  /*b600*/  ULDC.64 UR6, c[0x0][0x2e8] ;  /* 0x0000ba0000067ab9 */ /* 0x000fe20000000a00 */
[----:B------:R-:W-:Y:S01]  /*b610*/  IMAD R5, R5, UR4, RZ ;  /* 0x0000000405057c24 */ /* 0x000fe2000f8e02ff */
[C---:B------:R-:W-:Y:S01]  /*b620*/  LOP3.LUT P4, RZ, R23.reuse, 0x4, RZ, 0xc0, !PT ;  /* 0x0000000417ff7812 */ /* 0x040fe2000788c0ff */
[C---:B0-----:R-:W-:Y:S01]  /*b630*/  IMAD.WIDE.U32 R2, R0.reuse, UR4, RZ ;  /* 0x0000000400027c25 */ /* 0x041fe2000f8e00ff */
[C---:B------:R-:W-:Y:S02]  /*b640*/  LOP3.LUT P3, RZ, R23.reuse, 0x2, RZ, 0xc0, !PT ;  /* 0x0000000217ff7812 */ /* 0x040fe4000786c0ff */
[----:B------:R-:W-:Y:S01]  /*b650*/  LOP3.LUT P2, RZ, R23, 0x1, RZ, 0xc0, !PT ;  /* 0x0000000117ff7812 */ /* 0x000fe2000784c0ff */
[----:B------:R-:W-:Y:S01]  /*b660*/  IMAD R5, R0, UR5, R5 ;  /* 0x0000000500057c24 */ /* 0x000fe2000f8e0205 */
[----:B------:R-:W-:-:S02]  /*b670*/  ULDC.64 UR4, c[0x0][0x310] ;  /* 0x0000c40000047ab9 */ /* 0x000fc40000000a00 */
[----:B------:R-:W-:Y:S02]  /*b680*/  IMAD R6, R6, UR4, RZ ;  /* 0x0000000406067c24 */ /* 0x000fe4000f8e02ff */
[----:B------:R-:W-:Y:S02]  /*b690*/  IMAD.IADD R3, R3, 0x1, R5 ;  /* 0x0000000103037824 */ /* 0x000fe400078e0205 */
[C---:B------:R-:W-:Y:S02]  /*b6a0*/  IMAD R6, R4.reuse, UR5, R6 ;  /* 0x0000000504067c24 */ /* 0x040fe4000f8e0206 */
[----:B------:R-:W-:Y:S01]  /*b6b0*/  IMAD.WIDE.U32 R2, R4, UR4, R2 ;  /* 0x0000000404027c25 */ /* 0x000fe2000f8e0002 */
[----:B------:R-:W-:-:S03]  /*b6c0*/  ULDC.64 UR4, c[0x0][0x308] ;  /* 0x0000c20000047ab9 */ /* 0x000fc60000000a00 */
[----:B------:R-:W-:Y:S02]  /*b6d0*/  IMAD.IADD R3, R3, 0x1, R6 ;  /* 0x0000000103037824 */ /* 0x000fe400078e0206 */
[----:B------:R-:W-:Y:S02]  /*b6e0*/  IMAD R6, R25, -0x60, R34 ;  /* 0xffffffa019067824 */ /* 0x000fe400078e0222 */
[----:B------:R-:W-:Y:S01]  /*b6f0*/  IMAD.WIDE.U32 R2, R26, UR4, R2 ;  /* 0x000000041a027c25 */ /* 0x000fe2000f8e0002 */
[----:B------:R-:W-:-:S03]  /*b700*/  UMOV UR4, 0xffffffff ;  /* 0xffffffff00047882 */ /* 0x000fc60000000000 */
[----:B------:R-:W-:Y:S01]  /*b710*/  IMAD R0, R26, UR5, R3 ;  /* 0x000000051a007c24 */ /* 0x000fe2000f8e0203 */
[----:B------:R-:W-:Y:S01]  /*b720*/  LEA R4, P0, R2, UR6, 0x1 ;  /* 0x0000000602047c11 */ /* 0x000fe2000f8008ff */
[----:B------:R-:W-:Y:S01]  /*b730*/  IMAD R5, R27, 0x4800, R32 ;  /* 0x000048001b057824 */ /* 0x000fe200078e0220 */
[----:B-1----:R-:W-:Y:S02]  /*b740*/  LOP3.LUT R8, R8, 0x7f, RZ, 0xc0, !PT ;  /* 0x0000007f08087812 */ /* 0x002fe400078ec0ff */
[----:B------:R-:W-:Y:S02]  /*b750*/  LEA.HI.X R0, R2, UR7, R0, 0x1, P0 ;  /* 0x0000000702007c11 */ /* 0x000fe400080f0c00 */
[----:B------:R-:W-:Y:S02]  /*b760*/  SHF.R.U32.HI R9, RZ, 0x3, R8 ;  /* 0x00000003ff097819 */ /* 0x000fe40000011608 */
[----:B------:R-:W0:Y:S03]  /*b770*/  S2R R8, SR_TID.X ;  /* 0x0000000000087919 */ /* 0x000e260000002100 */
[----:B------:R-:W-:-:S05]  /*b780*/  IMAD.IADD R6, R6, 0x1, -R9 ;  /* 0x0000000106067824 */ /* 0x000fca00078e0a09 */
[----:B------:R-:W-:Y:S01]  /*b790*/  ISETP.GE.AND P0, PT, R6, 0x1, PT ;  /* 0x000000010600780c */ /* 0x000fe20003f06270 */
[----:B0-----:R-:W-:-:S05]  /*b7a0*/  IMAD.SHL.U32 R9, R8, 0x8, RZ ;  /* 0x0000000808097824 */ /* 0x001fca00078e00ff */
[----:B------:R-:W-:Y:S01]  /*b7b0*/  LOP3.LUT R9, R9, 0x38, RZ, 0xc0, !PT ;  /* 0x0000003809097812 */ /* 0x000fe200078ec0ff */
[----:B------:R-:W-:Y:S06]  /*b7c0*/  BRA.DIV UR4, `(.L_x_259) ;  /* 0x0000003a04f07947 */ /* 0x000fec000b800000 */
[----:B------:R-:W0:Y:S01]  /*b7d0*/  SHFL.IDX PT, R3, R4, RZ, 0x181f ;  /* 0x00181fff04037589 */ /* 0x000e2200000e0000 */
[----:B------:R-:W-:-:S03]  /*b7e0*/  @P0 IMAD R8, R5, 0x2, R22 ;  /* 0x0000000205080824 */ /* 0x000fc600078e0216 */
[----:B------:R-:W1:Y:S01]  /*b7f0*/  SHFL.IDX PT, R2, R0, RZ, 0x181f ;  /* 0x00181fff00027589 */ /* 0x000e6200000e0000 */
[----:B0-----:R-:W-:-:S05]  /*b800*/  @P0 LEA R3, P1, R9, R3, 0x1 ;  /* 0x0000000309030211 */ /* 0x001fca00078208ff */
[----:B-1----:R-:W-:Y:S01]  /*b810*/  @P0 IMAD.X R2, RZ, RZ, R2, P1 ;  /* 0x000000ffff020224 */ /* 0x002fe200008e0602 */
[----:B------:R-:W-:-:S04]  /*b820*/  ISETP.GE.AND P1, PT, R6, 0x11, PT ;  /* 0x000000110600780c */ /* 0x000fc80003f26270 */
[----:B------:R-:W-:-:S04]  /*b830*/  @P0 LOP3.LUT R3, R3, R2, RZ, 0x3c, !PT ;  /* 0x0000000203030212 */ /* 0x000fc800078e3cff */
[----:B------:R-:W-:-:S04]  /*b840*/  @P0 LOP3.LUT R2, R3, R2, RZ, 0x3c, !PT ;  /* 0x0000000203020212 */ /* 0x000fc800078e3cff */
[----:B------:R-:W-:-:S05]  /*b850*/  @P0 LOP3.LUT R3, R3, R2, RZ, 0x3c, !PT ;  /* 0x0000000203030212 */ /* 0x000fca00078e3cff */
[----:B------:R-:W-:Y:S01]  /*b860*/  @!PT LDS RZ, [RZ] ;  /* 0x00000000fffff984 */ /* 0x000fe20000000800 */
[----:B------:R-:W-:Y:S04]  /*b870*/  @P0 LDGSTS.E.BYPASS.LTC128B.128 [R8+0x18400], desc[UR36][R2.64], !P4 ;  /* 0x1840000002080fae */ /* 0x000fe8000e101d64 */
[----:B------:R-:W-:Y:S04]  /*b880*/  @P0 LDGSTS.E.BYPASS.LTC128B.128 [R8+0x1b400], desc[UR36][R2.64+0x80], !P3 ;  /* 0x1b40008002080fae */ /* 0x000fe8000d901d64 */
[----:B------:R0:W-:Y:S04]  /*b890*/  @P0 LDGSTS.E.BYPASS.LTC128B.128 [R8+0x1e400], desc[UR36][R2.64+0x100], !P2 ;  /* 0x1e40010002080fae */ /* 0x0001e8000d101d64 */
[----:B0-----:R-:W0:Y:S01]  /*b8a0*/  SHFL.IDX PT, R3, R4, 0x1, 0x181f ;  /* 0x00381f0004037f89 */ /* 0x001e2200000e0000 */
[----:B------:R-:W-:-:S03]  /*b8b0*/  @P1 IMAD R8, R5, 0x2, R22 ;  /* 0x0000000205081824 */ /* 0x000fc600078e0216 */
[----:B------:R-:W1:Y:S01]  /*b8c0*/  SHFL.IDX PT, R2, R0, 0x1, 0x181f ;  /* 0x00381f0000027f89 */ /* 0x000e6200000e0000 */
[----:B0-----:R-:W-:-:S05]  /*b8d0*/  @P1 LEA R3, P0, R9, R3, 0x1 ;  /* 0x0000000309031211 */ /* 0x001fca00078008ff */
[----:B-1----:R-:W-:-:S05]  /*b8e0*/  @P1 IMAD.X R2, RZ, RZ, R2, P0 ;  /* 0x000000ffff021224 */ /* 0x002fca00000e0602 */
[----:B------:R-:W-:-:S04]  /*b8f0*/  @P1 LOP3.LUT R3, R3, R2, RZ, 0x3c, !PT ;  /* 0x0000000203031212 */ /* 0x000fc800078e3cff */
[----:B------:R-:W-:-:S04]  /*b900*/  @P1 LOP3.LUT R2, R3, R2, RZ, 0x3c, !PT ;  /* 0x0000000203021212 */ /* 0x000fc800078e3cff */
[----:B------:R-:W-:-:S05]  /*b910*/  @P1 LOP3.LUT R3, R3, R2, RZ, 0x3c, !PT ;  /* 0x0000000203031212 */ /* 0x000fca00078e3cff */
[----:B------:R-:W-:Y:S04]  /*b920*/  @P1 LDGSTS.E.BYPASS.LTC128B.128 [R8+0x18c00], desc[UR36][R2.64], !P4 ;  /* 0x18c0000002081fae */ /* 0x000fe8000e101d64 */
[----:B------:R-:W-:Y:S04]  /*b930*/  @P1 LDGSTS.E.BYPASS.LTC128B.128 [R8+0x1bc00], desc[UR36][R2.64+0x80], !P3 ;  /* 0x1bc0008002081fae */ /* 0x000fe8000d901d64 */
[----:B------:R0:W-:Y:S01]  /*b940*/  @P1 LDGSTS.E.BYPASS.LTC128B.128 [R8+0x1ec00], desc[UR36][R2.64+0x100], !P2 ;  /* 0x1ec0010002081fae */ /* 0x0001e2000d101d64 */
[----:B------:R-:W-:-:S03]  /*b950*/  ISETP.GE.AND P1, PT, R6, 0x21, PT ;  /* 0x000000210600780c */ /* 0x000fc60003f26270 */
[----:B0-----:R-:W0:Y:S10]  /*b960*/  SHFL.IDX PT, R3, R4, 0x2, 0x181f ;  /* 0x00581f0004037f89 */ /* 0x001e3400000e0000 */
[----:B------:R-:W-:Y:S01]  /*b970*/  @P1 LEA R8, R5, R22, 0x1 ;  /* 0x0000001605081211 */ /* 0x000fe200078e08ff */
        /* <DEDUP_REMOVED lines=11> */
[----:B------:R-:W-:Y:S01]  /*ba30*/  @P1 IMAD R8, R5, 0x2, R22 ;  /* 0x0000000205081824 */ /* 0x000fe200078e0216 */
        /* <DEDUP_REMOVED lines=12> */
[----:B------:R-:W1:Y:S04]  /*bb00*/  SHFL.IDX PT, R2, R0, 0x4, 0x181f ;  /* 0x00981f0000027f89 */ /* 0x000e6800000e0000 */
[----:B------:R-:W2:Y:S01]  /*bb10*/  SHFL.IDX PT, R0, R0, 0x5, 0x181f ;  /* 0x00b81f0000007f89 */ /* 0x000ea200000e0000 */
[----:B0-----:R-:W-:-:S05]  /*bb20*/  @P1 LEA R3, P0, R9, R3, 0x1 ;  /* 0x0000000309031211 */ /* 0x001fca00078008ff */
[----:B-1----:R-:W-:-:S05]  /*bb30*/  @P1 IMAD.X R2, RZ, RZ, R2, P0 ;  /* 0x000000ffff021224 */ /* 0x002fca00000e0602 */
[----:B------:R-:W-:-:S04]  /*bb40*/  @P1 LOP3.LUT R3, R3, R2, RZ, 0x3c, !PT ;  /* 0x0000000203031212 */ /* 0x000fc800078e3cff */
[----:B------:R-:W-:-:S04]  /*bb50*/  @P1 LOP3.LUT R2, R3, R2, RZ, 0x3c, !PT ;  /* 0x0000000203021212 */ /* 0x000fc800078e3cff */
[----:B------:R-:W-:-:S05]  /*bb60*/  @P1 LOP3.LUT R3, R3, R2, RZ, 0x3c, !PT ;  /* 0x0000000203031212 */ /* 0x000fca00078e3cff */
[----:B------:R-:W-:Y:S04]  /*bb70*/  @P1 LDGSTS.E.BYPASS.LTC128B.128 [R8+0x1a400], desc[UR36][R2.64], !P4 ;  /* 0x1a40000002081fae */ /* 0x000fe8000e101d64 */
[----:B------:R-:W-:Y:S04]  /*bb80*/  @P1 LDGSTS.E.BYPASS.LTC128B.128 [R8+0x1d400], desc[UR36][R2.64+0x80], !P3 ;  /* 0x1d40008002081fae */ /* 0x000fe8000d901d64 */
[----:B------:R0:W-:Y:S04]  /*bb90*/  @P1 LDGSTS.E.BYPASS.LTC128B.128 [R8+0x20400], desc[UR36][R2.64+0x100], !P2 ;  /* 0x2040010002081fae */ /* 0x0001e8000d101d64 */
[----:B0-2---:R0:W1:Y:S02]  /*bba0*/  SHFL.IDX PT, R2, R4, 0x5, 0x181f ;  /* 0x00b81f0004027f89 */ /* 0x00506400000e0000 */
.L_x_336:
[----:B------:R-:W-:-:S13]  /*bbb0*/  ISETP.GE.AND P0, PT, R6, 0x51, PT ;  /* 0x000000510600780c */ /* 0x000fda0003f06270 */
[----:B-1----:R-:W-:Y:S01]  /*bbc0*/  @P0 LEA R2, P1, R9, R2, 0x1 ;  /* 0x0000000209020211 */ /* 0x002fe200078208ff */
[----:B------:R-:W-:-:S04]  /*bbd0*/  @P0 IMAD R5, R5, 0x2, R22 ;  /* 0x0000000205050824 */ /* 0x000fc800078e0216 */
[----:B------:R-:W-:-:S05]  /*bbe0*/  @P0 IMAD.X R3, RZ, RZ, R0, P1 ;  /* 0x000000ffff030224 */ /* 0x000fca00008e0600 */
[----:B------:R-:W-:Y:S01]  /*bbf0*/  @!PT LDS RZ, [RZ] ;  /* 0x00000000fffff984 */ /* 0x000fe20000000800 */
[----:B------:R-:W-:Y:S01]  /*bc00*/  @!PT LDS RZ, [RZ] ;  /* 0x00000000fffff984 */ /* 0x000fe20000000800 */
[----:B------:R-:W-:Y:S01]  /*bc10*/  @!PT LDS RZ, [RZ] ;  /* 0x00000000fffff984 */ /* 0x000fe20000000800 */
[----:B------:R1:W-:Y:S04]  /*bc20*/  @P0 LDGSTS.E.BYPASS.LTC128B.128 [R5+0x1ac00], desc[UR36][R2.64], !P4 ;  /* 0x1ac0000002050fae */ /* 0x0003e8000e101d64 */
[----:B------:R1:W-:Y:S04]  /*bc30*/  @P0 LDGSTS.E.BYPASS.LTC128B.128 [R5+0x1dc00], desc[UR36][R2.64+0x80], !P3 ;  /* 0x1dc0008002050fae */ /* 0x0003e8000d901d64 */
[----:B------:R1:W-:Y:S01]  /*bc40*/  @P0 LDGSTS.E.BYPASS.LTC128B.128 [R5+0x20c00], desc[UR36][R2.64+0x100], !P2 ;  /* 0x20c0010002050fae */ /* 0x0003e2000d101d64 */
[----:B------:R-:W-:Y:S01]  /*bc50*/  PLOP3.LUT P0, PT, PT, PT, PT, 0x80, 0x0 ;  /* 0x000000000000781c */ /* 0x000fe20003f0f070 */
[----:B------:R-:W-:-:S12]  /*bc60*/  NOP ;  /* 0x0000000000007918 */ /* 0x000fd80000000000 */
.L_x_260:
[----:B------:R-:W-:Y:S02]  /*bc70*/  PLOP3.LUT P1, PT, P1, P0, PT, 0xa2, 0x0 ;  /* 0x000000000000781c */ /* 0x000fe40000f21472 */
[----:B------:R-:W-:-:S08]  /*bc80*/  @P0 R2UR P1, UR4, R7 ;  /* 0x00000000070402ca */ /* 0x000fd00000020000 */
[----:B------:R-:W-:-:S05]  /*bc90*/  @P0 PLOP3.LUT P0, PT, P1, PT, PT, 0x80, 0x0 ;  /* 0x000000000000081c */ /* 0x000fca0000f0f070 */
[----:B------:R-:W-:Y:S01]  /*bca0*/  @!P1 SYNCS.ARRIVE.TRANS64.RED.A0T1 RZ, [UR4+0x2a830], RZ ;  /* 0x02a830ffffff99a7 */ /* 0x000fe20008200404 */
[----:B------:R-:W-:Y:S07]  /*bcb0*/  @!P1 ARRIVES.LDGSTSBAR.64.TRANSCNT [UR4+0x2a830] ;  /* 0x02a83000ff0099b0 */ /* 0x000fee0008000a84 */
[----:B------:R-:W-:Y:S05]  /*bcc0*/  @P0 BRA.U.ANY `(.L_x_260) ;  /* 0xfffffffd00e80947 */ /* 0x000fea000393ffff */
[----:B------:R-:W-:Y:S01]  /*bcd0*/  NOP ;  /* 0x0000000000007918 */ /* 0x000fe20000000000 */
[----:B------:R-:W-:-:S13]  /*bce0*/  LOP3.LUT P2, RZ, R23, 0x10, RZ, 0xc0, !PT ;  /* 0x0000001017ff7812 */ /* 0x000fda000784c0ff */
[----:B------:R-:W-:Y:S05]  /*bcf0*/  @!P2 BRA `(.L_x_261) ;  /* 0x000000000004a947 */ /* 0x000fea0003800000 */
[----:B------:R-:W-:Y:S01]  /*bd00*/  BPT.TRAP 0x1 ;  /* 0x000000040000795c */ /* 0x000fe20000300000 */
.L_x_261:
[----:B------:R2:W5:Y:S01]  /*bd10*/  LDL.LU R0, [R1+0x4] ;  /* 0x0000040001007983 */ /* 0x0005620000300800 */
[----:B------:R-:W-:Y:S01]  /*bd20*/  LOP3.LUT P0, RZ, R23, 0x40, RZ, 0xc0, !PT ;  /* 0x0000004017ff7812 */ /* 0x000fe2000780c0ff */
[----:B------:R2:W-:-:S12]  /*bd30*/  SYNCS.ARRIVE.TRANS64.A1T0 RZ, [R7+URZ+0x2a830], RZ ;  /* 0x02a830ff07ff79a7 */ /* 0x0005d8000810003f */
[----:B------:R-:W-:Y:S05]  /*bd40*/  WARPSYNC.ALL ;  /* 0x0000000000007948 */ /* 0x000fea0003800000 */
[----:B------:R-:W-:Y:S01]  /*bd50*/  ULDC.64 UR4, c[0x0][0x298] ;  /* 0x0000a60000047ab9 */ /* 0x000fe20000000a00 */
[----:B-1----:R-:W-:Y:S01]  /*bd60*/  VIADD R2, R22, 0xc400 ;  /* 0x0000c40016027836 */ /* 0x002fe20000000000 */
[----:B------:R-:W-:Y:S01]  /*bd70*/  SEL R30, R30, RZ, !P0 ;  /* 0x000000ff1e1e7207 */ /* 0x000fe20004000000 */
[----:B0-----:R-:W-:Y:S01]  /*bd80*/  IMAD.WIDE.U32 R4, R35, UR4, RZ ;  /* 0x0000000423047c25 */ /* 0x001fe2000f8e00ff */
[----:B------:R-:W-:Y:S01]  /*bd90*/  BSSY B6, `(.L_x_262) ;  /* 0x000001b000067945 */ /* 0x000fe20003800000 */
[----:B------:R-:W-:Y:S01]  /*bda0*/  BAR.SYNC.DEFER_BLOCKING 0x8, 0x180 ;  /* 0x0206000000007b1d */ /* 0x000fe20000010000 */
[----:B-----5:R-:W-:-:S02]  /*bdb0*/  SEL R0, R0, RZ, !P0 ;  /* 0x000000ff00007207 */ /* 0x020fc40004000000 */
[----:B------:R-:W-:-:S03]  /*bdc0*/  LOP3.LUT P0, RZ, R2, 0x3ff, RZ, 0xc0, !PT ;  /* 0x000003ff02ff7812 */ /* 0x000fc6000780c0ff */
[----:B------:R0:W-:Y:S04]  /*bdd0*/  STL [R1+0x4], R0 ;  /* 0x0000040001007387 */ /* 0x0001e80000100800 */
[----:B------:R1:W-:Y:S01]  /*bde0*/  STL.64 [R1+0x8], R4 ;  /* 0x0000080401007387 */ /* 0x0003e20000100a00 */
[----:B0-----:R-:W-:-:S05]  /*bdf0*/  SHF.R.S32.HI R0, RZ, 0x1f, R35 ;  /* 0x0000001fff007819 */ /* 0x001fca0000011423 */
[----:B------:R-:W-:-:S04]  /*be00*/  IMAD R0, R0, UR4, RZ ;  /* 0x0000000400007c24 */ /* 0x000fc8000f8e02ff */
[----:B------:R-:W-:-:S04]  /*be10*/  IMAD R0, R35, UR5, R0 ;  /* 0x0000000523007c24 */ /* 0x000fc8000f8e0200 */
[----:B------:R-:W-:Y:S01]  /*be20*/  IMAD.IADD R35, R5, 0x1, R0 ;  /* 0x0000000105237824 */ /* 0x000fe200078e0200 */
[----:B-1----:R-:W-:Y:S06]  /*be30*/  @!P0 BRA `(.L_x_263) ;  /* 0x0000000000408947 */ /* 0x002fec0003800000 */
[----:B------:R-:W-:Y:S01]  /*be40*/  MOV R2, 0x0 ;  /* 0x0000000000027802 */ /* 0x000fe20000000f00 */
[----:B------:R-:W-:Y:S01]  /*be50*/  ULDC.64 UR6, c[0x4][0x90] ;  /* 0x0100240000067ab9 */ /* 0x000fe20000000a00 */
[----:B------:R-:W-:Y:S01]  /*be60*/  ULDC.64 UR8, c[0x4][0x98] ;  /* 0x0100260000087ab9 */ /* 0x000fe20000000a00 */
[----:B------:R-:W-:Y:S01]  /*be70*/  ULDC.64 UR4, c[0x4][0x20] ;  /* 0x0100080000047ab9 */ /* 0x000fe20000000a00 */
[----:B------:R-:W-:Y:S01]  /*be80*/  IMAD.U32 R4, RZ, RZ, UR6 ;  /* 0x00000006ff047e24 */ /* 0x000fe2000f8e00ff */
[----:B------:R-:W-:Y:S01]  /*be90*/  MOV R6, UR8 ;  /* 0x0000000800067c02 */ /* 0x000fe20008000f00 */
[----:B------:R-:W0:Y:S01]  /*bea0*/  LDC.64 R2, c[0x4][R2] ;  /* 0x0100000002027b82 */ /* 0x000e220000000a00 */
[----:B------:R-:W-:Y:S02]  /*beb0*/  IMAD.U32 R5, RZ, RZ, UR7 ;  /* 0x00000007ff057e24 */ /* 0x000fe4000f8e00ff */
[----:B--2---:R-:W-:Y:S02]  /*bec0*/  IMAD.U32 R7, RZ, RZ, UR9 ;  /* 0x00000009ff077e24 */ /* 0x004fe4000f8e00ff */
[----:B------:R-:W-:-:S02]  /*bed0*/  IMAD.U32 R10, RZ, RZ, UR4 ;  /* 0x00000004ff0a7e24 */ /* 0x000fc4000f8e00ff */
[----:B------:R-:W-:Y:S02]  /*bee0*/  IMAD.U32 R11, RZ, RZ, UR5 ;  /* 0x00000005ff0b7e24 */ /* 0x000fe4000f8e00ff */
[----:B------:R-:W-:Y:S02]  /*bef0*/  IMAD.MOV.U32 R8, RZ, RZ, 0x70 ;  /* 0x00000070ff087424 */ /* 0x000fe400078e00ff */
[----:B------:R-:W-:Y:S02]  /*bf00*/  IMAD.MOV.U32 R12, RZ, RZ, 0x1 ;  /* 0x00000001ff0c7424 */ /* 0x000fe400078e00ff */
[----:B------:R-:W-:-:S07]  /*bf10*/  IMAD.MOV.U32 R13, RZ, RZ, RZ ;  /* 0x000000ffff0d7224 */ /* 0x000fce00078e00ff */
[----:B------:R-:W-:-:S07]  /*bf20*/  LEPC R20, `(.L_x_263) ;  /* 0x000000001014794e */ /* 0x000fce0000000000 */
[----:B0-----:R-:W-:Y:S05]  /*bf30*/  CALL.ABS.NOINC R2 ;  /* 0x0000000002007343 */ /* 0x001fea0003c00000 */
.L_x_263:
[----:B------:R-:W-:Y:S05]  /*bf40*/  BSYNC B6 ;  /* 0x0000000000067941 */ /* 0x000fea0003800000 */
.L_x_262:
[----:B------:R-:W3:Y:S01]  /*bf50*/  LDL.LU R20, [R1+0x4] ;  /* 0x0000040001147983 */ /* 0x000ee20000300800 */
[----:B------:R-:W0:Y:S01]  /*bf60*/  LDC R6, c[0x0][0x448] ;  /* 0x00011200ff067b82 */ /* 0x000e220000000800 */
[----:B------:R-:W-:Y:S02]  /*bf70*/  ULDC.64 UR4, c[0x0][0x2d8] ;  /* 0x0000b60000047ab9 */ /* 0x000fe40000000a00 */
[----:B------:R-:W4:Y:S01]  /*bf80*/  LDL.LU.64 R2, [R1+0x8] ;  /* 0x0000080001027983 */ /* 0x000f220000300a00 */
[----:B------:R-:W-:-:S03]  /*bf90*/  SHF.L.U32 R4, R17, 0x7, RZ ;  /* 0x0000000711047819 */ /* 0x000fc600000006ff */
[----:B------:R1:W5:Y:S01]  /*bfa0*/  LDL R17, [R1+0x10] ;  /* 0x0000100001117983 */ /* 0x0003620000100800 */
[----:B0-----:R-:W-:Y:S01]  /*bfb0*/  ISETP.NE.AND P0, PT, R6, 0x1, PT ;  /* 0x000000010600780c */ /* 0x001fe20003f05270 */
[----:B------:R-:W0:Y:S02]  /*bfc0*/  S2R R11, SR_TID.X ;  /* 0x00000000000b7919 */ /* 0x000e240000002100 */
[----:B0-----:R-:W-:-:S05]  /*bfd0*/  IMAD.SHL.U32 R9, R11, 0x8, RZ ;  /* 0x000000080b097824 */ /* 0x001fca00078e00ff */
[----:B------:R-:W-:Y:S01]  /*bfe0*/  LOP3.LUT R9, R9, 0x38, RZ, 0xc0, !PT ;  /* 0x0000003809097812 */ /* 0x000fe200078ec0ff */
[----:B---3--:R-:W-:Y:S02]  /*bff0*/  IMAD.MOV.U32 R21, RZ, RZ, R20 ;  /* 0x000000ffff157224 */ /* 0x008fe400078e0014 */
[----:B------:R-:W0:Y:S01]  /*c000*/  S2R R20, SR_TID.X ;  /* 0x0000000000147919 */ /* 0x000e220000002100 */
[----:B----4-:R-:W-:Y:S02]  /*c010*/  IMAD.MOV.U32 R3, RZ, RZ, R35 ;  /* 0x000000ffff037224 */ /* 0x010fe400078e0023 */
[----:B------:R-:W-:-:S04]  /*c020*/  IMAD.WIDE.U32 R2, R26, UR4, R2 ;  /* 0x000000041a027c25 */ /* 0x000fc8000f8e0002 */
[----:B------:R-:W-:Y:S01]  /*c030*/  IMAD R3, R26, UR5, R3 ;  /* 0x000000051a037c24 */ /* 0x000fe2000f8e0203 */
[----:B------:R-:W-:Y:S02]  /*c040*/  ULDC.64 UR4, c[0x0][0x2e0] ;  /* 0x0000b80000047ab9 */ /* 0x000fe40000000a00 */
[----:B------:R-:W-:Y:S02]  /*c050*/  IMAD R5, R21, UR4, RZ ;  /* 0x0000000415057c24 */ /* 0x000fe4000f8e02ff */
[----:B------:R-:W-:-:S04]  /*c060*/  IMAD.WIDE.U32 R2, R30, UR4, R2 ;  /* 0x000000041e027c25 */ /* 0x000fc8000f8e0002 */
[----:B------:R-:W-:Y:S01]  /*c070*/  IMAD R0, R30, UR5, R5 ;  /* 0x000000051e007c24 */ /* 0x000fe2000f8e0205 */
[----:B------:R-:W-:Y:S01]  /*c080*/  ULDC.64 UR4, c[0x0][0x2d0] ;  /* 0x0000b40000047ab9 */ /* 0x000fe20000000a00 */
[----:B------:R-:W3:Y:S02]  /*c090*/  @P0 LDC R5, c[0x0][0x44c] ;  /* 0x00011300ff050b82 */ /* 0x000ee40000000800 */
[----:B------:R-:W-:-:S06]  /*c0a0*/  IMAD.IADD R3, R3, 0x1, R0 ;  /* 0x0000000103037824 */ /* 0x000fcc00078e0200 */
[----:B------:R-:W4:Y:S01]  /*c0b0*/  @P0 LDC R0, c[0x0][0x450] ;  /* 0x00011400ff000b82 */ /* 0x000f220000000800 */
[C---:B0-----:R-:W-:Y:S01]  /*c0c0*/  LOP3.LUT R21, R20.reuse, 0x7f, RZ, 0xc0, !PT ;  /* 0x0000007f14157812 */ /* 0x041fe200078ec0ff */
[----:B------:R-:W-:-:S03]  /*c0d0*/  IMAD.SHL.U32 R20, R20, 0x10, RZ ;  /* 0x0000001014147824 */ /* 0x000fc600078e00ff */
[----:B------:R-:W-:-:S04]  /*c0e0*/  SHF.R.U32.HI R21, RZ, 0x3, R21 ;  /* 0x00000003ff157819 */ /* 0x000fc80000011615 */
[----:B------:R-:W-:-:S04]  /*c0f0*/  LOP3.LUT R20, R21, 0x70, R20, 0xf8, !PT ;  /* 0x0000007015147812 */ /* 0x000fc800078ef814 */
[----:B--2---:R-:W-:-:S05]  /*c100*/  LOP3.LUT R7, R20, R4, RZ, 0xfc, !PT ;  /* 0x0000000414077212 */ /* 0x004fca00078efcff */
[----:B---3--:R-:W-:-:S04]  /*c110*/  @P0 IMAD.HI.U32 R8, R7, R5, RZ ;  /* 0x0000000507080227 */ /* 0x008fc800078e00ff */
[----:B------:R-:W-:Y:S01]  /*c120*/  IMAD.MOV.U32 R5, RZ, RZ, R7 ;  /* 0x000000ffff057224 */ /* 0x000fe200078e0007 */
[----:B----4-:R-:W-:-:S05]  /*c130*/  @P0 SHF.R.U32.HI R5, RZ, R0, R8 ;  /* 0x00000000ff050219 */ /* 0x010fca0000011608 */
[----:B------:R-:W-:-:S04]  /*c140*/  IMAD.MOV R0, RZ, RZ, -R5 ;  /* 0x000000ffff007224 */ /* 0x000fc800078e0a05 */
[----:B------:R-:W-:Y:S01]  /*c150*/  IMAD R0, R6, R0, R7 ;  /* 0x0000000006007224 */ /* 0x000fe200078e0207 */
[----:B------:R-:W-:Y:S01]  /*c160*/  SHF.R.S32.HI R7, RZ, 0x1f, R5 ;  /* 0x0000001fff077819 */ /* 0x000fe20000011405 */
[----:B------:R-:W-:-:S04]  /*c170*/  IMAD.WIDE.U32 R2, R5, UR4, R2 ;  /* 0x0000000405027c25 */ /* 0x000fc8000f8e0002 */
[----:B------:R-:W-:-:S04]  /*c180*/  IMAD R7, R7, UR4, RZ ;  /* 0x0000000407077c24 */ /* 0x000fc8000f8e02ff */
[----:B------:R-:W-:Y:S01]  /*c190*/  IMAD R7, R5, UR5, R7 ;  /* 0x0000000505077c24 */ /* 0x000fe2000f8e0207 */
[----:B------:R-:W-:Y:S01]  /*c1a0*/  SHF.R.S32.HI R5, RZ, 0x1f, R0 ;  /* 0x0000001fff057819 */ /* 0x000fe20000011400 */
[----:B------:R-:W-:Y:S02]  /*c1b0*/  ULDC.64 UR4, c[0x0][0x2c8] ;  /* 0x0000b20000047ab9 */ /* 0x000fe40000000a00 */
[----:B------:R-:W-:Y:S02]  /*c1c0*/  IMAD.IADD R3, R3, 0x1, R7 ;  /* 0x0000000103037824 */ /* 0x000fe400078e0207 */
[----:B------:R-:W-:Y:S02]  /*c1d0*/  IMAD R5, R5, UR4, RZ ;  /* 0x0000000405057c24 */ /* 0x000fe4000f8e02ff */
[----:B------:R-:W-:Y:S02]  /*c1e0*/  IMAD.SHL.U32 R21, R11, 0x8, RZ ;  /* 0x000000080b157824 */ /* 0x000fe400078e00ff */
[----:B------:R-:W-:-:S02]  /*c1f0*/  IMAD R5, R0, UR5, R5 ;  /* 0x0000000500057c24 */ /* 0x000fc4000f8e0205 */
[----:B------:R-:W-:Y:S01]  /*c200*/  IMAD.WIDE.U32 R2, R0, UR4, R2 ;  /* 0x0000000400027c25 */ /* 0x000fe2000f8e0002 */
[----:B------:R-:W-:Y:S01]  /*c210*/  ULDC.64 UR4, c[0x0][0x280] ;  /* 0x0000a00000047ab9 */ /* 0x000fe20000000a00 */
[----:B------:R-:W-:Y:S02]  /*c220*/  LOP3.LUT R21, R21, 0x38, RZ, 0xc0, !PT ;  /* 0x0000003815157812 */ /* 0x000fe400078ec0ff */
[----:B------:R-:W-:Y:S01]  /*c230*/  IMAD.IADD R5, R3, 0x1, R5 ;  /* 0x0000000103057824 */ /* 0x000fe200078e0205 */
[----:B------:R-:W-:Y:S01]  /*c240*/  LEA R0, P0, R2, UR4, 0x1 ;  /* 0x0000000402007c11 */ /* 0x000fe2000f8008ff */
[----:B------:R-:W-:Y:S01]  /*c250*/  ULDC UR4, c[0x0][0x2b8] ;  /* 0x0000ae0000047ab9 */ /* 0x000fe20000000800 */
[----:B------:R-:W-:Y:S02]  /*c260*/  LOP3.LUT R20, R11, 0x7f, RZ, 0xc0, !PT ;  /* 0x0000007f0b147812 */ /* 0x000fe400078ec0ff */
[C---:B------:R-:W-:Y:S02]  /*c270*/  LOP3.LUT R10, R21.reuse, 0x40, RZ, 0xfc, !PT ;  /* 0x00000040150a7812 */ /* 0x040fe400078efcff */
[----:B------:R-:W-:-:S02]  /*c280*/  LOP3.LUT R11, R21, 0x80, RZ, 0xfc, !PT ;  /* 0x00000080150b7812 */ /* 0x000fc400078efcff */
[----:B------:R-:W-:Y:S01]  /*c290*/  LEA.HI.X R5, R2, UR5, R5, 0x1, P0 ;  /* 0x0000000502057c11 */ /* 0x000fe200080f0c05 */
[----:B------:R-:W-:Y:S01]  /*c2a0*/  UMOV UR5, 0xffffffff ;  /* 0xffffffff00057882 */ /* 0x000fe20000000000 */
[----:B------:R-:W-:Y:S02]  /*c2b0*/  ISETP.GE.AND P3, PT, R9, UR4, PT ;  /* 0x0000000409007c0c */ /* 0x000fe4000bf66270 */
[----:B------:R-:W-:Y:S02]  /*c2c0*/  ISETP.GE.AND P2, PT, R10, UR4, PT ;  /* 0x000000040a007c0c */ /* 0x000fe4000bf46270 */
[----:B------:R-:W-:Y:S02]  /*c2d0*/  ISETP.GE.AND P0, PT, R11, UR4, PT ;  /* 0x000000040b007c0c */ /* 0x000fe4000bf06270 */
[----:B------:R-:W-:Y:S01]  /*c2e0*/  SHF.R.U32.HI R10, RZ, 0x3, R20 ;  /* 0x00000003ff0a7819 */ /* 0x000fe20000011614 */
[----:B-1----:R-:W-:Y:S10]  /*c2f0*/  BRA.DIV UR5, `(.L_x_264) ;  /* 0x0000003a05587947 */ /* 0x002ff4000b800000 */
[----:B------:R-:W0:Y:S01]  /*c300*/  SHFL.IDX PT, R14, R0, RZ, 0x181f ;  /* 0x00181fff000e7589 */ /* 0x000e2200000e0000 */
[----:B-----5:R-:W-:Y:S02]  /*c310*/  IMAD R6, R17, R6, RZ ;  /* 0x0000000611067224 */ /* 0x020fe400078e02ff */
[----:B------:R-:W-:Y:S01]  /*c320*/  IMAD.IADD R4, R10, 0x1, R4 ;  /* 0x000000010a047824 */ /* 0x000fe200078e0204 */
[----:B------:R-:W1:Y:S03]  /*c330*/  SHFL.IDX PT, R2, R5, RZ, 0x181f ;  /* 0x00181fff05027589 */ /* 0x000e6600000e0000 */
[C---:B------:R-:W-:Y:S01]  /*c340*/  VIADD R7, R4.reuse, 0x10 ;  /* 0x0000001004077836 */ /* 0x040fe20000000000 */
[----:B------:R-:W-:-:S13]  /*c350*/  ISETP.GE.AND P1, PT, R4, R6, PT ;  /* 0x000000060400720c */ /* 0x000fda0003f26270 */
[----:B0-----:R-:W-:-:S05]  /*c360*/  @!P1 LEA R14, P4, R9, R14, 0x1 ;  /* 0x0000000e090e9211 */ /* 0x001fca00078808ff */
[----:B-1----:R-:W-:Y:S02]  /*c370*/  @!P1 IMAD.X R3, RZ, RZ, R2, P4 ;  /* 0x000000ffff039224 */ /* 0x002fe400020e0602 */
[----:B------:R-:W-:Y:S02]  /*c380*/  @!P1 IMAD.MOV.U32 R2, RZ, RZ, R14 ;  /* 0x000000ffff029224 */ /* 0x000fe400078e000e */
[----:B------:R-:W0:Y:S04]  /*c390*/  SHFL.IDX PT, R14, R0, 0x1, 0x181f ;  /* 0x00381f00000e7f89 */ /* 0x000e2800000e0000 */
[----:B------:R-:W-:Y:S04]  /*c3a0*/  @!P1 LDGSTS.E.BYPASS.LTC128B.128 [R33+0xc400], desc[UR36][R2.64], !P3 ;  /* 0x0c40000002219fae */ /* 0x000fe8000d901d64 */
[----:B------:R-:W-:Y:S04]  /*c3b0*/  @!P1 LDGSTS.E.BYPASS.LTC128B.128 [R33+0x10400], desc[UR36][R2.64+0x80], !P2 ;  /* 0x1040008002219fae */ /* 0x000fe8000d101d64 */
[----:B------:R1:W-:Y:S01]  /*c3c0*/  @!P1 LDGSTS.E.BYPASS.LTC128B.128 [R33+0x14400], desc[UR36][R2.64+0x100], !P0 ;  /* 0x1440010002219fae */ /* 0x0003e2000c101d64 */
[----:B------:R-:W-:-:S03]  /*c3d0*/  ISETP.GE.AND P1, PT, R7, R6, PT ;  /* 0x000000060700720c */ /* 0x000fc60003f26270 */
[----:B-1----:R-:W1:Y:S10]  /*c3e0*/  SHFL.IDX PT, R2, R5, 0x1, 0x181f ;  /* 0x00381f0005027f89 */ /* 0x002e7400000e0000 */
[----:B0-----:R-:W-:-:S04]  /*c3f0*/  @!P1 LEA R14, P4, R9, R14, 0x1 ;  /* 0x0000000e090e9211 */ /* 0x001fc800078808ff */
[----:B-1----:R-:W-:Y:S01]  /*c400*/  @!P1 IADD3.X R7, RZ, R2, RZ, P4, !PT ;  /* 0x00000002ff079210 */ /* 0x002fe200027fe4ff */
[----:B------:R-:W-:Y:S02]  /*c410*/  @!P1 IMAD.MOV.U32 R2, RZ, RZ, R14 ;  /* 0x000000ffff029224 */ /* 0x000fe400078e000e */
[----:B------:R-:W0:Y:S02]  /*c420*/  SHFL.IDX PT, R14, R0, 0x2, 0x181f ;  /* 0x00581f00000e7f89 */ /* 0x000e2400000e0000 */
[----:B------:R-:W-:Y:S02]  /*c430*/  @!P1 IMAD.MOV.U32 R3, RZ, RZ, R7 ;  /* 0x000000ffff039224 */ /* 0x000fe400078e0007 */
[----:B------:R-:W-:-:S03]  /*c440*/  VIADD R7, R4, 0x20 ;  /* 0x0000002004077836 */ /* 0x000fc60000000000 */
[----:B------:R-:W-:Y:S04]  /*c450*/  @!P1 LDGSTS.E.BYPASS.LTC128B.128 [R33+0xcc00], desc[UR36][R2.64], !P3 ;  /* 0x0cc0000002219fae */ /* 0x000fe8000d901d64 */
[----:B------:R-:W-:Y:S04]  /*c460*/  @!P1 LDGSTS.E.BYPASS.LTC128B.128 [R33+0x10c00], desc[UR36][R2.64+0x80], !P2 ;  /* 0x10c0008002219fae */ /* 0x000fe8000d101d64 */
[----:B------:R1:W-:Y:S01]  /*c470*/  @!P1 LDGSTS.E.BYPASS.LTC128B.128 [R33+0x14c00], desc[UR36][R2.64+0x100], !P0 ;  /* 0x14c0010002219fae */ /* 0x0003e2000c101d64 */
[----:B------:R-:W-:-:S03]  /*c480*/  ISETP.GE.AND P1, PT, R7, R6, PT ;  /* 0x000000060700720c */ /* 0x000fc60003f26270 */
[----:B-1----:R-:W1:Y:S10]  /*c490*/  SHFL.IDX PT, R2, R5, 0x2, 0x181f ;  /* 0x00581f0005027f89 */ /* 0x002e7400000e0000 */
[----:B0-----:R-:W-:-:S05]  /*c4a0*/  @!P1 LEA R14, P4, R9, R14, 0x1 ;  /* 0x0000000e090e9211 */ /* 0x001fca00078808ff */
[----:B-1----:R-:W-:Y:S02]  /*c4b0*/  @!P1 IMAD.X R7, RZ, RZ, R2, P4 ;  /* 0x000000ffff079224 */ /* 0x002fe400020e0602 */
[----:B------:R-:W-:Y:S02]  /*c4c0*/  @!P1 IMAD.MOV.U32 R2, RZ, RZ, R14 ;  /* 0x000000ffff029224 */ /* 0x000fe400078e000e */
[----:B------:R-:W-:Y:S01]  /*c4d0*/  @!P1 IMAD.MOV.U32 R3, RZ, RZ, R7 ;  /* 0x000000ffff039224 */ /* 0x000fe200078e0007 */
[----:B------:R-:W0:Y:S01]  /*c4e0*/  SHFL.IDX PT, R14, R0, 0x3, 0x181f ;  /* 0x00781f00000e7f89 */ /* 0x000e2200000e0000 */
        /* <DEDUP_REMOVED lines=11> */
[----:B------:R-:W-:-:S03]  /*c5a0*/  IADD3 R7, R4, 0x40, RZ ;  /* 0x0000004004077810 */ /* 0x000fc60007ffe0ff */
        /* <DEDUP_REMOVED lines=27> */
[----:B0-----:R-:W-:Y:S01]  /*c760*/  @!P1 LEA R14, P4, R9, R14, 0x1 ;  /* 0x0000000e090e9211 */ /* 0x001fe200078808ff */
[----:B------:R-:W0:Y:S04]  /*c770*/  SHFL.IDX PT, R5, R5, 0x7, 0x181f ;  /* 0x00f81f0005057f89 */ /* 0x000e2800000e0000 */
[----:B-1----:R-:W-:-:S02]  /*c780*/  @!P1 IMAD.X R7, RZ, RZ, R2, P4 ;  /* 0x000000ffff079224 */ /* 0x002fc400020e0602 */
[----:B------:R-:W-:Y:S02]  /*c790*/  @!P1 IMAD.MOV.U32 R2, RZ, RZ, R14 ;  /* 0x000000ffff029224 */ /* 0x000fe400078e000e */
[----:B------:R1:W2:Y:S01]  /*c7a0*/  SHFL.IDX PT, R14, R0, 0x7, 0x181f ;  /* 0x00f81f00000e7f89 */ /* 0x0002a200000e0000 */
[----:B------:R-:W-:-:S05]  /*c7b0*/  @!P1 MOV R3, R7 ;  /* 0x0000000700039202 */ /* 0x000fca0000000f00 */
[----:B------:R1:W-:Y:S04]  /*c7c0*/  @!P1 LDGSTS.E.BYPASS.LTC128B.128 [R33+0xf400], desc[UR36][R2.64], !P3 ;  /* 0x0f40000002219fae */ /* 0x0003e8000d901d64 */
[----:B------:R1:W-:Y:S04]  /*c7d0*/  @!P1 LDGSTS.E.BYPASS.LTC128B.128 [R33+0x13400], desc[UR36][R2.64+0x80], !P2 ;  /* 0x1340008002219fae */ /* 0x0003e8000d101d64 */
[----:B0-----:R1:W-:Y:S02]  /*c7e0*/  @!P1 LDGSTS.E.BYPASS.LTC128B.128 [R33+0x17400], desc[UR36][R2.64+0x100], !P0 ;  /* 0x1740010002219fae */ /* 0x0013e4000c101d64 */
.L_x_353:
[----:B-1----:R-:W-:Y:S01]  /*c7f0*/  VIADD R3, R4, 0x70 ;  /* 0x0000007004037836 */ /* 0x002fe20000000000 */
[----:B------:R-:W-:Y:S04]  /*c800*/  BSSY B0, `(.L_x_265) ;  /* 0x000000b000007945 */ /* 0x000fe80003800000 */
[----:B------:R-:W-:-:S13]  /*c810*/  ISETP.GE.AND P1, PT, R3, R6, PT ;  /* 0x000000060300720c */ /* 0x000fda0003f26270 */
[----:B------:R-:W-:Y:S05]  /*c820*/  @P1 BRA `(.L_x_266) ;  /* 0x0000000000201947 */ /* 0x000fea0003800000 */
[----:B--2---:R-:W-:-:S05]  /*c830*/  LEA R2, P1, R9, R14, 0x1 ;  /* 0x0000000e09027211 */ /* 0x004fca00078208ff */
[----:B------:R-:W-:-:S05]  /*c840*/  IMAD.X R3, RZ, RZ, R5, P1 ;  /* 0x000000ffff037224 */ /* 0x000fca00008e0605 */
[----:B------:R-:W-:Y:S01]  /*c850*/  @!PT LDS RZ, [RZ] ;  /* 0x00000000fffff984 */ /* 0x000fe20000000800 */
[----:B------:R-:W-:Y:S01]  /*c860*/  @!PT LDS RZ, [RZ] ;  /* 0x00000000fffff984 */ /* 0x000fe20000000800 */
[----:B------:R-:W-:Y:S01]  /*c870*/  @!PT LDS RZ, [RZ] ;  /* 0x00000000fffff984 */ /* 0x000fe20000000800 */
[----:B------:R0:W-:Y:S04]  /*c880*/  LDGSTS.E.BYPASS.LTC128B.128 [R33+0xfc00], desc[UR36][R2.64], !P3 ;  /* 0x0fc0000002217fae */ /* 0x0001e8000d901d64 */
[----:B------:R0:W-:Y:S04]  /*c890*/  LDGSTS.E.BYPASS.LTC128B.128 [R33+0x13c00], desc[UR36][R2.64+0x80], !P2 ;  /* 0x13c0008002217fae */ /* 0x0001e8000d101d64 */
[----:B------:R0:W-:Y:S02]  /*c8a0*/  LDGSTS.E.BYPASS.LTC128B.128 [R33+0x17c00], desc[UR36][R2.64+0x100], !P0 ;  /* 0x17c0010002217fae */ /* 0x0001e4000c101d64 */
.L_x_266:
[----:B------:R-:W-:Y:S05]  /*c8b0*/  BSYNC B0 ;  /* 0x0000000000007941 */ /* 0x000fea0003800000 */
.L_x_265:
[----:B------:R-:W-:Y:S01]  /*c8c0*/  NOP ;  /* 0x0000000000007918 */ /* 0x000fe20000000000 */
[----:B------:R-:W-:-:S13]  /*c8d0*/  PLOP3.LUT P0, PT, PT, PT, PT, 0x80, 0x0 ;  /* 0x000000000000781c */ /* 0x000fda0003f0f070 */
.L_x_267:
[----:B------:R-:W-:Y:S02]  /*c8e0*/  PLOP3.LUT P1, PT, P1, P0, PT, 0xa2, 0x0 ;  /* 0x000000000000781c */ /* 0x000fe40000f21472 */
[----:B------:R-:W-:-:S08]  /*c8f0*/  @P0 R2UR P1, UR4, R22 ;  /* 0x00000000160402ca */ /* 0x000fd00000020000 */
[----:B------:R-:W-:-:S05]  /*c900*/  @P0 PLOP3.LUT P0, PT, P1, PT, PT, 0x80, 0x0 ;  /* 0x000000000000081c */ /* 0x000fca0000f0f070 */
[----:B------:R-:W-:Y:S01]  /*c910*/  @!P1 SYNCS.ARRIVE.TRANS64.RED.A0T1 RZ, [UR4+0x2a800], RZ ;  /* 0x02a800ffffff99a7 */ /* 0x000fe20008200404 */
[----:B------:R-:W-:Y:S07]  /*c920*/  @!P1 ARRIVES.LDGSTSBAR.64.TRANSCNT [UR4+0x2a800] ;  /* 0x02a80000ff0099b0 */ /* 0x000fee0008000a84 */
[----:B------:R-:W-:Y:S05]  /*c930*/  @P0 BRA.U.ANY `(.L_x_267) ;  /* 0xfffffffd00e80947 */ /* 0x000fea000393ffff */
[----:B0-----:R-:W3:Y:S04]  /*c940*/  LDL.LU R3, [R1+0x18] ;  /* 0x0000180001037983 */ /* 0x001ee80000300800 */
[----:B------:R-:W4:Y:S01]  /*c950*/  LDL.LU R2, [R1+0x14] ;  /* 0x0000140001027983 */ /* 0x000f220000300800 */
[----:B---3--:R-:W-:-:S05]  /*c960*/  VIADD R3, R3, 0x1 ;  /* 0x0000000103037836 */ /* 0x008fca0000000000 */
[----:B------:R-:W-:Y:S01]  /*c970*/  LEA.HI R0, R3, R3, RZ, 0x1 ;  /* 0x0000000303007211 */ /* 0x000fe200078f08ff */
[----:B------:R0:W-:Y:S03]  /*c980*/  STL [R1+0x18], R3 ;  /* 0x0000180301007387 */ /* 0x0001e60000100800 */
[----:B------:R-:W-:-:S05]  /*c990*/  LOP3.LUT R0, R0, 0xfffffffe, RZ, 0xc0, !PT ;  /* 0xfffffffe00007812 */ /* 0x000fca00078ec0ff */
[----:B0-----:R-:W-:Y:S02]  /*c9a0*/  IMAD.IADD R3, R3, 0x1, -R0 ;  /* 0x0000000103037824 */ /* 0x001fe400078e0a00 */
[----:B----4-:R-:W-:-:S03]  /*c9b0*/  VIADD R0, R2, 0xfffffffe ;  /* 0xfffffffe02007836 */ /* 0x010fc60000000000 */
[----:B------:R-:W-:Y:S01]  /*c9c0*/  SHF.L.U32 R3, R3, 0x1f, RZ ;  /* 0x0000001f03037819 */ /* 0x000fe200000006ff */
[----:B------:R-:W-:Y:S01]  /*c9d0*/  NOP ;  /* 0x0000000000007918 */ /* 0x000fe20000000000 */
[----:B------:R0:W-:Y:S01]  /*c9e0*/  SYNCS.ARRIVE.TRANS64.A1T0 RZ, [R22+URZ+0x2a800], RZ ;  /* 0x02a800ff16ff79a7 */ /* 0x0001e2000810003f */
[----:B------:R-:W-:Y:S01]  /*c9f0*/  BSSY B0, `(.L_x_268) ;  /* 0x0000003000007945 */ /* 0x000fe20003800000 */
[----:B------:R-:W1:Y:S03]  /*ca00*/  SYNCS.PHASECHK.TRANS64.TRYWAIT P0, [R22+URZ+0x2a820], R3 ;  /* 0x02a82003160075a7 */ /* 0x000e66000800017f */
[----:B01----:R-:W-:Y:S05]  /*ca10*/  @!P0 BRA `(.L_x_269) ;  /* 0x0000003c002c8947 */ /* 0x003fea0003800000 */
.L_x_354:
[----:B------:R-:W-:Y:S05]  /*ca20*/  BSYNC B0 ;  /* 0x0000000000007941 */ /* 0x000fea0003800000 */
.L_x_268:
[----:B------:R-:W-:Y:S01]  /*ca30*/  ISETP.GE.AND P0, PT, R0, R36, PT ;  /* 0x000000240000720c */ /* 0x000fe20003f06270 */
[----:B------:R-:W-:-:S12]  /*ca40*/  BSSY B0, `(.L_x_270) ;  /* 0x00000f6000007945 */ /* 0x000fd80003800000 */
[----:B------:R-:W-:Y:S05]  /*ca50*/  @!P0 BRA `(.L_x_271) ;  /* 0x0000000c00d08947 */ /* 0x000fea0003800000 */
[----:B------:R-:W-:Y:S02]  /*ca60*/  IMAD.MOV.U32 R17, RZ, RZ, R28 ;  /* 0x000000ffff117224 */ /* 0x000fe400078e001c */
[----:B------:R-:W-:Y:S02]  /*ca70*/  IMAD.MOV.U32 R10, RZ, RZ, R27 ;  /* 0x000000ffff0a7224 */ /* 0x000fe400078e001b */
[----:B------:R-:W-:-:S07]  /*ca80*/  IMAD.MOV.U32 R30, RZ, RZ, R25 ;  /* 0x000000ffff1e7224 */ /* 0x000fce00078e0019 */
.L_x_284:
[----:B------:R-:W3:Y:S01]  /*ca90*/  LDL R8, [R1] ;  /* 0x0000000001087983 */ /* 0x000ee20000100800 */
[----:B------:R-:W1:Y:S01]  /*caa0*/  S2R R2, SR_TID.X ;  /* 0x0000000000027919 */ /* 0x000e620000002100 */
[----:B0-----:R-:W0:Y:S01]  /*cab0*/  S2R R3, SR_TID.X ;  /* 0x0000000000037919 */ /* 0x001e220000002100 */
[----:B-1----:R-:W-:-:S04]  /*cac0*/  LOP3.LUT R2, R2, 0x7f, RZ, 0xc0, !PT ;  /* 0x0000007f02027812 */ /* 0x002fc800078ec0ff */
[----:B------:R-:W-:Y:S01]  /*cad0*/  SHF.R.U32.HI R4, RZ, 0x3, R2 ;  /* 0x00000003ff047819 */ /* 0x000fe20000011602 */
[----:B0-----:R-:W-:Y:S01]  /*cae0*/  IMAD.SHL.U32 R3, R3, 0x10, RZ ;  /* 0x0000001003037824 */ /* 0x001fe200078e00ff */
[----:B------:R-:W0:Y:S04]  /*caf0*/  LDC R2, c[0x0][0x430] ;  /* 0x00010c00ff027b82 */ /* 0x000e280000000800 */
[----:B------:R-:W-:-:S04]  /*cb00*/  LOP3.LUT R3, R4, 0x70, R3, 0xf8, !PT ;  /* 0x0000007004037812 */ /* 0x000fc800078ef803 */
[----:B------:R-:W-:Y:S01]  /*cb10*/  ISETP.GT.U32.AND P2, PT, R3, 0x5f, PT ;  /* 0x0000005f0300780c */ /* 0x000fe20003f44070 */
[----:B------:R-:W-:-:S12]  /*cb20*/  IMAD R7, R0, 0x60, R37 ;  /* 0x0000006000077824 */ /* 0x000fd800078e0225 */
[----:B------:R-:W1:Y:S01]  /*cb30*/  @!P2 LDC.64 R4, c[0x0][0x428] ;  /* 0x00010a00ff04ab82 */ /* 0x000e620000000a00 */
[----:B0-----:R-:W-:-:S13]  /*cb40*/  ISETP.NE.AND P0, PT, R2, 0x1, PT ;  /* 0x000000010200780c */ /* 0x001fda0003f05270 */
[----:B------:R-:W0:Y:S08]  /*cb50*/  @P0 LDC R6, c[0x0][0x434] ;  /* 0x00010d00ff060b82 */ /* 0x000e300000000800 */
[----:B------:R-:W4:Y:S01]  /*cb60*/  @P0 LDC R2, c[0x0][0x438] ;  /* 0x00010e00ff020b82 */ /* 0x000f220000000800 */
[----:B------:R-:W-:-:S04]  /*cb70*/  IMAD.IADD R7, R3, 0x1, R7 ;  /* 0x0000000103077824 */ /* 0x000fc800078e0207 */
[----:B0-----:R-:W-:Y:S01]  /*cb80*/  @P0 IMAD.HI.U32 R3, R7, R6, RZ ;  /* 0x0000000607030227 */ /* 0x001fe200078e00ff */
[----:B------:R-:W-:-:S04]  /*cb90*/  MOV R6, R7 ;  /* 0x0000000700067202 */ /* 0x000fc80000000f00 */
[----:B----4-:R-:W-:-:S04]  /*cba0*/  @P0 SHF.R.U32.HI R6, RZ, R2, R3 ;  /* 0x00000002ff060219 */ /* 0x010fc80000011603 */
[--C-:B------:R-:W-:Y:S01]  /*cbb0*/  @!P2 SHF.R.S32.HI R3, RZ, 0x1f, R6.reuse ;  /* 0x0000001fff03a819 */ /* 0x100fe20000011406 */
[----:B------:R-:W-:-:S04]  /*cbc0*/  @!P2 IMAD.MOV.U32 R2, RZ, RZ, R6 ;  /* 0x000000ffff02a224 */ /* 0x000fc800078e0006 */
[----:B-1----:R-:W-:-:S04]  /*cbd0*/  @!P2 IMAD.WIDE.U32 R2, R31, R4, R2 ;  /* 0x000000041f02a225 */ /* 0x002fc800078e0002 */
[----:B---3--:R-:W-:-:S04]  /*cbe0*/  @!P2 IMAD R8, R8, R4, RZ ;  /* 0x000000040808a224 */ /* 0x008fc800078e02ff */
[----:B------:R-:W-:Y:S02]  /*cbf0*/  @!P2 IMAD R8, R31, R5, R8 ;  /* 0x000000051f08a224 */ /* 0x000fe400078e0208 */
[----:B------:R-:W0:Y:S02]  /*cc00*/  @!P2 LDC.64 R4, c[0x0][0x418] ;  /* 0x00010600ff04ab82 */ /* 0x000e240000000a00 */
[----:B------:R-:W-:Y:S01]  /*cc10*/  @!P2 IMAD.IADD R8, R8, 0x1, R3 ;  /* 0x000000010808a824 */ /* 0x000fe200078e0203 */
[----:B0-----:R-:W-:-:S04]  /*cc20*/  @!P2 LEA R4, P0, R2, R4, 0x2 ;  /* 0x000000040204a211 */ /* 0x001fc800078010ff */
[----:B------:R-:W-:Y:S01]  /*cc30*/  @!P2 LEA.HI.X R5, R2, R5, R8, 0x2, P0 ;  /* 0x000000050205a211 */ /* 0x000fe200000f1408 */
[----:B------:R-:W-:-:S06]  /*cc40*/  IMAD.MOV.U32 R8, RZ, RZ, RZ ;  /* 0x000000ffff087224 */ /* 0x000fcc00078e00ff */
[----:B------:R0:W5:Y:S01]  /*cc50*/  @!P2 LDG.E R8, desc[UR36][R4.64] ;  /* 0x000000240408a981 */ /* 0x000162000c1e1900 */
[----:B------:R-:W-:Y:S01]  /*cc60*/  LOP3.LUT P1, RZ, R23, 0x10, RZ, 0xc0, !PT ;  /* 0x0000001017ff7812 */ /* 0x000fe2000782c0ff */
[----:B------:R-:W-:Y:S01]  /*cc70*/  VIADD R27, R10, 0x1 ;  /* 0x000000010a1b7836 */ /* 0x000fe20000000000 */
[----:B------:R-:W-:Y:S05]  /*cc80*/  YIELD ;  /* 0x0000000000007946 */ /* 0x000fea0003800000 */
[----:B------:R-:W-:Y:S01]  /*cc90*/  ISETP.NE.AND P0, PT, R27, 0x2, PT ;  /* 0x000000021b00780c */ /* 0x000fe20003f05270 */
[----:B------:R-:W-:Y:S01]  /*cca0*/  IMAD.MOV R2, RZ, RZ, -R6 ;  /* 0x000000ffff027224 */ /* 0x000fe200078e0a06 */
[----:B------:R-:W-:-:S02]  /*ccb0*/  ULDC UR4, c[0x0][0x430] ;  /* 0x00010c0000047ab9 */ /* 0x000fc40000000800 */
[----:B------:R-:W-:Y:S01]  /*ccc0*/  SEL R28, RZ, 0x1, P0 ;  /* 0x00000001ff1c7807 */ /* 0x000fe20000000000 */
[----:B------:R-:W-:Y:S01]  /*ccd0*/  IMAD R7, R2, UR4, R7 ;  /* 0x0000000402077c24 */ /* 0x000fe2000f8e0207 */
[----:B------:R-:W-:Y:S01]  /*cce0*/  SEL R27, R27, RZ, P0 ;  /* 0x000000ff1b1b7207 */ /* 0x000fe20000000000 */
[----:B------:R-:W-:Y:S01]  /*ccf0*/  IMAD.MOV.U32 R25, RZ, RZ, R0 ;  /* 0x000000ffff197224 */ /* 0x000fe200078e0000 */
[----:B------:R-:W-:Y:S01]  /*cd00*/  LOP3.LUT R28, R17, R28, RZ, 0x3c, !PT ;  /* 0x0000001c111c7212 */ /* 0x000fe200078e3cff */
[----:B0-----:R-:W-:Y:S06]  /*cd10*/  @!P1 BRA `(.L_x_272) ;  /* 0x0000000000049947 */ /* 0x001fec0003800000 */
[----:B------:R-:W-:Y:S01]  /*cd20*/  BPT.TRAP 0x1 ;  /* 0x000000040000795c */ /* 0x000fe20000300000 */
.L_x_272:
[----:B------:R-:W-:Y:S01]  /*cd30*/  IMAD R6, R27, 0x8, R22 ;  /* 0x000000081b067824 */ /* 0x000fe200078e0216 */
[----:B------:R-:W-:Y:S01]  /*cd40*/  SHF.L.U32 R3, R28, 0x1f, RZ ;  /* 0x0000001f1c037819 */ /* 0x000fe200000006ff */
[----:B------:R-:W-:Y:S03]  /*cd50*/  BSSY B1, `(.L_x_273) ;  /* 0x0000003000017945 */ /* 0x000fe60003800000 */
[----:B------:R-:W0:Y:S02]  /*cd60*/  SYNCS.PHASECHK.TRANS64.TRYWAIT P0, [R6+URZ+0x2a840], R3 ;  /* 0x02a84003060075a7 */ /* 0x000e24000800017f */
[----:B0-----:R-:W-:Y:S05]  /*cd70*/  @!P0 BRA `(.L_x_274) ;  /* 0x0000003800688947 */ /* 0x001fea0003800000 */
.L_x_355:
[----:B------:R-:W-:Y:S05]  /*cd80*/  BSYNC B1 ;  /* 0x0000000000017941 */ /* 0x000fea0003800000 */
.L_x_273:
[----:B------:R-:W-:Y:S01]  /*cd90*/  SHF.R.S32.HI R20, RZ, 0x1f, R7 ;  /* 0x0000001fff147819 */ /* 0x000fe20000011407 */
[----:B------:R-:W-:Y:S01]  /*cda0*/  ULDC.64 UR4, c[0x0][0x300] ;  /* 0x0000c00000047ab9 */ /* 0x000fe20000000a00 */
[----:B-----5:R-:W-:Y:S01]  /*cdb0*/  SHF.R.S32.HI R21, RZ, 0x1f, R8 ;  /* 0x0000001fff157819 */ /* 0x020fe20000011408 */
[----:B0-----:R-:W-:Y:S01]  /*cdc0*/  IMAD.WIDE.U32 R2, R7, UR4, RZ ;  /* 0x0000000407027c25 */ /* 0x001fe2000f8e00ff */
[----:B------:R-:W-:Y:S01]  /*cdd0*/  ULDC.64 UR6, c[0x0][0x2e8] ;  /* 0x0000ba0000067ab9 */ /* 0x000fe20000000a00 */
[C---:B------:R-:W-:Y:S02]  /*cde0*/  LOP3.LUT P3, RZ, R23.reuse, 0x4, RZ, 0xc0, !PT ;  /* 0x0000000417ff7812 */ /* 0x040fe4000786c0ff */
[----:B------:R-:W-:Y:S01]  /*cdf0*/  IMAD R0, R20, UR4, RZ ;  /* 0x0000000414007c24 */ /* 0x000fe2000f8e02ff */
[----:B------:R-:W-:Y:S01]  /*ce00*/  LOP3.LUT P2, RZ, R23, 0x2, RZ, 0xc0, !PT ;  /* 0x0000000217ff7812 */ /* 0x000fe2000784c0ff */
[----:B------:R-:W-:Y:S01]  /*ce10*/  IMAD R4, R27, 0x4800, R32 ;  /* 0x000048001b047824 */ /* 0x000fe200078e0220 */
[----:B------:R-:W-:Y:S01]  /*ce20*/  LOP3.LUT P1, RZ, R23, 0x1, RZ, 0xc0, !PT ;  /* 0x0000000117ff7812 */ /* 0x000fe2000782c0ff */
[----:B------:R-:W-:Y:S01]  /*ce30*/  IMAD R0, R7, UR5, R0 ;  /* 0x0000000507007c24 */ /* 0x000fe2000f8e0200 */
[----:B------:R-:W-:-:S03]  /*ce40*/  ULDC.64 UR4, c[0x0][0x310] ;  /* 0x0000c40000047ab9 */ /* 0x000fc60000000a00 */
[----:B------:R-:W-:Y:S02]  /*ce50*/  IMAD.IADD R3, R3, 0x1, R0 ;  /* 0x0000000103037824 */ /* 0x000fe400078e0200 */
[----:B------:R-:W-:Y:S02]  /*ce60*/  IMAD R0, R21, UR4, RZ ;  /* 0x0000000415007c24 */ /* 0x000fe4000f8e02ff */
[----:B------:R-:W-:-:S04]  /*ce70*/  IMAD.WIDE.U32 R2, R8, UR4, R2 ;  /* 0x0000000408027c25 */ /* 0x000fc8000f8e0002 */
[----:B------:R-:W-:Y:S01]  /*ce80*/  IMAD R0, R8, UR5, R0 ;  /* 0x0000000508007c24 */ /* 0x000fe2000f8e0200 */
[----:B------:R-:W-:-:S03]  /*ce90*/  ULDC.64 UR4, c[0x0][0x308] ;  /* 0x0000c20000047ab9 */ /* 0x000fc60000000a00 */
[----:B------:R-:W-:Y:S02]  /*cea0*/  IMAD.IADD R3, R3, 0x1, R0 ;  /* 0x0000000103037824 */ /* 0x000fe400078e0200 */
[----:B------:R-:W-:Y:S01]  /*ceb0*/  IMAD.WIDE.U32 R2, R26, UR4, R2 ;  /* 0x000000041a027c25 */ /* 0x000fe2000f8e0002 */
[----:B------:R-:W-:-:S03]  /*cec0*/  UMOV UR4, 0xffffffff ;  /* 0xffffffff00047882 */ /* 0x000fc60000000000 */
[----:B------:R-:W-:Y:S01]  /*ced0*/  IMAD R5, R26, UR5, R3 ;  /* 0x000000051a057c24 */ /* 0x000fe2000f8e0203 */
[----:B------:R-:W-:-:S04]  /*cee0*/  LEA R9, P0, R2, UR6, 0x1 ;  /* 0x0000000602097c11 */ /* 0x000fc8000f8008ff */
[----:B------:R-:W-:Y:S01]  /*cef0*/  LEA.HI.X R5, R2, UR7, R5, 0x1, P0 ;  /* 0x0000000702057c11 */ /* 0x000fe200080f0c05 */
[----:B------:R-:W-:Y:S08]  /*cf00*/  BRA.DIV UR4, `(.L_x_275) ;  /* 0x0000003a04187947 */ /* 0x000ff0000b800000 */
[----:B------:R-:W0:Y:S01]  /*cf10*/  S2R R3, SR_TID.X ;  /* 0x0000000000037919 */ /* 0x000e220000002100 */
[----:B------:R-:W-:Y:S01]  /*cf20*/  IMAD R4, R4, 0x2, R22 ;  /* 0x0000000204047824 */ /* 0x000fe200078e0216 */
[----:B------:R-:W1:Y:S04]  /*cf30*/  SHFL.IDX PT, R2, R9, RZ, 0x181f ;  /* 0x00181fff09027589 */ /* 0x000e6800000e0000 */
[----:B------:R-:W-:Y:S01]  /*cf40*/  SHFL.IDX PT, R35, R5, 0x2, 0x181f ;  /* 0x00581f0005237f89 */ /* 0x000fe200000e0000 */
[----:B0-----:R-:W-:-:S03]  /*cf50*/  IMAD.SHL.U32 R11, R3, 0x8, RZ ;  /* 0x00000008030b7824 */ /* 0x001fc600078e00ff */
[----:B------:R-:W0:Y:S02]  /*cf60*/  SHFL.IDX PT, R3, R5, RZ, 0x181f ;  /* 0x00181fff05037589 */ /* 0x000e2400000e0000 */
[----:B------:R-:W-:-:S04]  /*cf70*/  LOP3.LUT R11, R11, 0x38, RZ, 0xc0, !PT ;  /* 0x000000380b0b7812 */ /* 0x000fc800078ec0ff */
[----:B------:R-:W-:-:S04]  /*cf80*/  SHF.L.U32 R0, R11, 0x1, RZ ;  /* 0x000000010b007819 */ /* 0x000fc800000006ff */
[----:B-1----:R-:W-:-:S05]  /*cf90*/  IADD3 R2, P0, R2, R0, RZ ;  /* 0x0000000002027210 */ /* 0x002fca0007f1e0ff */
[----:B0-----:R-:W-:-:S05]  /*cfa0*/  IMAD.X R3, RZ, RZ, R3, P0 ;  /* 0x000000ffff037224 */ /* 0x001fca00000e0603 */
[----:B------:R-:W-:Y:S04]  /*cfb0*/  LDGSTS.E.BYPASS.LTC128B.128 [R4+0x18400], desc[UR36][R2.64], !P3 ;  /* 0x1840000002047fae */ /* 0x000fe8000d901d64 */
[----:B------:R-:W-:Y:S04]  /*cfc0*/  LDGSTS.E.BYPASS.LTC128B.128 [R4+0x1b400], desc[UR36][R2.64+0x80], !P2 ;  /* 0x1b40008002047fae */ /* 0x000fe8000d101d64 */
[----:B------:R0:W-:Y:S04]  /*cfd0*/  LDGSTS.E.BYPASS.LTC128B.128 [R4+0x1e400], desc[UR36][R2.64+0x100], !P1 ;  /* 0x1e40010002047fae */ /* 0x0001e8000c901d64 */
[----:B0-----:R-:W0:Y:S04]  /*cfe0*/  SHFL.IDX PT, R2, R9, 0x1, 0x181f ;  /* 0x00381f0009027f89 */ /* 0x001e2800000e0000 */
[----:B------:R-:W1:Y:S01]  /*cff0*/  SHFL.IDX PT, R3, R5, 0x1, 0x181f ;  /* 0x00381f0005037f89 */ /* 0x000e6200000e0000 */
[----:B0-----:R-:W-:-:S05]  /*d000*/  IADD3 R2, P0, R2, R0, RZ ;  /* 0x0000000002027210 */ /* 0x001fca0007f1e0ff */
[----:B-1----:R-:W-:-:S05]  /*d010*/  IMAD.X R3, RZ, RZ, R3, P0 ;  /* 0x000000ffff037224 */ /* 0x002fca00000e0603 */
[----:B------:R-:W-:Y:S04]  /*d020*/  LDGSTS.E.BYPASS.LTC128B.128 [R4+0x18c00], desc[UR36][R2.64], !P3 ;  /* 0x18c0000002047fae */ /* 0x000fe8000d901d64 */
[----:B------:R-:W-:Y:S04]  /*d030*/  LDGSTS.E.BYPASS.LTC128B.128 [R4+0x1bc00], desc[UR36][R2.64+0x80], !P2 ;  /* 0x1bc0008002047fae */ /* 0x000fe8000d101d64 */
[----:B------:R0:W-:Y:S04]  /*d040*/  LDGSTS.E.BYPASS.LTC128B.128 [R4+0x1ec00], desc[UR36][R2.64+0x100], !P1 ;  /* 0x1ec0010002047fae */ /* 0x0001e8000c901d64 */
[----:B0-----:R-:W0:Y:S02]  /*d050*/  SHFL.IDX PT, R2, R9, 0x2, 0x181f ;  /* 0x00581f0009027f89 */ /* 0x001e2400000e0000 */
[----:B0-----:R-:W-:-:S05]  /*d060*/  IADD3 R2, P0, R2, R0, RZ ;  /* 0x0000000002027210 */ /* 0x001fca0007f1e0ff */
[----:B------:R-:W-:Y:S02]  /*d070*/  IMAD.X R3, RZ, RZ, R35, P0 ;  /* 0x000000ffff037224 */ /* 0x000fe400000e0623 */
[----:B------:R-:W-:Y:S04]  /*d080*/  SHFL.IDX PT, R35, R5, 0x3, 0x181f ;  /* 0x00781f0005237f89 */ /* 0x000fe800000e0000 */
        /* <DEDUP_REMOVED lines=13> */
[----:B------:R0:W1:Y:S04]  /*d160*/  SHFL.IDX PT, R35, R5, 0x5, 0x181f ;  /* 0x00b81f0005237f89 */ /* 0x00006800000e0000 */
[----:B------:R-:W-:Y:S04]  /*d170*/  LDGSTS.E.BYPASS.LTC128B.128 [R4+0x1a400], desc[UR36][R2.64], !P3 ;  /* 0x1a40000002047fae */ /* 0x000fe8000d901d64 */
[----:B------:R-:W-:Y:S04]  /*d180*/  LDGSTS.E.BYPASS.LTC128B.128 [R4+0x1d400], desc[UR36][R2.64+0x80], !P2 ;  /* 0x1d40008002047fae */ /* 0x000fe8000d101d64 */
[----:B------:R3:W-:Y:S04]  /*d190*/  LDGSTS.E.BYPASS.LTC128B.128 [R4+0x20400], desc[UR36][R2.64+0x100], !P1 ;  /* 0x2040010002047fae */ /* 0x0007e8000c901d64 */
[----:B-1-3--:R0:W3:Y:S02]  /*d1a0*/  SHFL.IDX PT, R2, R9, 0x5, 0x181f ;  /* 0x00b81f0009027f89 */ /* 0x00a0e400000e0000 */
.L_x_369:
[----:B---3--:R-:W-:-:S05]  /*d1b0*/  IADD3 R2, P0, R2, R0, RZ ;  /* 0x0000000002027210 */ /* 0x008fca0007f1e0ff */
        /* <DEDUP_REMOVED lines=9> */
.L_x_276:
        /* <DEDUP_REMOVED lines=10> */
.L_x_277:
[----:B------:R3:W-:Y:S01]  /*d2f0*/  SYNCS.ARRIVE.TRANS64.A1T0 RZ, [R6+URZ+0x2a830], RZ ;  /* 0x02a830ff06ff79a7 */ /* 0x0007e2000810003f */
[----:B------:R-:W-:Y:S05]  /*d300*/  @!P2 BRA `(.L_x_278) ;  /* 0x000000000004a947 */ /* 0x000fea0003800000 */
[----:B------:R-:W-:Y:S01]  /*d310*/  BPT.TRAP 0x1 ;  /* 0x000000040000795c */ /* 0x000fe20000300000 */
.L_x_278:
[----:B-1----:R-:W-:Y:S01]  /*d320*/  SHF.L.U32 R2, R17, 0x1f, RZ ;  /* 0x0000001f11027819 */ /* 0x002fe200000006ff */
[----:B------:R-:W-:Y:S01]  /*d330*/  IMAD R4, R10, 0x8, R22 ;  /* 0x000000080a047824 */ /* 0x000fe200078e0216 */
[----:B------:R-:W-:Y:S03]  /*d340*/  BSSY B1, `(.L_x_279) ;  /* 0x0000003000017945 */ /* 0x000fe60003800000 */
[----:B------:R-:W1:Y:S02]  /*d350*/  SYNCS.PHASECHK.TRANS64.TRYWAIT P0, [R4+URZ+0x2a860], R2 ;  /* 0x02a86002040075a7 */ /* 0x000e64000800017f */
[----:B-1----:R-:W-:Y:S05]  /*d360*/  @!P0 BRA `(.L_x_280) ;  /* 0x0000003800dc8947 */ /* 0x002fea0003800000 */
.L_x_370:
[----:B------:R-:W-:Y:S05]  /*d370*/  BSYNC B1 ;  /* 0x0000000000017941 */ /* 0x000fea0003800000 */
.L_x_279:
[----:B------:R-:W4:Y:S01]  /*d380*/  S2R R3, SR_TID.X ;  /* 0x0000000000037919 */ /* 0x000f220000002100 */
[----:B------:R-:W-:Y:S01]  /*d390*/  UMOV UR4, 0xffffffff ;  /* 0xffffffff00047882 */ /* 0x000fe20000000000 */
[----:B---3--:R-:W-:Y:S01]  /*d3a0*/  IMAD R6, R30, -0x60, R34 ;  /* 0xffffffa01e067824 */ /* 0x008fe200078e0222 */
[----:B------:R-:W-:Y:S01]  /*d3b0*/  LOP3.LUT P0, RZ, R29, 0x2, RZ, 0xc0, !PT ;  /* 0x000000021dff7812 */ /* 0x000fe2000780c0ff */
[----:B0-----:R-:W-:Y:S01]  /*d3c0*/  IMAD R5, R10, 0x3000, R32 ;  /* 0x000030000a057824 */ /* 0x001fe200078e0220 */
[----:B----4-:R-:W-:-:S04]  /*d3d0*/  LOP3.LUT R3, R3, 0x7f, RZ, 0xc0, !PT ;  /* 0x0000007f03037812 */ /* 0x010fc800078ec0ff */
[----:B------:R-:W-:-:S05]  /*d3e0*/  SHF.R.U32.HI R3, RZ, 0x3, R3 ;  /* 0x00000003ff037819 */ /* 0x000fca0000011603 */
[----:B------:R-:W-:Y:S01]  /*d3f0*/  IMAD.IADD R6, R6, 0x1, -R3 ;  /* 0x0000000106067824 */ /* 0x000fe200078e0a03 */
[----:B------:R-:W-:Y:S06]  /*d400*/  BRA.DIV UR4, `(.L_x_281) ;  /* 0x0000003a04c87947 */ /* 0x000fec000b800000 */
[----:B-1----:R-:W0:Y:S01]  /*d410*/  SHFL.IDX PT, R2, R18, RZ, 0x181f ;  /* 0x00181fff12027589 */ /* 0x002e2200000e0000 */
[----:B------:R-:W-:-:S03]  /*d420*/  LEA R5, R5, R22, 0x1 ;  /* 0x0000001605057211 */ /* 0x000fc600078e08ff */
[----:B------:R-:W1:Y:S04]  /*d430*/  SHFL.IDX PT, R3, R24, RZ, 0x181f ;  /* 0x00181fff18037589 */ /* 0x000e6800000e0000 */
[----:B--2---:R-:W-:Y:S01]  /*d440*/  SHFL.IDX PT, R14, R18, 0x5, 0x181f ;  /* 0x00b81f00120e7f89 */ /* 0x004fe200000e0000 */
[----:B0-----:R-:W-:-:S05]  /*d450*/  IADD3 R2, P1, R2, R0, RZ ;  /* 0x0000000002027210 */ /* 0x001fca0007f3e0ff */
[----:B-1----:R-:W-:Y:S01]  /*d460*/  IMAD.X R3, RZ, RZ, R3, P1 ;  /* 0x000000ffff037224 */ /* 0x002fe200008e0603 */
[----:B------:R-:W-:-:S04]  /*d470*/  LOP3.LUT P1, RZ, R29, 0x1, RZ, 0xc0, !PT ;  /* 0x000000011dff7812 */ /* 0x000fc8000782c0ff */
[----:B------:R-:W-:-:S13]  /*d480*/  ISETP.LT.OR P2, PT, R6, 0x1, !P1 ;  /* 0x000000010600780c */ /* 0x000fda0004f41670 */
[----:B------:R-:W-:Y:S01]  /*d490*/  LDGSTS.E.BYPASS.LTC128B.128 [R5+0x400], desc[UR36][R2.64], !P2 ;  /* 0x0040000002057fae */ /* 0x000fe2000d101d64 */
[----:B------:R-:W-:-:S13]  /*d4a0*/  ISETP.LT.OR P2, PT, R6, 0x1, !P0 ;  /* 0x000000010600780c */ /* 0x000fda0004741670 */
[----:B------:R0:W-:Y:S04]  /*d4b0*/  LDGSTS.E.BYPASS.LTC128B.128 [R5+0x3400], desc[UR36][R2.64+0x80], !P2 ;  /* 0x0340008002057fae */ /* 0x0001e8000d101d64 */
[----:B0-----:R-:W0:Y:S04]  /*d4c0*/  SHFL.IDX PT, R2, R18, 0x1, 0x181f ;  /* 0x00381f0012027f89 */ /* 0x001e2800000e0000 */
[----:B------:R-:W1:Y:S01]  /*d4d0*/  SHFL.IDX PT, R3, R24, 0x1, 0x181f ;  /* 0x00381f0018037f89 */ /* 0x000e6200000e0000 */
[----:B0-----:R-:W-:-:S05]  /*d4e0*/  IADD3 R2, P2, R2, R0, RZ ;  /* 0x0000000002027210 */ /* 0x001fca0007f5e0ff */
[----:B-1----:R-:W-:Y:S01]  /*d4f0*/  IMAD.X R3, RZ, RZ, R3, P2 ;  /* 0x000000ffff037224 */ /* 0x002fe200010e0603 */
        /* <DEDUP_REMOVED lines=21> */
[----:B------:R-:W1:Y:S04]  /*d650*/  SHFL.IDX PT, R3, R24, 0x4, 0x181f ;  /* 0x00981f0018037f89 */ /* 0x000e6800000e0000 */
[----:B------:R-:W2:Y:S01]  /*d660*/  SHFL.IDX PT, R24, R24, 0x5, 0x181f ;  /* 0x00b81f0018187f89 */ /* 0x000ea200000e0000 */
[----:B0-----:R-:W-:-:S05]  /*d670*/  IADD3 R2, P2, R2, R0, RZ ;  /* 0x0000000002027210 */ /* 0x001fca0007f5e0ff */
[----:B-1----:R-:W-:Y:S01]  /*d680*/  IMAD.X R3, RZ, RZ, R3, P2 ;  /* 0x000000ffff037224 */ /* 0x002fe200010e0603 */
[----:B------:R-:W-:-:S13]  /*d690*/  ISETP.LT.OR P2, PT, R6, 0x41, !P1 ;  /* 0x000000410600780c */ /* 0x000fda0004f41670 */
[----:B------:R1:W-:Y:S01]  /*d6a0*/  LDGSTS.E.BYPASS.LTC128B.128 [R5+0x2400], desc[UR36][R2.64], !P2 ;  /* 0x0240000002057fae */ /* 0x0003e2000d101d64 */
[----:B------:R-:W-:-:S13]  /*d6b0*/  ISETP.LT.OR P2, PT, R6, 0x41, !P0 ;  /* 0x000000410600780c */ /* 0x000fda0004741670 */
[----:B--2---:R1:W-:Y:S02]  /*d6c0*/  LDGSTS.E.BYPASS.LTC128B.128 [R5+0x5400], desc[UR36][R2.64+0x80], !P2 ;  /* 0x0540008002057fae */ /* 0x0043e4000d101d64 */
.L_x_384:
        /* <DEDUP_REMOVED lines=16> */
[----:B------:R-:W-:Y:S02]  /*d7d0*/  IMAD.IADD R3, R3, 0x1, R9 ;  /* 0x0000000103037824 */ /* 0x000fe400078e0209 */
[----:B------:R-:W-:Y:S02]  /*d7e0*/  IMAD R21, R21, UR4, RZ ;  /* 0x0000000415157c24 */ /* 0x000fe4000f8e02ff */
[----:B------:R-:W-:-:S04]  /*d7f0*/  IMAD.WIDE.U32 R2, R8, UR4, R2 ;  /* 0x0000000408027c25 */ /* 0x000fc8000f8e0002 */
[----:B------:R-:W-:-:S04]  /*d800*/  IMAD R21, R8, UR5, R21 ;  /* 0x0000000508157c24 */ /* 0x000fc8000f8e0215 */
[----:B------:R-:W-:-:S07]  /*d810*/  IMAD.IADD R21, R3, 0x1, R21 ;  /* 0x0000000103157824 */ /* 0x000fce00078e0215 */
.L_x_282:
        /* <DEDUP_REMOVED lines=10> */
.L_x_283:
[----:B------:R-:W-:Y:S01]  /*d8c0*/  IMAD.MOV.U32 R3, RZ, RZ, R21 ;  /* 0x000000ffff037224 */ /* 0x000fe200078e0015 */
[----:B------:R-:W-:Y:S01]  /*d8d0*/  ULDC.64 UR4, c[0x0][0x330] ;  /* 0x0000cc0000047ab9 */ /* 0x000fe20000000a00 */
[----:B------:R-:W-:Y:S01]  /*d8e0*/  ULDC.64 UR6, c[0x0][0x318] ;  /* 0x0000c60000067ab9 */ /* 0x000fe20000000a00 */
[----:B------:R1:W-:Y:S01]  /*d8f0*/  SYNCS.ARRIVE.TRANS64.A1T0 RZ, [R4+URZ+0x2a850], RZ ;  /* 0x02a850ff04ff79a7 */ /* 0x0003e2000810003f */
[----:B------:R-:W-:Y:S01]  /*d900*/  IMAD.WIDE.U32 R2, R26, UR4, R2 ;  /* 0x000000041a027c25 */ /* 0x000fe2000f8e0002 */
[----:B------:R-:W-:-:S03]  /*d910*/  MOV R10, R27 ;  /* 0x0000001b000a7202 */ /* 0x000fc60000000f00 */
[----:B------:R-:W-:Y:S01]  /*d920*/  IMAD R3, R26, UR5, R3 ;  /* 0x000000051a037c24 */ /* 0x000fe2000f8e0203 */
[C---:B------:R-:W-:Y:S01]  /*d930*/  LEA R18, P0, R2.reuse, UR6, 0x1 ;  /* 0x0000000602127c11 */ /* 0x040fe2000f8008ff */
[C---:B------:R-:W-:Y:S02]  /*d940*/  VIADD R0, R25.reuse, 0xffffffff ;  /* 0xffffffff19007836 */ /* 0x040fe40000000000 */
[----:B------:R-:W-:Y:S01]  /*d950*/  IMAD.MOV.U32 R17, RZ, RZ, R28 ;  /* 0x000000ffff117224 */ /* 0x000fe200078e001c */
[----:B------:R-:W-:Y:S01]  /*d960*/  LEA.HI.X R24, R2, UR7, R3, 0x1, P0 ;  /* 0x0000000702187c11 */ /* 0x000fe200080f0c03 */
[----:B------:R-:W-:Y:S01]  /*d970*/  IMAD.MOV.U32 R30, RZ, RZ, R25 ;  /* 0x000000ffff1e7224 */ /* 0x000fe200078e0019 */
[----:B------:R-:W-:-:S13]  /*d980*/  ISETP.GT.AND P0, PT, R25, R36, PT ;  /* 0x000000241900720c */ /* 0x000fda0003f04270 */
[----:B-1----:R-:W-:Y:S05]  /*d990*/  @P0 BRA `(.L_x_284) ;  /* 0xfffffff0003c0947 */ /* 0x002fea000383ffff */
.L_x_271:
[----:B------:R-:W-:Y:S05]  /*d9a0*/  BSYNC B0 ;  /* 0x0000000000007941 */ /* 0x000fea0003800000 */
.L_x_270:
[----:B------:R-:W1:Y:S01]  /*d9b0*/  S2R R2, SR_TID.X ;  /* 0x0000000000027919 */ /* 0x000e620000002100 */
[----:B------:R-:W-:Y:S01]  /*d9c0*/  BSSY B0, `(.L_x_285) ;  /* 0x0000010000007945 */ /* 0x000fe20003800000 */
[----:B-1----:R-:W-:-:S04]  /*d9d0*/  LOP3.LUT R2, R2, 0x7f, RZ, 0xc0, !PT ;  /* 0x0000007f02027812 */ /* 0x002fc800078ec0ff */
[----:B------:R-:W-:-:S13]  /*d9e0*/  ISETP.NE.AND P0, PT, R2, RZ, PT ;  /* 0x000000ff0200720c */ /* 0x000fda0003f05270 */
[----:B------:R-:W-:Y:S05]  /*d9f0*/  @P0 BRA `(.L_x_286) ;  /* 0x0000000000300947 */ /* 0x000fea0003800000 */
[----:B------:R-:W1:Y:S01]  /*da00*/  S2R R5, SR_LANEID ;  /* 0x0000000000057919 */ /* 0x000e620000000000 */
[----:B------:R-:W-:Y:S01]  /*da10*/  VOTEU.ANY UR4, UPT, PT ;  /* 0x0000000000047886 */ /* 0x000fe200038e0100 */
[----:B0-----:R-:W0:Y:S01]  /*da20*/  LDC.64 R2, c[0x0][0xc60] ;  /* 0x00031800ff027b82 */ /* 0x001e220000000a00 */
[----:B------:R-:W1:Y:S02]  /*da30*/  FLO.U32 R0, UR4 ;  /* 0x0000000400007d00 */ /* 0x000e6400080e0000 */
[----:B-1----:R-:W-:-:S06]  /*da40*/  ISETP.EQ.U32.AND P0, PT, R0, R5, PT ;  /* 0x000000050000720c */ /* 0x002fcc0003f02070 */
[----:B------:R-:W0:Y:S07]  /*da50*/  POPC R5, UR4 ;  /* 0x0000000400057d09 */ /* 0x000e2e0008000000 */
[----:B0-----:R-:W3:Y:S01]  /*da60*/  @P0 ATOMG.E.ADD.STRONG.GPU PT, R3, desc[UR36][R2.64], R5 ;  /* 0x00000005020309a8 */ /* 0x001ee200081ee1e4 */
[----:B------:R-:W0:Y:S02]  /*da70*/  S2R R4, SR_LTMASK ;  /* 0x0000000000047919 */ /* 0x000e240000003900 */
[----:B0-----:R-:W-:-:S04]  /*da80*/  LOP3.LUT R4, R4, UR4, RZ, 0xc0, !PT ;  /* 0x0000000404047c12 */ /* 0x001fc8000f8ec0ff */
[----:B------:R-:W0:Y:S01]  /*da90*/  POPC R7, R4 ;  /* 0x0000000400077309 */ /* 0x000e220000000000 */
[----:B---3--:R-:W0:Y:S02]  /*daa0*/  SHFL.IDX PT, R0, R3, R0, 0x1f ;  /* 0x00001f0003007589 */ /* 0x008e2400000e0000 */
[----:B0-----:R-:W-:-:S07]  /*dab0*/  IADD3 R16, R0, UR39, R7 ;  /* 0x0000002700107c10 */ /* 0x001fce000fffe007 */
.L_x_286:
[----:B------:R-:W-:Y:S05]  /*dac0*/  BSYNC B0 ;  /* 0x0000000000007941 */ /* 0x000fea0003800000 */
.L_x_285:
[----:B------:R-:W-:-:S13]  /*dad0*/  LOP3.LUT P0, RZ, R23, 0x10, RZ, 0xc0, !PT ;  /* 0x0000001017ff7812 */ /* 0x000fda000780c0ff */
[----:B------:R-:W-:Y:S05]  /*dae0*/  @!P0 BRA `(.L_x_287) ;  /* 0x0000000000048947 */ /* 0x000fea0003800000 */
[----:B------:R-:W-:Y:S01]  /*daf0*/  BPT.TRAP 0x1 ;  /* 0x000000040000795c */ /* 0x000fe20000300000 */
.L_x_287:
[----:B------:R-:W-:Y:S01]  /*db00*/  IMAD R0, R27, 0x8, R22 ;  /* 0x000000081b007824 */ /* 0x000fe200078e0216 */
[----:B0-----:R-:W-:Y:S01]  /*db10*/  SHF.L.U32 R3, R28, 0x1f, RZ ;  /* 0x0000001f1c037819 */ /* 0x001fe200000006ff */
[----:B------:R-:W-:Y:S01]  /*db20*/  BSSY B0, `(.L_x_288) ;  /* 0x0000004000007945 */ /* 0x000fe20003800000 */
[----:B------:R-:W-:Y:S02]  /*db30*/  IMAD R6, R25, -0x60, R34 ;  /* 0xffffffa019067824 */ /* 0x000fe400078e0222 */
[----:B------:R-:W0:Y:S02]  /*db40*/  SYNCS.PHASECHK.TRANS64.TRYWAIT P0, [R0+URZ+0x2a860], R3 ;  /* 0x02a86003000075a7 */ /* 0x000e24000800017f */
[----:B0-----:R-:W-:Y:S05]  /*db50*/  @!P0 BRA `(.L_x_289) ;  /* 0x0000003800e08947 */ /* 0x001fea0003800000 */
.L_x_385:
[----:B------:R-:W-:Y:S05]  /*db60*/  BSYNC B0 ;  /* 0x0000000000007941 */ /* 0x000fea0003800000 */
.L_x_288:
[----:B------:R-:W1:Y:S01]  /*db70*/  S2R R2, SR_TID.X ;  /* 0x0000000000027919 */ /* 0x000e620000002100 */
[----:B------:R-:W-:Y:S01]  /*db80*/  UMOV UR4, 0xffffffff ;  /* 0xffffffff00047882 */ /* 0x000fe20000000000 */
[----:B------:R-:W-:Y:S01]  /*db90*/  IMAD R7, R27, 0x3000, R32 ;  /* 0x000030001b077824 */ /* 0x000fe200078e0220 */
[----:B-1----:R-:W-:-:S04]  /*dba0*/  LOP3.LUT R2, R2, 0x7f, RZ, 0xc0, !PT ;  /* 0x0000007f02027812 */ /* 0x002fc800078ec0ff */
[----:B------:R-:W-:-:S05]  /*dbb0*/  SHF.R.U32.HI R2, RZ, 0x3, R2 ;  /* 0x00000003ff027819 */ /* 0x000fca0000011602 */
[----:B------:R-:W-:Y:S01]  /*dbc0*/  IMAD.IADD R6, R6, 0x1, -R2 ;  /* 0x0000000106067824 */ /* 0x000fe200078e0a02 */
[----:B------:R-:W-:Y:S06]  /*dbd0*/  BRA.DIV UR4, `(.L_x_290) ;  /* 0x0000003a04d47947 */ /* 0x000fec000b800000 */
[----:B------:R-:W1:Y:S01]  /*dbe0*/  S2R R2, SR_TID.X ;  /* 0x0000000000027919 */ /* 0x000e620000002100 */
[----:B------:R-:W-:Y:S01]  /*dbf0*/  LOP3.LUT P0, RZ, R29, 0x2, RZ, 0xc0, !PT ;  /* 0x000000021dff7812 */ /* 0x000fe2000780c0ff */
[----:B------:R-:W-:Y:S01]  /*dc00*/  IMAD R4, R7, 0x2, R22 ;  /* 0x0000000207047824 */ /* 0x000fe200078e0216 */
[----:B--2---:R-:W2:Y:S02]  /*dc10*/  SHFL.IDX PT, R14, R18, RZ, 0x181f ;  /* 0x00181fff120e7589 */ /* 0x004ea400000e0000 */
[----:B------:R-:W-:Y:S02]  /*dc20*/  ISETP.LT.OR P3, PT, R6, 0x1, !P0 ;  /* 0x000000010600780c */ /* 0x000fe40004761670 */
[----:B0-----:R-:W0:Y:S04]  /*dc30*/  SHFL.IDX PT, R3, R24, RZ, 0x181f ;  /* 0x00181fff18037589 */ /* 0x001e2800000e0000 */
[----:B------:R-:W-:Y:S04]  /*dc40*/  SHFL.IDX PT, R10, R18, 0x2, 0x181f ;  /* 0x00581f00120a7f89 */ /* 0x000fe800000e0000 */
[----:B------:R-:W-:Y:S01]  /*dc50*/  SHFL.IDX PT, R7, R24, 0x2, 0x181f ;  /* 0x00581f0018077f89 */ /* 0x000fe200000e0000 */
[----:B-1----:R-:W-:Y:S01]  /*dc60*/  IMAD.SHL.U32 R8, R2, 0x8, RZ ;  /* 0x0000000802087824 */ /* 0x002fe200078e00ff */
[----:B------:R-:W-:-:S04]  /*dc70*/  LOP3.LUT R2, R29, 0x1, RZ, 0xc0, !PT ;  /* 0x000000011d027812 */ /* 0x000fc800078ec0ff */
[----:B------:R-:W-:Y:S02]  /*dc80*/  LOP3.LUT R8, R8, 0x38, RZ, 0xc0, !PT ;  /* 0x0000003808087812 */ /* 0x000fe400078ec0ff */
[----:B------:R-:W-:-:S03]  /*dc90*/  ISETP.NE.U32.AND P1, PT, R2, 0x1, PT ;  /* 0x000000010200780c */ /* 0x000fc60003f25070 */
[----:B------:R-:W-:Y:S01]  /*dca0*/  IMAD.SHL.U32 R5, R8, 0x2, RZ ;  /* 0x0000000208057824 */ /* 0x000fe200078e00ff */
[----:B------:R-:W-:Y:S01]  /*dcb0*/  ISETP.LT.OR P2, PT, R6, 0x1, P1 ;  /* 0x000000010600780c */ /* 0x000fe20000f41670 */
[----:B------:R-:W-:Y:S03]  /*dcc0*/  SHFL.IDX PT, R8, R24, 0x1, 0x181f ;  /* 0x00381f0018087f89 */ /* 0x000fe600000e0000 */
[----:B--2---:R-:W-:Y:S02]  /*dcd0*/  IADD3 R2, P4, R14, R5, RZ ;  /* 0x000000050e027210 */ /* 0x004fe40007f9e0ff */
[----:B------:R-:W1:Y:S03]  /*dce0*/  SHFL.IDX PT, R14, R18, 0x1, 0x181f ;  /* 0x00381f00120e7f89 */ /* 0x000e6600000e0000 */
[----:B0-----:R-:W-:-:S05]  /*dcf0*/  IMAD.X R3, RZ, RZ, R3, P4 ;  /* 0x000000ffff037224 */ /* 0x001fca00020e0603 */
[----:B------:R-:W-:Y:S01]  /*dd00*/  LDGSTS.E.BYPASS.LTC128B.128 [R4+0x400], desc[UR36][R2.64], !P2 ;  /* 0x0040000002047fae */ /* 0x000fe2000d101d64 */
[----:B------:R-:W-:-:S03]  /*dd10*/  ISETP.LT.OR P2, PT, R6, 0x11, P1 ;  /* 0x000000110600780c */ /* 0x000fc60000f41670 */
[----:B------:R1:W-:Y:S01]  /*dd20*/  LDGSTS.E.BYPASS.LTC128B.128 [R4+0x3400], desc[UR36][R2.64+0x80], !P3 ;  /* 0x0340008002047fae */ /* 0x0003e2000d901d64 */
[----:B------:R-:W-:Y:S02]  /*dd30*/  ISETP.LT.OR P3, PT, R6, 0x11, !P0 ;  /* 0x000000110600780c */ /* 0x000fe40004761670 */
[----:B-1----:R-:W-:Y:S02]  /*dd40*/  IADD3 R2, P4, R14, R5, RZ ;  /* 0x000000050e027210 */ /* 0x002fe40007f9e0ff */
[----:B------:R-:W0:Y:S03]  /*dd50*/  SHFL.IDX PT, R14, R18, 0x3, 0x181f ;  /* 0x00781f00120e7f89 */ /* 0x000e2600000e0000 */
[----:B------:R-:W-:Y:S02]  /*dd60*/  IMAD.X R3, RZ, RZ, R8, P4 ;  /* 0x000000ffff037224 */ /* 0x000fe400020e0608 */
[----:B------:R-:W1:Y:S04]  /*dd70*/  SHFL.IDX PT, R8, R24, 0x3, 0x181f ;  /* 0x00781f0018087f89 */ /* 0x000e6800000e0000 */
[----:B------:R-:W-:Y:S01]  /*dd80*/  LDGSTS.E.BYPASS.LTC128B.128 [R4+0xc00], desc[UR36][R2.64], !P2 ;  /* 0x00c0000002047fae */ /* 0x000fe2000d101d64 */
[----:B------:R-:W-:-:S03]  /*dd90*/  ISETP.LT.OR P2, PT, R6, 0x21, P1 ;  /* 0x000000210600780c */ /* 0x000fc60000f41670 */
[----:B------:R2:W-:Y:S01]  /*dda0*/  LDGSTS.E.BYPASS.LTC128B.128 [R4+0x3c00], desc[UR36][R2.64+0x80], !P3 ;  /* 0x03c0008002047fae */ /* 0x0005e2000d901d64 */
[----:B------:R-:W-:Y:S02]  /*ddb0*/  ISETP.LT.OR P3, PT, R6, 0x21, !P0 ;  /* 0x000000210600780c */ /* 0x000fe40004761670 */
[----:B--2---:R-:W-:Y:S02]  /*ddc0*/  IADD3 R2, P4, R10, R5, RZ ;  /* 0x000000050a027210 */ /* 0x004fe40007f9e0ff */
[----:B------:R-:W2:Y:S03]  /*ddd0*/  SHFL.IDX PT, R10, R18, 0x4, 0x181f ;  /* 0x00981f00120a7f89 */ /* 0x000ea600000e0000 */
[----:B------:R-:W-:Y:S02]  /*dde0*/  IMAD.X R3, RZ, RZ, R7, P4 ;  /* 0x000000ffff037224 */ /* 0x000fe400020e0607 */
[----:B------:R-:W3:Y:S04]  /*ddf0*/  SHFL.IDX PT, R7, R24, 0x4, 0x181f ;  /* 0x00981f0018077f89 */ /* 0x000ee800000e0000 */
[----:B------:R-:W-:Y:S01]  /*de00*/  LDGSTS.E.BYPASS.LTC128B.128 [R4+0x1400], desc[UR36][R2.64], !P2 ;  /* 0x0140000002047fae */ /* 0x000fe2000d101d64 */
[----:B------:R-:W-:-:S03]  /*de10*/  ISETP.LT.OR P2, PT, R6, 0x31, P1 ;  /* 0x000000310600780c */ /* 0x000fc60000f41670 */
[----:B------:R0:W-:Y:S01]  /*de20*/  LDGSTS.E.BYPASS.LTC128B.128 [R4+0x4400], desc[UR36][R2.64+0x80], !P3 ;  /* 0x0440008002047fae */ /* 0x0001e2000d901d64 */
[----:B------:R-:W-:-:S03]  /*de30*/  ISETP.LT.OR P3, PT, R6, 0x31, !P0 ;  /* 0x000000310600780c */ /* 0x000fc60004761670 */
[----:B------:R-:W4:Y:S01]  /*de40*/  SHFL.IDX PT, R24, R24, 0x5, 0x181f ;  /* 0x00b81f0018187f89 */ /* 0x000f2200000e0000 */
[----:B0-----:R-:W-:-:S03]  /*de50*/  IADD3 R2, P4, R14, R5, RZ ;  /* 0x000000050e027210 */ /* 0x001fc60007f9e0ff */
[----:B------:R0:W0:Y:S02]  /*de60*/  SHFL.IDX PT, R14, R18, 0x5, 0x181f ;  /* 0x00b81f00120e7f89 */ /* 0x00002400000e0000 */
[----:B-1----:R-:W-:-:S05]  /*de70*/  IMAD.X R3, RZ, RZ, R8, P4 ;  /* 0x000000ffff037224 */ /* 0x002fca00020e0608 */
[----:B------:R-:W-:Y:S01]  /*de80*/  LDGSTS.E.BYPASS.LTC128B.128 [R4+0x1c00], desc[UR36][R2.64], !P2 ;  /* 0x01c0000002047fae */ /* 0x000fe2000d101d64 */
[----:B------:R-:W-:-:S03]  /*de90*/  ISETP.LT.OR P2, PT, R6, 0x41, P1 ;  /* 0x000000410600780c */ /* 0x000fc60000f41670 */
[----:B------:R2:W-:Y:S01]  /*dea0*/  LDGSTS.E.BYPASS.LTC128B.128 [R4+0x4c00], desc[UR36][R2.64+0x80], !P3 ;  /* 0x04c0008002047fae */ /* 0x0005e2000d901d64 */
[----:B------:R-:W-:Y:S02]  /*deb0*/  ISETP.LT.OR P3, PT, R6, 0x41, !P0 ;  /* 0x000000410600780c */ /* 0x000fe40004761670 */
[----:B--2---:R-:W-:-:S04]  /*dec0*/  IADD3 R2, P4, R10, R5, RZ ;  /* 0x000000050a027210 */ /* 0x004fc80007f9e0ff */
[----:B---3--:R-:W-:-:S05]  /*ded0*/  IADD3.X R3, RZ, R7, RZ, P4, !PT ;  /* 0x00000007ff037210 */ /* 0x008fca00027fe4ff */
[----:B------:R1:W-:Y:S04]  /*dee0*/  LDGSTS.E.BYPASS.LTC128B.128 [R4+0x2400], desc[UR36][R2.64], !P2 ;  /* 0x0240000002047fae */ /* 0x0003e8000d101d64 */
[----:B0---4-:R1:W-:Y:S02]  /*def0*/  LDGSTS.E.BYPASS.LTC128B.128 [R4+0x5400], desc[UR36][R2.64+0x80], !P3 ;  /* 0x0540008002047fae */ /* 0x0113e4000d901d64 */
.L_x_399:
[C---:B------:R-:W-:Y:S02]  /*df00*/  ISETP.LT.OR P1, PT, R6.reuse, 0x51, P1 ;  /* 0x000000510600780c */ /* 0x040fe40000f21670 */
[----:B------:R-:W-:Y:S02]  /*df10*/  ISETP.LT.OR P0, PT, R6, 0x51, !P0 ;  /* 0x000000510600780c */ /* 0x000fe40004701670 */
[----:B-1----:R-:W-:-:S05]  /*df20*/  IADD3 R2, P2, R14, R5, RZ ;  /* 0x000000050e027210 */ /* 0x002fca0007f5e0ff */
[----:B------:R-:W-:-:S05]  /*df30*/  IMAD.X R3, RZ, RZ, R24, P2 ;  /* 0x000000ffff037224 */ /* 0x000fca00010e0618 */
[----:B------:R-:W-:Y:S01]  /*df40*/  @!PT LDS RZ, [RZ] ;  /* 0x00000000fffff984 */ /* 0x000fe20000000800 */
[----:B------:R-:W-:Y:S01]  /*df50*/  @!PT LDS RZ, [RZ] ;  /* 0x00000000fffff984 */ /* 0x000fe20000000800 */
[----:B------:R-:W-:Y:S01]  /*df60*/  @!PT LDS RZ, [RZ] ;  /* 0x00000000fffff984 */ /* 0x000fe20000000800 */
[----:B------:R0:W-:Y:S04]  /*df70*/  LDGSTS.E.BYPASS.LTC128B.128 [R4+0x2c00], desc[UR36][R2.64], !P1 ;  /* 0x02c0000002047fae */ /* 0x0001e8000c901d64 */
[----:B------:R0:W-:Y:S01]  /*df80*/  LDGSTS.E.BYPASS.LTC128B.128 [R4+0x5c00], desc[UR36][R2.64+0x80], !P0 ;  /* 0x05c0008002047fae */ /* 0x0001e2000c101d64 */
[----:B------:R-:W-:Y:S01]  /*df90*/  PLOP3.LUT P0, PT, PT, PT, PT, 0x80, 0x0 ;  /* 0x000000000000781c */ /* 0x000fe20003f0f070 */
[----:B------:R-:W-:-:S12]  /*dfa0*/  NOP ;  /* 0x0000000000007918 */ /* 0x000fd80000000000 */
.L_x_291:
        /* <DEDUP_REMOVED lines=10> */
.L_x_292:
[----:B------:R1:W-:Y:S01]  /*e050*/  SYNCS.ARRIVE.TRANS64.A1T0 RZ, [R0+URZ+0x2a850], RZ ;  /* 0x02a850ff00ff79a7 */ /* 0x0003e2000810003f */
[----:B------:R-:W-:-:S05]  /*e060*/  VIADD R27, R27, 0x1 ;  /* 0x000000011b1b7836 */ /* 0x000fca0000000000 */
[----:B------:R-:W-:-:S04]  /*e070*/  ISETP.NE.AND P0, PT, R27, 0x2, PT ;  /* 0x000000021b00780c */ /* 0x000fc80003f05270 */
[----:B0-----:R-:W-:Y:S02]  /*e080*/  SEL R3, RZ, 0x1, P0 ;  /* 0x00000001ff037807 */ /* 0x001fe40000000000 */
[----:B------:R-:W-:Y:S02]  /*e090*/  SEL R27, R27, RZ, P0 ;  /* 0x000000ff1b1b7207 */ /* 0x000fe40000000000 */
[----:B-1----:R-:W-:-:S07]  /*e0a0*/  LOP3.LUT R28, R28, R3, RZ, 0x3c, !PT ;  /* 0x000000031c1c7212 */ /* 0x002fce00078e3cff */
.L_x_249:
[----:B------:R-:W-:Y:S05]  /*e0b0*/  BSYNC B7 ;  /* 0x0000000000077941 */ /* 0x000fea0003800000 */
.L_x_247:
[----:B------:R-:W-:-:S13]  /*e0c0*/  LOP3.LUT P0, RZ, R23, 0x80, RZ, 0xc0, !PT ;  /* 0x0000008017ff7812 */ /* 0x000fda000780c0ff */
[----:B------:R-:W-:Y:S05]  /*e0d0*/  @!P0 BRA `(.L_x_293) ;  /* 0x0000000000248947 */ /* 0x000fea0003800000 */
[----:B------:R-:W-:Y:S05]  /*e0e0*/  WARPSYNC.ALL ;  /* 0x0000000000007948 */ /* 0x000fea0003800000 */
[----:B------:R-:W0:Y:S08]  /*e0f0*/  S2UR UR5, SR_CgaCtaId ;  /* 0x00000000000579c3 */ /* 0x000e300000008800 */
[----:B------:R-:W-:Y:S06]  /*e100*/  BAR.SYNC.DEFER_BLOCKING 0x5, 0x180 ;  /* 0x0146000000007b1d */ /* 0x000fec0000010000 */
[----:B------:R-:W-:-:S02]  /*e110*/  UMOV UR4, 0x400 ;  /* 0x0000040000047882 */ /* 0x000fc40000000000 */
[----:B0-----:R-:W-:-:S06]  /*e120*/  ULEA UR4, UR5, UR4, 0x18 ;  /* 0x0000000405047291 */ /* 0x001fcc000f8ec03f */
[----:B------:R-:W-:-:S05]  /*e130*/  IMAD.U32 R22, RZ, RZ, UR4 ;  /* 0x00000004ff167e24 */ /* 0x000fca000f8e00ff */
[----:B------:R0:W1:Y:S01]  /*e140*/  LDS.128 R16, [R22+0x2a8d0] ;  /* 0x02a8d00016107984 */ /* 0x0000620000000c00 */
[----:B------:R-:W-:Y:S06]  /*e150*/  BAR.ARV 0x4, 0x180 ;  /* 0x0106000000007b1d */ /* 0x000fec0000002000 */
[----:B------:R-:W-:Y:S05]  /*e160*/  BRA `(.L_x_294) ;  /* 0x0000000800d07947 */ /* 0x000fea0003800000 */
.L_x_293:
[----:B------:R-:W0:Y:S01]  /*e170*/  S2R R0, SR_TID.X ;  /* 0x0000000000007919 */ /* 0x000e220000002100 */
[----:B------:R-:W-:Y:S01]  /*e180*/  UMOV UR4, 0xffffffff ;  /* 0xffffffff00047882 */ /* 0x000fe20000000000 */
[----:B0-----:R-:W-:-:S04]  /*e190*/  LOP3.LUT R9, R0, 0x1f, RZ, 0xc0, !PT ;  /* 0x0000001f00097812 */ /* 0x001fc800078ec0ff */
[----:B------:R-:W-:Y:S01]  /*e1a0*/  ISETP.NE.AND P0, PT, R9, 0x1f, PT ;  /* 0x0000001f0900780c */ /* 0x000fe20003f05270 */
[----:B------:R-:W-:-:S12]  /*e1b0*/  BRA.DIV UR4, `(.L_x_295) ;  /* 0x0000003e04487947 */ /* 0x000fd8000b800000 */
[----:B------:R-:W-:Y:S01]  /*e1c0*/  IMAD.IADD R7, R19, 0x1, R9 ;  /* 0x0000000113077824 */ /* 0x000fe200078e0209 */
[----:B------:R-:W-:-:S04]  /*e1d0*/  ULDC UR4, c[0x0][0xc3c] ;  /* 0x00030f0000047ab9 */ /* 0x000fc80000000800 */
[----:B------:R-:W-:-:S13]  /*e1e0*/  ISETP.GE.OR P1, PT, R7, UR4, !P0 ;  /* 0x0000000407007c0c */ /* 0x000fda000c726670 */
[----:B------:R-:W0:Y:S08]  /*e1f0*/  @!P1 LDC.64 R4, c[0x0][0xc80] ;  /* 0x00032000ff049b82 */ /* 0x000e300000000a00 */
[----:B------:R-:W1:Y:S01]  /*e200*/  @!P1 LDC.64 R2, c[0x0][0xc78] ;  /* 0x00031e00ff029b82 */ /* 0x000e620000000a00 */
[----:B0-----:R-:W-:-:S06]  /*e210*/  @!P1 IMAD.WIDE R4, R7, 0x4, R4 ;  /* 0x0000000407049825 */ /* 0x001fcc00078e0204 */
[----:B------:R-:W2:Y:S01]  /*e220*/  @!P1 LDG.E R4, desc[UR36][R4.64] ;  /* 0x0000002404049981 */ /* 0x000ea2000c1e1900 */
[----:B-1----:R-:W-:-:S06]  /*e230*/  @!P1 IMAD.WIDE R2, R7, 0x4, R2 ;  /* 0x0000000407029825 */ /* 0x002fcc00078e0202 */
[----:B------:R-:W3:Y:S01]  /*e240*/  @!P1 LDG.E R2, desc[UR36][R2.64] ;  /* 0x0000002402029981 */ /* 0x000ee2000c1e1900 */
[----:B------:R-:W-:Y:S02]  /*e250*/  IMAD.MOV.U32 R7, RZ, RZ, RZ ;  /* 0x000000ffff077224 */ /* 0x000fe400078e00ff */
[----:B------:R-:W-:Y:S01]  /*e260*/  IMAD.MOV.U32 R10, RZ, RZ, RZ ;  /* 0x000000ffff0a7224 */ /* 0x000fe200078e00ff */
[C---:B------:R-:W-:Y:S02]  /*e270*/  ISETP.GE.U32.AND P2, PT, R9.reuse, 0x2, PT ;  /* 0x000000020900780c */ /* 0x040fe40003f46070 */
[C---:B------:R-:W-:Y:S02]  /*e280*/  ISETP.GE.U32.AND P3, PT, R9.reuse, 0x4, PT ;  /* 0x000000040900780c */ /* 0x040fe40003f66070 */
[C---:B------:R-:W-:Y:S02]  /*e290*/  ISETP.GE.U32.AND P4, PT, R9.reuse, 0x8, PT ;  /* 0x000000080900780c */ /* 0x040fe40003f86070 */
[----:B------:R-:W-:Y:S01]  /*e2a0*/  ISETP.GE.U32.AND P5, PT, R9, 0x10, PT ;  /* 0x000000100900780c */ /* 0x000fe20003fa6070 */
[----:B------:R-:W-:Y:S04]  /*e2b0*/  SHFL.IDX PT, R0, R16, RZ, 0x1f ;  /* 0x00001fff10007589 */ /* 0x000fe800000e0000 */
[----:B------:R-:W-:Y:S01]  /*e2c0*/  SHFL.IDX PT, R8, R16, 0x1, 0x1f ;  /* 0x00201f0010087f89 */ /* 0x000fe200000e0000 */
[----:B--2---:R-:W-:-:S02]  /*e2d0*/  @!P1 IMAD.MOV.U32 R7, RZ, RZ, R4 ;  /* 0x000000ffff079224 */ /* 0x004fc400078e0004 */
[----:B---3--:R-:W-:-:S04]  /*e2e0*/  @!P1 IMAD.MOV.U32 R10, RZ, RZ, R2 ;  /* 0x000000ffff0a9224 */ /* 0x008fc800078e0002 */
[----:B------:R-:W-:-:S05]  /*e2f0*/  IMAD R13, R10, R7, RZ ;  /* 0x000000070a0d7224 */ /* 0x000fca00078e02ff */
[----:B------:R-:W0:Y:S01]  /*e300*/  SHFL.UP PT, R14, R13, 0x1, RZ ;  /* 0x042000000d0e7989 */ /* 0x000e2200000e00ff */
[----:B------:R-:W-:-:S04]  /*e310*/  ISETP.NE.AND P1, PT, R9, RZ, PT ;  /* 0x000000ff0900720c */ /* 0x000fc80003f25270 */
[----:B0-----:R-:W-:-:S05]  /*e320*/  SEL R6, R14, RZ, P1 ;  /* 0x000000ff0e067207 */ /* 0x001fca0000800000 */
[----:B------:R-:W-:-:S05]  /*e330*/  IMAD.IADD R6, R13, 0x1, R6 ;  /* 0x000000010d067824 */ /* 0x000fca00078e0206 */
[----:B------:R-:W0:Y:S02]  /*e340*/  SHFL.UP PT, R14, R6, 0x2, RZ ;  /* 0x04400000060e7989 */ /* 0x000e2400000e00ff */
[----:B0-----:R-:W-:-:S05]  /*e350*/  SEL R3, R14, RZ, P2 ;  /* 0x000000ff0e037207 */ /* 0x001fca0001000000 */
[----:B------:R-:W-:-:S05]  /*e360*/  IMAD.IADD R2, R6, 0x1, R3 ;  /* 0x0000000106027824 */ /* 0x000fca00078e0203 */
[----:B------:R-:W0:Y:S02]  /*e370*/  SHFL.UP PT, R14, R2, 0x4, RZ ;  /* 0x04800000020e7989 */ /* 0x000e2400000e00ff */
[----:B0-----:R-:W-:-:S04]  /*e380*/  SEL R3, R14, RZ, P3 ;  /* 0x000000ff0e037207 */ /* 0x001fc80001800000 */
[----:B------:R-:W-:-:S05]  /*e390*/  IADD3 R3, R2, R3, RZ ;  /* 0x0000000302037210 */ /* 0x000fca0007ffe0ff */
[----:B------:R-:W0:Y:S02]  /*e3a0*/  SHFL.UP PT, R14, R3, 0x8, RZ ;  /* 0x05000000030e7989 */ /* 0x000e2400000e00ff */
[----:B0-----:R-:W-:-:S05]  /*e3b0*/  SEL R4, R14, RZ, P4 ;  /* 0x000000ff0e047207 */ /* 0x001fca0002000000 */
[----:B------:R-:W-:-:S05]  /*e3c0*/  IMAD.IADD R4, R3, 0x1, R4 ;  /* 0x0000000103047824 */ /* 0x000fca00078e0204 */
[----:B------:R-:W0:Y:S02]  /*e3d0*/  SHFL.UP PT, R14, R4, 0x10, RZ ;  /* 0x06000000040e7989 */ /* 0x000e2400000e00ff */
[----:B0-----:R-:W-:-:S05]  /*e3e0*/  SEL R5, R14, RZ, P5 ;  /* 0x000000ff0e057207 */ /* 0x001fca0002800000 */
[----:B------:R-:W-:-:S05]  /*e3f0*/  IMAD.IADD R2, R4, 0x1, R5 ;  /* 0x0000000104027824 */ /* 0x000fca00078e0205 */
[----:B------:R0:W1:Y:S01]  /*e400*/  SHFL.IDX PT, R14, R2, 0x1f, 0x1f ;  /* 0x03e01f00020e7f89 */ /* 0x00006200000e0000 */
[----:B------:R-:W-:-:S07]  /*e410*/  IMAD.MOV.U32 R6, RZ, RZ, RZ ;  /* 0x000000ffff067224 */ /* 0x000fce00078e00ff */
.L_x_409:
[----:B------:R-:W-:Y:S02]  /*e420*/  ULDC UR4, c[0x0][0xc38] ;  /* 0x00030e0000047ab9 */ /* 0x000fe40000000800 */
[----:B------:R-:W-:-:S04]  /*e430*/  IMAD.U32 R5, RZ, RZ, UR4 ;  /* 0x00000004ff057e24 */ /* 0x000fc8000f8e00ff */
[----:B-1----:R-:W-:-:S04]  /*e440*/  IMAD R14, R14, R5, RZ ;  /* 0x000000050e0e7224 */ /* 0x002fc800078e02ff */
[----:B------:R-:W-:-:S05]  /*e450*/  IMAD.IADD R9, R8, 0x1, R14 ;  /* 0x0000000108097824 */ /* 0x000fca00078e020e */
[----:B------:R-:W-:-:S13]  /*e460*/  ISETP.GT.AND P6, PT, R9, R0, PT ;  /* 0x000000000900720c */ /* 0x000fda0003fc4270 */
[----:B------:R-:W-:Y:S05]  /*e470*/  @P6 BRA `(.L_x_296) ;  /* 0x0000000000a46947 */ /* 0x000fea0003800000 */
.L_x_299:
[----:B0-----:R-:W0:Y:S01]  /*e480*/  LDC R2, c[0x0][0xc3c] ;  /* 0x00030f00ff027b82 */ /* 0x001e220000000800 */
[----:B------:R-:W-:-:S05]  /*e490*/  VIADD R19, R19, 0x1f ;  /* 0x0000001f13137836 */ /* 0x000fca0000000000 */
[----:B0-----:R-:W-:-:S13]  /*e4a0*/  ISETP.GE.AND P6, PT, R19, R2, PT ;  /* 0x000000021300720c */ /* 0x001fda0003fc6270 */
[----:B------:R-:W-:Y:S05]  /*e4b0*/  @P6 BRA `(.L_x_297) ;  /* 0x0000000400b86947 */ /* 0x000fea0003800000 */
[----:B------:R-:W0:Y:S01]  /*e4c0*/  S2R R3, SR_TID.X ;  /* 0x0000000000037919 */ /* 0x000e220000002100 */
[----:B------:R-:W-:Y:S01]  /*e4d0*/  IMAD.MOV.U32 R7, RZ, RZ, RZ ;  /* 0x000000ffff077224 */ /* 0x000fe200078e00ff */
[----:B0-----:R-:W-:-:S05]  /*e4e0*/  LOP3.LUT R3, R3, 0x1f, RZ, 0xc0, !PT ;  /* 0x0000001f03037812 */ /* 0x001fca00078ec0ff */
[----:B------:R-:W-:-:S05]  /*e4f0*/  IMAD.IADD R11, R19, 0x1, R3 ;  /* 0x00000001130b7824 */ /* 0x000fca00078e0203 */
[----:B------:R-:W-:-:S13]  /*e500*/  ISETP.GE.OR P6, PT, R11, R2, !P0 ;  /* 0x000000020b00720c */ /* 0x000fda00047c6670 */
[----:B------:R-:W0:Y:S08]  /*e510*/  @!P6 LDC.64 R2, c[0x0][0xc80] ;  /* 0x00032000ff02eb82 */ /* 0x000e300000000a00 */
[----:B------:R-:W1:Y:S01]  /*e520*/  @!P6 LDC.64 R4, c[0x0][0xc78] ;  /* 0x00031e00ff04eb82 */ /* 0x000e620000000a00 */
[----:B------:R-:W-:Y:S02]  /*e530*/  IMAD.MOV.U32 R10, RZ, RZ, RZ ;  /* 0x000000ffff0a7224 */ /* 0x000fe400078e00ff */
[----:B0-----:R-:W-:-:S05]  /*e540*/  @!P6 IMAD.WIDE R2, R11, 0x4, R2 ;  /* 0x000000040b02e825 */ /* 0x001fca00078e0202 */
[----:B------:R1:W2:Y:S02]  /*e550*/  @!P6 LDG.E R7, desc[UR36][R2.64] ;  /* 0x000000240207e981 */ /* 0x0002a4000c1e1900 */
[----:B-1----:R-:W-:-:S05]  /*e560*/  @!P6 IMAD.WIDE R2, R11, 0x4, R4 ;  /* 0x000000040b02e825 */ /* 0x002fca00078e0204 */
[----:B------:R-:W2:Y:S01]  /*e570*/  @!P6 LDG.E R10, desc[UR36][R2.64] ;  /* 0x00000024020ae981 */ /* 0x000ea2000c1e1900 */
[----:B------:R-:W-:Y:S01]  /*e580*/  UMOV UR4, 0xffffffff ;  /* 0xffffffff00047882 */ /* 0x000fe20000000000 */
[----:B--2---:R-:W-:Y:S02]  /*e590*/  IMAD R13, R10, R7, RZ ;  /* 0x000000070a0d7224 */ /* 0x004fe400078e02ff */
[----:B------:R-:W-:Y:S05]  /*e5a0*/  BRA.DIV UR4, `(.L_x_298) ;  /* 0x0000003e04847947 */ /* 0x000fea000b800000 */
        /* <DEDUP_REMOVED lines=15> */
[----:B------:R0:W1:Y:S02]  /*e6a0*/  SHFL.IDX PT, R14, R2, 0x1f, 0x1f ;  /* 0x03e01f00020e7f89 */ /* 0x00006400000e0000 */
.L_x_417:
[----:B------:R-:W-:Y:S02]  /*e6b0*/  ULDC UR4, c[0x0][0xc38] ;  /* 0x00030e0000047ab9 */ /* 0x000fe40000000800 */
[----:B------:R-:W-:-:S04]  /*e6c0*/  IMAD.U32 R5, RZ, RZ, UR4 ;  /* 0x00000004ff057e24 */ /* 0x000fc8000f8e00ff */
[----:B-1----:R-:W-:-:S04]  /*e6d0*/  IMAD R14, R14, R5, RZ ;  /* 0x000000050e0e7224 */ /* 0x002fc800078e02ff */
[----:B------:R-:W-:-:S05]  /*e6e0*/  IMAD.IADD R9, R14, 0x1, R9 ;  /* 0x000000010e097824 */ /* 0x000fca00078e0209 */
[----:B------:R-:W-:-:S13]  /*e6f0*/  ISETP.GT.AND P6, PT, R9, R0, PT ;  /* 0x000000000900720c */ /* 0x000fda0003fc4270 */
[----:B------:R-:W-:Y:S05]  /*e700*/  @!P6 BRA `(.L_x_299) ;  /* 0xfffffffc005ce947 */ /* 0x000fea000383ffff */
.L_x_296:
[----:B------:R-:W-:Y:S01]  /*e710*/  IMAD.IADD R9, R9, 0x1, -R14 ;  /* 0x0000000109097824 */ /* 0x000fe200078e0a0e */
[----:B------:R-:W-:-:S03]  /*e720*/  UMOV UR4, 0xffffffff ;  /* 0xffffffff00047882 */ /* 0x000fc60000000000 */
[----:B------:R-:W-:-:S05]  /*e730*/  IMAD R3, R2, R5, R9 ;  /* 0x0000000502037224 */ /* 0x000fca00078e0209 */
[----:B------:R-:W-:Y:S01]  /*e740*/  ISETP.GT.AND P6, PT, R3, R0, PT ;  /* 0x000000000300720c */ /* 0x000fe20003fc4270 */
[----:B------:R-:W-:-:S12]  /*e750*/  BRA.DIV UR4, `(.L_x_300) ;  /* 0x0000003e04d07947 */ /* 0x000fd8000b800000 */
[----:B------:R-:W-:-:S04]  /*e760*/  VOTE.ANY R3, PT, !P6 ;  /* 0x0000000000037806 */ /* 0x000fc800070e0100 */
[----:B------:R-:W1:Y:S02]  /*e770*/  POPC R4, R3 ;  /* 0x0000000300047309 */ /* 0x000e640000000000 */
[----:B-1----:R1:W2:Y:S04]  /*e780*/  SHFL.IDX PT, R7, R7, R4, 0x1f ;  /* 0x00001f0407077589 */ /* 0x0022a800000e0000 */
[----:B------:R1:W3:Y:S02]  /*e790*/  SHFL.IDX PT, R10, R10, R4, 0x1f ;  /* 0x00001f040a0a7589 */ /* 0x0002e400000e0000 */
.L_x_422:
[----:B------:R-:W-:-:S13]  /*e7a0*/  ISETP.NE.AND P0, PT, R3, RZ, PT ;  /* 0x000000ff0300720c */ /* 0x000fda0003f05270 */
[----:B------:R-:W-:Y:S05]  /*e7b0*/  @!P0 BRA `(.L_x_301) ;  /* 0x0000000000108947 */ /* 0x000fea0003800000 */
[----:B------:R-:W-:Y:S01]  /*e7c0*/  UMOV UR4, 0xffffffff ;  /* 0xffffffff00047882 */ /* 0x000fe20000000000 */
[----:B------:R-:W-:Y:S02]  /*e7d0*/  VIADD R12, R4, 0xffffffff ;  /* 0xffffffff040c7836 */ /* 0x000fe40000000000 */
[----:B------:R-:W-:Y:S05]  /*e7e0*/  BRA.DIV UR4, `(.L_x_302) ;  /* 0x0000004204087947 */ /* 0x000fea000b800000 */
[----:B------:R4:W0:Y:S02]  /*e7f0*/  SHFL.IDX PT, R6, R2, R12, 0x1f ;  /* 0x00001f0c02067589 */ /* 0x00082400000e0000 */
.L_x_301:
[----:B--2---:R-:W-:Y:S01]  /*e800*/  IABS R8, R7 ;  /* 0x0000000700087213 */ /* 0x004fe20000000000 */
[----:B0-----:R-:W-:Y:S01]  /*e810*/  IMAD R16, R6, R5, R9 ;  /* 0x0000000506107224 */ /* 0x001fe200078e0209 */
[----:B---3--:R-:W-:Y:S01]  /*e820*/  IABS R5, R10 ;  /* 0x0000000a00057213 */ /* 0x008fe20000000000 */
[----:B------:R-:W-:Y:S01]  /*e830*/  IMAD.IADD R19, R4, 0x1, R19 ;  /* 0x0000000104137824 */ /* 0x000fe200078e0213 */
[----:B------:R-:W0:Y:S02]  /*e840*/  I2F.RP R11, R8 ;  /* 0x00000008000b7306 */ /* 0x000e240000209400 */
[----:B------:R-:W-:-:S06]  /*e850*/  IADD3 R0, R0, -R16, RZ ;  /* 0x8000001000007210 */ /* 0x000fcc0007ffe0ff */
[----:B----4-:R-:W2:Y:S08]  /*e860*/  I2F.RP R12, R5 ;  /* 0x00000005000c7306 */ /* 0x010eb00000209400 */
[----:B0-----:R-:W0:Y:S08]  /*e870*/  MUFU.RCP R11, R11 ;  /* 0x0000000b000b7308 */ /* 0x001e300000001000 */
[----:B--2---:R-:W-:Y:S01]  /*e880*/  MUFU.RCP R12, R12 ;  /* 0x0000000c000c7308 */ /* 0x004fe20000001000 */
[----:B0-----:R-:W-:-:S07]  /*e890*/  VIADD R2, R11, 0xffffffe ;  /* 0x0ffffffe0b027836 */ /* 0x001fce0000000000 */
[----:B------:R0:W2:Y:S02]  /*e8a0*/  F2I.FTZ.U32.TRUNC.NTZ R3, R2 ;  /* 0x0000000200037305 */ /* 0x0000a4000021f000 */
[----:B0-----:R-:W-:Y:S02]  /*e8b0*/  IMAD.MOV.U32 R2, RZ, RZ, RZ ;  /* 0x000000ffff027224 */ /* 0x001fe400078e00ff */
[----:B--2---:R-:W-:-:S04]  /*e8c0*/  IMAD.MOV R9, RZ, RZ, -R3 ;  /* 0x000000ffff097224 */ /* 0x004fc800078e0a03 */
[----:B------:R-:W-:-:S04]  /*e8d0*/  IMAD R9, R9, R8, RZ ;  /* 0x0000000809097224 */ /* 0x000fc800078e02ff */
[----:B------:R-:W-:Y:S01]  /*e8e0*/  IMAD.HI.U32 R3, R3, R9, R2 ;  /* 0x0000000903037227 */ /* 0x000fe200078e0002 */
[----:B------:R-:W-:Y:S02]  /*e8f0*/  IABS R2, R7 ;  /* 0x0000000700027213 */ /* 0x000fe40000000000 */
[----:B------:R-:W-:-:S03]  /*e900*/  IABS R9, R0 ;  /* 0x0000000000097213 */ /* 0x000fc60000000000 */
[----:B------:R-:W-:Y:S02]  /*e910*/  IMAD.MOV R2, RZ, RZ, -R2 ;  /* 0x000000ffff027224 */ /* 0x000fe400078e0a02 */
[----:B------:R-:W-:-:S04]  /*e920*/  IMAD.HI.U32 R6, R3, R9, RZ ;  /* 0x0000000903067227 */ /* 0x000fc800078e00ff */
[----:B------:R-:W-:Y:S02]  /*e930*/  VIADD R3, R12, 0xffffffe ;  /* 0x0ffffffe0c037836 */ /* 0x000fe40000000000 */
[----:B------:R-:W-:-:S04]  /*e940*/  IMAD R9, R6, R2, R9 ;  /* 0x0000000206097224 */ /* 0x000fc800078e0209 */
[----:B------:R-:W0:Y:S01]  /*e950*/  F2I.FTZ.U32.TRUNC.NTZ R3, R3 ;  /* 0x0000000300037305 */ /* 0x000e22000021f000 */
[----:B------:R-:W-:-:S13]  /*e960*/  ISETP.GT.U32.AND P1, PT, R8, R9, PT ;  /* 0x000000090800720c */ /* 0x000fda0003f24070 */
[----:B------:R-:W-:Y:S02]  /*e970*/  @!P1 IMAD.IADD R9, R9, 0x1, -R8 ;  /* 0x0000000109099824 */ /* 0x000fe400078e0a08 */
[----:B0-----:R-:W-:Y:S02]  /*e980*/  IMAD.MOV R2, RZ, RZ, -R3 ;  /* 0x000000ffff027224 */ /* 0x001fe400078e0a03 */
[----:B------:R-:W-:Y:S01]  /*e990*/  @!P1 VIADD R6, R6, 0x1 ;  /* 0x0000000106069836 */ /* 0x000fe20000000000 */
[----:B------:R-:W-:Y:S01]  /*e9a0*/  ISETP.GE.U32.AND P0, PT, R9, R8, PT ;  /* 0x000000080900720c */ /* 0x000fe20003f06070 */
[----:B------:R-:W-:Y:S01]  /*e9b0*/  IMAD R9, R2, R5, RZ ;  /* 0x0000000502097224 */ /* 0x000fe200078e02ff */
[----:B------:R-:W-:Y:S01]  /*e9c0*/  ISETP.NE.AND P1, PT, R7, RZ, PT ;  /* 0x000000ff0700720c */ /* 0x000fe20003f25270 */
[----:B------:R-:W-:-:S04]  /*e9d0*/  IMAD.MOV.U32 R2, RZ, RZ, RZ ;  /* 0x000000ffff027224 */ /* 0x000fc800078e00ff */
[----:B------:R-:W-:Y:S01]  /*e9e0*/  IMAD.HI.U32 R8, R3, R9, R2 ;  /* 0x0000000903087227 */ /* 0x000fe200078e0002 */
[----:B------:R-:W-:-:S04]  /*e9f0*/  LOP3.LUT R2, R0, R7, RZ, 0x3c, !PT ;  /* 0x0000000700027212 */ /* 0x000fc800078e3cff */
[----:B------:R-:W-:Y:S01]  /*ea00*/  ISETP.GE.AND P2, PT, R2, RZ, PT ;  /* 0x000000ff0200720c */ /* 0x000fe20003f46270 */
[----:B------:R-:W-:Y:S01]  /*ea10*/  @P0 VIADD R6, R6, 0x1 ;  /* 0x0000000106060836 */ /* 0x000fe20000000000 */
[----:B------:R-:W-:-:S05]  /*ea20*/  IABS R2, R10 ;  /* 0x0000000a00027213 */ /* 0x000fca0000000000 */
[----:B------:R-:W-:-:S06]  /*ea30*/  IMAD.MOV R2, RZ, RZ, -R2 ;  /* 0x000000ffff027224 */ /* 0x000fcc00078e0a02 */
[----:B------:R-:W-:Y:S01]  /*ea40*/  @!P2 IMAD.MOV R6, RZ, RZ, -R6 ;  /* 0x000000ffff06a224 */ /* 0x000fe200078e0a06 */
[----:B------:R-:W-:-:S04]  /*ea50*/  @!P1 LOP3.LUT R6, RZ, R7, RZ, 0x33, !PT ;  /* 0x00000007ff069212 */ /* 0x000fc800078e33ff */
[-C--:B------:R-:W-:Y:S01]  /*ea60*/  IABS R3, R6.reuse ;  /* 0x0000000600037213 */ /* 0x080fe20000000000 */
[----:B------:R-:W-:-:S04]  /*ea70*/  IMAD R7, R7, R6, RZ ;  /* 0x0000000607077224 */ /* 0x000fc800078e02ff */
[----:B------:R-:W-:-:S04]  /*ea80*/  IMAD.HI.U32 R8, R8, R3, RZ ;  /* 0x0000000308087227 */ /* 0x000fc800078e00ff */
[----:B------:R-:W-:Y:S02]  /*ea90*/  IMAD R2, R8, R2, R3 ;  /* 0x0000000208027224 */ /* 0x000fe400078e0203 */
[----:B------:R-:W-:-:S03]  /*eaa0*/  IMAD.IADD R17, R0, 0x1, -R7 ;  /* 0x0000000100117824 */ /* 0x000fc600078e0a07 */
[----:B------:R-:W-:-:S13]  /*eab0*/  ISETP.GT.U32.AND P1, PT, R5, R2, PT ;  /* 0x000000020500720c */ /* 0x000fda0003f24070 */
[----:B------:R-:W-:Y:S01]  /*eac0*/  @!P1 IMAD.IADD R2, R2, 0x1, -R5 ;  /* 0x0000000102029824 */ /* 0x000fe200078e0a05 */
[----:B------:R-:W-:Y:S02]  /*ead0*/  @!P1 IADD3 R8, R8, 0x1, RZ ;  /* 0x0000000108089810 */ /* 0x000fe40007ffe0ff */
[----:B------:R-:W-:Y:S02]  /*eae0*/  ISETP.NE.AND P1, PT, R10, RZ, PT ;  /* 0x000000ff0a00720c */ /* 0x000fe40003f25270 */
[----:B------:R-:W-:Y:S02]  /*eaf0*/  ISETP.GE.U32.AND P0, PT, R2, R5, PT ;  /* 0x000000050200720c */ /* 0x000fe40003f06070 */
[----:B------:R-:W-:-:S04]  /*eb00*/  LOP3.LUT R2, R6, R10, RZ, 0x3c, !PT ;  /* 0x0000000a06027212 */ /* 0x000fc800078e3cff */
[----:B------:R-:W-:-:S07]  /*eb10*/  ISETP.GE.AND P2, PT, R2, RZ, PT ;  /* 0x000000ff0200720c */ /* 0x000fce0003f46270 */
[----:B------:R-:W-:-:S06]  /*eb20*/  @P0 VIADD R8, R8, 0x1 ;  /* 0x0000000108080836 */ /* 0x000fcc0000000000 */
[----:B------:R-:W-:Y:S01]  /*eb30*/  @!P2 IMAD.MOV R8, RZ, RZ, -R8 ;  /* 0x000000ffff08a224 */ /* 0x000fe200078e0a08 */
[----:B------:R-:W-:-:S05]  /*eb40*/  @!P1 LOP3.LUT R8, RZ, R10, RZ, 0x33, !PT ;  /* 0x0000000aff089212 */ /* 0x000fca00078e33ff */
[----:B------:R-:W-:-:S04]  /*eb50*/  IMAD.MOV R3, RZ, RZ, -R8 ;  /* 0x000000ffff037224 */ /* 0x000fc800078e0a08 */
[C---:B------:R-:W-:Y:S02]  /*eb60*/  IMAD R18, R10.reuse, R3, R6 ;  /* 0x000000030a127224 */ /* 0x040fe400078e0206 */
[----:B------:R-:W-:-:S04]  /*eb70*/  IMAD R3, R10, 0x1000000, R8 ;  /* 0x010000000a037824 */ /* 0x000fc800078e0208 */
[----:B------:R-:W-:Y:S01]  /*eb80*/  IMAD R18, R18, 0x10000, R3 ;  /* 0x0001000012127824 */ /* 0x000fe200078e0203 */
[----:B------:R-:W-:Y:S06]  /*eb90*/  BRA `(.L_x_303) ;  /* 0x00000000001c7947 */ /* 0x000fec0003800000 */
.L_x_297:
[----:B------:R-:W-:Y:S01]  /*eba0*/  UMOV UR4, URZ ;  /* 0x0000003f00047c82 */ /* 0x000fe20008000000 */
[----:B------:R-:W-:Y:S01]  /*ebb0*/  UMOV UR5, URZ ;  /* 0x0000003f00057c82 */ /* 0x000fe20008000000 */
[----:B------:R-:W-:Y:S01]  /*ebc0*/  ULDC UR6, c[0x0][0xc3c] ;  /* 0x00030f0000067ab9 */ /* 0x000fe20000000800 */
[----:B------:R-:W-:Y:S01]  /*ebd0*/  IMAD.MOV.U32 R16, RZ, RZ, R0 ;  /* 0x000000ffff107224 */ /* 0x000fe200078e0000 */
[----:B------:R-:W-:Y:S01]  /*ebe0*/  MOV R19, UR6 ;  /* 0x0000000600137c02 */ /* 0x000fe20008000f00 */
[----:B------:R-:W-:Y:S02]  /*ebf0*/  IMAD.U32 R17, RZ, RZ, UR4 ;  /* 0x00000004ff117e24 */ /* 0x000fe4000f8e00ff */
[----:B------:R-:W-:-:S07]  /*ec00*/  IMAD.U32 R18, RZ, RZ, UR5 ;  /* 0x00000005ff127e24 */ /* 0x000fce000f8e00ff */
.L_x_303:
[----:B------:R-:W0:Y:S01]  /*ec10*/  S2R R0, SR_TID.X ;  /* 0x0000000000007919 */ /* 0x000e220000002100 */
[----:B------:R-:W-:Y:S05]  /*ec20*/  WARPSYNC.ALL ;  /* 0x0000000000007948 */ /* 0x000fea0003800000 */
[----:B------:R-:W-:Y:S01]  /*ec30*/  BAR.SYNC.DEFER_BLOCKING 0x4, 0x180 ;  /* 0x0106000000007b1d */ /* 0x000fe20000010000 */
[----:B0-----:R-:W-:-:S04]  /*ec40*/  LOP3.LUT R0, R0, 0x1f, RZ, 0xc0, !PT ;  /* 0x0000001f00007812 */ /* 0x001fc800078ec0ff */
[----:B------:R-:W-:-:S13]  /*ec50*/  ISETP.NE.AND P0, PT, R0, RZ, PT ;  /* 0x000000ff0000720c */ /* 0x000fda0003f05270 */
[----:B------:R-:W0:Y:S01]  /*ec60*/  @!P0 S2R R3, SR_CgaCtaId ;  /* 0x0000000000038919 */ /* 0x000e220000008800 */
[----:B------:R-:W-:-:S04]  /*ec70*/  @!P0 MOV R0, 0x400 ;  /* 0x0000040000008802 */ /* 0x000fc80000000f00 */
[----:B0-----:R-:W-:-:S05]  /*ec80*/  @!P0 LEA R22, R3, R0, 0x18 ;  /* 0x0000000003168211 */ /* 0x001fca00078ec0ff */
[----:B------:R2:W-:Y:S01]  /*ec90*/  @!P0 STS.128 [R22+0x2a8d0], R16 ;  /* 0x02a8d01016008388 */ /* 0x0005e20000000c00 */
[----:B------:R-:W-:Y:S06]  /*eca0*/  BAR.ARV 0x5, 0x180 ;  /* 0x0146000000007b1d */ /* 0x000fec0000002000 */
.L_x_294:
[----:B------:R-:W-:Y:S02]  /*ecb0*/  ULDC UR4, c[0x0][0xc3c] ;  /* 0x00030f0000047ab9 */ /* 0x000fe40000000800 */
[----:B-1----:R-:W-:-:S13]  /*ecc0*/  ISETP.GE.AND P0, PT, R19, UR4, PT ;  /* 0x0000000413007c0c */ /* 0x002fda000bf06270 */
[----:B------:R-:W-:Y:S05]  /*ecd0*/  @!P0 BRA `(.L_x_304) ;  /* 0xffffffb400bc8947 */ /* 0x000fea000383ffff */
[----:B------:R-:W-:Y:S05]  /*ece0*/  BSYNC B8 ;  /* 0x0000000000087941 */ /* 0x000fea0003800000 */
.L_x_241:
[----:B-1----:R-:W3:Y:S01]  /*ecf0*/  LDL.LU R0, [R1+0x18] ;  /* 0x0000180001007983 */ /* 0x002ee20000300800 */
[----:B------:R-:W-:Y:S01]  /*ed00*/  BSSY B0, `(.L_x_305) ;  /* 0x000000b000007945 */ /* 0x000fe20003800000 */
[----:B------:R-:W1:Y:S01]  /*ed10*/  S2R R5, SR_CgaCtaId ;  /* 0x0000000000057919 */ /* 0x000e620000008800 */
[----:B---3--:R-:W-:-:S05]  /*ed20*/  VIADD R0, R0, 0x1 ;  /* 0x0000000100007836 */ /* 0x008fca0000000000 */
[----:B------:R-:W-:-:S04]  /*ed30*/  LEA.HI R2, R0, R0, RZ, 0x1 ;  /* 0x0000000000027211 */ /* 0x000fc800078f08ff */
[----:B------:R-:W-:Y:S02]  /*ed40*/  LOP3.LUT R3, R2, 0xfffffffe, RZ, 0xc0, !PT ;  /* 0xfffffffe02037812 */ /* 0x000fe400078ec0ff */
[----:B------:R-:W-:-:S03]  /*ed50*/  MOV R2, 0x400 ;  /* 0x0000040000027802 */ /* 0x000fc60000000f00 */
[----:B------:R-:W-:Y:S01]  /*ed60*/  IMAD.IADD R0, R0, 0x1, -R3 ;  /* 0x0000000100007824 */ /* 0x000fe200078e0a03 */
[----:B-1----:R-:W-:-:S04]  /*ed70*/  LEA R4, R5, R2, 0x18 ;  /* 0x0000000205047211 */ /* 0x002fc800078ec0ff */
[----:B------:R-:W-:-:S04]  /*ed80*/  SHF.L.U32 R0, R0, 0x1f, RZ ;  /* 0x0000001f00007819 */ /* 0x000fc800000006ff */
[----:B------:R-:W1:Y:S02]  /*ed90*/  SYNCS.PHASECHK.TRANS64.TRYWAIT P0, [R4+URZ+0x2a820], R0 ;  /* 0x02a82000040075a7 */ /* 0x000e64000800017f */
[----:B-1----:R-:W-:Y:S05]  /*eda0*/  @!P0 BRA `(.L_x_306) ;  /* 0x0000003800c08947 */ /* 0x002fea0003800000 */
.L_x_425:
[----:B------:R-:W-:Y:S05]  /*edb0*/  BSYNC B0 ;  /* 0x0000000000007941 */ /* 0x000fea0003800000 */
.L_x_305:
[----:B------:R-:W-:-:S03]  /*edc0*/  UMOV UR4, 0xffffffff ;  /* 0xffffffff00047882 */ /* 0x000fc60000000000 */
[----:B------:R-:W-:Y:S05]  /*edd0*/  BRA.DIV UR4, `(.L_x_307) ;  /* 0x0000003a04c87947 */ /* 0x000fea000b800000 */
[----:B-1----:R-:W1:Y:S02]  /*ede0*/  S2R R0, SR_TID.X ;  /* 0x0000000000007919 */ /* 0x002e640000002100 */
[----:B-1----:R-:W-:-:S04]  /*edf0*/  SHF.R.U32.HI R0, RZ, 0x5, R0 ;  /* 0x00000005ff007819 */ /* 0x002fc80000011600 */
[----:B------:R-:W-:-:S05]  /*ee00*/  LOP3.LUT R0, R0, 0x3, RZ, 0xc0, !PT ;  /* 0x0000000300007812 */ /* 0x000fca00078ec0ff */
[----:B------:R1:W3:Y:S02]  /*ee10*/  SHFL.IDX PT, R14, R0, RZ, 0x1f ;  /* 0x00001fff000e7589 */ /* 0x0002e400000e0000 */
.L_x_428:
[----:B---3--:R-:W-:Y:S01]  /*ee20*/  ISETP.NE.AND P0, PT, R14, RZ, PT ;  /* 0x000000ff0e00720c */ /* 0x008fe20003f05270 */
[----:B------:R-:W-:-:S12]  /*ee30*/  BSSY B0, `(.L_x_308) ;  /* 0x0000026000007945 */ /* 0x000fd80003800000 */
[----:B------:R-:W-:Y:S05]  /*ee40*/  @P0 BRA `(.L_x_309) ;  /* 0x0000000000900947 */ /* 0x000fea0003800000 */
[----:B------:R-:W-:-:S03]  /*ee50*/  UMOV UR4, 0xffffffff ;  /* 0xffffffff00047882 */ /* 0x000fc60000000000 */
[----:B------:R-:W-:Y:S05]  /*ee60*/  BRA.DIV UR4, `(.L_x_310) ;  /* 0x0000003a04d87947 */ /* 0x000fea000b800000 */
[----:B------:R-:W-:-:S13]  /*ee70*/  ELECT P6, URZ, PT ;  /* 0x00000000003f782f */ /* 0x000fda00038c0000 */
.L_x_431:
[----:B------:R-:W-:Y:S05]  /*ee80*/  @!P6 BRA `(.L_x_309) ;  /* 0x000000000080e947 */ /* 0x000fea0003800000 */
[----:B-1----:R-:W3:Y:S02]  /*ee90*/  LDL R0, [R1+0x1c] ;  /* 0x00001c0001007983 */ /* 0x002ee40000100800 */
[----:B---3--:R-:W-:-:S13]  /*eea0*/  R2UR UR4, R0 ;  /* 0x00000000000472ca */ /* 0x008fda00000e0000 */
[----:B------:R-:W-:-:S06]  /*eeb0*/  ULOP3.LUT UR4, UR4, 0x2, URZ, 0xfc, !UPT ;  /* 0x0000000204047892 */ /* 0x000fcc000f8efc3f */
[----:B------:R-:W-:-:S05]  /*eec0*/  IMAD.U32 R0, RZ, RZ, UR4 ;  /* 0x00000004ff007e24 */ /* 0x000fca000f8e00ff */
[----:B------:R-:W-:-:S13]  /*eed0*/  ISETP.NE.AND P0, PT, R0, 0x3, PT ;  /* 0x000000030000780c */ /* 0x000fda0003f05270 */
[----:B------:R-:W-:Y:S05]  /*eee0*/  @!P0 BRA `(.L_x_311) ;  /* 0x0000000000048947 */ /* 0x000fea0003800000 */
[----:B------:R-:W-:Y:S01]  /*eef0*/  BPT.TRAP 0x1 ;  /* 0x000000040000795c */ /* 0x000fe20000300000 */
.L_x_311:
[C---:B------:R-:W-:Y:S01]  /*ef00*/  IMAD R5, R27.reuse, 0x8, R4 ;  /* 0x000000081b057824 */ /* 0x040fe200078e0204 */
[----:B------:R-:W-:Y:S01]  /*ef10*/  SHF.L.U32 R0, R28, 0x1f, RZ ;  /* 0x0000001f1c007819 */ /* 0x000fe200000006ff */
[----:B------:R-:W-:-:S03]  /*ef20*/  VIADD R27, R27, 0x1 ;  /* 0x000000011b1b7836 */ /* 0x000fc60000000000 */
[----:B------:R-:W1:Y:S02]  /*ef30*/  SYNCS.PHASECHK.TRANS64.TRYWAIT P1, [R5+URZ+0x2a840], R0 ;  /* 0x02a84000050075a7 */ /* 0x000e64000802017f */
[----:B------:R-:W-:-:S04]  /*ef40*/  ISETP.NE.AND P2, PT, R27, 0x2, PT ;  /* 0x000000021b00780c */ /* 0x000fc80003f45270 */
[----:B------:R-:W-:Y:S01]  /*ef50*/  SEL R3, RZ, 0x1, P2 ;  /* 0x00000001ff037807 */ /* 0x000fe20001000000 */
[----:B-1----:R-:W-:Y:S08]  /*ef60*/  @!P1 BRA `(.L_x_312) ;  /* 0x0000003800b89947 */ /* 0x002ff00003800000 */
.L_x_432:
[----:B------:R-:W-:Y:S02]  /*ef70*/  SEL R27, R27, RZ, P2 ;  /* 0x000000ff1b1b7207 */ /* 0x000fe40001000000 */
[----:B------:R-:W-:Y:S01]  /*ef80*/  LOP3.LUT R2, R28, R3, RZ, 0x3c, !PT ;  /* 0x000000031c027212 */ /* 0x000fe200078e3cff */
[----:B------:R-:W-:Y:S06]  /*ef90*/  @!P0 BRA `(.L_x_313) ;  /* 0x0000000000048947 */ /* 0x000fec0003800000 */
[----:B------:R-:W-:Y:S01]  /*efa0*/  BPT.TRAP 0x1 ;  /* 0x000000040000795c */ /* 0x000fe20000300000 */
.L_x_313:
[----:B------:R-:W-:Y:S01]  /*efb0*/  IMAD R27, R27, 0x8, R4 ;  /* 0x000000081b1b7824 */ /* 0x000fe200078e0204 */
[----:B------:R-:W-:-:S04]  /*efc0*/  SHF.L.U32 R2, R2, 0x1f, RZ ;  /* 0x0000001f02027819 */ /* 0x000fc800000006ff */
[----:B------:R-:W3:Y:S02]  /*efd0*/  SYNCS.PHASECHK.TRANS64.TRYWAIT P1, [R27+URZ+0x2a840], R2 ;  /* 0x02a840021b0075a7 */ /* 0x000ee4000802017f */
[----:B---3--:R-:W-:Y:S05]  /*efe0*/  @!P1 BRA `(.L_x_314) ;  /* 0x0000003800ac9947 */ /* 0x008fea0003800000 */
.L_x_433:
[----:B------:R-:W-:Y:S05]  /*eff0*/  @!P0 BRA `(.L_x_315) ;  /* 0x0000000000048947 */ /* 0x000fea0003800000 */
[----:B------:R-:W-:Y:S01]  /*f000*/  BPT.TRAP 0x1 ;  /* 0x000000040000795c */ /* 0x000fe20000300000 */
.L_x_315:
[----:B------:R-:W4:Y:S02]  /*f010*/  SYNCS.PHASECHK.TRANS64.TRYWAIT P1, [R5+URZ+0x2a860], R0 ;  /* 0x02a86000050075a7 */ /* 0x000f24000802017f */
[----:B----4-:R-:W-:Y:S05]  /*f020*/  @!P1 BRA `(.L_x_316) ;  /* 0x0000003800b09947 */ /* 0x010fea0003800000 */
.L_x_434:
[----:B------:R-:W-:Y:S05]  /*f030*/  @!P0 BRA `(.L_x_317) ;  /* 0x0000000000048947 */ /* 0x000fea0003800000 */
[----:B------:R-:W-:Y:S01]  /*f040*/  BPT.TRAP 0x1 ;  /* 0x000000040000795c */ /* 0x000fe20000300000 */
.L_x_317:
[----:B------:R0:W0:Y:S02]  /*f050*/  SYNCS.PHASECHK.TRANS64.TRYWAIT P0, [R27+URZ+0x2a860], R2 ;  /* 0x02a860021b0075a7 */ /* 0x000024000800017f */
[----:B0-----:R-:W-:Y:S05]  /*f060*/  @!P0 NANOSLEEP.SYNCS 0x989680 ;  /* 0x009896800000895d */ /* 0x001fea0003900000 */
[----:B------:R-:W0:Y:S02]  /*f070*/  @!P0 SYNCS.PHASECHK.TRANS64 P0, [R27+URZ+0x2a860], R2 ;  /* 0x02a860021b0085a7 */ /* 0x000e24000800007f */
[----:B0-----:R-:W-:Y:S05]  /*f080*/  @!P0 BRA `(.L_x_317) ;  /* 0xfffffffc00f08947 */ /* 0x001fea000383ffff */
.L_x_309:
[----:B------:R-:W-:Y:S05]  /*f090*/  BSYNC B0 ;  /* 0x0000000000007941 */ /* 0x000fea0003800000 */
.L_x_308:
[----:B------:R-:W-:Y:S05]  /*f0a0*/  EXIT ;  /* 0x000000000000794d */ /* 0x000fea0003800000 */
.L_x_188:
[----:B0-----:R-:W-:-:S04]  /*f0b0*/  IMAD.U32 R3, RZ, RZ, UR43 ;  /* 0x0000002bff037e24 */ /* 0x001fc8000f8e00ff */
[----:B------:R0:W1:Y:S03]  /*f0c0*/  SYNCS.PHASECHK.TRANS64.TRYWAIT P1, [R3+URZ+0x2a800], R0 ;  /* 0x02a80000030075a7 */ /* 0x000066000802017f */
[----:B-1----:R-:W-:Y:S05]  /*f0d0*/  @!P1 NANOSLEEP.SYNCS 0x989680 ;  /* 0x009896800000995d */ /* 0x002fea0003900000 */
[----:B------:R-:W1:Y:S02]  /*f0e0*/  @!P1 SYNCS.PHASECHK.TRANS64 P1, [R3+URZ+0x2a800], R0 ;  /* 0x02a80000030095a7 */ /* 0x000e64000802007f */
[----:B-1----:R-:W-:Y:S05]  /*f0f0*/  @!P1 BRA `(.L_x_188) ;  /* 0xfffffffc00ec9947 */ /* 0x002fea000383ffff */
[----:B------:R-:W-:Y:S05]  /*f100*/  BRA `(.L_x_318) ;  /* 0xffffff2800887947 */ /* 0x000fea000383ffff */
.L_x_192:
[----:B-1----:R1:W2:Y:S02]  /*f110*/  SYNCS.PHASECHK.TRANS64.TRYWAIT P1, [R8+URZ+0x2a830], R3 ;  /* 0x02a83003080075a7 */ /* 0x0022a4000802017f */
[----:B--2---:R-:W-:Y:S05]  /*f120*/  @!P1 NANOSLEEP.SYNCS 0x989680 ;  /* 0x009896800000995d */ /* 0x004fea0003900000 */
[----:B------:R-:W2:Y:S02]  /*f130*/  @!P1 SYNCS.PHASECHK.TRANS64 P1, [R8+URZ+0x2a830], R3 ;  /* 0x02a83003080095a7 */ /* 0x000ea4000802007f */
[----:B--2---:R-:W-:Y:S05]  /*f140*/  @!P1 BRA `(.L_x_192) ;  /* 0xfffffffc00f09947 */ /* 0x004fea000383ffff */
[----:B------:R-:W-:Y:S05]  /*f150*/  BRA `(.L_x_191) ;  /* 0xffffff2800a87947 */ /* 0x000fea000383ffff */
.L_x_198:
[----:B-1----:R-:W-:-:S04]  /*f160*/  IMAD.U32 R3, RZ, RZ, UR8 ;  /* 0x00000008ff037e24 */ /* 0x002fc8000f8e00ff */
[----:B------:R1:W2:Y:S03]  /*f170*/  SYNCS.PHASECHK.TRANS64.TRYWAIT P1, [R3+URZ+0x2a830], R0 ;  /* 0x02a83000030075a7 */ /* 0x0002a6000802017f */
[----:B--2---:R-:W-:Y:S05]  /*f180*/  @!P1 NANOSLEEP.SYNCS 0x989680 ;  /* 0x009896800000995d */ /* 0x004fea0003900000 */
[----:B------:R-:W2:Y:S02]  /*f190*/  @!P1 SYNCS.PHASECHK.TRANS64 P1, [R3+URZ+0x2a830], R0 ;  /* 0x02a83000030095a7 */ /* 0x000ea4000802007f */
[----:B--2---:R-:W-:Y:S05]  /*f1a0*/  @!P1 BRA `(.L_x_198) ;  /* 0xfffffffc00ec9947 */ /* 0x004fea000383ffff */
[----:B------:R-:W-:Y:S05]  /*f1b0*/  BRA `(.L_x_197) ;  /* 0xffffff4800f07947 */ /* 0x000fea000383ffff */
.L_x_202:
[----:B-1----:R-:W-:-:S04]  /*f1c0*/  IMAD.U32 R3, RZ, RZ, UR9 ;  /* 0x00000009ff037e24 */ /* 0x002fc8000f8e00ff */
[----:B------:R1:W2:Y:S03]  /*f1d0*/  SYNCS.PHASECHK.TRANS64.TRYWAIT P1, [R3+URZ+0x2a850], R0 ;  /* 0x02a85000030075a7 */ /* 0x0002a6000802017f */
[----:B--2---:R-:W-:Y:S05]  /*f1e0*/  @!P1 NANOSLEEP.SYNCS 0x989680 ;  /* 0x009896800000995d */ /* 0x004fea0003900000 */
[----:B------:R-:W2:Y:S02]  /*f1f0*/  @!P1 SYNCS.PHASECHK.TRANS64 P1, [R3+URZ+0x2a850], R0 ;  /* 0x02a85000030095a7 */ /* 0x000ea4000802007f */
[----:B--2---:R-:W-:Y:S05]  /*f200*/  @!P1 BRA `(.L_x_202) ;  /* 0xfffffffc00ec9947 */ /* 0x004fea000383ffff */
[----:B------:R-:W-:Y:S05]  /*f210*/  BRA `(.L_x_201) ;  /* 0xffffff5400287947 */ /* 0x000fea000383ffff */
.L_x_209:
[----:B-1----:R-:W-:-:S04]  /*f220*/  IMAD.U32 R5, RZ, RZ, UR5 ;  /* 0x00000005ff057e24 */ /* 0x002fc8000f8e00ff */
[----:B------:R1:W2:Y:S03]  /*f230*/  SYNCS.PHASECHK.TRANS64.TRYWAIT P1, [R5+URZ+0x2a850], R4 ;  /* 0x02a85004050075a7 */ /* 0x0002a6000802017f */
[----:B--2---:R-:W-:Y:S05]  /*f240*/  @!P1 NANOSLEEP.SYNCS 0x989680 ;  /* 0x009896800000995d */ /* 0x004fea0003900000 */
[----:B------:R-:W2:Y:S02]  /*f250*/  @!P1 SYNCS.PHASECHK.TRANS64 P1, [R5+URZ+0x2a850], R4 ;  /* 0x02a85004050095a7 */ /* 0x000ea4000802007f */
[----:B--2---:R-:W-:Y:S05]  /*f260*/  @!P1 BRA `(.L_x_209) ;  /* 0xfffffffc00ec9947 */ /* 0x004fea000383ffff */
[----:B------:R-:W-:Y:S05]  /*f270*/  BRA `(.L_x_208) ;  /* 0xffffff6800c47947 */ /* 0x000fea000383ffff */
.L_x_255:
[----:B------:R-:W-:Y:S01]  /*f280*/  SHF.R.U32.HI R7, RZ, 0x5, R21 ;  /* 0x00000005ff077819 */ /* 0x000fe20000011615 */
[----:B------:R-:W-:Y:S01]  /*f290*/  BSSY B0, `(.L_x_319) ;  /* 0x0000009000007945 */ /* 0x000fe20003800000 */
[----:B------:R-:W-:Y:S02]  /*f2a0*/  IMAD.MOV.U32 R12, RZ, RZ, RZ ;  /* 0x000000ffff0c7224 */ /* 0x000fe400078e00ff */
[----:B------:R-:W-:Y:S01]  /*f2b0*/  LOP3.LUT R7, R7, 0x3, RZ, 0xc0, !PT ;  /* 0x0000000307077812 */ /* 0x000fe200078ec0ff */
[----:B------:R-:W-:Y:S02]  /*f2c0*/  IMAD.MOV.U32 R11, RZ, RZ, 0x1f ;  /* 0x0000001fff0b7424 */ /* 0x000fe400078e00ff */
[----:B------:R-:W-:Y:S01]  /*f2d0*/  IMAD.MOV.U32 R15, RZ, RZ, -0x1 ;  /* 0xffffffffff0f7424 */ /* 0x000fe200078e00ff */
[----:B------:R-:W-:-:S07]  /*f2e0*/  MOV R13, R7 ;  /* 0x00000007000d7202 */ /* 0x000fce0000000f00 */
[----:B-----5:R-:W-:Y:S05]  /*f2f0*/  WARPSYNC.COLLECTIVE R15, `(.L_x_320) ;  /* 0x000000000f087348 */ /* 0x020fea0003c00000 */
[----:B------:R0:W1:Y:S02]  /*f300*/  SHFL.IDX P6, R14, R13, R12, R11 ;  /* 0x0000000c0d0e7389 */ /* 0x00006400000c000b */
[----:B01---5:R-:W-:Y:S01]  /*f310*/  ENDCOLLECTIVE ;  /* 0x000000000000791b */ /* 0x023fe20003800000 */
.L_x_320:
[----:B------:R-:W-:Y:S05]  /*f320*/  BSYNC B0 ;  /* 0x0000000000007941 */ /* 0x000fea0003800000 */
.L_x_319:
[----:B------:R-:W-:Y:S05]  /*f330*/  BRA `(.L_x_321) ;  /* 0xffffffc000347947 */ /* 0x000fea000383ffff */
.L_x_258:
[----:B0-----:R0:W1:Y:S02]  /*f340*/  SYNCS.PHASECHK.TRANS64.TRYWAIT P0, [R7+URZ+0x2a840], R2 ;  /* 0x02a84002070075a7 */ /* 0x001064000800017f */
[----:B-1----:R-:W-:Y:S05]  /*f350*/  @!P0 NANOSLEEP.SYNCS 0x989680 ;  /* 0x009896800000895d */ /* 0x002fea0003900000 */
[----:B------:R-:W1:Y:S02]  /*f360*/  @!P0 SYNCS.PHASECHK.TRANS64 P0, [R7+URZ+0x2a840], R2 ;  /* 0x02a84002070085a7 */ /* 0x000e64000800007f */
[----:B-1----:R-:W-:Y:S05]  /*f370*/  @!P0 BRA `(.L_x_258) ;  /* 0xfffffffc00f08947 */ /* 0x002fea000383ffff */
[----:B------:R-:W-:Y:S05]  /*f380*/  BRA `(.L_x_322) ;  /* 0xffffffc000907947 */ /* 0x000fea000383ffff */
.L_x_259:
[----:B------:R-:W-:Y:S01]  /*f390*/  BSSY B0, `(.L_x_323) ;  /* 0x0000008000007945 */ /* 0x000fe20003800000 */
[----:B------:R-:W-:Y:S02]  /*f3a0*/  IMAD.MOV.U32 R13, RZ, RZ, R0 ;  /* 0x000000ffff0d7224 */ /* 0x000fe400078e0000 */
[----:B------:R-:W-:Y:S02]  /*f3b0*/  IMAD.MOV.U32 R12, RZ, RZ, RZ ;  /* 0x000000ffff0c7224 */ /* 0x000fe400078e00ff */
[----:B------:R-:W-:Y:S02]  /*f3c0*/  IMAD.MOV.U32 R11, RZ, RZ, 0x181f ;  /* 0x0000181fff0b7424 */ /* 0x000fe400078e00ff */
[----:B------:R-:W-:-:S07]  /*f3d0*/  IMAD.MOV.U32 R15, RZ, RZ, -0x1 ;  /* 0xffffffffff0f7424 */ /* 0x000fce00078e00ff */
[----:B------:R-:W-:Y:S05]  /*f3e0*/  WARPSYNC.COLLECTIVE R15, `(.L_x_324) ;  /* 0x000000000f087348 */ /* 0x000fea0003c00000 */
[----:B------:R0:W1:Y:S02]  /*f3f0*/  SHFL.IDX P6, R14, R13, R12, R11 ;  /* 0x0000000c0d0e7389 */ /* 0x00006400000c000b */
[----:B01----:R-:W-:Y:S01]  /*f400*/  ENDCOLLECTIVE ;  /* 0x000000000000791b */ /* 0x003fe20003800000 */
.L_x_324:
[----:B------:R-:W-:Y:S05]  /*f410*/  BSYNC B0 ;  /* 0x0000000000007941 */ /* 0x000fea0003800000 */
.L_x_323:
[----:B------:R-:W-:Y:S01]  /*f420*/  IMAD.MOV.U32 R13, RZ, RZ, R4 ;  /* 0x000000ffff0d7224 */ /* 0x000fe200078e0004 */
[----:B------:R-:W-:Y:S01]  /*f430*/  MOV R11, 0x181f ;  /* 0x0000181f000b7802 */ /* 0x000fe20000000f00 */
[----:B------:R-:W-:Y:S02]  /*f440*/  IMAD.MOV.U32 R12, RZ, RZ, RZ ;  /* 0x000000ffff0c7224 */ /* 0x000fe400078e00ff */
[----:B------:R-:W-:Y:S02]  /*f450*/  IMAD.MOV.U32 R15, RZ, RZ, -0x1 ;  /* 0xffffffffff0f7424 */ /* 0x000fe400078e00ff */
[----:B------:R-:W-:Y:S02]  /*f460*/  IMAD.MOV.U32 R2, RZ, RZ, R14 ;  /* 0x000000ffff027224 */ /* 0x000fe400078e000e */
[----:B------:R-:W-:-:S07]  /*f470*/  @P0 IMAD R8, R5, 0x2, R22 ;  /* 0x0000000205080824 */ /* 0x000fce00078e0216 */
[----:B------:R-:W-:Y:S05]  /*f480*/  WARPSYNC.COLLECTIVE R15, `(.L_x_325) ;  /* 0x000000000f087348 */ /* 0x000fea0003c00000 */
[----:B------:R0:W1:Y:S02]  /*f490*/  SHFL.IDX P6, R14, R13, R12, R11 ;  /* 0x0000000c0d0e7389 */ /* 0x00006400000c000b */
[----:B01----:R-:W-:Y:S01]  /*f4a0*/  ENDCOLLECTIVE ;  /* 0x000000000000791b */ /* 0x003fe20003800000 */
.L_x_325:
[----:B------:R-:W-:Y:S02]  /*f4b0*/  IMAD.MOV.U32 R13, RZ, RZ, R0 ;  /* 0x000000ffff0d7224 */ /* 0x000fe400078e0000 */
[----:B------:R-:W-:Y:S02]  /*f4c0*/  IMAD.MOV.U32 R12, RZ, RZ, 0x1 ;  /* 0x00000001ff0c7424 */ /* 0x000fe400078e00ff */
[----:B------:R-:W-:-:S07]  /*f4d0*/  IMAD.MOV.U32 R3, RZ, RZ, R14 ;  /* 0x000000ffff037224 */ /* 0x000fce00078e000e */
[----:B------:R-:W-:Y:S05]  /*f4e0*/  WARPSYNC.COLLECTIVE R15, `(.L_x_326) ;  /* 0x000000000f087348 */ /* 0x000fea0003c00000 */
[----:B------:R0:W1:Y:S02]  /*f4f0*/  SHFL.IDX P6, R14, R13, R12, R11 ;  /* 0x0000000c0d0e7389 */ /* 0x00006400000c000b */
[----:B01----:R-:W-:Y:S01]  /*f500*/  ENDCOLLECTIVE ;  /* 0x000000000000791b */ /* 0x003fe20003800000 */
.L_x_326:
[----:B------:R-:W-:-:S05]  /*f510*/  @P0 LEA R3, P1, R9, R3, 0x1 ;  /* 0x0000000309030211 */ /* 0x000fca00078208ff */
[----:B------:R-:W-:Y:S01]  /*f520*/  @P0 IMAD.X R2, RZ, RZ, R2, P1 ;  /* 0x000000ffff020224 */ /* 0x000fe200008e0602 */
[----:B------:R-:W-:-:S04]  /*f530*/  ISETP.GE.AND P1, PT, R6, 0x11, PT ;  /* 0x000000110600780c */ /* 0x000fc80003f26270 */
[----:B------:R-:W-:Y:S01]  /*f540*/  @P0 LOP3.LUT R3, R3, R2, RZ, 0x3c, !PT ;  /* 0x0000000203030212 */ /* 0x000fe200078e3cff */
[----:B------:R-:W-:-:S03]  /*f550*/  IMAD.MOV.U32 R13, RZ, RZ, R4 ;  /* 0x000000ffff0d7224 */ /* 0x000fc600078e0004 */
[----:B------:R-:W-:-:S04]  /*f560*/  @P0 LOP3.LUT R2, R3, R2, RZ, 0x3c, !PT ;  /* 0x0000000203020212 */ /* 0x000fc800078e3cff */
[----:B------:R-:W-:-:S05]  /*f570*/  @P0 LOP3.LUT R3, R3, R2, RZ, 0x3c, !PT ;  /* 0x0000000203030212 */ /* 0x000fca00078e3cff */
[----:B------:R-:W-:Y:S01]  /*f580*/  @!PT LDS RZ, [RZ] ;  /* 0x00000000fffff984 */ /* 0x000fe20000000800 */
[----:B------:R-:W-:Y:S01]  /*f590*/  @!PT LDS RZ, [RZ] ;  /* 0x00000000fffff984 */ /* 0x000fe20000000800 */
[----:B------:R-:W-:Y:S01]  /*f5a0*/  @!PT LDS RZ, [RZ] ;  /* 0x00000000fffff984 */ /* 0x000fe20000000800 */
[----:B------:R-:W-:Y:S04]  /*f5b0*/  @P0 LDGSTS.E.BYPASS.LTC128B.128 [R8+0x18400], desc[UR36][R2.64], !P4 ;  /* 0x1840000002080fae */ /* 0x000fe8000e101d64 */
[----:B------:R-:W-:Y:S04]  /*f5c0*/  @P0 LDGSTS.E.BYPASS.LTC128B.128 [R8+0x1b400], desc[UR36][R2.64+0x80], !P3 ;  /* 0x1b40008002080fae */ /* 0x000fe8000d901d64 */
[----:B------:R0:W-:Y:S02]  /*f5d0*/  @P0 LDGSTS.E.BYPASS.LTC128B.128 [R8+0x1e400], desc[UR36][R2.64+0x100], !P2 ;  /* 0x1e40010002080fae */ /* 0x0001e4000d101d64 */
[----:B0-----:R-:W-:Y:S01]  /*f5e0*/  IMAD.MOV.U32 R2, RZ, RZ, R14 ;  /* 0x000000ffff027224 */ /* 0x001fe200078e000e */
[----:B------:R-:W-:-:S07]  /*f5f0*/  @P1 LEA R8, R5, R22, 0x1 ;  /* 0x0000001605081211 */ /* 0x000fce00078e08ff */
[----:B------:R-:W-:Y:S05]  /*f600*/  WARPSYNC.COLLECTIVE R15, `(.L_x_327) ;  /* 0x000000000f087348 */ /* 0x000fea0003c00000 */
[----:B------:R0:W1:Y:S02]  /*f610*/  SHFL.IDX P6, R14, R13, R12, R11 ;  /* 0x0000000c0d0e7389 */ /* 0x00006400000c000b */
[----:B01----:R-:W-:Y:S01]  /*f620*/  ENDCOLLECTIVE ;  /* 0x000000000000791b */ /* 0x003fe20003800000 */
.L_x_327:
[----:B------:R-:W-:Y:S02]  /*f630*/  IMAD.MOV.U32 R13, RZ, RZ, R0 ;  /* 0x000000ffff0d7224 */ /* 0x000fe400078e0000 */
[----:B------:R-:W-:Y:S02]  /*f640*/  IMAD.MOV.U32 R12, RZ, RZ, 0x2 ;  /* 0x00000002ff0c7424 */ /* 0x000fe400078e00ff */
[----:B------:R-:W-:-:S07]  /*f650*/  IMAD.MOV.U32 R3, RZ, RZ, R14 ;  /* 0x000000ffff037224 */ /* 0x000fce00078e000e */
[----:B------:R-:W-:Y:S05]  /*f660*/  WARPSYNC.COLLECTIVE R15, `(.L_x_328) ;  /* 0x000000000f087348 */ /* 0x000fea0003c00000 */
[----:B------:R0:W1:Y:S02]  /*f670*/  SHFL.IDX P6, R14, R13, R12, R11 ;  /* 0x0000000c0d0e7389 */ /* 0x00006400000c000b */
[----:B01----:R-:W-:Y:S01]  /*f680*/  ENDCOLLECTIVE ;  /* 0x000000000000791b */ /* 0x003fe20003800000 */
.L_x_328:
[----:B------:R-:W-:-:S05]  /*f690*/  @P1 LEA R3, P0, R9, R3, 0x1 ;  /* 0x0000000309031211 */ /* 0x000fca00078008ff */
[----:B------:R-:W-:-:S05]  /*f6a0*/  @P1 IMAD.X R2, RZ, RZ, R2, P0 ;  /* 0x000000ffff021224 */ /* 0x000fca00000e0602 */
        /* <DEDUP_REMOVED lines=9> */
[----:B------:R0:W-:Y:S01]  /*f740*/  @P1 LDGSTS.E.BYPASS.LTC128B.128 [R8+0x1ec00], desc[UR36][R2.64+0x100], !P2 ;  /* 0x1ec0010002081fae */ /* 0x0001e2000d101d64 */
[----:B------:R-:W-:Y:S01]  /*f750*/  ISETP.GE.AND P1, PT, R6, 0x21, PT ;  /* 0x000000210600780c */ /* 0x000fe20003f26270 */
[----:B0-----:R-:W-:-:S12]  /*f760*/  IMAD.MOV.U32 R2, RZ, RZ, R14 ;  /* 0x000000ffff027224 */ /* 0x001fd800078e000e */
[----:B------:R-:W-:Y:S05]  /*f770*/  WARPSYNC.COLLECTIVE R15, `(.L_x_329) ;  /* 0x000000000f087348 */ /* 0x000fea0003c00000 */
[----:B------:R0:W1:Y:S02]  /*f780*/  SHFL.IDX P6, R14, R13, R12, R11 ;  /* 0x0000000c0d0e7389 */ /* 0x00006400000c000b */
[----:B01----:R-:W-:Y:S01]  /*f790*/  ENDCOLLECTIVE ;  /* 0x000000000000791b */ /* 0x003fe20003800000 */
.L_x_329:
[----:B------:R-:W-:Y:S02]  /*f7a0*/  @P1 IMAD R8, R5, 0x2, R22 ;  /* 0x0000000205081824 */ /* 0x000fe400078e0216 */
[----:B------:R-:W-:Y:S02]  /*f7b0*/  IMAD.MOV.U32 R13, RZ, RZ, R0 ;  /* 0x000000ffff0d7224 */ /* 0x000fe400078e0000 */
[----:B------:R-:W-:Y:S02]  /*f7c0*/  IMAD.MOV.U32 R12, RZ, RZ, 0x3 ;  /* 0x00000003ff0c7424 */ /* 0x000fe400078e00ff */
[----:B------:R-:W-:-:S07]  /*f7d0*/  IMAD.MOV.U32 R3, RZ, RZ, R14 ;  /* 0x000000ffff037224 */ /* 0x000fce00078e000e */
[----:B------:R-:W-:Y:S05]  /*f7e0*/  WARPSYNC.COLLECTIVE R15, `(.L_x_330) ;  /* 0x000000000f087348 */ /* 0x000fea0003c00000 */
[----:B------:R0:W1:Y:S02]  /*f7f0*/  SHFL.IDX P6, R14, R13, R12, R11 ;  /* 0x0000000c0d0e7389 */ /* 0x00006400000c000b */
[----:B01----:R-:W-:Y:S01]  /*f800*/  ENDCOLLECTIVE ;  /* 0x000000000000791b */ /* 0x003fe20003800000 */
.L_x_330:
        /* <DEDUP_REMOVED lines=12> */
[----:B------:R-:W-:Y:S02]  /*f8d0*/  ISETP.GE.AND P1, PT, R6, 0x31, PT ;  /* 0x000000310600780c */ /* 0x000fe40003f26270 */
[----:B0-----:R-:W-:-:S11]  /*f8e0*/  MOV R2, R14 ;  /* 0x0000000e00027202 */ /* 0x001fd60000000f00 */
[----:B------:R-:W-:Y:S05]  /*f8f0*/  WARPSYNC.COLLECTIVE R15, `(.L_x_331) ;  /* 0x000000000f087348 */ /* 0x000fea0003c00000 */
[----:B------:R0:W1:Y:S02]  /*f900*/  SHFL.IDX P6, R14, R13, R12, R11 ;  /* 0x0000000c0d0e7389 */ /* 0x00006400000c000b */
[----:B01----:R-:W-:Y:S01]  /*f910*/  ENDCOLLECTIVE ;  /* 0x000000000000791b */ /* 0x003fe20003800000 */
.L_x_331:
[----:B------:R-:W-:Y:S02]  /*f920*/  @P1 IMAD R8, R5, 0x2, R22 ;  /* 0x0000000205081824 */ /* 0x000fe400078e0216 */
[----:B------:R-:W-:Y:S02]  /*f930*/  IMAD.MOV.U32 R13, RZ, RZ, R0 ;  /* 0x000000ffff0d7224 */ /* 0x000fe400078e0000 */
[----:B------:R-:W-:Y:S02]  /*f940*/  IMAD.MOV.U32 R12, RZ, RZ, 0x4 ;  /* 0x00000004ff0c7424 */ /* 0x000fe400078e00ff */
[----:B------:R-:W-:-:S07]  /*f950*/  IMAD.MOV.U32 R3, RZ, RZ, R14 ;  /* 0x000000ffff037224 */ /* 0x000fce00078e000e */
[----:B------:R-:W-:Y:S05]  /*f960*/  WARPSYNC.COLLECTIVE R15, `(.L_x_332) ;  /* 0x000000000f087348 */ /* 0x000fea0003c00000 */
[----:B------:R0:W1:Y:S02]  /*f970*/  SHFL.IDX P6, R14, R13, R12, R11 ;  /* 0x0000000c0d0e7389 */ /* 0x00006400000c000b */
[----:B01----:R-:W-:Y:S01]  /*f980*/  ENDCOLLECTIVE ;  /* 0x000000000000791b */ /* 0x003fe20003800000 */
.L_x_332:
        /* <DEDUP_REMOVED lines=17> */
.L_x_333:
[----:B------:R-:W-:Y:S02]  /*faa0*/  @P1 IMAD R8, R5, 0x2, R22 ;  /* 0x0000000205081824 */ /* 0x000fe400078e0216 */
[----:B------:R-:W-:Y:S02]  /*fab0*/  IMAD.MOV.U32 R13, RZ, RZ, R0 ;  /* 0x000000ffff0d7224 */ /* 0x000fe400078e0000 */
[----:B------:R-:W-:Y:S02]  /*fac0*/  IMAD.MOV.U32 R12, RZ, RZ, 0x5 ;  /* 0x00000005ff0c7424 */ /* 0x000fe400078e00ff */
[----:B------:R-:W-:-:S07]  /*fad0*/  IMAD.MOV.U32 R3, RZ, RZ, R14 ;  /* 0x000000ffff037224 */ /* 0x000fce00078e000e */
[----:B------:R-:W-:Y:S05]  /*fae0*/  WARPSYNC.COLLECTIVE R15, `(.L_x_334) ;  /* 0x000000000f087348 */ /* 0x000fea0003c00000 */
[----:B------:R0:W1:Y:S02]  /*faf0*/  SHFL.IDX P6, R14, R13, R12, R11 ;  /* 0x0000000c0d0e7389 */ /* 0x00006400000c000b */
[----:B01----:R-:W-:Y:S01]  /*fb00*/  ENDCOLLECTIVE ;  /* 0x000000000000791b */ /* 0x003fe20003800000 */
.L_x_334:
[----:B------:R-:W-:-:S04]  /*fb10*/  @P1 LEA R3, P0, R9, R3, 0x1 ;  /* 0x0000000309031211 */ /* 0x000fc800078008ff */
[----:B------:R-:W-:-:S04]  /*fb20*/  @P1 IADD3.X R2, RZ, R2, RZ, P0, !PT ;  /* 0x00000002ff021210 */ /* 0x000fc800007fe4ff */
[----:B------:R-:W-:Y:S01]  /*fb30*/  @P1 LOP3.LUT R3, R3, R2, RZ, 0x3c, !PT ;  /* 0x0000000203031212 */ /* 0x000fe200078e3cff */
[----:B------:R-:W-:-:S03]  /*fb40*/  IMAD.MOV.U32 R13, RZ, RZ, R4 ;  /* 0x000000ffff0d7224 */ /* 0x000fc600078e0004 */
[----:B------:R-:W-:-:S04]  /*fb50*/  @P1 LOP3.LUT R2, R3, R2, RZ, 0x3c, !PT ;  /* 0x0000000203021212 */ /* 0x000fc800078e3cff */
[----:B------:R-:W-:Y:S01]  /*fb60*/  @P1 LOP3.LUT R3, R3, R2, RZ, 0x3c, !PT ;  /* 0x0000000203031212 */ /* 0x000fe200078e3cff */
[----:B------:R-:W-:-:S04]  /*fb70*/  IMAD.MOV.U32 R0, RZ, RZ, R14 ;  /* 0x000000ffff007224 */ /* 0x000fc800078e000e */
[----:B------:R-:W-:Y:S01]  /*fb80*/  @!PT LDS RZ, [RZ] ;  /* 0x00000000fffff984 */ /* 0x000fe20000000800 */
[----:B------:R-:W-:Y:S01]  /*fb90*/  @!PT LDS RZ, [RZ] ;  /* 0x00000000fffff984 */ /* 0x000fe20000000800 */
[----:B------:R-:W-:Y:S01]  /*fba0*/  @!PT LDS RZ, [RZ] ;  /* 0x00000000fffff984 */ /* 0x000fe20000000800 */
[----:B------:R0:W-:Y:S03]  /*fbb0*/  @P1 LDGSTS.E.BYPASS.LTC128B.128 [R8+0x1a400], desc[UR36][R2.64], !P4 ;  /* 0x1a40000002081fae */ /* 0x0001e6000e101d64 */
[----:B0-----:R-:W-:Y:S05]  /*fbc0*/  WARPSYNC.COLLECTIVE R15, `(.L_x_335) ;  /* 0x000000000f087348 */ /* 0x001fea0003c00000 */
[----:B------:R1:W2:Y:S02]  /*fbd0*/  SHFL.IDX P6, R14, R13, R12, R11 ;  /* 0x0000000c0d0e7389 */ /* 0x0002a400000c000b */
[----:B012---:R-:W-:Y:S01]  /*fbe0*/  ENDCOLLECTIVE ;  /* 0x000000000000791b */ /* 0x007fe20003800000 */
.L_x_335:
[----:B------:R-:W-:Y:S01]  /*fbf0*/  @!PT LDS RZ, [RZ] ;  /* 0x00000000fffff984 */ /* 0x000fe20000000800 */
[----:B------:R-:W-:Y:S01]  /*fc00*/  @!PT LDS RZ, [RZ] ;  /* 0x00000000fffff984 */ /* 0x000fe20000000800 */
[----:B------:R-:W-:Y:S01]  /*fc10*/  @!PT LDS RZ, [RZ] ;  /* 0x00000000fffff984 */ /* 0x000fe20000000800 */
[----:B------:R-:W-:Y:S04]  /*fc20*/  @P1 LDGSTS.E.BYPASS.LTC128B.128 [R8+0x1d400], desc[UR36][R2.64+0x80], !P3 ;  /* 0x1d40008002081fae */ /* 0x000fe8000d901d64 */
[----:B------:R0:W-:Y:S02]  /*fc30*/  @P1 LDGSTS.E.BYPASS.LTC128B.128 [R8+0x20400], desc[UR36][R2.64+0x100], !P2 ;  /* 0x2040010002081fae */ /* 0x0001e4000d101d64 */
[----:B0-----:R-:W-:Y:S01]  /*fc40*/  IMAD.MOV.U32 R2, RZ, RZ, R14 ;  /* 0x000000ffff027224 */ /* 0x001fe200078e000e */
[----:B------:R-:W-:Y:S06]  /*fc50*/  BRA `(.L_x_336) ;  /* 0xffffffbc00d47947 */ /* 0x000fec000383ffff */
.L_x_264:
[----:B------:R-:W-:Y:S01]  /*fc60*/  IMAD.MOV.U32 R13, RZ, RZ, R5 ;  /* 0x000000ffff0d7224 */ /* 0x000fe200078e0005 */
[----:B------:R-:W-:Y:S01]  /*fc70*/  MOV R15, 0xffffffff ;  /* 0xffffffff000f7802 */ /* 0x000fe20000000f00 */
[----:B------:R-:W-:Y:S02]  /*fc80*/  IMAD.MOV.U32 R12, RZ, RZ, RZ ;  /* 0x000000ffff0c7224 */ /* 0x000fe400078e00ff */
[----:B------:R-:W-:Y:S02]  /*fc90*/  IMAD.MOV.U32 R11, RZ, RZ, 0x181f ;  /* 0x0000181fff0b7424 */ /* 0x000fe400078e00ff */
[----:B-----5:R-:W-:Y:S02]  /*fca0*/  IMAD R6, R17, R6, RZ ;  /* 0x0000000611067224 */ /* 0x020fe400078e02ff */
[----:B------:R-:W-:-:S07]  /*fcb0*/  IMAD.IADD R4, R10, 0x1, R4 ;  /* 0x000000010a047824 */ /* 0x000fce00078e0204 */
[----:B------:R-:W-:Y:S05]  /*fcc0*/  WARPSYNC.COLLECTIVE R15, `(.L_x_337) ;  /* 0x000000000f087348 */ /* 0x000fea0003c00000 */
[----:B------:R0:W1:Y:S02]  /*fcd0*/  SHFL.IDX P6, R14, R13, R12, R11 ;  /* 0x0000000c0d0e7389 */ /* 0x00006400000c000b */
[----:B01----:R-:W-:Y:S01]  /*fce0*/  ENDCOLLECTIVE ;  /* 0x000000000000791b */ /* 0x003fe20003800000 */
.L_x_337:
[C---:B------:R-:W-:Y:S01]  /*fcf0*/  VIADD R7, R4.reuse, 0x10 ;  /* 0x0000001004077836 */ /* 0x040fe20000000000 */
[----:B------:R-:W-:Y:S01]  /*fd00*/  ISETP.GE.AND P1, PT, R4, R6, PT ;  /* 0x000000060400720c */ /* 0x000fe20003f26270 */
[----:B------:R-:W-:Y:S02]  /*fd10*/  IMAD.MOV.U32 R13, RZ, RZ, R0 ;  /* 0x000000ffff0d7224 */ /* 0x000fe400078e0000 */
[----:B------:R-:W-:-:S10]  /*fd20*/  IMAD.MOV.U32 R2, RZ, RZ, R14 ;  /* 0x000000ffff027224 */ /* 0x000fd400078e000e */
[----:B------:R-:W-:Y:S05]  /*fd30*/  WARPSYNC.COLLECTIVE R15, `(.L_x_338) ;  /* 0x000000000f087348 */ /* 0x000fea0003c00000 */
[----:B------:R0:W1:Y:S02]  /*fd40*/  SHFL.IDX P6, R14, R13, R12, R11 ;  /* 0x0000000c0d0e7389 */ /* 0x00006400000c000b */
[----:B01----:R-:W-:Y:S01]  /*fd50*/  ENDCOLLECTIVE ;  /* 0x000000000000791b */ /* 0x003fe20003800000 */
.L_x_338:
[----:B------:R-:W-:Y:S02]  /*fd60*/  IMAD.MOV.U32 R13, RZ, RZ, R5 ;  /* 0x000000ffff0d7224 */ /* 0x000fe400078e0005 */
[----:B------:R-:W-:Y:S01]  /*fd70*/  IMAD.MOV.U32 R12, RZ, RZ, 0x1 ;  /* 0x00000001ff0c7424 */ /* 0x000fe200078e00ff */
[----:B------:R-:W-:-:S05]  /*fd80*/  @!P1 LEA R14, P4, R9, R14, 0x1 ;  /* 0x0000000e090e9211 */ /* 0x000fca00078808ff */
[----:B------:R-:W-:Y:S02]  /*fd90*/  @!P1 IMAD.X R3, RZ, RZ, R2, P4 ;  /* 0x000000ffff039224 */ /* 0x000fe400020e0602 */
[----:B------:R-:W-:-:S07]  /*fda0*/  @!P1 IMAD.MOV.U32 R2, RZ, RZ, R14 ;  /* 0x000000ffff029224 */ /* 0x000fce00078e000e */
[----:B------:R-:W-:Y:S05]  /*fdb0*/  WARPSYNC.COLLECTIVE R15, `(.L_x_339) ;  /* 0x000000000f087348 */ /* 0x000fea0003c00000 */
[----:B------:R0:W1:Y:S02]  /*fdc0*/  SHFL.IDX P6, R14, R13, R12, R11 ;  /* 0x0000000c0d0e7389 */ /* 0x00006400000c000b */
[----:B01----:R-:W-:Y:S01]  /*fdd0*/  ENDCOLLECTIVE ;  /* 0x000000000000791b */ /* 0x003fe20003800000 */
.L_x_339:
[----:B------:R-:W-:Y:S01]  /*fde0*/  @!PT LDS RZ, [RZ] ;  /* 0x00000000fffff984 */ /* 0x000fe20000000800 */
[----:B------:R-:W-:Y:S01]  /*fdf0*/  @!PT LDS RZ, [RZ] ;  /* 0x00000000fffff984 */ /* 0x000fe20000000800 */
[----:B------:R-:W-:Y:S01]  /*fe00*/  @!PT LDS RZ, [RZ] ;  /* 0x00000000fffff984 */ /* 0x000fe20000000800 */
[----:B------:R-:W-:Y:S04]  /*fe10*/  @!P1 LDGSTS.E.BYPASS.LTC128B.128 [R33+0xc400], desc[UR36][R2.64], !P3 ;  /* 0x0c40000002219fae */ /* 0x000fe8000d901d64 */
[----:B------:R-:W-:Y:S04]  /*fe20*/  @!P1 LDGSTS.E.BYPASS.LTC128B.128 [R33+0x10400], desc[UR36][R2.64+0x80], !P2 ;  /* 0x1040008002219fae */ /* 0x000fe8000d101d64 */
[----:B------:R0:W-:Y:S01]  /*fe30*/  @!P1 LDGSTS.E.BYPASS.LTC128B.128 [R33+0x14400], desc[UR36][R2.64+0x100], !P0 ;  /* 0x1440010002219fae */ /* 0x0001e2000c101d64 */
[----:B------:R-:W-:Y:S02]  /*fe40*/  ISETP.GE.AND P1, PT, R7, R6, PT ;  /* 0x000000060700720c */ /* 0x000fe40003f26270 */
[----:B------:R-:W-:Y:S01]  /*fe50*/  MOV R13, R0 ;  /* 0x00000000000d7202 */ /* 0x000fe20000000f00 */
[----:B0-----:R-:W-:-:S10]  /*fe60*/  IMAD.MOV.U32 R2, RZ, RZ, R14 ;  /* 0x000000ffff027224 */ /* 0x001fd400078e000e */
[----:B------:R-:W-:Y:S05]  /*fe70*/  WARPSYNC.COLLECTIVE R15, `(.L_x_340) ;  /* 0x000000000f087348 */ /* 0x000fea0003c00000 */
[----:B------:R0:W1:Y:S02]  /*fe80*/  SHFL.IDX P6, R14, R13, R12, R11 ;  /* 0x0000000c0d0e7389 */ /* 0x00006400000c000b */
[----:B01----:R-:W-:Y:S01]  /*fe90*/  ENDCOLLECTIVE ;  /* 0x000000000000791b */ /* 0x003fe20003800000 */
.L_x_340:
        /* <DEDUP_REMOVED lines=8> */
.L_x_341:
[----:B------:R-:W-:Y:S02]  /*ff20*/  @!P1 IMAD.MOV.U32 R3, RZ, RZ, R7 ;  /* 0x000000ffff039224 */ /* 0x000fe400078e0007 */
[----:B------:R-:W-:-:S03]  /*ff30*/  VIADD R7, R4, 0x20 ;  /* 0x0000002004077836 */ /* 0x000fc60000000000 */
[----:B------:R-:W-:Y:S01]  /*ff40*/  @!PT LDS RZ, [RZ] ;  /* 0x00000000fffff984 */ /* 0x000fe20000000800 */
[----:B------:R-:W-:Y:S01]  /*ff50*/  @!PT LDS RZ, [RZ] ;  /* 0x00000000fffff984 */ /* 0x000fe20000000800 */
[----:B------:R-:W-:Y:S01]  /*ff60*/  @!PT LDS RZ, [RZ] ;  /* 0x00000000fffff984 */ /* 0x000fe20000000800 */
[----:B------:R-:W-:Y:S04]  /*ff70*/  @!P1 LDGSTS.E.BYPASS.LTC128B.128 [R33+0xcc00], desc[UR36][R2.64], !P3 ;  /* 0x0cc0000002219fae */ /* 0x000fe8000d901d64 */
[----:B------:R-:W-:Y:S01]  /*ff80*/  @!P1 LDGSTS.E.BYPASS.LTC128B.128 [R33+0x10c00], desc[UR36][R2.64+0x80], !P2 ;  /* 0x10c0008002219fae */ /* 0x000fe2000d101d64 */
[----:B------:R-:W-:-:S03]  /*ff90*/  IMAD.MOV.U32 R13, RZ, RZ, R0 ;  /* 0x000000ffff0d7224 */ /* 0x000fc600078e0000 */
[----:B------:R0:W-:Y:S01]  /*ffa0*/  @!P1 LDGSTS.E.BYPASS.LTC128B.128 [R33+0x14c00], desc[UR36][R2.64+0x100], !P0 ;  /* 0x14c0010002219fae */ /* 0x0001e2000c101d64 */
[----:B------:R-:W-:Y:S01]  /*ffb0*/  ISETP.GE.AND P1, PT, R7, R6, PT ;  /* 0x000000060700720c */ /* 0x000fe20003f26270 */
[----:B0-----:R-:W-:-:S12]  /*ffc0*/  IMAD.MOV.U32 R2, RZ, RZ, R14 ;  /* 0x000000ffff027224 */ /* 0x001fd800078e000e */
[----:B------:R-:W-:Y:S05]  /*ffd0*/  WARPSYNC.COLLECTIVE R15, `(.L_x_342) ;  /* 0x000000000f087348 */ /* 0x000fea0003c00000 */
[----:B------:R0:W1:Y:S02]  /*ffe0*/  SHFL.IDX P6, R14, R13, R12, R11 ;  /* 0x0000000c0d0e7389 */ /* 0x00006400000c000b */
[----:B01----:R-:W-:Y:S01]  /*fff0*/  ENDCOLLECTIVE ;  /* 0x000000000000791b */ /* 0x003fe20003800000 */
.L_x_342:
[----:B------:R-:W-:Y:S02]  /*10000*/  IMAD.MOV.U32 R13, RZ, RZ, R5 ;  /* 0x000000ffff0d7224 */ /* 0x000fe400078e0005 */
[----:B------:R-:W-:Y:S01]  /*10010*/  IMAD.MOV.U32 R12, RZ, RZ, 0x3 ;  /* 0x00000003ff0c7424 */ /* 0x000fe200078e00ff */
[----:B------:R-:W-:-:S05]  /*10020*/  @!P1 LEA R14, P4, R9, R14, 0x1 ;  /* 0x0000000e090e9211 */ /* 0x000fca00078808ff */
[----:B------:R-:W-:Y:S01]  /*10030*/  @!P1 IMAD.X R7, RZ, RZ, R2, P4 ;  /* 0x000000ffff079224 */ /* 0x000fe200020e0602 */
[----:B------:R-:W-:-:S07]  /*10040*/  @!P1 MOV R2, R14 ;  /* 0x0000000e00029202 */ /* 0x000fce0000000f00 */
[----:B------:R-:W-:Y:S05]  /*10050*/  WARPSYNC.COLLECTIVE R15, `(.L_x_343) ;  /* 0x000000000f087348 */ /* 0x000fea0003c00000 */
[----:B------:R0:W1:Y:S02]  /*10060*/  SHFL.IDX P6, R14, R13, R12, R11 ;  /* 0x0000000c0d0e7389 */ /* 0x00006400000c000b */
[----:B01----:R-:W-:Y:S01]  /*10070*/  ENDCOLLECTIVE ;  /* 0x000000000000791b */ /* 0x003fe20003800000 */
.L_x_343:
        /* <DEDUP_REMOVED lines=14> */
.L_x_344:
        /* <DEDUP_REMOVED lines=8> */
.L_x_345:
[----:B------:R-:W-:Y:S01]  /*101e0*/  @!P1 IMAD.MOV.U32 R3, RZ, RZ, R7 ;  /* 0x000000ffff039224 */ /* 0x000fe200078e0007 */
[----:B------:R-:W-:-:S04]  /*101f0*/  IADD3 R7, R4, 0x40, RZ ;  /* 0x0000004004077810 */ /* 0x000fc80007ffe0ff */
        /* <DEDUP_REMOVED lines=12> */
.L_x_346:
[----:B------:R-:W-:Y:S01]  /*102c0*/  IMAD.MOV.U32 R13, RZ, RZ, R5 ;  /* 0x000000ffff0d7224 */ /* 0x000fe200078e0005 */
[----:B------:R-:W-:Y:S02]  /*102d0*/  MOV R12, 0x5 ;  /* 0x00000005000c7802 */ /* 0x000fe40000000f00 */
[----:B------:R-:W-:-:S05]  /*102e0*/  @!P1 LEA R14, P4, R9, R14, 0x1 ;  /* 0x0000000e090e9211 */ /* 0x000fca00078808ff */
[----:B------:R-:W-:Y:S02]  /*102f0*/  @!P1 IMAD.X R7, RZ, RZ, R2, P4 ;  /* 0x000000ffff079224 */ /* 0x000fe400020e0602 */
[----:B------:R-:W-:-:S07]  /*10300*/  @!P1 IMAD.MOV.U32 R2, RZ, RZ, R14 ;  /* 0x000000ffff029224 */ /* 0x000fce00078e000e */
[----:B------:R-:W-:Y:S05]  /*10310*/  WARPSYNC.COLLECTIVE R15, `(.L_x_347) ;  /* 0x000000000f087348 */ /* 0x000fea0003c00000 */
[----:B------:R0:W1:Y:S02]  /*10320*/  SHFL.IDX P6, R14, R13, R12, R11 ;  /* 0x0000000c0d0e7389 */ /* 0x00006400000c000b */
[----:B01----:R-:W-:Y:S01]  /*10330*/  ENDCOLLECTIVE ;  /* 0x000000000000791b */ /* 0x003fe20003800000 */
.L_x_347:
        /* <DEDUP_REMOVED lines=14> */
.L_x_348:
        /* <DEDUP_REMOVED lines=8> */
.L_x_349:
[----:B------:R-:W-:Y:S02]  /*104a0*/  @!P1 IMAD.MOV.U32 R3, RZ, RZ, R7 ;  /* 0x000000ffff039224 */ /* 0x000fe400078e0007 */
[----:B------:R-:W-:-:S03]  /*104b0*/  VIADD R7, R4, 0x60 ;  /* 0x0000006004077836 */ /* 0x000fc60000000000 */
[----:B------:R-:W-:Y:S01]  /*104c0*/  @!PT LDS RZ, [RZ] ;  /* 0x00000000fffff984 */ /* 0x000fe20000000800 */
[----:B------:R-:W-:Y:S01]  /*104d0*/  @!PT LDS RZ, [RZ] ;  /* 0x00000000fffff984 */ /* 0x000fe20000000800 */
[----:B------:R-:W-:Y:S01]  /*104e0*/  @!PT LDS RZ, [RZ] ;  /* 0x00000000fffff984 */ /* 0x000fe20000000800 */
[----:B------:R-:W-:Y:S04]  /*104f0*/  @!P1 LDGSTS.E.BYPASS.LTC128B.128 [R33+0xec00], desc[UR36][R2.64], !P3 ;  /* 0x0ec0000002219fae */ /* 0x000fe8000d901d64 */
[----:B------:R-:W-:Y:S01]  /*10500*/  @!P1 LDGSTS.E.BYPASS.LTC128B.128 [R33+0x12c00], desc[UR36][R2.64+0x80], !P2 ;  /* 0x12c0008002219fae */ /* 0x000fe2000d101d64 */
[----:B------:R-:W-:-:S03]  /*10510*/  MOV R13, R0 ;  /* 0x00000000000d7202 */ /* 0x000fc60000000f00 */
[----:B------:R0:W-:Y:S01]  /*10520*/  @!P1 LDGSTS.E.BYPASS.LTC128B.128 [R33+0x16c00], desc[UR36][R2.64+0x100], !P0 ;  /* 0x16c0010002219fae */ /* 0x0001e2000c101d64 */
[----:B------:R-:W-:Y:S01]  /*10530*/  ISETP.GE.AND P1, PT, R7, R6, PT ;  /* 0x000000060700720c */ /* 0x000fe20003f26270 */
[----:B0-----:R-:W-:-:S12]  /*10540*/  IMAD.MOV.U32 R2, RZ, RZ, R14 ;  /* 0x000000ffff027224 */ /* 0x001fd800078e000e */
[----:B------:R-:W-:Y:S05]  /*10550*/  WARPSYNC.COLLECTIVE R15, `(.L_x_350) ;  /* 0x000000000f087348 */ /* 0x000fea0003c00000 */
[----:B------:R0:W1:Y:S02]  /*10560*/  SHFL.IDX P6, R14, R13, R12, R11 ;  /* 0x0000000c0d0e7389 */ /* 0x00006400000c000b */
[----:B01----:R-:W-:Y:S01]  /*10570*/  ENDCOLLECTIVE ;  /* 0x000000000000791b */ /* 0x003fe20003800000 */
.L_x_350:
        /* <DEDUP_REMOVED lines=8> */
.L_x_351:
[----:B------:R-:W-:-:S05]  /*10600*/  @!P1 IMAD.MOV.U32 R3, RZ, RZ, R7 ;  /* 0x000000ffff039224 */ /* 0x000fca00078e0007 */
[----:B------:R-:W-:Y:S01]  /*10610*/  @!PT LDS RZ, [RZ] ;  /* 0x00000000fffff984 */ /* 0x000fe20000000800 */
[----:B------:R-:W-:Y:S01]  /*10620*/  @!PT LDS RZ, [RZ] ;  /* 0x00000000fffff984 */ /* 0x000fe20000000800 */
[----:B------:R-:W-:Y:S01]  /*10630*/  @!PT LDS RZ, [RZ] ;  /* 0x00000000fffff984 */ /* 0x000fe20000000800 */
[----:B------:R0:W-:Y:S04]  /*10640*/  @!P1 LDGSTS.E.BYPASS.LTC128B.128 [R33+0xf400], desc[UR36][R2.64], !P3 ;  /* 0x0f40000002219fae */ /* 0x0001e8000d901d64 */
[----:B------:R0:W-:Y:S01]  /*10650*/  @!P1 LDGSTS.E.BYPASS.LTC128B.128 [R33+0x13400], desc[UR36][R2.64+0x80], !P2 ;  /* 0x1340008002219fae */ /* 0x0001e2000d101d64 */
[----:B------:R-:W-:-:S03]  /*10660*/  IMAD.MOV.U32 R13, RZ, RZ, R0 ;  /* 0x000000ffff0d7224 */ /* 0x000fc600078e0000 */
[----:B------:R0:W-:Y:S01]  /*10670*/  @!P1 LDGSTS.E.BYPASS.LTC128B.128 [R33+0x17400], desc[UR36][R2.64+0x100], !P0 ;  /* 0x1740010002219fae */ /* 0x0001e2000c101d64 */
[----:B------:R-:W-:-:S07]  /*10680*/  IMAD.MOV.U32 R5, RZ, RZ, R14 ;  /* 0x000000ffff057224 */ /* 0x000fce00078e000e */
[----:B0-----:R-:W-:Y:S05]  /*10690*/  WARPSYNC.COLLECTIVE R15, `(.L_x_352) ;  /* 0x000000000f087348 */ /* 0x001fea0003c00000 */
[----:B------:R1:W2:Y:S02]  /*106a0*/  SHFL.IDX P6, R14, R13, R12, R11 ;  /* 0x0000000c0d0e7389 */ /* 0x0002a400000c000b */
[----:B012---:R-:W-:Y:S01]  /*106b0*/  ENDCOLLECTIVE ;  /* 0x000000000000791b */ /* 0x007fe20003800000 */
.L_x_352:
[----:B------:R-:W-:Y:S05]  /*106c0*/  BRA `(.L_x_353) ;  /* 0xffffffc000487947 */ /* 0x000fea000383ffff */
.L_x_269:
[----:B0-----:R0:W1:Y:S02]  /*106d0*/  SYNCS.PHASECHK.TRANS64.TRYWAIT P0, [R22+URZ+0x2a820], R3 ;  /* 0x02a82003160075a7 */ /* 0x001064000800017f */
[----:B-1----:R-:W-:Y:S05]  /*106e0*/  @!P0 NANOSLEEP.SYNCS 0x989680 ;  /* 0x009896800000895d */ /* 0x002fea0003900000 */
[----:B------:R-:W1:Y:S02]  /*106f0*/  @!P0 SYNCS.PHASECHK.TRANS64 P0, [R22+URZ+0x2a820], R3 ;  /* 0x02a82003160085a7 */ /* 0x000e64000800007f */
[----:B-1----:R-:W-:Y:S05]  /*10700*/  @!P0 BRA `(.L_x_269) ;  /* 0xfffffffc00f08947 */ /* 0x002fea000383ffff */
[----:B------:R-:W-:Y:S05]  /*10710*/  BRA `(.L_x_354) ;  /* 0xffffffc000c07947 */ /* 0x000fea000383ffff */
.L_x_274:
[----:B0-----:R0:W1:Y:S02]  /*10720*/  SYNCS.PHASECHK.TRANS64.TRYWAIT P0, [R6+URZ+0x2a840], R3 ;  /* 0x02a84003060075a7 */ /* 0x001064000800017f */
[----:B-1----:R-:W-:Y:S05]  /*10730*/  @!P0 NANOSLEEP.SYNCS 0x989680 ;  /* 0x009896800000895d */ /* 0x002fea0003900000 */
[----:B------:R-:W1:Y:S02]  /*10740*/  @!P0 SYNCS.PHASECHK.TRANS64 P0, [R6+URZ+0x2a840], R3 ;  /* 0x02a84003060085a7 */ /* 0x000e64000800007f */
[----:B-1----:R-:W-:Y:S05]  /*10750*/  @!P0 BRA `(.L_x_274) ;  /* 0xfffffffc00f08947 */ /* 0x002fea000383ffff */
[----:B------:R-:W-:Y:S05]  /*10760*/  BRA `(.L_x_355) ;  /* 0xffffffc400847947 */ /* 0x000fea000383ffff */
.L_x_275:
[----:B------:R-:W-:Y:S01]  /*10770*/  BSSY B1, `(.L_x_356) ;  /* 0x0000008000017945 */ /* 0x000fe20003800000 */
[----:B------:R-:W-:Y:S01]  /*10780*/  IMAD.MOV.U32 R13, RZ, RZ, R5 ;  /* 0x000000ffff0d7224 */ /* 0x000fe200078e0005 */
[----:B------:R-:W-:Y:S01]  /*10790*/  MOV R11, 0x181f ;  /* 0x0000181f000b7802 */ /* 0x000fe20000000f00 */
[----:B------:R-:W-:Y:S02]  /*107a0*/  IMAD.MOV.U32 R12, RZ, RZ, RZ ;  /* 0x000000ffff0c7224 */ /* 0x000fe400078e00ff */
[----:B------:R-:W-:-:S07]  /*107b0*/  IMAD.MOV.U32 R15, RZ, RZ, -0x1 ;  /* 0xffffffffff0f7424 */ /* 0x000fce00078e00ff */
[----:B--2---:R-:W-:Y:S05]  /*107c0*/  WARPSYNC.COLLECTIVE R15, `(.L_x_357) ;  /* 0x000000000f087348 */ /* 0x004fea0003c00000 */
[----:B--2---:R0:W1:Y:S02]  /*107d0*/  SHFL.IDX P6, R14, R13, R12, R11 ;  /* 0x0000000c0d0e7389 */ /* 0x00406400000c000b */
[----:B01----:R-:W-:Y:S01]  /*107e0*/  ENDCOLLECTIVE ;  /* 0x000000000000791b */ /* 0x003fe20003800000 */
.L_x_357:
[----:B------:R-:W-:Y:S05]  /*107f0*/  BSYNC B1 ;  /* 0x0000000000017941 */ /* 0x000fea0003800000 */
.L_x_356:
[----:B------:R-:W0:Y:S01]  /*10800*/  S2R R35, SR_TID.X ;  /* 0x0000000000237919 */ /* 0x000e220000002100 */
[----:B------:R-:W-:Y:S02]  /*10810*/  IMAD.MOV.U32 R13, RZ, RZ, R9 ;  /* 0x000000ffff0d7224 */ /* 0x000fe400078e0009 */
[----:B------:R-:W-:Y:S02]  /*10820*/  IMAD.MOV.U32 R12, RZ, RZ, RZ ;  /* 0x000000ffff0c7224 */ /* 0x000fe400078e00ff */
[----:B------:R-:W-:Y:S02]  /*10830*/  IMAD.MOV.U32 R11, RZ, RZ, 0x181f ;  /* 0x0000181fff0b7424 */ /* 0x000fe400078e00ff */
[----:B------:R-:W-:Y:S02]  /*10840*/  IMAD.MOV.U32 R15, RZ, RZ, -0x1 ;  /* 0xffffffffff0f7424 */ /* 0x000fe400078e00ff */
[----:B------:R-:W-:Y:S02]  /*10850*/  IMAD.MOV.U32 R3, RZ, RZ, R14 ;  /* 0x000000ffff037224 */ /* 0x000fe400078e000e */
[----:B------:R-:W-:-:S07]  /*10860*/  IMAD R4, R4, 0x2, R22 ;  /* 0x0000000204047824 */ /* 0x000fce00078e0216 */
[----:B0-----:R-:W-:Y:S05]  /*10870*/  WARPSYNC.COLLECTIVE R15, `(.L_x_358) ;  /* 0x000000000f087348 */ /* 0x001fea0003c00000 */
[----:B------:R1:W2:Y:S02]  /*10880*/  SHFL.IDX P6, R14, R13, R12, R11 ;  /* 0x0000000c0d0e7389 */ /* 0x0002a400000c000b */
[----:B012---:R-:W-:Y:S01]  /*10890*/  ENDCOLLECTIVE ;  /* 0x000000000000791b */ /* 0x007fe20003800000 */
.L_x_358:
[----:B------:R-:W-:Y:S02]  /*108a0*/  IMAD.MOV.U32 R13, RZ, RZ, R5 ;  /* 0x000000ffff0d7224 */ /* 0x000fe400078e0005 */
[----:B------:R-:W-:Y:S02]  /*108b0*/  IMAD.MOV.U32 R12, RZ, RZ, 0x1 ;  /* 0x00000001ff0c7424 */ /* 0x000fe400078e00ff */
[----:B------:R-:W-:Y:S02]  /*108c0*/  IMAD.SHL.U32 R35, R35, 0x8, RZ ;  /* 0x0000000823237824 */ /* 0x000fe400078e00ff */
[----:B------:R-:W-:-:S03]  /*108d0*/  IMAD.MOV.U32 R2, RZ, RZ, R14 ;  /* 0x000000ffff027224 */ /* 0x000fc600078e000e */
[----:B------:R-:W-:-:S07]  /*108e0*/  LOP3.LUT R35, R35, 0x38, RZ, 0xc0, !PT ;  /* 0x0000003823237812 */ /* 0x000fce00078ec0ff */
[----:B------:R-:W-:Y:S05]  /*108f0*/  WARPSYNC.COLLECTIVE R15, `(.L_x_359) ;  /* 0x000000000f087348 */ /* 0x000fea0003c00000 */
[----:B------:R0:W1:Y:S02]  /*10900*/  SHFL.IDX P6, R14, R13, R12, R11 ;  /* 0x0000000c0d0e7389 */ /* 0x00006400000c000b */
[----:B01----:R-:W-:Y:S01]  /*10910*/  ENDCOLLECTIVE ;  /* 0x000000000000791b */ /* 0x003fe20003800000 */
.L_x_359:
[----:B------:R-:W-:-:S05]  /*10920*/  IMAD.SHL.U32 R0, R35, 0x2, RZ ;  /* 0x0000000223007824 */ /* 0x000fca00078e00ff */
[----:B------:R-:W-:-:S04]  /*10930*/  IADD3 R2, P0, R2, R0, RZ ;  /* 0x0000000002027210 */ /* 0x000fc80007f1e0ff */
[----:B------:R-:W-:Y:S01]  /*10940*/  IADD3.X R3, RZ, R3, RZ, P0, !PT ;  /* 0x00000003ff037210 */ /* 0x000fe200007fe4ff */
[----:B------:R-:W-:-:S04]  /*10950*/  IMAD.MOV.U32 R13, RZ, RZ, R9 ;  /* 0x000000ffff0d7224 */ /* 0x000fc800078e0009 */
[----:B------:R-:W-:Y:S01]  /*10960*/  @!PT LDS RZ, [RZ] ;  /* 0x00000000fffff984 */ /* 0x000fe20000000800 */
[----:B------:R-:W-:Y:S01]  /*10970*/  @!PT LDS RZ, [RZ] ;  /* 0x00000000fffff984 */ /* 0x000fe20000000800 */
[----:B------:R-:W-:Y:S01]  /*10980*/  @!PT LDS RZ, [RZ] ;  /* 0x00000000fffff984 */ /* 0x000fe20000000800 */
[----:B------:R-:W-:Y:S04]  /*10990*/  LDGSTS.E.BYPASS.LTC128B.128 [R4+0x18400], desc[UR36][R2.64], !P3 ;  /* 0x1840000002047fae */ /* 0x000fe8000d901d64 */
[----:B------:R-:W-:Y:S04]  /*109a0*/  LDGSTS.E.BYPASS.LTC128B.128 [R4+0x1b400], desc[UR36][R2.64+0x80], !P2 ;  /* 0x1b40008002047fae */ /* 0x000fe8000d101d64 */
[----:B------:R0:W-:Y:S02]  /*109b0*/  LDGSTS.E.BYPASS.LTC128B.128 [R4+0x1e400], desc[UR36][R2.64+0x100], !P1 ;  /* 0x1e40010002047fae */ /* 0x0001e4000c901d64 */
[----:B0-----:R-:W-:-:S07]  /*109c0*/  IMAD.MOV.U32 R3, RZ, RZ, R14 ;  /* 0x000000ffff037224 */ /* 0x001fce00078e000e */
[----:B------:R-:W-:Y:S05]  /*109d0*/  WARPSYNC.COLLECTIVE R15, `(.L_x_360) ;  /* 0x000000000f087348 */ /* 0x000fea0003c00000 */
[----:B------:R0:W1:Y:S02]  /*109e0*/  SHFL.IDX P6, R14, R13, R12, R11 ;  /* 0x0000000c0d0e7389 */ /* 0x00006400000c000b */
[----:B01----:R-:W-:Y:S01]  /*109f0*/  ENDCOLLECTIVE ;  /* 0x000000000000791b */ /* 0x003fe20003800000 */
.L_x_360:
[----:B------:R-:W-:Y:S02]  /*10a00*/  IMAD.MOV.U32 R13, RZ, RZ, R5 ;  /* 0x000000ffff0d7224 */ /* 0x000fe400078e0005 */
[----:B------:R-:W-:Y:S02]  /*10a10*/  IMAD.MOV.U32 R12, RZ, RZ, 0x2 ;  /* 0x00000002ff0c7424 */ /* 0x000fe400078e00ff */
[----:B------:R-:W-:-:S07]  /*10a20*/  IMAD.MOV.U32 R2, RZ, RZ, R14 ;  /* 0x000000ffff027224 */ /* 0x000fce00078e000e */
[----:B------:R-:W-:Y:S05]  /*10a30*/  WARPSYNC.COLLECTIVE R15, `(.L_x_361) ;  /* 0x000000000f087348 */ /* 0x000fea0003c00000 */
[----:B------:R0:W1:Y:S02]  /*10a40*/  SHFL.IDX P6, R14, R13, R12, R11 ;  /* 0x0000000c0d0e7389 */ /* 0x00006400000c000b */
[----:B01----:R-:W-:Y:S01]  /*10a50*/  ENDCOLLECTIVE ;  /* 0x000000000000791b */ /* 0x003fe20003800000 */
.L_x_361:
[----:B------:R-:W-:-:S05]  /*10a60*/  IADD3 R2, P0, R2, R0, RZ ;  /* 0x0000000002027210 */ /* 0x000fca0007f1e0ff */
[----:B------:R-:W-:-:S05]  /*10a70*/  IMAD.X R3, RZ, RZ, R3, P0 ;  /* 0x000000ffff037224 */ /* 0x000fca00000e0603 */
[----:B------:R-:W-:Y:S01]  /*10a80*/  @!PT LDS RZ, [RZ] ;  /* 0x00000000fffff984 */ /* 0x000fe20000000800 */
[----:B------:R-:W-:Y:S01]  /*10a90*/  @!PT LDS RZ, [RZ] ;  /* 0x00000000fffff984 */ /* 0x000fe20000000800 */
[----:B------:R-:W-:Y:S01]  /*10aa0*/  @!PT LDS RZ, [RZ] ;  /* 0x00000000fffff984 */ /* 0x000fe20000000800 */
[----:B------:R0:W-:Y:S01]  /*10ab0*/  LDGSTS.E.BYPASS.LTC128B.128 [R4+0x18c00], desc[UR36][R2.64], !P3 ;  /* 0x18c0000002047fae */ /* 0x0001e2000d901d64 */
[----:B------:R-:W-:-:S03]  /*10ac0*/  IMAD.MOV.U32 R13, RZ, RZ, R9 ;  /* 0x000000ffff0d7224 */ /* 0x000fc600078e0009 */
[----:B------:R0:W-:Y:S04]  /*10ad0*/  LDGSTS.E.BYPASS.LTC128B.128 [R4+0x1bc00], desc[UR36][R2.64+0x80], !P2 ;  /* 0x1bc0008002047fae */ /* 0x0001e8000d101d64 */
[----:B------:R0:W-:Y:S01]  /*10ae0*/  LDGSTS.E.BYPASS.LTC128B.128 [R4+0x1ec00], desc[UR36][R2.64+0x100], !P1 ;  /* 0x1ec0010002047fae */ /* 0x0001e2000c901d64 */
[----:B------:R-:W-:-:S07]  /*10af0*/  MOV R35, R14 ;  /* 0x0000000e00237202 */ /* 0x000fce0000000f00 */
[----:B0-----:R-:W-:Y:S05]  /*10b00*/  WARPSYNC.COLLECTIVE R15, `(.L_x_362) ;  /* 0x000000000f087348 */ /* 0x001fea0003c00000 */
[----:B------:R1:W2:Y:S02]  /*10b10*/  SHFL.IDX P6, R14, R13, R12, R11 ;  /* 0x0000000c0d0e7389 */ /* 0x0002a400000c000b */
[----:B012---:R-:W-:Y:S01]  /*10b20*/  ENDCOLLECTIVE ;  /* 0x000000000000791b */ /* 0x007fe20003800000 */
.L_x_362:
[----:B------:R-:W-:Y:S02]  /*10b30*/  IMAD.MOV.U32 R13, RZ, RZ, R5 ;  /* 0x000000ffff0d7224 */ /* 0x000fe400078e0005 */
[----:B------:R-:W-:Y:S02]  /*10b40*/  IMAD.MOV.U32 R12, RZ, RZ, 0x3 ;  /* 0x00000003ff0c7424 */ /* 0x000fe400078e00ff */
[----:B------:R-:W-:-:S07]  /*10b50*/  IMAD.MOV.U32 R2, RZ, RZ, R14 ;  /* 0x000000ffff027224 */ /* 0x000fce00078e000e */
[----:B------:R-:W-:Y:S05]  /*10b60*/  WARPSYNC.COLLECTIVE R15, `(.L_x_363) ;  /* 0x000000000f087348 */ /* 0x000fea0003c00000 */
[----:B------:R0:W1:Y:S02]  /*10b70*/  SHFL.IDX P6, R14, R13, R12, R11 ;  /* 0x0000000c0d0e7389 */ /* 0x00006400000c000b */
[----:B01----:R-:W-:Y:S01]  /*10b80*/  ENDCOLLECTIVE ;  /* 0x000000000000791b */ /* 0x003fe20003800000 */
.L_x_363:
        /* <DEDUP_REMOVED lines=9> */
[----:B------:R-:W-:-:S07]  /*10c20*/  IMAD.MOV.U32 R35, RZ, RZ, R14 ;  /* 0x000000ffff237224 */ /* 0x000fce00078e000e */
[----:B0-----:R-:W-:Y:S05]  /*10c30*/  WARPSYNC.COLLECTIVE R15, `(.L_x_364) ;  /* 0x000000000f087348 */ /* 0x001fea0003c00000 */
[----:B------:R1:W2:Y:S02]  /*10c40*/  SHFL.IDX P6, R14, R13, R12, R11 ;  /* 0x0000000c0d0e7389 */ /* 0x0002a400000c000b */
[----:B012---:R-:W-:Y:S01]  /*10c50*/  ENDCOLLECTIVE ;  /* 0x000000000000791b */ /* 0x007fe20003800000 */
.L_x_364:
[----:B------:R-:W-:Y:S01]  /*10c60*/  MOV R13, R5 ;  /* 0x00000005000d7202 */ /* 0x000fe20000000f00 */
[----:B------:R-:W-:Y:S02]  /*10c70*/  IMAD.MOV.U32 R12, RZ, RZ, 0x4 ;  /* 0x00000004ff0c7424 */ /* 0x000fe400078e00ff */
[----:B------:R-:W-:-:S07]  /*10c80*/  IMAD.MOV.U32 R2, RZ, RZ, R14 ;  /* 0x000000ffff027224 */ /* 0x000fce00078e000e */
[----:B------:R-:W-:Y:S05]  /*10c90*/  WARPSYNC.COLLECTIVE R15, `(.L_x_365) ;  /* 0x000000000f087348 */ /* 0x000fea0003c00000 */
[----:B------:R0:W1:Y:S02]  /*10ca0*/  SHFL.IDX P6, R14, R13, R12, R11 ;  /* 0x0000000c0d0e7389 */ /* 0x00006400000c000b */
[----:B01----:R-:W-:Y:S01]  /*10cb0*/  ENDCOLLECTIVE ;  /* 0x000000000000791b */ /* 0x003fe20003800000 */
.L_x_365:
        /* <DEDUP_REMOVED lines=13> */
.L_x_366:
[----:B------:R-:W-:Y:S02]  /*10d90*/  IMAD.MOV.U32 R13, RZ, RZ, R5 ;  /* 0x000000ffff0d7224 */ /* 0x000fe400078e0005 */
[----:B------:R-:W-:Y:S02]  /*10da0*/  IMAD.MOV.U32 R12, RZ, RZ, 0x5 ;  /* 0x00000005ff0c7424 */ /* 0x000fe400078e00ff */
[----:B------:R-:W-:-:S07]  /*10db0*/  IMAD.MOV.U32 R2, RZ, RZ, R14 ;  /* 0x000000ffff027224 */ /* 0x000fce00078e000e */
[----:B------:R-:W-:Y:S05]  /*10dc0*/  WARPSYNC.COLLECTIVE R15, `(.L_x_367) ;  /* 0x000000000f087348 */ /* 0x000fea0003c00000 */
[----:B------:R0:W1:Y:S02]  /*10dd0*/  SHFL.IDX P6, R14, R13, R12, R11 ;  /* 0x0000000c0d0e7389 */ /* 0x00006400000c000b */
[----:B01----:R-:W-:Y:S01]  /*10de0*/  ENDCOLLECTIVE ;  /* 0x000000000000791b */ /* 0x003fe20003800000 */
.L_x_367:
        /* <DEDUP_REMOVED lines=13> */
.L_x_368:
[----:B------:R-:W-:Y:S01]  /*10ec0*/  MOV R2, R14 ;  /* 0x0000000e00027202 */ /* 0x000fe20000000f00 */
[----:B------:R-:W-:Y:S06]  /*10ed0*/  BRA `(.L_x_369) ;  /* 0xffffffc000b47947 */ /* 0x000fec000383ffff */
.L_x_280:
[----:B-1----:R1:W4:Y:S02]  /*10ee0*/  SYNCS.PHASECHK.TRANS64.TRYWAIT P0, [R4+URZ+0x2a860], R2 ;  /* 0x02a86002040075a7 */ /* 0x002324000800017f */
[----:B----4-:R-:W-:Y:S05]  /*10ef0*/  @!P0 NANOSLEEP.SYNCS 0x989680 ;  /* 0x009896800000895d */ /* 0x010fea0003900000 */
[----:B------:R-:W4:Y:S02]  /*10f00*/  @!P0 SYNCS.PHASECHK.TRANS64 P0, [R4+URZ+0x2a860], R2 ;  /* 0x02a86002040085a7 */ /* 0x000f24000800007f */
[----:B----4-:R-:W-:Y:S05]  /*10f10*/  @!P0 BRA `(.L_x_280) ;  /* 0xfffffffc00f08947 */ /* 0x010fea000383ffff */
[----:B------:R-:W-:Y:S05]  /*10f20*/  BRA `(.L_x_370) ;  /* 0xffffffc400107947 */ /* 0x000fea000383ffff */
.L_x_281:
[----:B------:R-:W-:Y:S01]  /*10f30*/  BSSY B1, `(.L_x_371) ;  /* 0x0000008000017945 */ /* 0x000fe20003800000 */
[----:B------:R-:W-:Y:S02]  /*10f40*/  IMAD.MOV.U32 R13, RZ, RZ, R24 ;  /* 0x000000ffff0d7224 */ /* 0x000fe400078e0018 */
[----:B------:R-:W-:Y:S02]  /*10f50*/  IMAD.MOV.U32 R12, RZ, RZ, RZ ;  /* 0x000000ffff0c7224 */ /* 0x000fe400078e00ff */
[----:B------:R-:W-:Y:S02]  /*10f60*/  IMAD.MOV.U32 R11, RZ, RZ, 0x181f ;  /* 0x0000181fff0b7424 */ /* 0x000fe400078e00ff */
[----:B------:R-:W-:-:S07]  /*10f70*/  IMAD.MOV.U32 R15, RZ, RZ, -0x1 ;  /* 0xffffffffff0f7424 */ /* 0x000fce00078e00ff */
[----:B-12---:R-:W-:Y:S05]  /*10f80*/  WARPSYNC.COLLECTIVE R15, `(.L_x_372) ;  /* 0x000000000f087348 */ /* 0x006fea0003c00000 */
[----:B--2---:R0:W2:Y:S02]  /*10f90*/  SHFL.IDX P6, R14, R13, R12, R11 ;  /* 0x0000000c0d0e7389 */ /* 0x0040a400000c000b */
[----:B012---:R-:W-:Y:S01]  /*10fa0*/  ENDCOLLECTIVE ;  /* 0x000000000000791b */ /* 0x007fe20003800000 */
.L_x_372:
[----:B------:R-:W-:Y:S05]  /*10fb0*/  BSYNC B1 ;  /* 0x0000000000017941 */ /* 0x000fea0003800000 */
.L_x_371:
[----:B------:R-:W-:Y:S02]  /*10fc0*/  IMAD.MOV.U32 R13, RZ, RZ, R18 ;  /* 0x000000ffff0d7224 */ /* 0x000fe400078e0012 */
[----:B------:R-:W-:Y:S02]  /*10fd0*/  IMAD.MOV.U32 R12, RZ, RZ, RZ ;  /* 0x000000ffff0c7224 */ /* 0x000fe400078e00ff */
[----:B------:R-:W-:Y:S02]  /*10fe0*/  IMAD.MOV.U32 R11, RZ, RZ, 0x181f ;  /* 0x0000181fff0b7424 */ /* 0x000fe400078e00ff */
[----:B------:R-:W-:Y:S02]  /*10ff0*/  IMAD.MOV.U32 R15, RZ, RZ, -0x1 ;  /* 0xffffffffff0f7424 */ /* 0x000fe400078e00ff */
[----:B------:R-:W-:Y:S02]  /*11000*/  IMAD.MOV.U32 R3, RZ, RZ, R14 ;  /* 0x000000ffff037224 */ /* 0x000fe400078e000e */
[----:B------:R-:W-:-:S07]  /*11010*/  IMAD R5, R5, 0x2, R22 ;  /* 0x0000000205057824 */ /* 0x000fce00078e0216 */
[----:B------:R-:W-:Y:S05]  /*11020*/  WARPSYNC.COLLECTIVE R15, `(.L_x_373) ;  /* 0x000000000f087348 */ /* 0x000fea0003c00000 */
[----:B------:R0:W1:Y:S02]  /*11030*/  SHFL.IDX P6, R14, R13, R12, R11 ;  /* 0x0000000c0d0e7389 */ /* 0x00006400000c000b */
[----:B01----:R-:W-:Y:S01]  /*11040*/  ENDCOLLECTIVE ;  /* 0x000000000000791b */ /* 0x003fe20003800000 */
.L_x_373:
[----:B------:R-:W-:Y:S02]  /*11050*/  IMAD.MOV.U32 R13, RZ, RZ, R24 ;  /* 0x000000ffff0d7224 */ /* 0x000fe400078e0018 */
[----:B------:R-:W-:Y:S01]  /*11060*/  IMAD.MOV.U32 R12, RZ, RZ, 0x1 ;  /* 0x00000001ff0c7424 */ /* 0x000fe200078e00ff */
[----:B------:R-:W-:-:S07]  /*11070*/  MOV R2, R14 ;  /* 0x0000000e00027202 */ /* 0x000fce0000000f00 */
[----:B------:R-:W-:Y:S05]  /*11080*/  WARPSYNC.COLLECTIVE R15, `(.L_x_374) ;  /* 0x000000000f087348 */ /* 0x000fea0003c00000 */
[----:B------:R0:W1:Y:S02]  /*11090*/  SHFL.IDX P6, R14, R13, R12, R11 ;  /* 0x0000000c0d0e7389 */ /* 0x00006400000c000b */
[----:B01----:R-:W-:Y:S01]  /*110a0*/  ENDCOLLECTIVE ;  /* 0x000000000000791b */ /* 0x003fe20003800000 */
.L_x_374:
[----:B------:R-:W-:-:S05]  /*110b0*/  IADD3 R2, P1, R2, R0, RZ ;  /* 0x0000000002027210 */ /* 0x000fca0007f3e0ff */
[----:B------:R-:W-:Y:S01]  /*110c0*/  IMAD.X R3, RZ, RZ, R3, P1 ;  /* 0x000000ffff037224 */ /* 0x000fe200008e0603 */
[----:B------:R-:W-:-:S04]  /*110d0*/  LOP3.LUT P1, RZ, R29, 0x1, RZ, 0xc0, !PT ;  /* 0x000000011dff7812 */ /* 0x000fc8000782c0ff */
[----:B------:R-:W-:Y:S01]  /*110e0*/  ISETP.LT.OR P2, PT, R6, 0x1, !P1 ;  /* 0x000000010600780c */ /* 0x000fe20004f41670 */
[----:B------:R-:W-:-:S12]  /*110f0*/  IMAD.MOV.U32 R13, RZ, RZ, R18 ;  /* 0x000000ffff0d7224 */ /* 0x000fd800078e0012 */
[----:B------:R-:W-:Y:S01]  /*11100*/  @!PT LDS RZ, [RZ] ;  /* 0x00000000fffff984 */ /* 0x000fe20000000800 */
[----:B------:R-:W-:Y:S01]  /*11110*/  @!PT LDS RZ, [RZ] ;  /* 0x00000000fffff984 */ /* 0x000fe20000000800 */
[----:B------:R-:W-:Y:S01]  /*11120*/  @!PT LDS RZ, [RZ] ;  /* 0x00000000fffff984 */ /* 0x000fe20000000800 */
[----:B------:R-:W-:Y:S01]  /*11130*/  LDGSTS.E.BYPASS.LTC128B.128 [R5+0x400], desc[UR36][R2.64], !P2 ;  /* 0x0040000002057fae */ /* 0x000fe2000d101d64 */
[----:B------:R-:W-:-:S13]  /*11140*/  ISETP.LT.OR P2, PT, R6, 0x1, !P0 ;  /* 0x000000010600780c */ /* 0x000fda0004741670 */
[----:B------:R0:W-:Y:S02]  /*11150*/  LDGSTS.E.BYPASS.LTC128B.128 [R5+0x3400], desc[UR36][R2.64+0x80], !P2 ;  /* 0x0340008002057fae */ /* 0x0001e4000d101d64 */
[----:B0-----:R-:W-:-:S07]  /*11160*/  IMAD.MOV.U32 R3, RZ, RZ, R14 ;  /* 0x000000ffff037224 */ /* 0x001fce00078e000e */
[----:B------:R-:W-:Y:S05]  /*11170*/  WARPSYNC.COLLECTIVE R15, `(.L_x_375) ;  /* 0x000000000f087348 */ /* 0x000fea0003c00000 */
[----:B------:R0:W1:Y:S02]  /*11180*/  SHFL.IDX P6, R14, R13, R12, R11 ;  /* 0x0000000c0d0e7389 */ /* 0x00006400000c000b */
[----:B01----:R-:W-:Y:S01]  /*11190*/  ENDCOLLECTIVE ;  /* 0x000000000000791b */ /* 0x003fe20003800000 */
.L_x_375:
[----:B------:R-:W-:Y:S01]  /*111a0*/  IMAD.MOV.U32 R13, RZ, RZ, R24 ;  /* 0x000000ffff0d7224 */ /* 0x000fe200078e0018 */
[----:B------:R-:W-:Y:S01]  /*111b0*/  MOV R12, 0x2 ;  /* 0x00000002000c7802 */ /* 0x000fe20000000f00 */
[----:B------:R-:W-:-:S07]  /*111c0*/  IMAD.MOV.U32 R2, RZ, RZ, R14 ;  /* 0x000000ffff027224 */ /* 0x000fce00078e000e */
[----:B------:R-:W-:Y:S05]  /*111d0*/  WARPSYNC.COLLECTIVE R15, `(.L_x_376) ;  /* 0x000000000f087348 */ /* 0x000fea0003c00000 */
[----:B------:R0:W1:Y:S02]  /*111e0*/  SHFL.IDX P6, R14, R13, R12, R11 ;  /* 0x0000000c0d0e7389 */ /* 0x00006400000c000b */
[----:B01----:R-:W-:Y:S01]  /*111f0*/  ENDCOLLECTIVE ;  /* 0x000000000000791b */ /* 0x003fe20003800000 */
.L_x_376:
[----:B------:R-:W-:-:S05]  /*11200*/  IADD3 R2, P2, R2, R0, RZ ;  /* 0x0000000002027210 */ /* 0x000fca0007f5e0ff */
[----:B------:R-:W-:Y:S01]  /*11210*/  IMAD.X R3, RZ, RZ, R3, P2 ;  /* 0x000000ffff037224 */ /* 0x000fe200010e0603 */
        /* <DEDUP_REMOVED lines=12> */
.L_x_377:
[----:B------:R-:W-:Y:S02]  /*112e0*/  IMAD.MOV.U32 R13, RZ, RZ, R24 ;  /* 0x000000ffff0d7224 */ /* 0x000fe400078e0018 */
[----:B------:R-:W-:Y:S02]  /*112f0*/  IMAD.MOV.U32 R12, RZ, RZ, 0x3 ;  /* 0x00000003ff0c7424 */ /* 0x000fe400078e00ff */
[----:B------:R-:W-:-:S07]  /*11300*/  IMAD.MOV.U32 R2, RZ, RZ, R14 ;  /* 0x000000ffff027224 */ /* 0x000fce00078e000e */
[----:B------:R-:W-:Y:S05]  /*11310*/  WARPSYNC.COLLECTIVE R15, `(.L_x_378) ;  /* 0x000000000f087348 */ /* 0x000fea0003c00000 */
[----:B------:R0:W1:Y:S02]  /*11320*/  SHFL.IDX P6, R14, R13, R12, R11 ;  /* 0x0000000c0d0e7389 */ /* 0x00006400000c000b */
[----:B01----:R-:W-:Y:S01]  /*11330*/  ENDCOLLECTIVE ;  /* 0x000000000000791b */ /* 0x003fe20003800000 */
.L_x_378:
        /* <DEDUP_REMOVED lines=14> */
.L_x_379:
[----:B------:R-:W-:Y:S02]  /*11420*/  IMAD.MOV.U32 R13, RZ, RZ, R24 ;  /* 0x000000ffff0d7224 */ /* 0x000fe400078e0018 */
[----:B------:R-:W-:Y:S02]  /*11430*/  IMAD.MOV.U32 R12, RZ, RZ, 0x4 ;  /* 0x00000004ff0c7424 */ /* 0x000fe400078e00ff */
[----:B------:R-:W-:-:S07]  /*11440*/  IMAD.MOV.U32 R2, RZ, RZ, R14 ;  /* 0x000000ffff027224 */ /* 0x000fce00078e000e */
[----:B------:R-:W-:Y:S05]  /*11450*/  WARPSYNC.COLLECTIVE R15, `(.L_x_380) ;  /* 0x000000000f087348 */ /* 0x000fea0003c00000 */
[----:B------:R0:W1:Y:S02]  /*11460*/  SHFL.IDX P6, R14, R13, R12, R11 ;  /* 0x0000000c0d0e7389 */ /* 0x00006400000c000b */
[----:B01----:R-:W-:Y:S01]  /*11470*/  ENDCOLLECTIVE ;  /* 0x000000000000791b */ /* 0x003fe20003800000 */
.L_x_380:
[----:B------:R-:W-:-:S04]  /*11480*/  IADD3 R2, P2, R2, R0, RZ ;  /* 0x0000000002027210 */ /* 0x000fc80007f5e0ff */
[----:B------:R-:W-:Y:S02]  /*11490*/  IADD3.X R3, RZ, R3, RZ, P2, !PT ;  /* 0x00000003ff037210 */ /* 0x000fe400017fe4ff */
        /* <DEDUP_REMOVED lines=12> */
.L_x_381:
[----:B------:R-:W-:Y:S02]  /*11560*/  IMAD.MOV.U32 R13, RZ, RZ, R24 ;  /* 0x000000ffff0d7224 */ /* 0x000fe400078e0018 */
[----:B------:R-:W-:Y:S02]  /*11570*/  IMAD.MOV.U32 R12, RZ, RZ, 0x5 ;  /* 0x00000005ff0c7424 */ /* 0x000fe400078e00ff */
[----:B------:R-:W-:-:S07]  /*11580*/  IMAD.MOV.U32 R2, RZ, RZ, R14 ;  /* 0x000000ffff027224 */ /* 0x000fce00078e000e */
[----:B------:R-:W-:Y:S05]  /*11590*/  WARPSYNC.COLLECTIVE R15, `(.L_x_382) ;  /* 0x000000000f087348 */ /* 0x000fea0003c00000 */
[----:B------:R0:W1:Y:S02]  /*115a0*/  SHFL.IDX P6, R14, R13, R12, R11 ;  /* 0x0000000c0d0e7389 */ /* 0x00006400000c000b */
[----:B01----:R-:W-:Y:S01]  /*115b0*/  ENDCOLLECTIVE ;  /* 0x000000000000791b */ /* 0x003fe20003800000 */
.L_x_382:
[----:B------:R-:W-:-:S05]  /*115c0*/  IADD3 R2, P2, R2, R0, RZ ;  /* 0x0000000002027210 */ /* 0x000fca0007f5e0ff */
        /* <DEDUP_REMOVED lines=12> */
.L_x_383:
[----:B------:R-:W-:Y:S01]  /*11690*/  @!PT LDS RZ, [RZ] ;  /* 0x00000000fffff984 */ /* 0x000fe20000000800 */
[----:B------:R-:W-:Y:S01]  /*116a0*/  @!PT LDS RZ, [RZ] ;  /* 0x00000000fffff984 */ /* 0x000fe20000000800 */
[----:B------:R-:W-:Y:S01]  /*116b0*/  @!PT LDS RZ, [RZ] ;  /* 0x00000000fffff984 */ /* 0x000fe20000000800 */
[----:B------:R0:W-:Y:S01]  /*116c0*/  LDGSTS.E.BYPASS.LTC128B.128 [R5+0x5400], desc[UR36][R2.64+0x80], !P2 ;  /* 0x0540008002057fae */ /* 0x0001e2000d101d64 */
[----:B------:R-:W-:Y:S05]  /*116d0*/  BRA `(.L_x_384) ;  /* 0xffffffbc00fc7947 */ /* 0x000fea000383ffff */
.L_x_289:
[----:B0-----:R0:W1:Y:S02]  /*116e0*/  SYNCS.PHASECHK.TRANS64.TRYWAIT P0, [R0+URZ+0x2a860], R3 ;  /* 0x02a86003000075a7 */ /* 0x001064000800017f */
[----:B-1----:R-:W-:Y:S05]  /*116f0*/  @!P0 NANOSLEEP.SYNCS 0x989680 ;  /* 0x009896800000895d */ /* 0x002fea0003900000 */
[----:B------:R-:W1:Y:S02]  /*11700*/  @!P0 SYNCS.PHASECHK.TRANS64 P0, [R0+URZ+0x2a860], R3 ;  /* 0x02a86003000085a7 */ /* 0x000e64000800007f */
[----:B-1----:R-:W-:Y:S05]  /*11710*/  @!P0 BRA `(.L_x_289) ;  /* 0xfffffffc00f08947 */ /* 0x002fea000383ffff */
[----:B------:R-:W-:Y:S05]  /*11720*/  BRA `(.L_x_385) ;  /* 0xffffffc4000c7947 */ /* 0x000fea000383ffff */
.L_x_290:
[----:B------:R-:W-:Y:S01]  /*11730*/  BSSY B0, `(.L_x_386) ;  /* 0x0000008000007945 */ /* 0x000fe20003800000 */
[----:B------:R-:W-:Y:S02]  /*11740*/  IMAD.MOV.U32 R13, RZ, RZ, R24 ;  /* 0x000000ffff0d7224 */ /* 0x000fe400078e0018 */
[----:B------:R-:W-:Y:S02]  /*11750*/  IMAD.MOV.U32 R12, RZ, RZ, RZ ;  /* 0x000000ffff0c7224 */ /* 0x000fe400078e00ff */
[----:B------:R-:W-:Y:S02]  /*11760*/  IMAD.MOV.U32 R11, RZ, RZ, 0x181f ;  /* 0x0000181fff0b7424 */ /* 0x000fe400078e00ff */
[----:B------:R-:W-:-:S07]  /*11770*/  IMAD.MOV.U32 R15, RZ, RZ, -0x1 ;  /* 0xffffffffff0f7424 */ /* 0x000fce00078e00ff */
[----:B0-2---:R-:W-:Y:S05]  /*11780*/  WARPSYNC.COLLECTIVE R15, `(.L_x_387) ;  /* 0x000000000f087348 */ /* 0x005fea0003c00000 */
[----:B--2---:R1:W2:Y:S02]  /*11790*/  SHFL.IDX P6, R14, R13, R12, R11 ;  /* 0x0000000c0d0e7389 */ /* 0x0042a400000c000b */
[----:B012---:R-:W-:Y:S01]  /*117a0*/  ENDCOLLECTIVE ;  /* 0x000000000000791b */ /* 0x007fe20003800000 */
.L_x_387:
[----:B------:R-:W-:Y:S05]  /*117b0*/  BSYNC B0 ;  /* 0x0000000000007941 */ /* 0x000fea0003800000 */
.L_x_386:
[----:B------:R-:W0:Y:S01]  /*117c0*/  S2R R4, SR_TID.X ;  /* 0x0000000000047919 */ /* 0x000e220000002100 */
[----:B------:R-:W-:Y:S01]  /*117d0*/  IMAD.MOV.U32 R13, RZ, RZ, R18 ;  /* 0x000000ffff0d7224 */ /* 0x000fe200078e0012 */
[C---:B------:R-:W-:Y:S01]  /*117e0*/  LOP3.LUT R2, R29.reuse, 0x1, RZ, 0xc0, !PT ;  /* 0x000000011d027812 */ /* 0x040fe200078ec0ff */
[----:B------:R-:W-:Y:S01]  /*117f0*/  IMAD.MOV.U32 R12, RZ, RZ, RZ ;  /* 0x000000ffff0c7224 */ /* 0x000fe200078e00ff */
[----:B------:R-:W-:Y:S01]  /*11800*/  LOP3.LUT P0, RZ, R29, 0x2, RZ, 0xc0, !PT ;  /* 0x000000021dff7812 */ /* 0x000fe2000780c0ff */
[----:B------:R-:W-:Y:S01]  /*11810*/  IMAD.MOV.U32 R11, RZ, RZ, 0x181f ;  /* 0x0000181fff0b7424 */ /* 0x000fe200078e00ff */
[----:B------:R-:W-:Y:S01]  /*11820*/  ISETP.NE.U32.AND P1, PT, R2, 0x1, PT ;  /* 0x000000010200780c */ /* 0x000fe20003f25070 */
[----:B------:R-:W-:Y:S01]  /*11830*/  IMAD.MOV.U32 R15, RZ, RZ, -0x1 ;  /* 0xffffffffff0f7424 */ /* 0x000fe200078e00ff */
[C---:B------:R-:W-:Y:S01]  /*11840*/  ISETP.LT.OR P4, PT, R6.reuse, 0x1, !P0 ;  /* 0x000000010600780c */ /* 0x040fe20004781670 */
[----:B------:R-:W-:Y:S01]  /*11850*/  IMAD.MOV.U32 R3, RZ, RZ, R14 ;  /* 0x000000ffff037224 */ /* 0x000fe200078e000e */
[----:B------:R-:W-:-:S13]  /*11860*/  ISETP.LT.OR P3, PT, R6, 0x1, P1 ;  /* 0x000000010600780c */ /* 0x000fda0000f61670 */
[----:B0-----:R-:W-:Y:S05]  /*11870*/  WARPSYNC.COLLECTIVE R15, `(.L_x_388) ;  /* 0x000000000f087348 */ /* 0x001fea0003c00000 */
[----:B------:R1:W2:Y:S02]  /*11880*/  SHFL.IDX P6, R14, R13, R12, R11 ;  /* 0x0000000c0d0e7389 */ /* 0x0002a400000c000b */
[----:B012---:R-:W-:Y:S01]  /*11890*/  ENDCOLLECTIVE ;  /* 0x000000000000791b */ /* 0x007fe20003800000 */
.L_x_388:
[----:B------:R-:W-:Y:S02]  /*118a0*/  IMAD.MOV.U32 R13, RZ, RZ, R24 ;  /* 0x000000ffff0d7224 */ /* 0x000fe400078e0018 */
[----:B------:R-:W-:Y:S01]  /*118b0*/  IMAD.MOV.U32 R12, RZ, RZ, 0x1 ;  /* 0x00000001ff0c7424 */ /* 0x000fe200078e00ff */
[----:B------:R-:W-:-:S04]  /*118c0*/  SHF.L.U32 R4, R4, 0x3, RZ ;  /* 0x0000000304047819 */ /* 0x000fc800000006ff */
[----:B------:R-:W-:-:S05]  /*118d0*/  LOP3.LUT R4, R4, 0x38, RZ, 0xc0, !PT ;  /* 0x0000003804047812 */ /* 0x000fca00078ec0ff */
[----:B------:R-:W-:Y:S02]  /*118e0*/  IMAD.SHL.U32 R5, R4, 0x2, RZ ;  /* 0x0000000204057824 */ /* 0x000fe400078e00ff */
[----:B------:R-:W-:-:S03]  /*118f0*/  IMAD R4, R7, 0x2, R22 ;  /* 0x0000000207047824 */ /* 0x000fc600078e0216 */
[----:B------:R-:W-:-:S13]  /*11900*/  IADD3 R2, P2, R14, R5, RZ ;  /* 0x000000050e027210 */ /* 0x000fda0007f5e0ff */
[----:B------:R-:W-:Y:S05]  /*11910*/  WARPSYNC.COLLECTIVE R15, `(.L_x_389) ;  /* 0x000000000f087348 */ /* 0x000fea0003c00000 */
[----:B------:R0:W1:Y:S02]  /*11920*/  SHFL.IDX P6, R14, R13, R12, R11 ;  /* 0x0000000c0d0e7389 */ /* 0x00006400000c000b */
[----:B01----:R-:W-:Y:S01]  /*11930*/  ENDCOLLECTIVE ;  /* 0x000000000000791b */ /* 0x003fe20003800000 */
.L_x_389:
[----:B------:R-:W-:-:S05]  /*11940*/  IMAD.X R3, RZ, RZ, R3, P2 ;  /* 0x000000ffff037224 */ /* 0x000fca00010e0603 */
[----:B------:R-:W-:Y:S01]  /*11950*/  @!PT LDS RZ, [RZ] ;  /* 0x00000000fffff984 */ /* 0x000fe20000000800 */
[----:B------:R-:W-:Y:S01]  /*11960*/  @!PT LDS RZ, [RZ] ;  /* 0x00000000fffff984 */ /* 0x000fe20000000800 */
[----:B------:R-:W-:Y:S01]  /*11970*/  @!PT LDS RZ, [RZ] ;  /* 0x00000000fffff984 */ /* 0x000fe20000000800 */
[----:B------:R0:W-:Y:S01]  /*11980*/  LDGSTS.E.BYPASS.LTC128B.128 [R4+0x400], desc[UR36][R2.64], !P3 ;  /* 0x0040000002047fae */ /* 0x0001e2000d901d64 */
[----:B------:R-:W-:-:S03]  /*11990*/  ISETP.LT.OR P3, PT, R6, 0x11, P1 ;  /* 0x000000110600780c */ /* 0x000fc60000f61670 */
[----:B------:R0:W-:Y:S01]  /*119a0*/  LDGSTS.E.BYPASS.LTC128B.128 [R4+0x3400], desc[UR36][R2.64+0x80], !P4 ;  /* 0x0340008002047fae */ /* 0x0001e2000e101d64 */
[----:B------:R-:W-:Y:S01]  /*119b0*/  ISETP.LT.OR P4, PT, R6, 0x11, !P0 ;  /* 0x000000110600780c */ /* 0x000fe20004781670 */
[----:B------:R-:W-:Y:S02]  /*119c0*/  IMAD.MOV.U32 R13, RZ, RZ, R18 ;  /* 0x000000ffff0d7224 */ /* 0x000fe400078e0012 */
[----:B------:R-:W-:-:S10]  /*119d0*/  IMAD.MOV.U32 R8, RZ, RZ, R14 ;  /* 0x000000ffff087224 */ /* 0x000fd400078e000e */
[----:B0-----:R-:W-:Y:S05]  /*119e0*/  WARPSYNC.COLLECTIVE R15, `(.L_x_390) ;  /* 0x000000000f087348 */ /* 0x001fea0003c00000 */
[----:B------:R1:W2:Y:S02]  /*119f0*/  SHFL.IDX P6, R14, R13, R12, R11 ;  /* 0x0000000c0d0e7389 */ /* 0x0002a400000c000b */
[----:B012---:R-:W-:Y:S01]  /*11a00*/  ENDCOLLECTIVE ;  /* 0x000000000000791b */ /* 0x007fe20003800000 */
.L_x_390:
[----:B------:R-:W-:Y:S01]  /*11a10*/  IMAD.MOV.U32 R13, RZ, RZ, R24 ;  /* 0x000000ffff0d7224 */ /* 0x000fe200078e0018 */
[----:B------:R-:W-:Y:S02]  /*11a20*/  MOV R12, 0x2 ;  /* 0x00000002000c7802 */ /* 0x000fe40000000f00 */
[----:B------:R-:W-:-:S13]  /*11a30*/  IADD3 R2, P2, R14, R5, RZ ;  /* 0x000000050e027210 */ /* 0x000fda0007f5e0ff */
[----:B------:R-:W-:Y:S05]  /*11a40*/  WARPSYNC.COLLECTIVE R15, `(.L_x_391) ;  /* 0x000000000f087348 */ /* 0x000fea0003c00000 */
[----:B------:R0:W1:Y:S02]  /*11a50*/  SHFL.IDX P6, R14, R13, R12, R11 ;  /* 0x0000000c0d0e7389 */ /* 0x00006400000c000b */
[----:B01----:R-:W-:Y:S01]  /*11a60*/  ENDCOLLECTIVE ;  /* 0x000000000000791b */ /* 0x003fe20003800000 */
.L_x_391:
        /* <DEDUP_REMOVED lines=13> */
.L_x_392:
[----:B------:R-:W-:Y:S02]  /*11b40*/  IMAD.MOV.U32 R13, RZ, RZ, R24 ;  /* 0x000000ffff0d7224 */ /* 0x000fe400078e0018 */
[----:B------:R-:W-:Y:S02]  /*11b50*/  IMAD.MOV.U32 R12, RZ, RZ, 0x3 ;  /* 0x00000003ff0c7424 */ /* 0x000fe400078e00ff */
[----:B------:R-:W-:-:S07]  /*11b60*/  IMAD.MOV.U32 R10, RZ, RZ, R14 ;  /* 0x000000ffff0a7224 */ /* 0x000fce00078e000e */
[----:B------:R-:W-:Y:S05]  /*11b70*/  WARPSYNC.COLLECTIVE R15, `(.L_x_393) ;  /* 0x000000000f087348 */ /* 0x000fea0003c00000 */
[----:B------:R0:W1:Y:S02]  /*11b80*/  SHFL.IDX P6, R14, R13, R12, R11 ;  /* 0x0000000c0d0e7389 */ /* 0x00006400000c000b */
[----:B01----:R-:W-:Y:S01]  /*11b90*/  ENDCOLLECTIVE ;  /* 0x000000000000791b */ /* 0x003fe20003800000 */
.L_x_393:
[----:B------:R-:W-:-:S05]  /*11ba0*/  IADD3 R2, P2, R10, R5, RZ ;  /* 0x000000050a027210 */ /* 0x000fca0007f5e0ff */
[----:B------:R-:W-:-:S05]  /*11bb0*/  IMAD.X R3, RZ, RZ, R7, P2 ;  /* 0x000000ffff037224 */ /* 0x000fca00010e0607 */
        /* <DEDUP_REMOVED lines=12> */
.L_x_394:
[----:B------:R-:W-:Y:S01]  /*11c80*/  MOV R13, R24 ;  /* 0x00000018000d7202 */ /* 0x000fe20000000f00 */
[----:B------:R-:W-:Y:S01]  /*11c90*/  IMAD.MOV.U32 R12, RZ, RZ, 0x4 ;  /* 0x00000004ff0c7424 */ /* 0x000fe200078e00ff */
[----:B------:R-:W-:-:S13]  /*11ca0*/  IADD3 R2, P2, R14, R5, RZ ;  /* 0x000000050e027210 */ /* 0x000fda0007f5e0ff */
[----:B------:R-:W-:Y:S05]  /*11cb0*/  WARPSYNC.COLLECTIVE R15, `(.L_x_395) ;  /* 0x000000000f087348 */ /* 0x000fea0003c00000 */
[----:B------:R0:W1:Y:S02]  /*11cc0*/  SHFL.IDX P6, R14, R13, R12, R11 ;  /* 0x0000000c0d0e7389 */ /* 0x00006400000c000b */
[----:B01----:R-:W-:Y:S01]  /*11cd0*/  ENDCOLLECTIVE ;  /* 0x000000000000791b */ /* 0x003fe20003800000 */
.L_x_395:
        /* <DEDUP_REMOVED lines=13> */
.L_x_396:
[----:B------:R-:W-:Y:S02]  /*11db0*/  IMAD.MOV.U32 R13, RZ, RZ, R24 ;  /* 0x000000ffff0d7224 */ /* 0x000fe400078e0018 */
[----:B------:R-:W-:Y:S02]  /*11dc0*/  IMAD.MOV.U32 R12, RZ, RZ, 0x5 ;  /* 0x00000005ff0c7424 */ /* 0x000fe400078e00ff */
[----:B------:R-:W-:-:S07]  /*11dd0*/  IMAD.MOV.U32 R10, RZ, RZ, R14 ;  /* 0x000000ffff0a7224 */ /* 0x000fce00078e000e */
[----:B------:R-:W-:Y:S05]  /*11de0*/  WARPSYNC.COLLECTIVE R15, `(.L_x_397) ;  /* 0x000000000f087348 */ /* 0x000fea0003c00000 */
[----:B------:R0:W1:Y:S02]  /*11df0*/  SHFL.IDX P6, R14, R13, R12, R11 ;  /* 0x0000000c0d0e7389 */ /* 0x00006400000c000b */
[----:B01----:R-:W-:Y:S01]  /*11e00*/  ENDCOLLECTIVE ;  /* 0x000000000000791b */ /* 0x003fe20003800000 */
.L_x_397:
[----:B------:R-:W-:-:S05]  /*11e10*/  IADD3 R2, P2, R10, R5, RZ ;  /* 0x000000050a027210 */ /* 0x000fca0007f5e0ff */
[----:B------:R-:W-:-:S05]  /*11e20*/  IMAD.X R3, RZ, RZ, R7, P2 ;  /* 0x000000ffff037224 */ /* 0x000fca00010e0607 */
[----:B------:R-:W-:Y:S01]  /*11e30*/  @!PT LDS RZ, [RZ] ;  /* 0x00000000fffff984 */ /* 0x000fe20000000800 */
[----:B------:R-:W-:Y:S01]  /*11e40*/  @!PT LDS RZ, [RZ] ;  /* 0x00000000fffff984 */ /* 0x000fe20000000800 */
[----:B------:R-:W-:Y:S01]  /*11e50*/  @!PT LDS RZ, [RZ] ;  /* 0x00000000fffff984 */ /* 0x000fe20000000800 */
[----:B------:R0:W-:Y:S01]  /*11e60*/  LDGSTS.E.BYPASS.LTC128B.128 [R4+0x2400], desc[UR36][R2.64], !P3 ;  /* 0x0240000002047fae */ /* 0x0001e2000d901d64 */
[----:B------:R-:W-:-:S03]  /*11e70*/  IMAD.MOV.U32 R13, RZ, RZ, R18 ;  /* 0x000000ffff0d7224 */ /* 0x000fc600078e0012 */
[----:B------:R0:W-:Y:S01]  /*11e80*/  LDGSTS.E.BYPASS.LTC128B.128 [R4+0x5400], desc[UR36][R2.64+0x80], !P4 ;  /* 0x0540008002047fae */ /* 0x0001e2000e101d64 */
[----:B------:R-:W-:-:S07]  /*11e90*/  IMAD.MOV.U32 R24, RZ, RZ, R14 ;  /* 0x000000ffff187224 */ /* 0x000fce00078e000e */
[----:B0-----:R-:W-:Y:S05]  /*11ea0*/  WARPSYNC.COLLECTIVE R15, `(.L_x_398) ;  /* 0x000000000f087348 */ /* 0x001fea0003c00000 */
[----:B------:R1:W2:Y:S02]  /*11eb0*/  SHFL.IDX P6, R14, R13, R12, R11 ;  /* 0x0000000c0d0e7389 */ /* 0x0002a400000c000b */
[----:B012---:R-:W-:Y:S01]  /*11ec0*/  ENDCOLLECTIVE ;  /* 0x000000000000791b */ /* 0x007fe20003800000 */
.L_x_398:
[----:B------:R-:W-:Y:S05]  /*11ed0*/  BRA `(.L_x_399) ;  /* 0xffffffc000087947 */ /* 0x000fea000383ffff */
.L_x_295:
[----:B------:R-:W-:Y:S01]  /*11ee0*/  BSSY B0, `(.L_x_400) ;  /* 0x0000008000007945 */ /* 0x000fe20003800000 */
[----:B------:R-:W-:Y:S01]  /*11ef0*/  MOV R13, R16 ;  /* 0x00000010000d7202 */ /* 0x000fe20000000f00 */
[----:B------:R-:W-:Y:S02]  /*11f00*/  IMAD.MOV.U32 R12, RZ, RZ, RZ ;  /* 0x000000ffff0c7224 */ /* 0x000fe400078e00ff */
[----:B------:R-:W-:Y:S02]  /*11f10*/  IMAD.MOV.U32 R11, RZ, RZ, 0x1f ;  /* 0x0000001fff0b7424 */ /* 0x000fe400078e00ff */
[----:B------:R-:W-:-:S07]  /*11f20*/  IMAD.MOV.U32 R15, RZ, RZ, -0x1 ;  /* 0xffffffffff0f7424 */ /* 0x000fce00078e00ff */
[----:B------:R-:W-:Y:S05]  /*11f30*/  WARPSYNC.COLLECTIVE R15, `(.L_x_401) ;  /* 0x000000000f087348 */ /* 0x000fea0003c00000 */
[----:B------:R0:W1:Y:S02]  /*11f40*/  SHFL.IDX P6, R14, R13, R12, R11 ;  /* 0x0000000c0d0e7389 */ /* 0x00006400000c000b */
[----:B01----:R-:W-:Y:S01]  /*11f50*/  ENDCOLLECTIVE ;  /* 0x000000000000791b */ /* 0x003fe20003800000 */
.L_x_401:
[----:B------:R-:W-:Y:S05]  /*11f60*/  BSYNC B0 ;  /* 0x0000000000007941 */ /* 0x000fea0003800000 */
.L_x_400:
[----:B------:R-:W-:Y:S01]  /*11f70*/  IMAD.MOV.U32 R13, RZ, RZ, R16 ;  /* 0x000000ffff0d7224 */ /* 0x000fe200078e0010 */
[----:B------:R-:W-:Y:S01]  /*11f80*/  IADD3 R7, R19, R9, RZ ;  /* 0x0000000913077210 */ /* 0x000fe20007ffe0ff */
[----:B------:R-:W-:Y:S02]  /*11f90*/  IMAD.MOV.U32 R12, RZ, RZ, 0x1 ;  /* 0x00000001ff0c7424 */ /* 0x000fe400078e00ff */
[----:B------:R-:W-:Y:S02]  /*11fa0*/  IMAD.MOV.U32 R11, RZ, RZ, 0x1f ;  /* 0x0000001fff0b7424 */ /* 0x000fe400078e00ff */
[----:B------:R-:W-:Y:S02]  /*11fb0*/  IMAD.MOV.U32 R15, RZ, RZ, -0x1 ;  /* 0xffffffffff0f7424 */ /* 0x000fe400078e00ff */
[----:B------:R-:W-:-:S07]  /*11fc0*/  IMAD.MOV.U32 R0, RZ, RZ, R14 ;  /* 0x000000ffff007224 */ /* 0x000fce00078e000e */
[----:B------:R-:W-:Y:S05]  /*11fd0*/  WARPSYNC.COLLECTIVE R15, `(.L_x_402) ;  /* 0x000000000f087348 */ /* 0x000fea0003c00000 */
[----:B------:R0:W1:Y:S02]  /*11fe0*/  SHFL.IDX P6, R14, R13, R12, R11 ;  /* 0x0000000c0d0e7389 */ /* 0x00006400000c000b */
[----:B01----:R-:W-:Y:S01]  /*11ff0*/  ENDCOLLECTIVE ;  /* 0x000000000000791b */ /* 0x003fe20003800000 */
.L_x_402:
[----:B------:R-:W-:Y:S02]  /*12000*/  ULDC UR4, c[0x0][0xc3c] ;  /* 0x00030f0000047ab9 */ /* 0x000fe40000000800 */
[----:B------:R-:W-:-:S13]  /*12010*/  ISETP.GE.OR P1, PT, R7, UR4, !P0 ;  /* 0x0000000407007c0c */ /* 0x000fda000c726670 */
[----:B------:R-:W0:Y:S08]  /*12020*/  @!P1 LDC.64 R4, c[0x0][0xc80] ;  /* 0x00032000ff049b82 */ /* 0x000e300000000a00 */
[----:B------:R-:W1:Y:S01]  /*12030*/  @!P1 LDC.64 R2, c[0x0][0xc78] ;  /* 0x00031e00ff029b82 */ /* 0x000e620000000a00 */
[----:B------:R-:W-:Y:S01]  /*12040*/  CS2R R10, SRZ ;  /* 0x00000000000a7805 */ /* 0x000fe2000001ff00 */
[----:B------:R-:W-:-:S02]  /*12050*/  IMAD.MOV.U32 R8, RZ, RZ, R14 ;  /* 0x000000ffff087224 */ /* 0x000fc400078e000e */
[----:B0-----:R-:W-:-:S06]  /*12060*/  @!P1 IMAD.WIDE R4, R7, 0x4, R4 ;  /* 0x0000000407049825 */ /* 0x001fcc00078e0204 */
[----:B------:R-:W2:Y:S01]  /*12070*/  @!P1 LDG.E R4, desc[UR36][R4.64] ;  /* 0x0000002404049981 */ /* 0x000ea2000c1e1900 */
[----:B-1----:R-:W-:-:S06]  /*12080*/  @!P1 IMAD.WIDE R2, R7, 0x4, R2 ;  /* 0x0000000407029825 */ /* 0x002fcc00078e0202 */
[----:B------:R-:W3:Y:S01]  /*12090*/  @!P1 LDG.E R2, desc[UR36][R2.64] ;  /* 0x0000002402029981 */ /* 0x000ee2000c1e1900 */
[----:B------:R-:W-:Y:S01]  /*120a0*/  IMAD.MOV.U32 R7, RZ, RZ, RZ ;  /* 0x000000ffff077224 */ /* 0x000fe200078e00ff */
[C---:B------:R-:W-:Y:S02]  /*120b0*/  ISETP.GE.U32.AND P2, PT, R9.reuse, 0x2, PT ;  /* 0x000000020900780c */ /* 0x040fe40003f46070 */
[C---:B------:R-:W-:Y:S02]  /*120c0*/  ISETP.GE.U32.AND P3, PT, R9.reuse, 0x4, PT ;  /* 0x000000040900780c */ /* 0x040fe40003f66070 */
[C---:B------:R-:W-:Y:S02]  /*120d0*/  ISETP.GE.U32.AND P4, PT, R9.reuse, 0x8, PT ;  /* 0x000000080900780c */ /* 0x040fe40003f86070 */
[C---:B------:R-:W-:Y:S01]  /*120e0*/  ISETP.GE.U32.AND P5, PT, R9.reuse, 0x10, PT ;  /* 0x000000100900780c */ /* 0x040fe20003fa6070 */
[----:B--2---:R-:W-:Y:S02]  /*120f0*/  @!P1 IMAD.MOV.U32 R7, RZ, RZ, R4 ;  /* 0x000000ffff079224 */ /* 0x004fe400078e0004 */
[----:B---3--:R-:W-:Y:S01]  /*12100*/  @!P1 IMAD.MOV.U32 R10, RZ, RZ, R2 ;  /* 0x000000ffff0a9224 */ /* 0x008fe200078e0002 */
[----:B------:R-:W-:-:S03]  /*12110*/  ISETP.NE.AND P1, PT, R9, RZ, PT ;  /* 0x000000ff0900720c */ /* 0x000fc60003f25270 */
[----:B------:R-:W-:-:S10]  /*12120*/  IMAD R13, R10, R7, RZ ;  /* 0x000000070a0d7224 */ /* 0x000fd400078e02ff */
[----:B------:R-:W-:Y:S05]  /*12130*/  WARPSYNC.COLLECTIVE R15, `(.L_x_403) ;  /* 0x000000000f087348 */ /* 0x000fea0003c00000 */
[----:B------:R0:W1:Y:S02]  /*12140*/  SHFL.UP P6, R14, R13, R12, R11 ;  /* 0x0400000c0d0e7389 */ /* 0x00006400000c000b */
[----:B01----:R-:W-:Y:S01]  /*12150*/  ENDCOLLECTIVE ;  /* 0x000000000000791b */ /* 0x003fe20003800000 */
.L_x_403:
[----:B------:R-:W-:Y:S01]  /*12160*/  IMAD.MOV.U32 R12, RZ, RZ, 0x2 ;  /* 0x00000002ff0c7424 */ /* 0x000fe200078e00ff */
[----:B------:R-:W-:-:S05]  /*12170*/  SEL R6, R14, RZ, P1 ;  /* 0x000000ff0e067207 */ /* 0x000fca0000800000 */
[----:B------:R-:W-:-:S04]  /*12180*/  IMAD.IADD R6, R13, 0x1, R6 ;  /* 0x000000010d067824 */ /* 0x000fc800078e0206 */
[----:B------:R-:W-:-:S07]  /*12190*/  IMAD.MOV.U32 R13, RZ, RZ, R6 ;  /* 0x000000ffff0d7224 */ /* 0x000fce00078e0006 */
[----:B------:R-:W-:Y:S05]  /*121a0*/  WARPSYNC.COLLECTIVE R15, `(.L_x_404) ;  /* 0x000000000f087348 */ /* 0x000fea0003c00000 */
[----:B------:R0:W1:Y:S02]  /*121b0*/  SHFL.UP P6, R14, R13, R12, R11 ;  /* 0x0400000c0d0e7389 */ /* 0x00006400000c000b */
[----:B01----:R-:W-:Y:S01]  /*121c0*/  ENDCOLLECTIVE ;  /* 0x000000000000791b */ /* 0x003fe20003800000 */
.L_x_404:
[----:B------:R-:W-:Y:S01]  /*121d0*/  IMAD.MOV.U32 R12, RZ, RZ, 0x4 ;  /* 0x00000004ff0c7424 */ /* 0x000fe200078e00ff */
[----:B------:R-:W-:-:S05]  /*121e0*/  SEL R3, R14, RZ, P2 ;  /* 0x000000ff0e037207 */ /* 0x000fca0001000000 */
[----:B------:R-:W-:Y:S01]  /*121f0*/  IMAD.IADD R2, R6, 0x1, R3 ;  /* 0x0000000106027824 */ /* 0x000fe200078e0203 */
[----:B------:R-:W-:-:S03]  /*12200*/  MOV R6, RZ ;  /* 0x000000ff00067202 */ /* 0x000fc60000000f00 */
[----:B------:R-:W-:-:S07]  /*12210*/  IMAD.MOV.U32 R13, RZ, RZ, R2 ;  /* 0x000000ffff0d7224 */ /* 0x000fce00078e0002 */
[----:B------:R-:W-:Y:S05]  /*12220*/  WARPSYNC.COLLECTIVE R15, `(.L_x_405) ;  /* 0x000000000f087348 */ /* 0x000fea0003c00000 */
[----:B------:R0:W1:Y:S02]  /*12230*/  SHFL.UP P6, R14, R13, R12, R11 ;  /* 0x0400000c0d0e7389 */ /* 0x00006400000c000b */
[----:B01----:R-:W-:Y:S01]  /*12240*/  ENDCOLLECTIVE ;  /* 0x000000000000791b */ /* 0x003fe20003800000 */
.L_x_405:
[----:B------:R-:W-:Y:S01]  /*12250*/  IMAD.MOV.U32 R12, RZ, RZ, 0x8 ;  /* 0x00000008ff0c7424 */ /* 0x000fe200078e00ff */
[----:B------:R-:W-:-:S04]  /*12260*/  SEL R3, R14, RZ, P3 ;  /* 0x000000ff0e037207 */ /* 0x000fc80001800000 */
[----:B------:R-:W-:-:S05]  /*12270*/  IADD3 R3, R2, R3, RZ ;  /* 0x0000000302037210 */ /* 0x000fca0007ffe0ff */
[----:B------:R-:W-:-:S07]  /*12280*/  IMAD.MOV.U32 R13, RZ, RZ, R3 ;  /* 0x000000ffff0d7224 */ /* 0x000fce00078e0003 */
[----:B------:R-:W-:Y:S05]  /*12290*/  WARPSYNC.COLLECTIVE R15, `(.L_x_406) ;  /* 0x000000000f087348 */ /* 0x000fea0003c00000 */
[----:B------:R0:W1:Y:S02]  /*122a0*/  SHFL.UP P6, R14, R13, R12, R11 ;  /* 0x0400000c0d0e7389 */ /* 0x00006400000c000b */
[----:B01----:R-:W-:Y:S01]  /*122b0*/  ENDCOLLECTIVE ;  /* 0x000000000000791b */ /* 0x003fe20003800000 */
.L_x_406:
[----:B------:R-:W-:Y:S01]  /*122c0*/  IMAD.MOV.U32 R12, RZ, RZ, 0x10 ;  /* 0x00000010ff0c7424 */ /* 0x000fe200078e00ff */
[----:B------:R-:W-:-:S05]  /*122d0*/  SEL R4, R14, RZ, P4 ;  /* 0x000000ff0e047207 */ /* 0x000fca0002000000 */
[----:B------:R-:W-:-:S04]  /*122e0*/  IMAD.IADD R4, R3, 0x1, R4 ;  /* 0x0000000103047824 */ /* 0x000fc800078e0204 */
[----:B------:R-:W-:-:S07]  /*122f0*/  IMAD.MOV.U32 R13, RZ, RZ, R4 ;  /* 0x000000ffff0d7224 */ /* 0x000fce00078e0004 */
[----:B------:R-:W-:Y:S05]  /*12300*/  WARPSYNC.COLLECTIVE R15, `(.L_x_407) ;  /* 0x000000000f087348 */ /* 0x000fea0003c00000 */
[----:B------:R0:W1:Y:S02]  /*12310*/  SHFL.UP P6, R14, R13, R12, R11 ;  /* 0x0400000c0d0e7389 */ /* 0x00006400000c000b */
[----:B01----:R-:W-:Y:S01]  /*12320*/  ENDCOLLECTIVE ;  /* 0x000000000000791b */ /* 0x003fe20003800000 */
.L_x_407:
[----:B------:R-:W-:Y:S02]  /*12330*/  IMAD.MOV.U32 R12, RZ, RZ, 0x1f ;  /* 0x0000001fff0c7424 */ /* 0x000fe400078e00ff */
[----:B------:R-:W-:Y:S01]  /*12340*/  IMAD.MOV.U32 R11, RZ, RZ, 0x1f ;  /* 0x0000001fff0b7424 */ /* 0x000fe200078e00ff */
[----:B------:R-:W-:-:S05]  /*12350*/  SEL R3, R14, RZ, P5 ;  /* 0x000000ff0e037207 */ /* 0x000fca0002800000 */
[----:B------:R-:W-:-:S04]  /*12360*/  IMAD.IADD R2, R4, 0x1, R3 ;  /* 0x0000000104027824 */ /* 0x000fc800078e0203 */
[----:B------:R-:W-:-:S07]  /*12370*/  IMAD.MOV.U32 R13, RZ, RZ, R2 ;  /* 0x000000ffff0d7224 */ /* 0x000fce00078e0002 */
[----:B------:R-:W-:Y:S05]  /*12380*/  WARPSYNC.COLLECTIVE R15, `(.L_x_408) ;  /* 0x000000000f087348 */ /* 0x000fea0003c00000 */
[----:B------:R0:W1:Y:S02]  /*12390*/  SHFL.IDX P6, R14, R13, R12, R11 ;  /* 0x0000000c0d0e7389 */ /* 0x00006400000c000b */
[----:B01----:R-:W-:Y:S01]  /*123a0*/  ENDCOLLECTIVE ;  /* 0x000000000000791b */ /* 0x003fe20003800000 */
.L_x_408:
[----:B------:R-:W-:Y:S05]  /*123b0*/  BRA `(.L_x_409) ;  /* 0xffffffc000187947 */ /* 0x000fea000383ffff */
.L_x_298:
[----:B------:R-:W-:Y:S01]  /*123c0*/  BSSY B0, `(.L_x_410) ;  /* 0x0000007000007945 */ /* 0x000fe20003800000 */
[----:B------:R-:W-:Y:S02]  /*123d0*/  IMAD.MOV.U32 R12, RZ, RZ, 0x1 ;  /* 0x00000001ff0c7424 */ /* 0x000fe400078e00ff */
[----:B------:R-:W-:Y:S02]  /*123e0*/  IMAD.MOV.U32 R11, RZ, RZ, RZ ;  /* 0x000000ffff0b7224 */ /* 0x000fe400078e00ff */
[----:B------:R-:W-:-:S07]  /*123f0*/  IMAD.MOV.U32 R15, RZ, RZ, -0x1 ;  /* 0xffffffffff0f7424 */ /* 0x000fce00078e00ff */
[----:B------:R-:W-:Y:S05]  /*12400*/  WARPSYNC.COLLECTIVE R15, `(.L_x_411) ;  /* 0x000000000f087348 */ /* 0x000fea0003c00000 */
[----:B------:R0:W1:Y:S02]  /*12410*/  SHFL.UP P6, R14, R13, R12, R11 ;  /* 0x0400000c0d0e7389 */ /* 0x00006400000c000b */
[----:B01----:R-:W-:Y:S01]  /*12420*/  ENDCOLLECTIVE ;  /* 0x000000000000791b */ /* 0x003fe20003800000 */
.L_x_411:
[----:B------:R-:W-:Y:S05]  /*12430*/  BSYNC B0 ;  /* 0x0000000000007941 */ /* 0x000fea0003800000 */
.L_x_410:
[----:B------:R-:W-:Y:S01]  /*12440*/  SEL R14, R14, RZ, P1 ;  /* 0x000000ff0e0e7207 */ /* 0x000fe20000800000 */
[----:B------:R-:W-:Y:S02]  /*12450*/  IMAD.MOV.U32 R12, RZ, RZ, 0x2 ;  /* 0x00000002ff0c7424 */ /* 0x000fe400078e00ff */
[----:B------:R-:W-:Y:S02]  /*12460*/  IMAD.MOV.U32 R11, RZ, RZ, RZ ;  /* 0x000000ffff0b7224 */ /* 0x000fe400078e00ff */
[----:B------:R-:W-:Y:S02]  /*12470*/  IMAD.IADD R13, R13, 0x1, R14 ;  /* 0x000000010d0d7824 */ /* 0x000fe400078e020e */
[----:B------:R-:W-:-:S07]  /*12480*/  IMAD.MOV.U32 R15, RZ, RZ, -0x1 ;  /* 0xffffffffff0f7424 */ /* 0x000fce00078e00ff */
[----:B------:R-:W-:Y:S05]  /*12490*/  WARPSYNC.COLLECTIVE R15, `(.L_x_412) ;  /* 0x000000000f087348 */ /* 0x000fea0003c00000 */
[----:B------:R0:W1:Y:S02]  /*124a0*/  SHFL.UP P6, R14, R13, R12, R11 ;  /* 0x0400000c0d0e7389 */ /* 0x00006400000c000b */
[----:B01----:R-:W-:Y:S01]  /*124b0*/  ENDCOLLECTIVE ;  /* 0x000000000000791b */ /* 0x003fe20003800000 */
.L_x_412:
[----:B------:R-:W-:Y:S02]  /*124c0*/  MOV R12, 0x4 ;  /* 0x00000004000c7802 */ /* 0x000fe40000000f00 */
[----:B------:R-:W-:-:S05]  /*124d0*/  SEL R2, R14, RZ, P2 ;  /* 0x000000ff0e027207 */ /* 0x000fca0001000000 */
[----:B------:R-:W-:-:S04]  /*124e0*/  IMAD.IADD R2, R13, 0x1, R2 ;  /* 0x000000010d027824 */ /* 0x000fc800078e0202 */
[----:B------:R-:W-:-:S07]  /*124f0*/  IMAD.MOV.U32 R13, RZ, RZ, R2 ;  /* 0x000000ffff0d7224 */ /* 0x000fce00078e0002 */
[----:B------:R-:W-:Y:S05]  /*12500*/  WARPSYNC.COLLECTIVE R15, `(.L_x_413) ;  /* 0x000000000f087348 */ /* 0x000fea0003c00000 */
[----:B------:R0:W1:Y:S02]  /*12510*/  SHFL.UP P6, R14, R13, R12, R11 ;  /* 0x0400000c0d0e7389 */ /* 0x00006400000c000b */
[----:B01----:R-:W-:Y:S01]  /*12520*/  ENDCOLLECTIVE ;  /* 0x000000000000791b */ /* 0x003fe20003800000 */
.L_x_413:
[----:B------:R-:W-:Y:S01]  /*12530*/  IMAD.MOV.U32 R12, RZ, RZ, 0x8 ;  /* 0x00000008ff0c7424 */ /* 0x000fe200078e00ff */
[----:B------:R-:W-:-:S05]  /*12540*/  SEL R3, R14, RZ, P3 ;  /* 0x000000ff0e037207 */ /* 0x000fca0001800000 */
[----:B------:R-:W-:-:S04]  /*12550*/  IMAD.IADD R3, R2, 0x1, R3 ;  /* 0x0000000102037824 */ /* 0x000fc800078e0203 */
[----:B------:R-:W-:-:S07]  /*12560*/  IMAD.MOV.U32 R13, RZ, RZ, R3 ;  /* 0x000000ffff0d7224 */ /* 0x000fce00078e0003 */
[----:B------:R-:W-:Y:S05]  /*12570*/  WARPSYNC.COLLECTIVE R15, `(.L_x_414) ;  /* 0x000000000f087348 */ /* 0x000fea0003c00000 */
[----:B------:R0:W1:Y:S02]  /*12580*/  SHFL.UP P6, R14, R13, R12, R11 ;  /* 0x0400000c0d0e7389 */ /* 0x00006400000c000b */
[----:B01----:R-:W-:Y:S01]  /*12590*/  ENDCOLLECTIVE ;  /* 0x000000000000791b */ /* 0x003fe20003800000 */
.L_x_414:
[----:B------:R-:W-:Y:S01]  /*125a0*/  IMAD.MOV.U32 R12, RZ, RZ, 0x10 ;  /* 0x00000010ff0c7424 */ /* 0x000fe200078e00ff */
[----:B------:R-:W-:-:S05]  /*125b0*/  SEL R4, R14, RZ, P4 ;  /* 0x000000ff0e047207 */ /* 0x000fca0002000000 */
[----:B------:R-:W-:-:S04]  /*125c0*/  IMAD.IADD R4, R3, 0x1, R4 ;  /* 0x0000000103047824 */ /* 0x000fc800078e0204 */
[----:B------:R-:W-:-:S07]  /*125d0*/  IMAD.MOV.U32 R13, RZ, RZ, R4 ;  /* 0x000000ffff0d7224 */ /* 0x000fce00078e0004 */
[----:B------:R-:W-:Y:S05]  /*125e0*/  WARPSYNC.COLLECTIVE R15, `(.L_x_415) ;  /* 0x000000000f087348 */ /* 0x000fea0003c00000 */
[----:B------:R0:W1:Y:S02]  /*125f0*/  SHFL.UP P6, R14, R13, R12, R11 ;  /* 0x0400000c0d0e7389 */ /* 0x00006400000c000b */
[----:B01----:R-:W-:Y:S01]  /*12600*/  ENDCOLLECTIVE ;  /* 0x000000000000791b */ /* 0x003fe20003800000 */
.L_x_415:
[----:B------:R-:W-:Y:S01]  /*12610*/  IMAD.MOV.U32 R12, RZ, RZ, 0x1f ;  /* 0x0000001fff0c7424 */ /* 0x000fe200078e00ff */
[----:B------:R-:W-:Y:S02]  /*12620*/  MOV R11, 0x1f ;  /* 0x0000001f000b7802 */ /* 0x000fe40000000f00 */
[----:B------:R-:W-:-:S05]  /*12630*/  SEL R3, R14, RZ, P5 ;  /* 0x000000ff0e037207 */ /* 0x000fca0002800000 */
[----:B------:R-:W-:-:S04]  /*12640*/  IMAD.IADD R2, R4, 0x1, R3 ;  /* 0x0000000104027824 */ /* 0x000fc800078e0203 */
[----:B------:R-:W-:-:S07]  /*12650*/  IMAD.MOV.U32 R13, RZ, RZ, R2 ;  /* 0x000000ffff0d7224 */ /* 0x000fce00078e0002 */
[----:B------:R-:W-:Y:S05]  /*12660*/  WARPSYNC.COLLECTIVE R15, `(.L_x_416) ;  /* 0x000000000f087348 */ /* 0x000fea0003c00000 */
[----:B------:R0:W1:Y:S02]  /*12670*/  SHFL.IDX P6, R14, R13, R12, R11 ;  /* 0x0000000c0d0e7389 */ /* 0x00006400000c000b */
[----:B01----:R-:W-:Y:S01]  /*12680*/  ENDCOLLECTIVE ;  /* 0x000000000000791b */ /* 0x003fe20003800000 */
.L_x_416:
[----:B------:R-:W-:Y:S05]  /*12690*/  BRA `(.L_x_417) ;  /* 0xffffffc000047947 */ /* 0x000fea000383ffff */
.L_x_300:
[----:B------:R-:W-:Y:S01]  /*126a0*/  BSSY B0, `(.L_x_418) ;  /* 0x0000006000007945 */ /* 0x000fe20003800000 */
[----:B------:R-:W-:Y:S01]  /*126b0*/  PLOP3.LUT P6, PT, P6, PT, PT, 0x8, 0x0 ;  /* 0x000000000000781c */ /* 0x000fe200037ce170 */
[----:B------:R-:W-:-:S12]  /*126c0*/  IMAD.MOV.U32 R15, RZ, RZ, -0x1 ;  /* 0xffffffffff0f7424 */ /* 0x000fd800078e00ff */
[----:B0-----:R-:W-:Y:S05]  /*126d0*/  WARPSYNC.COLLECTIVE R15, `(.L_x_419) ;  /* 0x000000000f087348 */ /* 0x001fea0003c00000 */
[----:B------:R-:W-:Y:S01]  /*126e0*/  VOTE.ANY R14, PT, P6 ;  /* 0x00000000000e7806 */ /* 0x000fe200030e0100 */
[----:B0-----:R-:W-:Y:S06]  /*126f0*/  ENDCOLLECTIVE ;  /* 0x000000000000791b */ /* 0x001fec0003800000 */
.L_x_419:
[----:B------:R-:W-:Y:S05]  /*12700*/  BSYNC B0 ;  /* 0x0000000000007941 */ /* 0x000fea0003800000 */
.L_x_418:
[----:B------:R-:W-:Y:S02]  /*12710*/  IMAD.MOV.U32 R3, RZ, RZ, R14 ;  /* 0x000000ffff037224 */ /* 0x000fe400078e000e */
[----:B------:R-:W-:Y:S02]  /*12720*/  IMAD.MOV.U32 R13, RZ, RZ, R7 ;  /* 0x000000ffff0d7224 */ /* 0x000fe400078e0007 */
[----:B------:R-:W0:Y:S01]  /*12730*/  POPC R4, R3 ;  /* 0x0000000300047309 */ /* 0x000e220000000000 */
[----:B------:R-:W-:Y:S02]  /*12740*/  IMAD.MOV.U32 R11, RZ, RZ, 0x1f ;  /* 0x0000001fff0b7424 */ /* 0x000fe400078e00ff */
[----:B------:R-:W-:Y:S02]  /*12750*/  IMAD.MOV.U32 R15, RZ, RZ, -0x1 ;  /* 0xffffffffff0f7424 */ /* 0x000fe400078e00ff */
[----:B0-----:R-:W-:-:S07]  /*12760*/  IMAD.MOV.U32 R12, RZ, RZ, R4 ;  /* 0x000000ffff0c7224 */ /* 0x001fce00078e0004 */
[----:B------:R-:W-:Y:S05]  /*12770*/  WARPSYNC.COLLECTIVE R15, `(.L_x_420) ;  /* 0x000000000f087348 */ /* 0x000fea0003c00000 */
[----:B------:R0:W1:Y:S02]  /*12780*/  SHFL.IDX P6, R14, R13, R12, R11 ;  /* 0x0000000c0d0e7389 */ /* 0x00006400000c000b */
[----:B01----:R-:W-:Y:S01]  /*12790*/  ENDCOLLECTIVE ;  /* 0x000000000000791b */ /* 0x003fe20003800000 */
.L_x_420:
[----:B------:R-:W-:Y:S02]  /*127a0*/  IMAD.MOV.U32 R13, RZ, RZ, R10 ;  /* 0x000000ffff0d7224 */ /* 0x000fe400078e000a */
[----:B------:R-:W-:-:S07]  /*127b0*/  IMAD.MOV.U32 R7, RZ, RZ, R14 ;  /* 0x000000ffff077224 */ /* 0x000fce00078e000e */
[----:B------:R-:W-:Y:S05]  /*127c0*/  WARPSYNC.COLLECTIVE R15, `(.L_x_421) ;  /* 0x000000000f087348 */ /* 0x000fea0003c00000 */
[----:B------:R0:W1:Y:S02]  /*127d0*/  SHFL.IDX P6, R14, R13, R12, R11 ;  /* 0x0000000c0d0e7389 */ /* 0x00006400000c000b */
[----:B01----:R-:W-:Y:S01]  /*127e0*/  ENDCOLLECTIVE ;  /* 0x000000000000791b */ /* 0x003fe20003800000 */
.L_x_421:
[----:B------:R-:W-:Y:S01]  /*127f0*/  IMAD.MOV.U32 R10, RZ, RZ, R14 ;  /* 0x000000ffff0a7224 */ /* 0x000fe200078e000e */
[----:B------:R-:W-:Y:S06]  /*12800*/  BRA `(.L_x_422) ;  /* 0xffffffbc00e47947 */ /* 0x000fec000383ffff */
.L_x_302:
[----:B------:R-:W-:Y:S01]  /*12810*/  BSSY B0, `(.L_x_423) ;  /* 0x0000007000007945 */ /* 0x000fe20003800000 */
[----:B------:R-:W-:Y:S01]  /*12820*/  MOV R13, R2 ;  /* 0x00000002000d7202 */ /* 0x000fe20000000f00 */
[----:B------:R-:W-:Y:S02]  /*12830*/  IMAD.MOV.U32 R11, RZ, RZ, 0x1f ;  /* 0x0000001fff0b7424 */ /* 0x000fe400078e00ff */
[----:B------:R-:W-:-:S07]  /*12840*/  IMAD.MOV.U32 R15, RZ, RZ, -0x1 ;  /* 0xffffffffff0f7424 */ /* 0x000fce00078e00ff */
[----:B0123--:R-:W-:Y:S05]  /*12850*/  WARPSYNC.COLLECTIVE R15, `(.L_x_424) ;  /* 0x000000000f087348 */ /* 0x00ffea0003c00000 */
[----:B------:R4:W0:Y:S02]  /*12860*/  SHFL.IDX P6, R14, R13, R12, R11 ;  /* 0x0000000c0d0e7389 */ /* 0x00082400000c000b */
[----:B01234-:R-:W-:Y:S01]  /*12870*/  ENDCOLLECTIVE ;  /* 0x000000000000791b */ /* 0x01ffe20003800000 */
.L_x_424:
[----:B------:R-:W-:Y:S05]  /*12880*/  BSYNC B0 ;  /* 0x0000000000007941 */ /* 0x000fea0003800000 */
.L_x_423:
[----:B------:R-:W-:Y:S01]  /*12890*/  IMAD.MOV.U32 R6, RZ, RZ, R14 ;  /* 0x000000ffff067224 */ /* 0x000fe200078e000e */
[----:B------:R-:W-:Y:S06]  /*128a0*/  BRA `(.L_x_301) ;  /* 0xffffffbc00d47947 */ /* 0x000fec000383ffff */
.L_x_306:
[----:B-1----:R1:W3:Y:S02]  /*128b0*/  SYNCS.PHASECHK.TRANS64.TRYWAIT P0, [R4+URZ+0x2a820], R0 ;  /* 0x02a82000040075a7 */ /* 0x0022e4000800017f */
[----:B---3--:R-:W-:Y:S05]  /*128c0*/  @!P0 NANOSLEEP.SYNCS 0x989680 ;  /* 0x009896800000895d */ /* 0x008fea0003900000 */
[----:B------:R-:W3:Y:S02]  /*128d0*/  @!P0 SYNCS.PHASECHK.TRANS64 P0, [R4+URZ+0x2a820], R0 ;  /* 0x02a82000040085a7 */ /* 0x000ee4000800007f */
[----:B---3--:R-:W-:Y:S05]  /*128e0*/  @!P0 BRA `(.L_x_306) ;  /* 0xfffffffc00f08947 */ /* 0x008fea000383ffff */
[----:B------:R-:W-:Y:S05]  /*128f0*/  BRA `(.L_x_425) ;  /* 0xffffffc4002c7947 */ /* 0x000fea000383ffff */
.L_x_307:
[----:B------:R-:W3:Y:S01]  /*12900*/  S2R R2, SR_TID.X ;  /* 0x0000000000027919 */ /* 0x000ee20000002100 */
[----:B------:R-:W-:Y:S01]  /*12910*/  BSSY B0, `(.L_x_426) ;  /* 0x000000a000007945 */ /* 0x000fe20003800000 */
[----:B------:R-:W-:Y:S02]  /*12920*/  IMAD.MOV.U32 R12, RZ, RZ, RZ ;  /* 0x000000ffff0c7224 */ /* 0x000fe400078e00ff */
[----:B------:R-:W-:Y:S02]  /*12930*/  IMAD.MOV.U32 R11, RZ, RZ, 0x1f ;  /* 0x0000001fff0b7424 */ /* 0x000fe400078e00ff */
[----:B------:R-:W-:Y:S01]  /*12940*/  IMAD.MOV.U32 R15, RZ, RZ, -0x1 ;  /* 0xffffffffff0f7424 */ /* 0x000fe200078e00ff */
[----:B---3--:R-:W-:-:S04]  /*12950*/  SHF.R.U32.HI R2, RZ, 0x5, R2 ;  /* 0x00000005ff027819 */ /* 0x008fc80000011602 */
[----:B------:R-:W-:-:S05]  /*12960*/  LOP3.LUT R2, R2, 0x3, RZ, 0xc0, !PT ;  /* 0x0000000302027812 */ /* 0x000fca00078ec0ff */
[----:B------:R-:W-:-:S07]  /*12970*/  IMAD.MOV.U32 R13, RZ, RZ, R2 ;  /* 0x000000ffff0d7224 */ /* 0x000fce00078e0002 */
[----:B012---:R-:W-:Y:S05]  /*12980*/  WARPSYNC.COLLECTIVE R15, `(.L_x_427) ;  /* 0x000000000f087348 */ /* 0x007fea0003c00000 */
[----:B------:R3:W4:Y:S02]  /*12990*/  SHFL.IDX P6, R14, R13, R12, R11 ;  /* 0x0000000c0d0e7389 */ /* 0x00072400000c000b */
[----:B01234-:R-:W-:Y:S01]  /*129a0*/  ENDCOLLECTIVE ;  /* 0x000000000000791b */ /* 0x01ffe20003800000 */
.L_x_427:
[----:B------:R-:W-:Y:S05]  /*129b0*/  BSYNC B0 ;  /* 0x0000000000007941 */ /* 0x000fea0003800000 */
.L_x_426:
[----:B------:R-:W-:Y:S05]  /*129c0*/  BRA `(.L_x_428) ;  /* 0xffffffc400147947 */ /* 0x000fea000383ffff */
.L_x_310:
[----:B------:R-:W-:Y:S01]  /*129d0*/  BSSY B1, `(.L_x_429) ;  /* 0x0000006000017945 */ /* 0x000fe20003800000 */
[----:B------:R-:W-:-:S07]  /*129e0*/  IMAD.MOV.U32 R15, RZ, RZ, -0x1 ;  /* 0xffffffffff0f7424 */ /* 0x000fce00078e00ff */
[----:B012---:R-:W-:Y:S05]  /*129f0*/  WARPSYNC.COLLECTIVE R15, `(.L_x_430) ;  /* 0x000000000f0c7348 */ /* 0x007fea0003c00000 */
[----:B------:R-:W-:Y:S02]  /*12a00*/  ELECT P6, UR62, PT ;  /* 0x00000000003e782f */ /* 0x000fe400038c0000 */
[----:B------:R-:W-:Y:S01]  /*12a10*/  MOV R14, UR62 ;  /* 0x0000003e000e7c02 */ /* 0x000fe20008000f00 */
[----:B012---:R-:W-:Y:S10]  /*12a20*/  ENDCOLLECTIVE ;  /* 0x000000000000791b */ /* 0x007ff40003800000 */
.L_x_430:
[----:B------:R-:W-:Y:S05]  /*12a30*/  BSYNC B1 ;  /* 0x0000000000017941 */ /* 0x000fea0003800000 */
.L_x_429:
[----:B------:R-:W-:Y:S05]  /*12a40*/  BRA `(.L_x_431) ;  /* 0xffffffc4000c7947 */ /* 0x000fea000383ffff */
.L_x_312:
[----:B-1----:R1:W3:Y:S02]  /*12a50*/  SYNCS.PHASECHK.TRANS64.TRYWAIT P1, [R5+URZ+0x2a840], R0 ;  /* 0x02a84000050075a7 */ /* 0x0022e4000802017f */
[----:B---3--:R-:W-:Y:S05]  /*12a60*/  @!P1 NANOSLEEP.SYNCS 0x989680 ;  /* 0x009896800000995d */ /* 0x008fea0003900000 */
[----:B------:R-:W3:Y:S02]  /*12a70*/  @!P1 SYNCS.PHASECHK.TRANS64 P1, [R5+URZ+0x2a840], R0 ;  /* 0x02a84000050095a7 */ /* 0x000ee4000802007f */
[----:B---3--:R-:W-:Y:S05]  /*12a80*/  @!P1 BRA `(.L_x_312) ;  /* 0xfffffffc00f09947 */ /* 0x008fea000383ffff */
[----:B------:R-:W-:Y:S05]  /*12a90*/  BRA `(.L_x_432) ;  /* 0xffffffc400347947 */ /* 0x000fea000383ffff */
.L_x_314:
[----:B---3--:R3:W4:Y:S02]  /*12aa0*/  SYNCS.PHASECHK.TRANS64.TRYWAIT P1, [R27+URZ+0x2a840], R2 ;  /* 0x02a840021b0075a7 */ /* 0x008724000802017f */
[----:B----4-:R-:W-:Y:S05]  /*12ab0*/  @!P1 NANOSLEEP.SYNCS 0x989680 ;  /* 0x009896800000995d */ /* 0x010fea0003900000 */
[----:B------:R-:W4:Y:S02]  /*12ac0*/  @!P1 SYNCS.PHASECHK.TRANS64 P1, [R27+URZ+0x2a840], R2 ;  /* 0x02a840021b0095a7 */ /* 0x000f24000802007f */
[----:B----4-:R-:W-:Y:S05]  /*12ad0*/  @!P1 BRA `(.L_x_314) ;  /* 0xfffffffc00f09947 */ /* 0x010fea000383ffff */
[----:B------:R-:W-:Y:S05]  /*12ae0*/  BRA `(.L_x_433) ;  /* 0xffffffc400407947 */ /* 0x000fea000383ffff */
.L_x_316:
[----:B----4-:R4:W0:Y:S02]  /*12af0*/  SYNCS.PHASECHK.TRANS64.TRYWAIT P1, [R5+URZ+0x2a860], R0 ;  /* 0x02a86000050075a7 */ /* 0x010824000802017f */
[----:B0-----:R-:W-:Y:S05]  /*12b00*/  @!P1 NANOSLEEP.SYNCS 0x989680 ;  /* 0x009896800000995d */ /* 0x001fea0003900000 */
[----:B------:R-:W0:Y:S02]  /*12b10*/  @!P1 SYNCS.PHASECHK.TRANS64 P1, [R5+URZ+0x2a860], R0 ;  /* 0x02a86000050095a7 */ /* 0x000e24000802007f */
[----:B0-----:R-:W-:Y:S05]  /*12b20*/  @!P1 BRA `(.L_x_316) ;  /* 0xfffffffc00f09947 */ /* 0x001fea000383ffff */
[----:B------:R-:W-:Y:S05]  /*12b30*/  BRA `(.L_x_434) ;  /* 0xffffffc4003c7947 */ /* 0x000fea000383ffff */
.L_x_435:
        /* <DEDUP_REMOVED lines=12> */
.L_x_3205:


//--------------------- .text._ZN7cutlass13device_kernelIN5flash11enable_sm90INS1_16FlashAttnFwdSm90INS1_25CollectiveMainloopFwdSm90ILi2EN4cute5tupleIJNS5_1CILi1EEES8_S8_EEENS6_IJNS7_ILi128EEENS7_ILi96EEENS7_ILi192EEEEEELi128ENS_6half_tEfNS_4arch4Sm90ELb0ELb0ELb0ELb1ELb1ELb1ELb0ELb1ELb1ELb1ELb1ELb0EEENS1_21CollectiveEpilogueFwdINS6_IJSA_SA_SB_EEES9_SE_SG_Li256ELb1ELb1ELb1ELb0EEENS1_36VarlenDynamicPersistentTileSchedulerILi128ELi96ELi256ELi128ELb1ELb1ELb1ELb0ELb1ELb1EEEEEEEEEvNT_6ParamsE --------------------------
	.section	.text._ZN7cutlass13device_kernelIN5flash11enable_sm90INS1_16FlashAttnFwdSm90INS1_25CollectiveMainloopFwdSm90ILi2EN4cute5tupleIJNS5_1CILi1EEES8_S8_EEENS6_IJNS7_ILi128EEENS7_ILi96EEENS7_ILi192EEEEEELi128ENS_6half_tEfNS_4arch4Sm90ELb0ELb0ELb0ELb1ELb1ELb1ELb0ELb1ELb1ELb1ELb1ELb0EEENS1_21CollectiveEpilogueFwdINS6_IJSA_SA_SB_EEES9_SE_SG_Li256ELb1ELb1ELb1ELb0EEENS1_36VarlenDynamicPersistentTileSchedulerILi128ELi96ELi256ELi128ELb1ELb1ELb1ELb0ELb1ELb1EEEEEEEEEvNT_6ParamsE,"ax",@progbits
	.align	128
.text._ZN7cutlass13device_kernelIN5flash11enable_sm90INS1_16FlashAttnFwdSm90INS1_25CollectiveMainloopFwdSm90ILi2EN4cute5tupleIJNS5_1CILi1EEES8_S8_EEENS6_IJNS7_ILi128EEENS7_ILi96EEENS7_ILi192EEEEEELi128ENS_6half_tEfNS_4arch4Sm90ELb0ELb0ELb0ELb1ELb1ELb1ELb0ELb1ELb1ELb1ELb1ELb0EEENS1_21CollectiveEpilogueFwdINS6_IJSA_SA_SB_EEES9_SE_SG_Li256ELb1ELb1ELb1ELb0EEENS1_36VarlenDynamicPersistentTileSchedulerILi128ELi96ELi256ELi128ELb1ELb1ELb1ELb0ELb1ELb1EEEEEEEEEvNT_6ParamsE:
        .type           _ZN7cutlass13device_kernelIN5flash11enable_sm90INS1_16FlashAttnFwdSm90INS1_25CollectiveMainloopFwdSm90ILi2EN4cute5tupleIJNS5_1CILi1EEES8_S8_EEENS6_IJNS7_ILi128EEENS7_ILi96EEENS7_ILi192EEEEEELi128ENS_6half_tEfNS_4arch4Sm90ELb0ELb0ELb0ELb1ELb1ELb1ELb0ELb1ELb1ELb1ELb1ELb0EEENS1_21CollectiveEpilogueFwdINS6_IJSA_SA_SB_EEES9_SE_SG_Li256ELb1ELb1ELb1ELb0EEENS1_36VarlenDynamicPersistentTileSchedulerILi128ELi96ELi256ELi128ELb1ELb1ELb1ELb0ELb1ELb1EEEEEEEEEvNT_6ParamsE,@function
        .size           _ZN7cutlass13device_kernelIN5flash11enable_sm90INS1_16FlashAttnFwdSm90INS1_25CollectiveMainloopFwdSm90ILi2EN4cute5tupleIJNS5_1CILi1EEES8_S8_EEENS6_IJNS7_ILi128EEENS7_ILi96EEENS7_ILi192EEEEEELi128ENS_6half_tEfNS_4arch4Sm90ELb0ELb0ELb0ELb1ELb1ELb1ELb0ELb1ELb1ELb1ELb1ELb0EEENS1_21CollectiveEpilogueFwdINS6_IJSA_SA_SB_EEES9_SE_SG_Li256ELb1ELb1ELb1ELb0EEENS1_36VarlenDynamicPersistentTileSchedulerILi128ELi96ELi256ELi128ELb1ELb1ELb1ELb0ELb1ELb1EEEEEEEEEvNT_6ParamsE,(.L_x_3206 - _ZN7cutlass13device_kernelIN5flash11enable_sm90INS1_16FlashAttnFwdSm90INS1_25CollectiveMainloopFwdSm90ILi2EN4cute5tupleIJNS5_1CILi1EEES8_S8_EEENS6_IJNS7_ILi128EEENS7_ILi96EEENS7_ILi192EEEEEELi128ENS_6half_tEfNS_4arch4Sm90ELb0ELb0ELb0ELb1ELb1ELb1ELb0ELb1ELb1ELb1ELb1ELb0EEENS1_21CollectiveEpilogueFwdINS6_IJSA_SA_SB_EEES9_SE_SG_Li256ELb1ELb1ELb1ELb0EEENS1_36VarlenDynamicPersistentTileSchedulerILi128ELi96ELi256ELi128ELb1ELb1ELb1ELb0ELb1ELb1EEEEEEEEEvNT_6ParamsE)
        .other          _ZN7cutlass13device_kernelIN5flash11enable_sm90INS1_16FlashAttnFwdSm90INS1_25CollectiveMainloopFwdSm90ILi2EN4cute5tupleIJNS5_1CILi1EEES8_S8_EEENS6_IJNS7_ILi128EEENS7_ILi96EEENS7_ILi192EEEEEELi128ENS_6half_tEfNS_4arch4Sm90ELb0ELb0ELb0ELb1ELb1ELb1ELb0ELb1ELb1ELb1ELb1ELb0EEENS1_21CollectiveEpilogueFwdINS6_IJSA_SA_SB_EEES9_SE_SG_Li256ELb1ELb1ELb1ELb0EEENS1_36VarlenDynamicPersistentTileSchedulerILi128ELi96ELi256ELi128ELb1ELb1ELb1ELb0ELb1ELb1EEEEEEEEEvNT_6ParamsE,@"STO_CUDA_ENTRY STV_DEFAULT"
_ZN7cutlass13device_kernelIN5flash11enable_sm90INS1_16FlashAttnFwdSm90INS1_25CollectiveMainloopFwdSm90ILi2EN4cute5tupleIJNS5_1CILi1EEES8_S8_EEENS6_IJNS7_ILi128EEENS7_ILi96EEENS7_ILi192EEEEEELi128ENS_6half_tEfNS_4arch4Sm90ELb0ELb0ELb0ELb1ELb1ELb1ELb0ELb1ELb1ELb1ELb1ELb0EEENS1_21CollectiveEpilogueFwdINS6_IJSA_SA_SB_EEES9_SE_SG_Li256ELb1ELb1ELb1ELb0EEENS1_36VarlenDynamicPersistentTileSchedulerILi128ELi96ELi256ELi128ELb1ELb1ELb1ELb0ELb1ELb1EEEEEEEEEvNT_6ParamsE:
[----:B------:R-:W0:Y:S02]  /*0000*/  LDC R1, c[0x0][0x28] ;  /* 0x00000a00ff017b82 */ /* 0x000e240000000800 */
[----:B0-----:R-:W-:Y:S01]  /*0010*/  VIADD R1, R1, 0xffffff70 ;  /* 0xffffff7001017836 */ /* 0x001fe20000000000 */
[----:B------:R-:W0:Y:S01]  /*0020*/  S2R R0, SR_TID.X ;  /* 0x0000000000007919 */ /* 0x000e220000002100 */
[----:B------:R-:W-:Y:S01]  /*0030*/  ELECT P0, URZ, PT ;  /* 0x00000000003f782f */ /* 0x000fe20003800000 */
[----:B------:R-:W-:Y:S01]  /*0040*/  BSSY B0, `(.L_x_436) ;  /* 0x000000e000007945 */ /* 0x000fe20003800000 */
[----:B0-----:R-:W-:-:S05]  /*0050*/  SHF.R.U32.HI R2, RZ, 0x5, R0 ;  /* 0x00000005ff027819 */ /* 0x001fca0000011600 */
[----:B------:R-:W0:Y:S02]  /*0060*/  SHFL.IDX PT, R3, R2, RZ, 0x1f ;  /* 0x00001fff02037589 */ /* 0x000e2400000e0000 */
[----:B0-----:R-:W-:Y:S02]  /*0070*/  ISETP.EQ.AND P0, PT, R3, RZ, P0 ;  /* 0x000000ff0300720c */ /* 0x001fe40000702270 */
[----:B------:R-:W-:-:S11]  /*0080*/  SHF.R.U32.HI R3, RZ, 0x7, R0 ;  /* 0x00000007ff037819 */ /* 0x000fd60000011600 */
[----:B------:R-:W-:Y:S05]  /*0090*/  @!P0 BRA `(.L_x_437) ;  /* 0x0000000000208947 */ /* 0x000fea0003800000 */
[----:B------:R-:W-:Y:S02]  /*00a0*/  ULDC.64 UR4, c[0x0][0x198] ;  /* 0x0000660000047ab9 */ /* 0x000fe40000000a00 */
[----:B------:R-:W-:Y:S02]  /*00b0*/  UIADD3 UR6, UP0, UR4, 0x570, URZ ;  /* 0x0000057004067890 */ /* 0x000fe4000ff1e03f */
[----:B------:R-:W-:Y:S02]  /*00c0*/  UIADD3 UR4, UP1, UR4, 0x670, URZ ;  /* 0x0000067004047890 */ /* 0x000fe4000ff3e03f */
[----:B------:R-:W-:Y:S02]  /*00d0*/  UIADD3.X UR7, URZ, UR5, URZ, UP0, !UPT ;  /* 0x000000053f077290 */ /* 0x000fe400087fe43f */
[----:B------:R-:W-:-:S07]  /*00e0*/  UIADD3.X UR5, URZ, UR5, URZ, UP1, !UPT ;  /* 0x000000053f057290 */ /* 0x000fce0008ffe43f */
[----:B------:R0:W-:Y:S02]  /*00f0*/  UTMACCTL.PF [UR6] ;  /* 0x00000000060079b9 */ /* 0x0001e40008040000 */
[----:B------:R0:W-:Y:S02]  /*0100*/  UTMACCTL.PF [UR4] ;  /* 0x00000000040079b9 */ /* 0x0001e40008040000 */
[----:B0-----:R-:W-:Y:S01]  /*0110*/  NOP ;  /* 0x0000000000007918 */ /* 0x001fe20000000000 */
.L_x_437:
[----:B------:R-:W-:Y:S05]  /*0120*/  BSYNC B0 ;  /* 0x0000000000007941 */ /* 0x000fea0003800000 */
.L_x_436:
[----:B------:R-:W-:Y:S01]  /*0130*/  VOTEU.ANY UP0, P0 ;  /* 0x00000000003f7886 */ /* 0x000fe20000000100 */
[----:B------:R-:W0:Y:S01]  /*0140*/  SHFL.IDX PT, R3, R3, RZ, 0x1f ;  /* 0x00001fff03037589 */ /* 0x000e2200000e0000 */
[----:B------:R-:W-:Y:S01]  /*0150*/  UMOV UR4, 0x80 ;  /* 0x0000008000047882 */ /* 0x000fe20000000000 */
[----:B------:R-:W-:Y:S01]  /*0160*/  UMOV UR7, 0x100 ;  /* 0x0000010000077882 */ /* 0x000fe20000000000 */
[----:B------:R-:W-:Y:S01]  /*0170*/  VOTEU.ANY UP1, P0 ;  /* 0x00000000003f7886 */ /* 0x000fe20000020100 */
[----:B------:R-:W1:Y:S01]  /*0180*/  @UP0 S2UR UR8, SR_CgaCtaId ;  /* 0x00000000000809c3 */ /* 0x000e620000008800 */
[----:B------:R-:W2:Y:S01]  /*0190*/  SHFL.IDX PT, R4, R2, RZ, 0x1f ;  /* 0x00001fff02047589 */ /* 0x000ea200000e0000 */
[----:B------:R-:W-:Y:S01]  /*01a0*/  @UP0 UMOV UR6, 0x400 ;  /* 0x0000040000060882 */ /* 0x000fe20000000000 */
[----:B------:R-:W-:-:S04]  /*01b0*/  @UP0 UIADD3 UR4, -UR4, 0x100000, URZ ;  /* 0x0010000004040890 */ /* 0x000fc8000fffe13f */
[----:B------:R-:W-:Y:S02]  /*01c0*/  @UP0 USHF.L.U32 UR5, UR4, 0xb, URZ ;  /* 0x0000000b04050899 */ /* 0x000fe4000800063f */
[----:B------:R-:W-:Y:S01]  /*01d0*/  @UP0 USHF.L.U32 UR4, UR4, 0x1, URZ ;  /* 0x0000000104040899 */ /* 0x000fe2000800063f */
[----:B------:R-:W-:Y:S01]  /*01e0*/  VOTEU.ANY UP2, P0 ;  /* 0x00000000003f7886 */ /* 0x000fe20000040100 */
[----:B0-----:R-:W-:Y:S01]  /*01f0*/  R2UR UR9, R3 ;  /* 0x00000000030972ca */ /* 0x001fe200000e0000 */
[----:B-1----:R-:W-:Y:S01]  /*0200*/  @UP0 ULEA UR8, UR8, UR6, 0x18 ;  /* 0x0000000608080291 */ /* 0x002fe2000f8ec03f */
[----:B--2---:R-:W-:Y:S01]  /*0210*/  ISETP.NE.AND P1, PT, R4, RZ, PT ;  /* 0x000000ff0400720c */ /* 0x004fe20003f25270 */
[----:B------:R-:W-:-:S04]  /*0220*/  @UP0 UIADD3 UR6, -UR7, 0x100000, URZ ;  /* 0x0010000007060890 */ /* 0x000fc8000fffe13f */
[----:B------:R-:W-:Y:S02]  /*0230*/  @UP0 USHF.L.U32 UR7, UR6, 0xb, URZ ;  /* 0x0000000b06070899 */ /* 0x000fe4000800063f */
[----:B------:R-:W-:-:S04]  /*0240*/  @UP0 USHF.L.U32 UR6, UR6, 0x1, URZ ;  /* 0x0000000106060899 */ /* 0x000fc8000800063f */
[----:B------:R-:W-:Y:S01]  /*0250*/  UISETP.NE.AND UP0, UPT, UR9, URZ, UPT ;  /* 0x0000003f0900728c */ /* 0x000fe2000bf05270 */
[----:B------:R-:W0:Y:S02]  /*0260*/  FENCE.VIEW.ASYNC.S ;  /* 0x00000000000073c6 */ /* 0x000e240000000000 */
[----:B0-----:R0:W1:Y:S05]  /*0270*/  @UP1 SYNCS.EXCH.64 URZ, [UR8+0x2a800], UR4 ;  /* 0x02a80004083f15b2 */ /* 0x00106a0008000100 */
[----:B------:R0:W2:Y:S01]  /*0280*/  @UP2 SYNCS.EXCH.64 URZ, [UR8+0x2a820], UR6 ;  /* 0x02a82006083f25b2 */ /* 0x0000a20008000100 */
        /* <DEDUP_REMOVED lines=14> */
[----:B0-----:R3:W4:Y:S08]  /*0370*/  SYNCS.EXCH.64 URZ, [UR8+0x2a830], UR4 ;  /* 0x02a83004083f75b2 */ /* 0x0017300008000100 */
[----:B------:R3:W0:Y:S01]  /*0380*/  SYNCS.EXCH.64 URZ, [UR8+0x2a840], UR6 ;  /* 0x02a84006083f75b2 */ /* 0x0006220008000100 */
[----:B------:R3:W0:Y:S01]  /*0390*/  SYNCS.EXCH.64 URZ, [UR8+0x2a838], UR4 ;  /* 0x02a83804083f75b2 */ /* 0x0006220008000100 */
[----:B------:R3:W0:Y:S02]  /*03a0*/  SYNCS.EXCH.64 URZ, [UR8+0x2a848], UR6 ;  /* 0x02a84806083f75b2 */ /* 0x0006240008000100 */
[----:B---3--:R-:W-:Y:S01]  /*03b0*/  NOP ;  /* 0x0000000000007918 */ /* 0x008fe20000000000 */
.L_x_438:
[----:B------:R-:W3:Y:S01]  /*03c0*/  SHFL.IDX PT, R3, R2, RZ, 0x1f ;  /* 0x00001fff02037589 */ /* 0x000ee200000e0000 */
[----:B------:R-:W-:Y:S01]  /*03d0*/  NOP ;  /* 0x0000000000007918 */ /* 0x000fe20000000000 */
[----:B---3--:R-:W-:-:S13]  /*03e0*/  ISETP.NE.AND P0, PT, R3, RZ, PT ;  /* 0x000000ff0300720c */ /* 0x008fda0003f05270 */
        /* <DEDUP_REMOVED lines=17> */
[----:B------:R3:W0:Y:S02]  /*0500*/  SYNCS.EXCH.64 URZ, [UR8+0x2a868], UR6 ;  /* 0x02a86806083f75b2 */ /* 0x0006240008000100 */
[----:B---3--:R-:W-:Y:S01]  /*0510*/  NOP ;  /* 0x0000000000007918 */ /* 0x008fe20000000000 */
.L_x_439:
[----:B------:R-:W3:Y:S01]  /*0520*/  SHFL.IDX PT, R3, R2, RZ, 0x1f ;  /* 0x00001fff02037589 */ /* 0x000ee200000e0000 */
[----:B------:R-:W-:Y:S01]  /*0530*/  NOP ;  /* 0x0000000000007918 */ /* 0x000fe20000000000 */
[----:B---3--:R-:W-:-:S13]  /*0540*/  ISETP.NE.AND P0, PT, R3, RZ, PT ;  /* 0x000000ff0300720c */ /* 0x008fda0003f05270 */
        /* <DEDUP_REMOVED lines=13> */
[----:B------:R3:W0:Y:S02]  /*0620*/  SYNCS.EXCH.64 URZ, [UR6+0x2a888], UR4 ;  /* 0x02a88804063f75b2 */ /* 0x0006240008000100 */
[----:B---3--:R-:W-:Y:S01]  /*0630*/  NOP ;  /* 0x0000000000007918 */ /* 0x008fe20000000000 */
.L_x_440:
        /* <DEDUP_REMOVED lines=22> */
.L_x_441:
        /* <DEDUP_REMOVED lines=22> */
.L_x_442:
[----:B------:R-:W-:Y:S01]  /*0900*/  PLOP3.LUT P0, PT, PT, PT, UP0, 0x80, 0x0 ;  /* 0x000000000000781c */ /* 0x000fe20003f0f008 */
[----:B------:R-:W-:Y:S01]  /*0910*/  UMOV UR60, 0x1 ;  /* 0x00000001003c7882 */ /* 0x000fe20000000000 */
[----:B------:R-:W-:Y:S01]  /*0920*/  NOP ;  /* 0x0000000000007918 */ /* 0x000fe20000000000 */
[----:B------:R-:W-:Y:S01]  /*0930*/  USEL UR60, UR60, 0x2, !UP0 ;  /* 0x000000023c3c7887 */ /* 0x000fe2000c000000 */
[----:B------:R-:W-:Y:S01]  /*0940*/  BSSY B9, `(.L_x_443) ;  /* 0x0001fa1000097945 */ /* 0x000fe20003800000 */
[----:B------:R-:W-:Y:S01]  /*0950*/  ULDC.64 UR56, c[0x0][0x208] ;  /* 0x0000820000387ab9 */ /* 0x000fe20000000a00 */
[----:B012-4-:R-:W-:Y:S07]  /*0960*/  BAR.SYNC.DEFER_BLOCKING 0x0 ;  /* 0x0000000000007b1d */ /* 0x017fee0000010000 */
[----:B------:R-:W-:Y:S05]  /*0970*/  @!P0 BRA `(.L_x_444) ;  /* 0x00000188002c8947 */ /* 0x000fea0003800000 */
.L_x_445:
[----:B------:R-:W-:-:S08]  /*0980*/  NOP ;  /* 0x0000000000007918 */ /* 0x000fd00000000000 */
[----:B------:R-:W0:Y:S02]  /*0990*/  USETMAXREG.TRY_ALLOC.CTAPOOL UP0, 0xe8 ;  /* 0x000000e8000079c8 */ /* 0x000e240008000600 */
[----:B0-----:R-:W-:-:S13]  /*09a0*/  PLOP3.LUT P0, PT, PT, PT, UP0, 0x80, 0x0 ;  /* 0x000000000000781c */ /* 0x001fda0003f0f008 */
[----:B------:R-:W-:Y:S05]  /*09b0*/  @!P0 BRA `(.L_x_445) ;  /* 0xfffffffc00f08947 */ /* 0x000fea000383ffff */
[----:B------:R-:W0:Y:S08]  /*09c0*/  S2UR UR4, SR_CgaCtaId ;  /* 0x00000000000479c3 */ /* 0x000e300000008800 */
[----:B------:R-:W-:Y:S06]  /*09d0*/  BAR.ARV 0x8, 0x180 ;  /* 0x0206000000007b1d */ /* 0x000fec0000002000 */
[----:B------:R-:W-:-:S02]  /*09e0*/  MOV R2, 0x400 ;  /* 0x0000040000027802 */ /* 0x000fc40000000f00 */
[----:B------:R-:W-:Y:S01]  /*09f0*/  BAR.SYNC.DEFER_BLOCKING 0x5, 0x180 ;  /* 0x0146000000007b1d */ /* 0x000fe20000010000 */
[----:B0-----:R-:W-:-:S05]  /*0a00*/  IMAD.U32 R183, RZ, RZ, UR4 ;  /* 0x00000004ffb77e24 */ /* 0x001fca000f8e00ff */
[----:B------:R-:W-:Y:S01]  /*0a10*/  ULDC UR4, c[0x0][0xc3c] ;  /* 0x00030f0000047ab9 */ /* 0x000fe20000000800 */
[----:B------:R-:W-:-:S05]  /*0a20*/  LEA R2, R183, R2, 0x18 ;  /* 0x00000002b7027211 */ /* 0x000fca00078ec0ff */
[----:B------:R-:W0:Y:S01]  /*0a30*/  LDS.128 R144, [R2+0x2a8d0] ;  /* 0x02a8d00002907984 */ /* 0x000e220000000c00 */
[----:B------:R-:W-:Y:S06]  /*0a40*/  BAR.ARV 0x4, 0x180 ;  /* 0x0106000000007b1d */ /* 0x000fec0000002000 */
[----:B0-----:R-:W-:-:S13]  /*0a50*/  ISETP.GE.AND P0, PT, R147, UR4, PT ;  /* 0x0000000493007c0c */ /* 0x001fda000bf06270 */
[----:B------:R-:W-:Y:S05]  /*0a60*/  @P0 BRA `(.L_x_446) ;  /* 0x000001f800380947 */ /* 0x000fea0003800000 */
[----:B------:R-:W-:Y:S01]  /*0a70*/  IADD3 R0, R0, -0x80, RZ ;  /* 0xffffff8000007810 */ /* 0x000fe20007ffe0ff */
[----:B------:R-:W-:Y:S01]  /*0a80*/  IMAD.MOV.U32 R191, RZ, RZ, RZ ;  /* 0x000000ffffbf7224 */ /* 0x000fe200078e00ff */
[----:B------:R-:W-:Y:S01]  /*0a90*/  R2UR UR59, R2 ;  /* 0x00000000023b72ca */ /* 0x000fe200000e0000 */
[----:B------:R-:W-:Y:S01]  /*0aa0*/  IMAD.MOV.U32 R181, RZ, RZ, RZ ;  /* 0x000000ffffb57224 */ /* 0x000fe200078e00ff */
[----:B------:R-:W-:Y:S01]  /*0ab0*/  SHF.R.S32.HI R3, RZ, 0x1f, R0 ;  /* 0x0000001fff037819 */ /* 0x000fe20000011400 */
[----:B------:R-:W-:Y:S01]  /*0ac0*/  IMAD.MOV.U32 R174, RZ, RZ, RZ ;  /* 0x000000ffffae7224 */ /* 0x000fe200078e00ff */
[----:B------:R-:W-:Y:S01]  /*0ad0*/  MOV R167, RZ ;  /* 0x000000ff00a77202 */ /* 0x000fe20000000f00 */
[----:B------:R-:W-:Y:S01]  /*0ae0*/  ULOP3.LUT UR58, UR60, 0x1, URZ, 0xfc, !UPT ;  /* 0x000000013c3a7892 */ /* 0x000fe2000f8efc3f */
[CC--:B------:R-:W-:Y:S02]  /*0af0*/  LEA.HI R5, R3.reuse, R0.reuse, RZ, 0x4 ;  /* 0x0000000003057211 */ /* 0x0c0fe400078f20ff */
[----:B------:R-:W-:-:S02]  /*0b00*/  LEA.HI R8, R3, R0, RZ, 0x2 ;  /* 0x0000000003087211 */ /* 0x000fc400078f10ff */
[----:B------:R-:W-:Y:S02]  /*0b10*/  SHF.R.S32.HI R6, RZ, 0x4, R5 ;  /* 0x00000004ff067819 */ /* 0x000fe40000011405 */
[----:B------:R-:W-:Y:S01]  /*0b20*/  LOP3.LUT R9, R8, 0xfffffffc, RZ, 0xc0, !PT ;  /* 0xfffffffc08097812 */ /* 0x000fe200078ec0ff */
[----:B------:R-:W-:Y:S01]  /*0b30*/  UIADD3 UR59, UR59, 0xc400, URZ ;  /* 0x0000c4003b3b7890 */ /* 0x000fe2000fffe03f */
[----:B------:R-:W-:Y:S02]  /*0b40*/  LEA.HI R4, R3, R0, RZ, 0x7 ;  /* 0x0000000003047211 */ /* 0x000fe400078f38ff */
[----:B------:R-:W-:Y:S01]  /*0b50*/  LEA.HI R7, R5, R6, RZ, 0x1 ;  /* 0x0000000605077211 */ /* 0x000fe200078f08ff */
[----:B------:R-:W-:Y:S01]  /*0b60*/  IMAD.IADD R214, R0, 0x1, -R9 ;  /* 0x0000000100d67824 */ /* 0x000fe200078e0a09 */
[----:B------:R-:W-:Y:S02]  /*0b70*/  LOP3.LUT R11, R4, 0xffffff80, RZ, 0xc0, !PT ;  /* 0xffffff80040b7812 */ /* 0x000fe400078ec0ff */
[----:B------:R-:W-:Y:S01]  /*0b80*/  LOP3.LUT R7, R7, 0x1ffffffe, RZ, 0xc0, !PT ;  /* 0x1ffffffe07077812 */ /* 0x000fe200078ec0ff */
[----:B------:R-:W-:Y:S01]  /*0b90*/  IMAD.SHL.U32 R160, R214, 0x4, RZ ;  /* 0x00000004d6a07824 */ /* 0x000fe200078e00ff */
[CC--:B------:R-:W-:Y:S01]  /*0ba0*/  LEA.HI R217, R3.reuse, R0.reuse, RZ, 0x3 ;  /* 0x0000000003d97211 */ /* 0x0c0fe200078f18ff */
[----:B------:R-:W-:Y:S01]  /*0bb0*/  IMAD.IADD R220, R0, 0x1, -R11 ;  /* 0x0000000100dc7824 */ /* 0x000fe200078e0a0b */
[----:B------:R-:W-:Y:S01]  /*0bc0*/  IADD3 R7, R6, -R7, RZ ;  /* 0x8000000706077210 */ /* 0x000fe20007ffe0ff */
[C---:B------:R-:W-:Y:S01]  /*0bd0*/  VIADD R169, R160.reuse, 0x20 ;  /* 0x00000020a0a97836 */ /* 0x040fe20000000000 */
[----:B------:R-:W-:Y:S01]  /*0be0*/  LEA.HI R6, R3, R0, RZ, 0x5 ;  /* 0x0000000003067211 */ /* 0x000fe200078f28ff */
[C---:B------:R-:W-:Y:S01]  /*0bf0*/  VIADD R173, R160.reuse, 0x50 ;  /* 0x00000050a0ad7836 */ /* 0x040fe20000000000 */
[----:B------:R-:W-:Y:S01]  /*0c00*/  LOP3.LUT R3, R217, 0xfffffff8, RZ, 0xc0, !PT ;  /* 0xfffffff8d9037812 */ /* 0x000fe200078ec0ff */
[C---:B------:R-:W-:Y:S01]  /*0c10*/  IMAD.IADD R13, R160.reuse, 0x1, R169 ;  /* 0x00000001a00d7824 */ /* 0x040fe200078e02a9 */
[----:B------:R-:W-:Y:S01]  /*0c20*/  LOP3.LUT R5, R5, 0x3fffff0, RZ, 0xc0, !PT ;  /* 0x03fffff005057812 */ /* 0x000fe200078ec0ff */
[----:B------:R-:W-:Y:S01]  /*0c30*/  IMAD.SHL.U32 R20, R173, 0x2, RZ ;  /* 0x00000002ad147824 */ /* 0x000fe200078e00ff */
[C---:B------:R-:W-:Y:S01]  /*0c40*/  IADD3 R171, R160.reuse, 0x40, RZ ;  /* 0x00000040a0ab7810 */ /* 0x040fe20007ffe0ff */
[----:B------:R-:W-:Y:S01]  /*0c50*/  VIADD R170, R160, 0x10 ;  /* 0x00000010a0aa7836 */ /* 0x000fe20000000000 */
[----:B------:R-:W-:Y:S01]  /*0c60*/  SHF.R.S32.HI R9, RZ, 0x1f, R220 ;  /* 0x0000001fff097819 */ /* 0x000fe200000114dc */
[----:B------:R-:W-:Y:S01]  /*0c70*/  IMAD.SHL.U32 R225, R169, 0x2, RZ ;  /* 0x00000002a9e17824 */ /* 0x000fe200078e00ff */
[----:B------:R-:W-:Y:S01]  /*0c80*/  IADD3 R186, R0, -R3, RZ ;  /* 0x8000000300ba7210 */ /* 0x000fe20007ffe0ff */
[----:B------:R-:W-:Y:S01]  /*0c90*/  IMAD.SHL.U32 R222, R170, 0x2, RZ ;  /* 0x00000002aade7824 */ /* 0x000fe200078e00ff */
[----:B------:R-:W-:Y:S01]  /*0ca0*/  SHF.R.S32.HI R6, RZ, 0x5, R6 ;  /* 0x00000005ff067819 */ /* 0x000fe20000011406 */
[----:B------:R-:W-:Y:S01]  /*0cb0*/  IMAD.SHL.U32 R229, R171, 0x2, RZ ;  /* 0x00000002abe57824 */ /* 0x000fe200078e00ff */
[----:B------:R-:W-:Y:S01]  /*0cc0*/  IADD3 R5, R0, -R5, RZ ;  /* 0x8000000500057210 */ /* 0x000fe20007ffe0ff */
[----:B------:R-:W-:Y:S01]  /*0cd0*/  IMAD.IADD R0, R160, 0x1, R171 ;  /* 0x00000001a0007824 */ /* 0x000fe200078e02ab */
[--C-:B------:R-:W-:Y:S01]  /*0ce0*/  SHF.R.S32.HI R166, RZ, 0x2, R8.reuse ;  /* 0x00000002ffa67819 */ /* 0x100fe20000011408 */
[C---:B------:R-:W-:Y:S01]  /*0cf0*/  IMAD.SHL.U32 R179, R6.reuse, 0x200, RZ ;  /* 0x0000020006b37824 */ /* 0x040fe200078e00ff */
[----:B------:R-:W-:Y:S01]  /*0d00*/  SHF.R.S32.HI R3, RZ, 0x1f, R8 ;  /* 0x0000001fff037819 */ /* 0x000fe20000011408 */
[----:B------:R-:W-:Y:S01]  /*0d10*/  IMAD R16, R6, 0x10, R5 ;  /* 0x0000001006107824 */ /* 0x000fe200078e0205 */
[----:B------:R-:W-:Y:S01]  /*0d20*/  LEA.HI R10, R9, R220, RZ, 0x2 ;  /* 0x000000dc090a7211 */ /* 0x000fe200078f10ff */
[----:B------:R-:W-:Y:S01]  /*0d30*/  IMAD.SHL.U32 R184, R186, 0x8, RZ ;  /* 0x00000008bab87824 */ /* 0x000fe200078e00ff */
[----:B------:R-:W-:Y:S01]  /*0d40*/  LEA.HI R3, R3, R166, RZ, 0x3 ;  /* 0x000000a603037211 */ /* 0x000fe200078f18ff */
[----:B------:R-:W-:Y:S01]  /*0d50*/  IMAD R15, R16, 0x8, R7 ;  /* 0x00000008100f7824 */ /* 0x000fe200078e0207 */
[--C-:B------:R-:W-:Y:S01]  /*0d60*/  SHF.R.S32.HI R11, RZ, 0x2, R10.reuse ;  /* 0x00000002ff0b7819 */ /* 0x100fe2000001140a */
[----:B------:R-:W-:Y:S01]  /*0d70*/  VIADD R185, R184, 0x40 ;  /* 0x00000040b8b97836 */ /* 0x000fe20000000000 */
[----:B------:R-:W-:-:S02]  /*0d80*/  SHF.R.S32.HI R12, RZ, 0x1f, R10 ;  /* 0x0000001fff0c7819 */ /* 0x000fc4000001140a */
[----:B------:R-:W-:Y:S02]  /*0d90*/  SHF.R.S32.HI R5, RZ, 0x1f, R0 ;  /* 0x0000001fff057819 */ /* 0x000fe40000011400 */
[----:B------:R-:W-:Y:S02]  /*0da0*/  IADD3 R18, R166, 0x40, RZ ;  /* 0x00000040a6127810 */ /* 0x000fe40007ffe0ff */
[----:B------:R-:W-:Y:S02]  /*0db0*/  LOP3.LUT R3, R3, 0xfffffff8, RZ, 0xc0, !PT ;  /* 0xfffffff803037812 */ /* 0x000fe400078ec0ff */
[----:B------:R-:W-:Y:S01]  /*0dc0*/  LEA.HI R12, R12, R11, RZ, 0x3 ;  /* 0x0000000b0c0c7211 */ /* 0x000fe200078f18ff */
[----:B------:R-:W-:Y:S01]  /*0dd0*/  IMAD.SHL.U32 R168, R18, 0x40, RZ ;  /* 0x0000004012a87824 */ /* 0x000fe200078e00ff */
[----:B------:R-:W-:Y:S01]  /*0de0*/  SHF.R.S32.HI R19, RZ, 0x7, R4 ;  /* 0x00000007ff137819 */ /* 0x000fe20000011404 */
[----:B------:R-:W-:Y:S01]  /*0df0*/  IMAD.IADD R219, R166, 0x1, -R3 ;  /* 0x00000001a6db7824 */ /* 0x000fe200078e0a03 */
[----:B------:R-:W-:-:S02]  /*0e00*/  LEA.HI R164, R5, R0, RZ, 0x3 ;  /* 0x0000000005a47211 */ /* 0x000fc400078f18ff */
[----:B------:R-:W-:Y:S01]  /*0e10*/  LEA.HI R5, R5, R0, RZ, 0x6 ;  /* 0x0000000005057211 */ /* 0x000fe200078f30ff */
[----:B------:R-:W-:Y:S01]  /*0e20*/  IMAD.SHL.U32 R177, R219, 0x40, RZ ;  /* 0x00000040dbb17824 */ /* 0x000fe200078e00ff */
[----:B------:R-:W-:Y:S01]  /*0e30*/  SHF.R.S32.HI R0, RZ, 0x1f, R18 ;  /* 0x0000001fff007819 */ /* 0x000fe20000011412 */
[----:B------:R0:W-:Y:S01]  /*0e40*/  STL [R1+0x64], R19 ;  /* 0x0000641301007387 */ /* 0x0001e20000100800 */
[----:B------:R-:W-:Y:S02]  /*0e50*/  LOP3.LUT R12, R12, 0xfffffff8, RZ, 0xc0, !PT ;  /* 0xfffffff80c0c7812 */ /* 0x000fe400078ec0ff */
[----:B------:R-:W-:Y:S02]  /*0e60*/  LEA.HI R9, R9, R220, RZ, 0x5 ;  /* 0x000000dc09097211 */ /* 0x000fe400078f28ff */
[----:B------:R-:W-:Y:S01]  /*0e70*/  LEA.HI R4, R4, R19, RZ, 0x1 ;  /* 0x0000001304047211 */ /* 0x000fe200078f08ff */
[----:B------:R-:W-:Y:S01]  /*0e80*/  IMAD.IADD R12, R11, 0x1, -R12 ;  /* 0x000000010b0c7824 */ /* 0x000fe200078e0a0c */
[----:B------:R-:W-:-:S02]  /*0e90*/  SHF.R.S32.HI R14, RZ, 0x1f, R13 ;  /* 0x0000001fff0e7819 */ /* 0x000fc4000001140d */
[----:B------:R-:W-:Y:S01]  /*0ea0*/  LEA.HI R0, R0, R18, RZ, 0x3 ;  /* 0x0000001200007211 */ /* 0x000fe200078f18ff */
[----:B------:R-:W-:Y:S01]  /*0eb0*/  IMAD.MOV.U32 R18, RZ, RZ, RZ ;  /* 0x000000ffff127224 */ /* 0x000fe200078e00ff */
[----:B------:R-:W-:Y:S02]  /*0ec0*/  SHF.R.S32.HI R9, RZ, 0x5, R9 ;  /* 0x00000005ff097819 */ /* 0x000fe40000011409 */
[----:B------:R-:W-:Y:S02]  /*0ed0*/  LOP3.LUT R4, R4, 0x3fffffe, RZ, 0xc0, !PT ;  /* 0x03fffffe04047812 */ /* 0x000fe400078ec0ff */
[CC--:B------:R-:W-:Y:S01]  /*0ee0*/  LEA.HI R163, R14.reuse, R13.reuse, RZ, 0x3 ;  /* 0x0000000d0ea37211 */ /* 0x0c0fe200078f18ff */
[----:B------:R-:W-:Y:S01]  /*0ef0*/  IMAD R9, R9, 0x10, R12 ;  /* 0x0000001009097824 */ /* 0x000fe200078e020c */
[----:B------:R-:W-:Y:S01]  /*0f00*/  LEA.HI R13, R14, R13, RZ, 0x6 ;  /* 0x0000000d0e0d7211 */ /* 0x000fe200078f30ff */
[----:B------:R-:W-:Y:S01]  /*0f10*/  IMAD.IADD R4, R19, 0x1, -R4 ;  /* 0x0000000113047824 */ /* 0x000fe200078e0a04 */
[----:B------:R-:W-:-:S02]  /*0f20*/  SHF.L.U32 R0, R0, 0x6, RZ ;  /* 0x0000000600007819 */ /* 0x000fc400000006ff */
[----:B------:R-:W-:Y:S01]  /*0f30*/  LOP3.LUT R177, R177, 0x1c0, RZ, 0xc0, !PT ;  /* 0x000001c0b1b17812 */ /* 0x000fe200078ec0ff */
[----:B------:R-:W-:Y:S01]  /*0f40*/  IMAD.SHL.U32 R13, R13, 0x80, RZ ;  /* 0x000000800d0d7824 */ /* 0x000fe200078e00ff */
[----:B------:R-:W-:Y:S02]  /*0f50*/  LOP3.LUT R180, R0, 0xfffffe00, RZ, 0xc0, !PT ;  /* 0xfffffe0000b47812 */ /* 0x000fe400078ec0ff */
[----:B------:R-:W-:Y:S02]  /*0f60*/  LOP3.LUT R168, R168, 0x1c0, RZ, 0xc0, !PT ;  /* 0x000001c0a8a87812 */ /* 0x000fe400078ec0ff */
[----:B------:R-:W-:Y:S02]  /*0f70*/  SHF.L.U32 R0, R5, 0x7, RZ ;  /* 0x0000000705007819 */ /* 0x000fe400000006ff */
[----:B------:R-:W-:Y:S02]  /*0f80*/  SHF.R.U32.HI R178, RZ, 0x3, R177 ;  /* 0x00000003ffb27819 */ /* 0x000fe400000116b1 */
[----:B------:R-:W-:-:S02]  /*0f90*/  LOP3.LUT R3, R177, 0x38, R163, 0xf8, !PT ;  /* 0x00000038b1037812 */ /* 0x000fc400078ef8a3 */
[----:B------:R-:W-:Y:S02]  /*0fa0*/  LEA R11, R4, R9, 0x6 ;  /* 0x00000009040b7211 */ /* 0x000fe400078e30ff */
[----:B------:R-:W-:Y:S02]  /*0fb0*/  SHF.R.U32.HI R12, RZ, 0x3, R168 ;  /* 0x00000003ff0c7819 */ /* 0x000fe400000116a8 */
[----:B------:R-:W-:Y:S01]  /*0fc0*/  LOP3.LUT R4, R168, 0x38, R163, 0xf8, !PT ;  /* 0x00000038a8047812 */ /* 0x000fe200078ef8a3 */
[----:B------:R-:W-:Y:S01]  /*0fd0*/  STL [R1+0x68], R11 ;  /* 0x0000680b01007387 */ /* 0x000fe20000100800 */
[----:B------:R-:W-:Y:S02]  /*0fe0*/  LOP3.LUT R6, R0, 0xffffe000, RZ, 0xc0, !PT ;  /* 0xffffe00000067812 */ /* 0x000fe400078ec0ff */
[----:B------:R-:W-:Y:S01]  /*0ff0*/  LOP3.LUT R13, R13, 0xffffe000, RZ, 0xc0, !PT ;  /* 0xffffe0000d0d7812 */ /* 0x000fe200078ec0ff */
[----:B------:R-:W-:Y:S01]  /*1000*/  STL [R1+0x40], R20 ;  /* 0x0000401401007387 */ /* 0x000fe20000100800 */
[----:B------:R-:W-:-:S02]  /*1010*/  LOP3.LUT R0, R3, R178, RZ, 0x3c, !PT ;  /* 0x000000b203007212 */ /* 0x000fc400078e3cff */
[--C-:B------:R-:W-:Y:S02]  /*1020*/  LOP3.LUT R5, R177, 0x38, R164.reuse, 0xf8, !PT ;  /* 0x00000038b1057812 */ /* 0x100fe400078ef8a4 */
[----:B------:R-:W-:Y:S02]  /*1030*/  LOP3.LUT R3, R4, R12, RZ, 0x3c, !PT ;  /* 0x0000000c04037212 */ /* 0x000fe400078e3cff */
[----:B------:R-:W-:Y:S02]  /*1040*/  IADD3 R4, R0, R13, R179 ;  /* 0x0000000d00047210 */ /* 0x000fe40007ffe0b3 */
[----:B------:R-:W-:Y:S02]  /*1050*/  LOP3.LUT R7, R168, 0x38, R164, 0xf8, !PT ;  /* 0x00000038a8077812 */ /* 0x000fe400078ef8a4 */
[----:B------:R-:W-:Y:S02]  /*1060*/  LOP3.LUT R5, R5, R178, RZ, 0x3c, !PT ;  /* 0x000000b205057212 */ /* 0x000fe400078e3cff */
[----:B------:R-:W-:-:S02]  /*1070*/  LEA.HI R0, R214, R214, RZ, 0x1 ;  /* 0x000000d6d6007211 */ /* 0x000fc400078f08ff */
[----:B------:R-:W-:Y:S02]  /*1080*/  IADD3 R13, R3, R13, R180 ;  /* 0x0000000d030d7210 */ /* 0x000fe40007ffe0b4 */
[----:B------:R-:W-:Y:S02]  /*1090*/  LOP3.LUT R7, R7, R12, RZ, 0x3c, !PT ;  /* 0x0000000c07077212 */ /* 0x000fe400078e3cff */
[----:B------:R-:W-:Y:S02]  /*10a0*/  IADD3 R8, R5, R6, R179 ;  /* 0x0000000605087210 */ /* 0x000fe40007ffe0b3 */
[----:B------:R-:W-:Y:S02]  /*10b0*/  LOP3.LUT R3, R0, 0x1ffffffe, RZ, 0xc0, !PT ;  /* 0x1ffffffe00037812 */ /* 0x000fe400078ec0ff */
[----:B------:R-:W-:Y:S02]  /*10c0*/  SHF.L.U32 R16, R214, 0x3, RZ ;  /* 0x00000003d6107819 */ /* 0x000fe400000006ff */
[----:B------:R-:W-:-:S02]  /*10d0*/  SHF.R.S32.HI R0, RZ, 0x1f, R184 ;  /* 0x0000001fff007819 */ /* 0x000fc400000114b8 */
[----:B------:R-:W-:Y:S01]  /*10e0*/  LOP3.LUT R5, R10, 0x7ffffffc, RZ, 0xc0, !PT ;  /* 0x7ffffffc0a057812 */ /* 0x000fe200078ec0ff */
[C---:B0-----:R-:W-:Y:S01]  /*10f0*/  VIADD R19, R16.reuse, 0x60 ;  /* 0x0000006010137836 */ /* 0x041fe20000000000 */
[----:B------:R-:W-:Y:S01]  /*1100*/  SHF.R.S32.HI R0, RZ, 0x1f, R169 ;  /* 0x0000001fff007819 */ /* 0x000fe200000114a9 */
[----:B------:R-:W-:Y:S01]  /*1110*/  VIADD R23, R16, 0xa0 ;  /* 0x000000a010177836 */ /* 0x000fe20000000000 */
[----:B------:R-:W-:Y:S01]  /*1120*/  SHF.R.S32.HI R10, RZ, 0x1f, R173 ;  /* 0x0000001fff0a7819 */ /* 0x000fe200000114ad */
[----:B------:R-:W-:Y:S01]  /*1130*/  IMAD.IADD R5, R220, 0x1, -R5 ;  /* 0x00000001dc057824 */ /* 0x000fe200078e0a05 */
[----:B------:R-:W-:Y:S02]  /*1140*/  IADD3 R6, R7, R6, R180 ;  /* 0x0000000607067210 */ /* 0x000fe40007ffe0b4 */
[----:B------:R-:W-:Y:S01]  /*1150*/  LOP3.LUT R7, R168, 0x38, R16, 0xf8, !PT ;  /* 0x00000038a8077812 */ /* 0x000fe200078ef810 */
[----:B------:R-:W-:Y:S01]  /*1160*/  IMAD.SHL.U32 R199, R5, 0x2, RZ ;  /* 0x0000000205c77824 */ /* 0x000fe200078e00ff */
[----:B------:R-:W-:-:S02]  /*1170*/  SHF.R.S32.HI R14, RZ, 0x1f, R185 ;  /* 0x0000001fff0e7819 */ /* 0x000fc400000114b9 */
[----:B------:R-:W-:Y:S01]  /*1180*/  SHF.L.U32 R14, R15, 0x3, RZ ;  /* 0x000000030f0e7819 */ /* 0x000fe200000006ff */
[----:B------:R-:W-:Y:S01]  /*1190*/  VIADD R211, R199, 0x28 ;  /* 0x00000028c7d37836 */ /* 0x000fe20000000000 */
[----:B------:R-:W-:Y:S01]  /*11a0*/  SHF.L.U64.HI R223, R169, 0x1, R0 ;  /* 0x00000001a9df7819 */ /* 0x000fe20000010200 */
[----:B------:R-:W-:Y:S01]  /*11b0*/  VIADD R208, R199, 0x40 ;  /* 0x00000040c7d07836 */ /* 0x000fe20000000000 */
[----:B------:R-:W-:Y:S01]  /*11c0*/  SHF.L.U64.HI R0, R173, 0x1, R10 ;  /* 0x00000001ad007819 */ /* 0x000fe2000001020a */
[----:B------:R-:W-:Y:S01]  /*11d0*/  STL [R1+0x70], R14 ;  /* 0x0000700e01007387 */ /* 0x000fe20000100800 */
[----:B------:R-:W-:Y:S01]  /*11e0*/  LOP3.LUT R7, R180, R7, R12, 0xf6, !PT ;  /* 0x00000007b4077212 */ /* 0x000fe200078ef60c */
[C---:B------:R-:W-:Y:S01]  /*11f0*/  VIADD R205, R199.reuse, 0x58 ;  /* 0x00000058c7cd7836 */ /* 0x040fe20000000000 */
[C---:B------:R-:W-:Y:S01]  /*1200*/  IADD3 R213, R199.reuse, 0x18, RZ ;  /* 0x00000018c7d57810 */ /* 0x040fe20007ffe0ff */
[----:B------:R0:W-:Y:S01]  /*1210*/  STL [R1+0x3c], R0 ;  /* 0x00003c0001007387 */ /* 0x0001e20000100800 */
[C---:B------:R-:W-:Y:S01]  /*1220*/  VIADD R202, R199.reuse, 0x70 ;  /* 0x00000070c7ca7836 */ /* 0x040fe20000000000 */
[C---:B------:R-:W-:Y:S01]  /*1230*/  IADD3 R210, R199.reuse, 0x30, RZ ;  /* 0x00000030c7d27810 */ /* 0x040fe20007ffe0ff */
[C---:B------:R-:W-:Y:S01]  /*1240*/  VIADD R212, R199.reuse, 0x20 ;  /* 0x00000020c7d47836 */ /* 0x040fe20000000000 */
[C---:B------:R-:W-:Y:S01]  /*1250*/  IADD3 R207, R199.reuse, 0x48, RZ ;  /* 0x00000048c7cf7810 */ /* 0x040fe20007ffe0ff */
[C---:B------:R-:W-:Y:S01]  /*1260*/  VIADD R209, R199.reuse, 0x38 ;  /* 0x00000038c7d17836 */ /* 0x040fe20000000000 */
[C---:B------:R-:W-:Y:S01]  /*1270*/  IADD3 R204, R199.reuse, 0x60, RZ ;  /* 0x00000060c7cc7810 */ /* 0x040fe20007ffe0ff */
[C---:B------:R-:W-:Y:S01]  /*1280*/  VIADD R206, R199.reuse, 0x50 ;  /* 0x00000050c7ce7836 */ /* 0x040fe20000000000 */
[----:B------:R-:W-:Y:S01]  /*1290*/  LEA R4, R4, UR59, 0x1 ;  /* 0x0000003b04047c11 */ /* 0x000fe2000f8e08ff */
[----:B------:R-:W-:Y:S01]  /*12a0*/  VIADD R203, R199, 0x68 ;  /* 0x00000068c7cb7836 */ /* 0x000fe20000000000 */
[----:B0-----:R-:W-:-:S02]  /*12b0*/  LEA R0, R7, UR59, 0x1 ;  /* 0x0000003b07007c11 */ /* 0x001fc4000f8e08ff */
[----:B------:R-:W-:Y:S02]  /*12c0*/  IADD3 R201, R199, 0x78, RZ ;  /* 0x00000078c7c97810 */ /* 0x000fe40007ffe0ff */
[----:B------:R-:W-:Y:S01]  /*12d0*/  SHF.R.S32.HI R5, RZ, 0x1f, R213 ;  /* 0x0000001fff057819 */ /* 0x000fe200000114d5 */
[----:B------:R0:W-:Y:S01]  /*12e0*/  STL [R1+0x5c], R0 ;  /* 0x00005c0001007387 */ /* 0x0001e20000100800 */
[----:B------:R-:W-:Y:S02]  /*12f0*/  IADD3 R3, R214, -R3, RZ ;  /* 0x80000003d6037210 */ /* 0x000fe40007ffe0ff */
[----:B------:R-:W-:Y:S01]  /*1300*/  SHF.R.S32.HI R5, RZ, 0x1f, R210 ;  /* 0x0000001fff057819 */ /* 0x000fe200000114d2 */
[----:B------:R1:W-:Y:S01]  /*1310*/  STL [R1+0x60], R4 ;  /* 0x0000600401007387 */ /* 0x0003e20000100800 */
[----:B------:R-:W-:Y:S02]  /*1320*/  SHF.R.S32.HI R5, RZ, 0x1f, R207 ;  /* 0x0000001fff057819 */ /* 0x000fe400000114cf */
[----:B------:R-:W-:-:S02]  /*1330*/  SHF.R.S32.HI R5, RZ, 0x1f, R204 ;  /* 0x0000001fff057819 */ /* 0x000fc400000114cc */
[----:B------:R-:W-:Y:S02]  /*1340*/  SHF.R.S32.HI R5, RZ, 0x1f, R201 ;  /* 0x0000001fff057819 */ /* 0x000fe400000114c9 */
[----:B0-----:R-:W-:Y:S02]  /*1350*/  SHF.R.S32.HI R0, RZ, 0x1f, R211 ;  /* 0x0000001fff007819 */ /* 0x001fe400000114d3 */
[----:B------:R-:W-:Y:S02]  /*1360*/  SHF.R.S32.HI R0, RZ, 0x1f, R208 ;  /* 0x0000001fff007819 */ /* 0x000fe400000114d0 */
[----:B------:R-:W-:Y:S02]  /*1370*/  SHF.R.S32.HI R0, RZ, 0x1f, R205 ;  /* 0x0000001fff007819 */ /* 0x000fe400000114cd */
[----:B------:R-:W-:Y:S02]  /*1380*/  SHF.R.S32.HI R0, RZ, 0x1f, R202 ;  /* 0x0000001fff007819 */ /* 0x000fe400000114ca */
[----:B------:R-:W-:-:S02]  /*1390*/  LEA R0, R13, UR59, 0x1 ;  /* 0x0000003b0d007c11 */ /* 0x000fc4000f8e08ff */
[----:B------:R-:W-:Y:S02]  /*13a0*/  LEA R5, R8, UR59, 0x1 ;  /* 0x0000003b08057c11 */ /* 0x000fe4000f8e08ff */
[----:B-1----:R-:W-:Y:S01]  /*13b0*/  LEA R4, R6, UR59, 0x1 ;  /* 0x0000003b06047c11 */ /* 0x002fe2000f8e08ff */
[----:B------:R0:W-:Y:S01]  /*13c0*/  STL [R1+0x50], R0 ;  /* 0x0000500001007387 */ /* 0x0001e20000100800 */
[----:B------:R-:W-:Y:S02]  /*13d0*/  IADD3 R172, R160, 0x30, RZ ;  /* 0x00000030a0ac7810 */ /* 0x000fe40007ffe0ff */
[----:B------:R-:W-:Y:S01]  /*13e0*/  IADD3 R22, R16, 0x80, RZ ;  /* 0x0000008010167810 */ /* 0x000fe20007ffe0ff */
[----:B------:R1:W-:Y:S01]  /*13f0*/  STL [R1+0x58], R5 ;  /* 0x0000580501007387 */ /* 0x0003e20000100800 */
[----:B------:R-:W-:Y:S02]  /*1400*/  SHF.R.S32.HI R221, RZ, 0x1f, R170 ;  /* 0x0000001fffdd7819 */ /* 0x000fe400000114aa */
[----:B------:R-:W-:-:S02]  /*1410*/  SHF.R.S32.HI R9, RZ, 0x1f, R172 ;  /* 0x0000001fff097819 */ /* 0x000fc400000114ac */
[----:B------:R-:W-:Y:S01]  /*1420*/  SHF.R.S32.HI R228, RZ, 0x1f, R171 ;  /* 0x0000001fffe47819 */ /* 0x000fe200000114ab */
[----:B0-----:R-:W-:Y:S01]  /*1430*/  IMAD R0, R3, 0x8, R11 ;  /* 0x0000000803007824 */ /* 0x001fe200078e020b */
[----:B------:R-:W-:Y:S02]  /*1440*/  SHF.R.S32.HI R7, RZ, 0x1f, R212 ;  /* 0x0000001fff077819 */ /* 0x000fe400000114d4 */
[----:B------:R-:W-:Y:S02]  /*1450*/  SHF.R.S32.HI R7, RZ, 0x1f, R209 ;  /* 0x0000001fff077819 */ /* 0x000fe400000114d1 */
[----:B------:R1:W-:Y:S01]  /*1460*/  STL [R1+0x6c], R0 ;  /* 0x00006c0001007387 */ /* 0x0003e20000100800 */
[----:B------:R-:W-:Y:S02]  /*1470*/  SHF.R.S32.HI R7, RZ, 0x1f, R206 ;  /* 0x0000001fff077819 */ /* 0x000fe400000114ce */
[----:B------:R-:W-:Y:S01]  /*1480*/  SHF.R.S32.HI R217, RZ, 0x3, R217 ;  /* 0x00000003ffd97819 */ /* 0x000fe200000114d9 */
[----:B------:R1:W-:Y:S01]  /*1490*/  STL [R1+0x4c], R4 ;  /* 0x00004c0401007387 */ /* 0x0003e20000100800 */
[----:B------:R-:W-:-:S02]  /*14a0*/  SHF.R.S32.HI R17, RZ, 0x1f, R16 ;  /* 0x0000001fff117819 */ /* 0x000fc40000011410 */
[----:B------:R-:W-:Y:S02]  /*14b0*/  SHF.R.S32.HI R165, RZ, 0x1f, R19 ;  /* 0x0000001fffa57819 */ /* 0x000fe40000011413 */
[----:B------:R-:W-:Y:S02]  /*14c0*/  SHF.R.S32.HI R176, RZ, 0x1f, R22 ;  /* 0x0000001fffb07819 */ /* 0x000fe40000011416 */
[----:B------:R-:W-:Y:S02]  /*14d0*/  SHF.R.S32.HI R175, RZ, 0x1f, R23 ;  /* 0x0000001fffaf7819 */ /* 0x000fe40000011417 */
[----:B------:R-:W-:Y:S02]  /*14e0*/  SHF.L.U32 R227, R172, 0x1, RZ ;  /* 0x00000001ace37819 */ /* 0x000fe400000006ff */
[----:B------:R-:W-:Y:S02]  /*14f0*/  SHF.L.U64.HI R221, R170, 0x1, R221 ;  /* 0x00000001aadd7819 */ /* 0x000fe400000102dd */
[----:B------:R-:W-:-:S02]  /*1500*/  SHF.L.U64.HI R226, R172, 0x1, R9 ;  /* 0x00000001ace27819 */ /* 0x000fc40000010209 */
[----:B------:R-:W-:Y:S02]  /*1510*/  SHF.L.U64.HI R228, R171, 0x1, R228 ;  /* 0x00000001abe47819 */ /* 0x000fe400000102e4 */
[----:B------:R-:W-:Y:S02]  /*1520*/  SHF.R.S32.HI R163, RZ, 0x3, R163 ;  /* 0x00000003ffa37819 */ /* 0x000fe400000114a3 */
[----:B------:R-:W-:Y:S02]  /*1530*/  SHF.R.S32.HI R164, RZ, 0x3, R164 ;  /* 0x00000003ffa47819 */ /* 0x000fe400000114a4 */
[----:B-1----:R-:W-:-:S07]  /*1540*/  SHF.R.S32.HI R7, RZ, 0x1f, R203 ;  /* 0x0000001fff077819 */ /* 0x002fce00000114cb */
.L_x_668:
[----:B0-----:R-:W0:Y:S01]  /*1550*/  LDC.64 R188, c[0x0][0xc88] ;  /* 0x00032200ffbc7b82 */ /* 0x001e220000000a00 */
[----:B------:R-:W-:Y:S01]  /*1560*/  ULDC.64 UR4, c[0x0][0xa28] ;  /* 0x00028a0000047ab9 */ /* 0x000fe20000000a00 */
[----:B------:R-:W-:Y:S01]  /*1570*/  ULDC.64 UR8, c[0x0][0xa18] ;  /* 0x0002860000087ab9 */ /* 0x000fe20000000a00 */
[----:B------:R-:W-:Y:S01]  /*1580*/  ULDC.64 UR6, c[0x0][0xa08] ;  /* 0x0002820000067ab9 */ /* 0x000fe20000000a00 */
[----:B0-----:R-:W-:-:S06]  /*1590*/  IMAD.WIDE R188, R147, 0x4, R188 ;  /* 0x0000000493bc7825 */ /* 0x001fcc00078e02bc */
[----:B------:R-:W2:Y:S01]  /*15a0*/  LDG.E R188, desc[UR56][R188.64] ;  /* 0x00000038bcbc7981 */ /* 0x000ea2000c1e1900 */
[----:B------:R-:W-:Y:S01]  /*15b0*/  ISETP.NE.U32.AND P2, PT, RZ, UR4, PT ;  /* 0x00000004ff007c0c */ /* 0x000fe2000bf45070 */
[----:B------:R-:W-:Y:S01]  /*15c0*/  IMAD.MOV.U32 R129, RZ, RZ, RZ ;  /* 0x000000ffff817224 */ /* 0x000fe200078e00ff */
[----:B------:R-:W-:Y:S02]  /*15d0*/  ISETP.NE.U32.AND P1, PT, RZ, UR8, PT ;  /* 0x00000008ff007c0c */ /* 0x000fe4000bf25070 */
[----:B------:R-:W-:Y:S02]  /*15e0*/  ISETP.NE.AND.EX P2, PT, RZ, UR5, PT, P2 ;  /* 0x00000005ff007c0c */ /* 0x000fe4000bf45320 */
[----:B------:R-:W-:Y:S02]  /*15f0*/  ISETP.NE.AND.EX P1, PT, RZ, UR9, PT, P1 ;  /* 0x00000009ff007c0c */ /* 0x000fe4000bf25310 */
[----:B------:R-:W-:Y:S02]  /*1600*/  ISETP.NE.U32.AND P0, PT, RZ, UR6, PT ;  /* 0x00000006ff007c0c */ /* 0x000fe4000bf05070 */
[----:B------:R-:W-:-:S02]  /*1610*/  MOV R11, RZ ;  /* 0x000000ff000b7202 */ /* 0x000fc40000000f00 */
[----:B------:R-:W-:Y:S02]  /*1620*/  ISETP.NE.AND.EX P0, PT, RZ, UR7, PT, P0 ;  /* 0x00000007ff007c0c */ /* 0x000fe4000bf05300 */
[----:B--2---:R-:W-:Y:S01]  /*1630*/  SHF.R.S32.HI R216, RZ, 0x1f, R188 ;  /* 0x0000001fffd87819 */ /* 0x004fe200000114bc */
[C---:B------:R-:W-:Y:S02]  /*1640*/  IMAD.SHL.U32 R189, R188.reuse, 0x4, RZ ;  /* 0x00000004bcbd7824 */ /* 0x040fe400078e00ff */
[C---:B---3--:R-:W-:Y:S02]  /*1650*/  @P2 LEA R6, P3, R188.reuse, UR4, 0x2 ;  /* 0x00000004bc062c11 */ /* 0x048fe4000f8610ff */
[C-C-:B------:R-:W-:Y:S02]  /*1660*/  SHF.L.U64.HI R190, R188.reuse, 0x2, R216.reuse ;  /* 0x00000002bcbe7819 */ /* 0x140fe400000102d8 */
[----:B------:R-:W-:Y:S01]  /*1670*/  @P2 LEA.HI.X R7, R188, UR5, R216, 0x2, P3 ;  /* 0x00000005bc072c11 */ /* 0x000fe200098f14d8 */
[----:B------:R-:W-:Y:S01]  /*1680*/  ULDC UR4, c[0x0][0x288] ;  /* 0x0000a20000047ab9 */ /* 0x000fe20000000800 */
[----:B-1----:R-:W-:-:S03]  /*1690*/  IADD3 R4, P4, R189, UR6, RZ ;  /* 0x00000006bd047c10 */ /* 0x002fc6000ff9e0ff */
[----:B------:R0:W5:Y:S01]  /*16a0*/  @P2 LDG.E R11, desc[UR56][R6.64] ;  /* 0x00000038060b2981 */ /* 0x000162000c1e1900 */
[----:B------:R-:W-:Y:S01]  /*16b0*/  @P1 IADD3 R8, P2, R189, UR8, RZ ;  /* 0x00000008bd081c10 */ /* 0x000fe2000ff5e0ff */
[----:B------:R-:W-:Y:S01]  /*16c0*/  IMAD.U32 R143, RZ, RZ, UR4 ;  /* 0x00000004ff8f7e24 */ /* 0x000fe2000f8e00ff */
[C---:B------:R-:W-:Y:S01]  /*16d0*/  IADD3.X R5, R190.reuse, UR7, RZ, P4, !PT ;  /* 0x00000007be057c10 */ /* 0x040fe2000a7fe4ff */
[----:B------:R-:W-:Y:S01]  /*16e0*/  ULDC.64 UR4, c[0x0][0x418] ;  /* 0x0001060000047ab9 */ /* 0x000fe20000000a00 */
[----:B------:R-:W-:-:S03]  /*16f0*/  @P1 IADD3.X R9, R190, UR9, RZ, P2, !PT ;  /* 0x00000009be091c10 */ /* 0x000fc600097fe4ff */
[----:B------:R0:W5:Y:S01]  /*1700*/  @P0 LDG.E R129, desc[UR56][R4.64] ;  /* 0x0000003804810981 */ /* 0x000162000c1e1900 */
[----:B------:R-:W-:Y:S01]  /*1710*/  UISETP.NE.U32.AND UP0, UPT, UR4, URZ, UPT ;  /* 0x0000003f0400728c */ /* 0x000fe2000bf05070 */
[C---:B----4-:R-:W-:Y:S01]  /*1720*/  LOP3.LUT R3, R146.reuse, 0xff000000, RZ, 0xc0, !PT ;  /* 0xff00000092037812 */ /* 0x050fe200078ec0ff */
[----:B------:R-:W-:Y:S01]  /*1730*/  ULDC.64 UR8, c[0x0][0xa20] ;  /* 0x0002880000087ab9 */ /* 0x000fe20000000a00 */
[----:B------:R0:W5:Y:S01]  /*1740*/  @P1 LDG.E R143, desc[UR56][R8.64] ;  /* 0x00000038088f1981 */ /* 0x000162000c1e1900 */
[----:B------:R-:W-:Y:S01]  /*1750*/  UISETP.NE.AND.EX UP0, UPT, UR5, URZ, UPT, UP0 ;  /* 0x0000003f0500728c */ /* 0x000fe2000bf05300 */
[----:B------:R-:W-:Y:S01]  /*1760*/  ULDC UR4, c[0x0][0x424] ;  /* 0x0001090000047ab9 */ /* 0x000fe20000000800 */
[----:B------:R-:W-:Y:S02]  /*1770*/  ISETP.NE.U32.AND P2, PT, RZ, UR8, PT ;  /* 0x00000008ff007c0c */ /* 0x000fe4000bf45070 */
[----:B------:R-:W-:Y:S01]  /*1780*/  USEL UR4, UR4, 0x1, UP0 ;  /* 0x0000000104047887 */ /* 0x000fe20008000000 */
[----:B------:R-:W-:Y:S01]  /*1790*/  ULDC UR5, c[0x0][0x2f0] ;  /* 0x0000bc0000057ab9 */ /* 0x000fe20000000800 */
[----:B------:R-:W-:-:S02]  /*17a0*/  LOP3.LUT R0, R146, 0xff0000, RZ, 0xc0, !PT ;  /* 0x00ff000092007812 */ /* 0x000fc400078ec0ff */
[----:B------:R-:W-:Y:S01]  /*17b0*/  UIMAD UR4, UR4, UR5, URZ ;  /* 0x00000005040472a4 */ /* 0x000fe2000f8e023f */
[----:B------:R-:W-:Y:S02]  /*17c0*/  SHF.R.U32.HI R3, RZ, 0x8, R3 ;  /* 0x00000008ff037819 */ /* 0x000fe40000011603 */
[----:B------:R-:W-:Y:S01]  /*17d0*/  ISETP.NE.AND.EX P2, PT, RZ, UR9, PT, P2 ;  /* 0x00000009ff007c0c */ /* 0x000fe2000bf45320 */
[----:B------:R-:W-:Y:S01]  /*17e0*/  ULDC UR5, c[0x0][0x348] ;  /* 0x0000d20000057ab9 */ /* 0x000fe20000000800 */
[----:B------:R-:W-:Y:S02]  /*17f0*/  LEA.HI R187, R0, R3, RZ, 0x10 ;  /* 0x0000000300bb7211 */ /* 0x000fe400078f80ff */
[----:B------:R-:W-:Y:S02]  /*1800*/  LOP3.LUT R162, R146, 0xffff, RZ, 0xc0, !PT ;  /* 0x0000ffff92a27812 */ /* 0x000fe400078ec0ff */
[----:B------:R-:W-:Y:S01]  /*1810*/  MOV R192, R145 ;  /* 0x0000009100c07202 */ /* 0x000fe20000000f00 */
[----:B0-----:R-:W-:Y:S06]  /*1820*/  @P1 BRA `(.L_x_447) ;  /* 0x0000000000241947 */ /* 0x001fec0003800000 */
[----:B------:R-:W-:Y:S02]  /*1830*/  ULDC.64 UR6, c[0x0][0xa00] ;  /* 0x0002800000067ab9 */ /* 0x000fe40000000a00 */
[----:B------:R-:W-:-:S04]  /*1840*/  ISETP.NE.U32.AND P1, PT, RZ, UR6, PT ;  /* 0x00000006ff007c0c */ /* 0x000fc8000bf25070 */
[----:B------:R-:W-:-:S13]  /*1850*/  ISETP.NE.AND.EX P1, PT, RZ, UR7, PT, P1 ;  /* 0x00000007ff007c0c */ /* 0x000fda000bf25310 */
[----:B------:R-:W-:Y:S05]  /*1860*/  @!P1 BRA `(.L_x_447) ;  /* 0x0000000000149947 */ /* 0x000fea0003800000 */
[----:B------:R-:W0:Y:S02]  /*1870*/  LDC.64 R6, c[0x0][0xa00] ;  /* 0x00028000ff067b82 */ /* 0x000e240000000a00 */
[----:B0-----:R-:W-:-:S05]  /*1880*/  IMAD.WIDE R6, R188, 0x4, R6 ;  /* 0x00000004bc067825 */ /* 0x001fca00078e0206 */
[----:B-----5:R-:W2:Y:S04]  /*1890*/  LDG.E R143, desc[UR56][R6.64] ;  /* 0x00000038068f7981 */ /* 0x020ea8000c1e1900 */
[----:B------:R-:W2:Y:S02]  /*18a0*/  LDG.E R0, desc[UR56][R6.64+0x4] ;  /* 0x0000043806007981 */ /* 0x000ea4000c1e1900 */
[----:B--2---:R-:W-:-:S07]  /*18b0*/  IMAD.IADD R143, R0, 0x1, -R143 ;  /* 0x00000001008f7824 */ /* 0x004fce00078e0a8f */
.L_x_447:
[----:B------:R-:W-:Y:S01]  /*18c0*/  IMAD.U32 R25, RZ, RZ, UR5 ;  /* 0x00000005ff197e24 */ /* 0x000fe2000f8e00ff */
[----:B------:R-:W-:Y:S01]  /*18d0*/  MOV R26, UR4 ;  /* 0x00000004001a7c02 */ /* 0x000fe20008000f00 */
[----:B------:R-:W-:Y:S06]  /*18e0*/  @!P2 BRA `(.L_x_448) ;  /* 0x000000000010a947 */ /* 0x000fec0003800000 */
[----:B------:R-:W-:-:S04]  /*18f0*/  IADD3 R26, P0, R189, UR8, RZ ;  /* 0x00000008bd1a7c10 */ /* 0x000fc8000ff1e0ff */
[----:B------:R-:W-:-:S05]  /*1900*/  IADD3.X R27, R190, UR9, RZ, P0, !PT ;  /* 0x00000009be1b7c10 */ /* 0x000fca00087fe4ff */
[----:B------:R0:W5:Y:S01]  /*1910*/  LDG.E R26, desc[UR56][R26.64] ;  /* 0x000000381a1a7981 */ /* 0x000162000c1e1900 */
[----:B------:R-:W-:Y:S05]  /*1920*/  BRA `(.L_x_449) ;  /* 0x0000000000107947 */ /* 0x000fea0003800000 */
.L_x_448:
[----:B------:R-:W-:Y:S05]  /*1930*/  @!P0 BRA `(.L_x_449) ;  /* 0x00000000000c8947 */ /* 0x000fea0003800000 */
[----:B------:R-:W2:Y:S04]  /*1940*/  LDG.E R3, desc[UR56][R4.64] ;  /* 0x0000003804037981 */ /* 0x000ea8000c1e1900 */
[----:B------:R-:W2:Y:S02]  /*1950*/  LDG.E R26, desc[UR56][R4.64+0x4] ;  /* 0x00000438041a7981 */ /* 0x000ea4000c1e1900 */
[----:B--2---:R-:W-:-:S07]  /*1960*/  IMAD.IADD R26, R26, 0x1, -R3 ;  /* 0x000000011a1a7824 */ /* 0x004fce00078e0a03 */
.L_x_449:
[----:B------:R-:W-:Y:S01]  /*1970*/  ULDC.64 UR4, c[0x0][0xa10] ;  /* 0x0002840000047ab9 */ /* 0x000fe20000000a00 */
[----:B0-----:R-:W2:Y:S01]  /*1980*/  LDL.LU R27, [R1+0x38] ;  /* 0x00003800011b7983 */ /* 0x001ea20000300800 */
[----:B------:R-:W-:-:S04]  /*1990*/  ISETP.NE.U32.AND P0, PT, RZ, UR4, PT ;  /* 0x00000004ff007c0c */ /* 0x000fc8000bf05070 */
[----:B------:R-:W-:Y:S01]  /*19a0*/  ISETP.NE.AND.EX P0, PT, RZ, UR5, PT, P0 ;  /* 0x00000005ff007c0c */ /* 0x000fe2000bf05300 */
[----:B------:R-:W-:-:S12]  /*19b0*/  ULDC.64 UR4, c[0x0][0xa30] ;  /* 0x00028c0000047ab9 */ /* 0x000fd80000000a00 */
[----:B------:R-:W0:Y:S02]  /*19c0*/  @P0 LDC.64 R4, c[0x0][0xa10] ;  /* 0x00028400ff040b82 */ /* 0x000e240000000a00 */
[----:B0-----:R-:W-:-:S05]  /*19d0*/  @P0 IMAD.WIDE R4, R188, 0x4, R4 ;  /* 0x00000004bc040825 */ /* 0x001fca00078e0204 */
[----:B------:R-:W3:Y:S04]  /*19e0*/  @P0 LDG.E R0, desc[UR56][R4.64] ;  /* 0x0000003804000981 */ /* 0x000ee8000c1e1900 */
[----:B------:R-:W3:Y:S01]  /*19f0*/  @P0 LDG.E R3, desc[UR56][R4.64+0x4] ;  /* 0x0000043804030981 */ /* 0x000ee2000c1e1900 */
[----:B------:R-:W-:Y:S01]  /*1a00*/  ISETP.NE.U32.AND P1, PT, RZ, UR4, PT ;  /* 0x00000004ff007c0c */ /* 0x000fe2000bf25070 */
[----:B-----5:R-:W-:-:S03]  /*1a10*/  IMAD.MOV.U32 R141, RZ, RZ, R26 ;  /* 0x000000ffff8d7224 */ /* 0x020fc600078e001a */
[----:B------:R-:W-:-:S13]  /*1a20*/  ISETP.NE.AND.EX P1, PT, RZ, UR5, PT, P1 ;  /* 0x00000005ff007c0c */ /* 0x000fda000bf25310 */
[----:B------:R-:W-:-:S04]  /*1a30*/  @P1 IADD3 R6, P2, R189, UR4, RZ ;  /* 0x00000004bd061c10 */ /* 0x000fc8000ff5e0ff */
[----:B------:R-:W-:-:S05]  /*1a40*/  @P1 IADD3.X R7, R190, UR5, RZ, P2, !PT ;  /* 0x00000005be071c10 */ /* 0x000fca00097fe4ff */
[----:B------:R0:W5:Y:S01]  /*1a50*/  @P1 LDG.E R141, desc[UR56][R6.64] ;  /* 0x00000038068d1981 */ /* 0x000162000c1e1900 */
[----:B------:R-:W-:Y:S01]  /*1a60*/  IADD3 R10, R26, -R11, RZ ;  /* 0x8000000b1a0a7210 */ /* 0x000fe20007ffe0ff */
[----:B------:R-:W-:Y:S01]  /*1a70*/  BSSY B0, `(.L_x_450) ;  /* 0x000002c000007945 */ /* 0x000fe20003800000 */
[----:B------:R-:W-:Y:S02]  /*1a80*/  LOP3.LUT R200, R187, 0xff, RZ, 0xc0, !PT ;  /* 0x000000ffbbc87812 */ /* 0x000fe400078ec0ff */
[----:B------:R-:W-:Y:S02]  /*1a90*/  SHF.R.U32.HI R187, RZ, 0x10, R187 ;  /* 0x00000010ffbb7819 */ /* 0x000fe400000116bb */
[----:B--2---:R-:W-:Y:S01]  /*1aa0*/  LOP3.LUT R27, R27, 0xfffffffb, RZ, 0xc0, !PT ;  /* 0xfffffffb1b1b7812 */ /* 0x004fe200078ec0ff */
[----:B---3--:R-:W-:-:S04]  /*1ab0*/  @P0 IMAD.IADD R25, R3, 0x1, -R0 ;  /* 0x0000000103190824 */ /* 0x008fc800078e0a00 */
[----:B------:R-:W-:-:S05]  /*1ac0*/  IMAD.IADD R215, R10, 0x1, R25 ;  /* 0x000000010ad77824 */ /* 0x000fca00078e0219 */
[C---:B------:R-:W-:Y:S02]  /*1ad0*/  ISETP.GE.AND P3, PT, R215.reuse, 0x1, PT ;  /* 0x00000001d700780c */ /* 0x040fe40003f66270 */
[----:B------:R-:W-:-:S05]  /*1ae0*/  IADD3 R0, R215, 0x5f, RZ ;  /* 0x0000005fd7007810 */ /* 0x000fca0007ffe0ff */
[----:B------:R-:W-:-:S05]  /*1af0*/  IMAD.HI R0, R0, 0x2aaaaaab, RZ ;  /* 0x2aaaaaab00007827 */ /* 0x000fca00078e02ff */
[----:B------:R-:W-:Y:S02]  /*1b00*/  SHF.R.U32.HI R3, RZ, 0x1f, R0 ;  /* 0x0000001fff037819 */ /* 0x000fe40000011600 */
[----:B------:R-:W-:Y:S02]  /*1b10*/  @P3 LOP3.LUT R27, R27, 0x4, RZ, 0xfc, !PT ;  /* 0x000000041b1b3812 */ /* 0x000fe400078efcff */
[----:B------:R-:W-:Y:S01]  /*1b20*/  LEA.HI.SX32 R142, R0, R3, 0x1c ;  /* 0x00000003008e7211 */ /* 0x000fe200078fe2ff */
[----:B------:R-:W-:Y:S02]  /*1b30*/  IMAD.MOV.U32 R3, RZ, RZ, RZ ;  /* 0x000000ffff037224 */ /* 0x000fe400078e00ff */
[----:B------:R0:W-:Y:S01]  /*1b40*/  STL [R1+0x38], R27 ;  /* 0x0000381b01007387 */ /* 0x0001e20000100800 */
[----:B------:R-:W-:Y:S05]  /*1b50*/  @!P3 BRA `(.L_x_451) ;  /* 0x000000000074b947 */ /* 0x000fea0003800000 */
[----:B------:R-:W-:Y:S01]  /*1b60*/  ISETP.NE.AND P0, PT, R187, RZ, PT ;  /* 0x000000ffbb00720c */ /* 0x000fe20003f05270 */
[----:B------:R-:W-:-:S03]  /*1b70*/  ULDC UR4, c[0x0][0x9f0] ;  /* 0x00027c0000047ab9 */ /* 0x000fc60000000800 */
[----:B------:R-:W-:-:S04]  /*1b80*/  SEL R9, R187, UR4, P0 ;  /* 0x00000004bb097c07 */ /* 0x000fc80008000000 */
[-C--:B0-----:R-:W-:Y:S02]  /*1b90*/  IABS R6, R9.reuse ;  /* 0x0000000900067213 */ /* 0x081fe40000000000 */
[----:B------:R-:W-:Y:S02]  /*1ba0*/  IADD3 R0, R142, -0x1, R9 ;  /* 0xffffffff8e007810 */ /* 0x000fe40007ffe009 */
[----:B------:R-:W0:Y:S01]  /*1bb0*/  I2F.RP R3, R6 ;  /* 0x0000000600037306 */ /* 0x000e220000209400 */
[-C--:B------:R-:W-:Y:S02]  /*1bc0*/  IABS R11, R9.reuse ;  /* 0x00000009000b7213 */ /* 0x080fe40000000000 */
[----:B------:R-:W-:Y:S02]  /*1bd0*/  IABS R8, R0 ;  /* 0x0000000000087213 */ /* 0x000fe40000000000 */
[----:B------:R-:W-:-:S04]  /*1be0*/  LOP3.LUT R0, R0, R9, RZ, 0x3c, !PT ;  /* 0x0000000900007212 */ /* 0x000fc800078e3cff */
[----:B------:R-:W-:Y:S01]  /*1bf0*/  ISETP.GE.AND P2, PT, R0, RZ, PT ;  /* 0x000000ff0000720c */ /* 0x000fe20003f46270 */
[----:B0-----:R-:W0:Y:S02]  /*1c00*/  MUFU.RCP R3, R3 ;  /* 0x0000000300037308 */ /* 0x001e240000001000 */
[----:B0-----:R-:W-:Y:S02]  /*1c10*/  VIADD R4, R3, 0xffffffe ;  /* 0x0ffffffe03047836 */ /* 0x001fe40000000000 */
[----:B------:R-:W-:-:S04]  /*1c20*/  IMAD.MOV R3, RZ, RZ, -R11 ;  /* 0x000000ffff037224 */ /* 0x000fc800078e0a0b */
[----:B------:R0:W1:Y:S02]  /*1c30*/  F2I.FTZ.U32.TRUNC.NTZ R5, R4 ;  /* 0x0000000400057305 */ /* 0x000064000021f000 */
[----:B0-----:R-:W-:Y:S01]  /*1c40*/  IMAD.MOV.U32 R4, RZ, RZ, RZ ;  /* 0x000000ffff047224 */ /* 0x001fe200078e00ff */
[----:B-1----:R-:W-:-:S05]  /*1c50*/  IADD3 R7, RZ, -R5, RZ ;  /* 0x80000005ff077210 */ /* 0x002fca0007ffe0ff */
[----:B------:R-:W-:-:S04]  /*1c60*/  IMAD R7, R7, R6, RZ ;  /* 0x0000000607077224 */ /* 0x000fc800078e02ff */
[----:B------:R-:W-:-:S06]  /*1c70*/  IMAD.HI.U32 R5, R5, R7, R4 ;  /* 0x0000000705057227 */ /* 0x000fcc00078e0004 */
[----:B------:R-:W-:-:S04]  /*1c80*/  IMAD.HI.U32 R5, R5, R8, RZ ;  /* 0x0000000805057227 */ /* 0x000fc800078e00ff */
[----:B------:R-:W-:-:S05]  /*1c90*/  IMAD R3, R5, R3, R8 ;  /* 0x0000000305037224 */ /* 0x000fca00078e0208 */
[----:B------:R-:W-:-:S13]  /*1ca0*/  ISETP.GT.U32.AND P1, PT, R6, R3, PT ;  /* 0x000000030600720c */ /* 0x000fda0003f24070 */
[-C--:B------:R-:W-:Y:S01]  /*1cb0*/  @!P1 IADD3 R3, R3, -R6.reuse, RZ ;  /* 0x8000000603039210 */ /* 0x080fe20007ffe0ff */
[----:B------:R-:W-:Y:S01]  /*1cc0*/  @!P1 VIADD R5, R5, 0x1 ;  /* 0x0000000105059836 */ /* 0x000fe20000000000 */
[----:B------:R-:W-:Y:S02]  /*1cd0*/  ISETP.NE.AND P1, PT, R9, RZ, PT ;  /* 0x000000ff0900720c */ /* 0x000fe40003f25270 */
[----:B------:R-:W-:-:S13]  /*1ce0*/  ISETP.GE.U32.AND P0, PT, R3, R6, PT ;  /* 0x000000060300720c */ /* 0x000fda0003f06070 */
[----:B------:R-:W-:-:S05]  /*1cf0*/  @P0 VIADD R5, R5, 0x1 ;  /* 0x0000000105050836 */ /* 0x000fca0000000000 */
[----:B------:R-:W-:-:S05]  /*1d00*/  MOV R3, R5 ;  /* 0x0000000500037202 */ /* 0x000fca0000000f00 */
[----:B------:R-:W-:Y:S01]  /*1d10*/  @!P2 IMAD.MOV R3, RZ, RZ, -R3 ;  /* 0x000000ffff03a224 */ /* 0x000fe200078e0a03 */
[----:B------:R-:W-:-:S07]  /*1d20*/  @!P1 LOP3.LUT R3, RZ, R9, RZ, 0x33, !PT ;  /* 0x00000009ff039212 */ /* 0x000fce00078e33ff */
.L_x_451:
[----:B------:R-:W-:Y:S05]  /*1d30*/  BSYNC B0 ;  /* 0x0000000000007941 */ /* 0x000fea0003800000 */
.L_x_450:
[----:B------:R-:W-:Y:S01]  /*1d40*/  IMAD R0, R200, R3, RZ ;  /* 0x00000003c8007224 */ /* 0x000fe200078e02ff */
[----:B------:R-:W-:-:S04]  /*1d50*/  PLOP3.LUT P2, PT, PT, PT, PT, 0x80, 0x0 ;  /* 0x000000000000781c */ /* 0x000fc80003f4f070 */
[C---:B------:R-:W-:Y:S01]  /*1d60*/  VIADDMNMX R3, R0.reuse, R3, R142, PT ;  /* 0x0000000300037246 */ /* 0x040fe2000380018e */
[----:B------:R-:W-:-:S04]  /*1d70*/  IMAD R0, R0, 0x60, -R10 ;  /* 0x0000006000007824 */ /* 0x000fc800078e0a0a */
[----:B------:R-:W-:Y:S01]  /*1d80*/  IMAD R4, R3, 0x60, -R10 ;  /* 0x0000006003047824 */ /* 0x000fe200078e0a0a */
[----:B------:R-:W-:-:S04]  /*1d90*/  VIMNMX R0, RZ, R0, !PT ;  /* 0x00000000ff007248 */ /* 0x000fc80007fe0100 */
[----:B------:R-:W-:Y:S01]  /*1da0*/  VIMNMX R3, R4, R25, PT ;  /* 0x0000001904037248 */ /* 0x000fe20003fe0100 */
[----:B------:R-:W-:-:S03]  /*1db0*/  IMAD.WIDE.U32 R126, R0, -0x55555555, RZ ;  /* 0xaaaaaaab007e7825 */ /* 0x000fc600078e00ff */
[----:B------:R-:W-:Y:S02]  /*1dc0*/  ISETP.GT.AND P0, PT, R3, R0, PT ;  /* 0x000000000300720c */ /* 0x000fe40003f04270 */
[----:B------:R-:W-:-:S04]  /*1dd0*/  SHF.R.U32.HI R126, RZ, 0x6, R127 ;  /* 0x00000006ff7e7819 */ /* 0x000fc8000001167f */
[----:B------:R-:W-:-:S07]  /*1de0*/  MOV R24, R126 ;  /* 0x0000007e00187202 */ /* 0x000fce0000000f00 */
[----:B------:R-:W-:-:S04]  /*1df0*/  @P0 VIADD R0, R3, 0x5f ;  /* 0x0000005f03000836 */ /* 0x000fc80000000000 */
[----:B------:R-:W-:-:S05]  /*1e00*/  @P0 IMAD.HI R0, R0, 0x2aaaaaab, RZ ;  /* 0x2aaaaaab00000827 */ /* 0x000fca00078e02ff */
[----:B------:R-:W-:-:S04]  /*1e10*/  @P0 SHF.R.U32.HI R3, RZ, 0x1f, R0 ;  /* 0x0000001fff030819 */ /* 0x000fc80000011600 */
[----:B------:R-:W-:-:S04]  /*1e20*/  @P0 LEA.HI.SX32 R24, R0, R3, 0x1c ;  /* 0x0000000300180211 */ /* 0x000fc800078fe2ff */
[----:B------:R-:W-:-:S13]  /*1e30*/  ISETP.GT.AND P0, PT, R24, R126, PT ;  /* 0x0000007e1800720c */ /* 0x000fda0003f04270 */
[----:B------:R-:W-:Y:S05]  /*1e40*/  @!P0 BRA `(.L_x_452) ;  /* 0x0000009000648947 */ /* 0x000fea0003800000 */
[----:B------:R-:W-:Y:S01]  /*1e50*/  VIADD R123, R2, 0x18400 ;  /* 0x00018400027b7836 */ /* 0x000fe20000000000 */
[----:B------:R-:W-:Y:S04]  /*1e60*/  BSSY B6, `(.L_x_453) ;  /* 0x0000013000067945 */ /* 0x000fe80003800000 */
[----:B------:R-:W-:-:S13]  /*1e70*/  LOP3.LUT P0, RZ, R123, 0x3ff, RZ, 0xc0, !PT ;  /* 0x000003ff7bff7812 */ /* 0x000fda000780c0ff */
[----:B------:R-:W-:Y:S05]  /*1e80*/  @!P0 BRA `(.L_x_454) ;  /* 0x0000000000408947 */ /* 0x000fea0003800000 */
[----:B------:R-:W-:Y:S01]  /*1e90*/  MOV R14, 0x0 ;  /* 0x00000000000e7802 */ /* 0x000fe20000000f00 */
[----:B------:R-:W-:Y:S01]  /*1ea0*/  ULDC.64 UR4, c[0x4][0x90] ;  /* 0x0100240000047ab9 */ /* 0x000fe20000000a00 */
[----:B------:R-:W-:Y:S01]  /*1eb0*/  ULDC.64 UR6, c[0x4][0x28] ;  /* 0x01000a0000067ab9 */ /* 0x000fe20000000a00 */
[----:B------:R-:W-:Y:S01]  /*1ec0*/  IMAD.U32 R4, RZ, RZ, UR4 ;  /* 0x00000004ff047e24 */ /* 0x000fe2000f8e00ff */
[----:B------:R-:W-:Y:S01]  /*1ed0*/  MOV R5, UR5 ;  /* 0x0000000500057c02 */ /* 0x000fe20008000f00 */
[----:B------:R-:W-:Y:S01]  /*1ee0*/  ULDC.64 UR4, c[0x4][0x98] ;  /* 0x0100260000047ab9 */ /* 0x000fe20000000a00 */
[----:B------:R-:W1:Y:S01]  /*1ef0*/  LDC.64 R14, c[0x4][R14] ;  /* 0x010000000e0e7b82 */ /* 0x000e620000000a00 */
[----:B0-----:R-:W-:Y:S01]  /*1f00*/  IMAD.U32 R6, RZ, RZ, UR4 ;  /* 0x00000004ff067e24 */ /* 0x001fe2000f8e00ff */
[----:B------:R-:W-:Y:S01]  /*1f10*/  MOV R10, UR6 ;  /* 0x00000006000a7c02 */ /* 0x000fe20008000f00 */
[----:B------:R-:W-:Y:S01]  /*1f20*/  IMAD.U32 R7, RZ, RZ, UR5 ;  /* 0x00000005ff077e24 */ /* 0x000fe2000f8e00ff */
[----:B------:R-:W-:Y:S01]  /*1f30*/  MOV R12, 0x1 ;  /* 0x00000001000c7802 */ /* 0x000fe20000000f00 */
[----:B------:R-:W-:-:S02]  /*1f40*/  IMAD.U32 R11, RZ, RZ, UR7 ;  /* 0x00000007ff0b7e24 */ /* 0x000fc4000f8e00ff */
[----:B------:R-:W-:Y:S02]  /*1f50*/  IMAD.MOV.U32 R8, RZ, RZ, 0x70 ;  /* 0x00000070ff087424 */ /* 0x000fe400078e00ff */
[----:B------:R-:W-:-:S07]  /*1f60*/  IMAD.MOV.U32 R13, RZ, RZ, RZ ;  /* 0x000000ffff0d7224 */ /* 0x000fce00078e00ff */
[----:B------:R-:W-:-:S07]  /*1f70*/  LEPC R20, `(.L_x_454) ;  /* 0x000000001014794e */ /* 0x000fce0000000000 */
[----:B-1---5:R-:W-:Y:S05]  /*1f80*/  CALL.ABS.NOINC R14 ;  /* 0x000000000e007343 */ /* 0x022fea0003c00000 */
.L_x_454:
[----:B------:R-:W-:Y:S05]  /*1f90*/  BSYNC B6 ;  /* 0x0000000000067941 */ /* 0x000fea0003800000 */
.L_x_453:
[----:B------:R-:W-:Y:S01]  /*1fa0*/  VIADD R122, R2, 0x400 ;  /* 0x00000400027a7836 */ /* 0x000fe20000000000 */
[----:B------:R-:W-:Y:S04]  /*1fb0*/  BSSY B6, `(.L_x_455) ;  /* 0x0000013000067945 */ /* 0x000fe80003800000 */
[----:B------:R-:W-:-:S13]  /*1fc0*/  LOP3.LUT P0, RZ, R122, 0x3ff, RZ, 0xc0, !PT ;  /* 0x000003ff7aff7812 */ /* 0x000fda000780c0ff */
[----:B------:R-:W-:Y:S05]  /*1fd0*/  @!P0 BRA `(.L_x_456) ;  /* 0x0000000000408947 */ /* 0x000fea0003800000 */
[----:B------:R-:W-:Y:S01]  /*1fe0*/  MOV R14, 0x0 ;  /* 0x00000000000e7802 */ /* 0x000fe20000000f00 */
[----:B------:R-:W-:Y:S01]  /*1ff0*/  ULDC.64 UR4, c[0x4][0x90] ;  /* 0x0100240000047ab9 */ /* 0x000fe20000000a00 */
[----:B------:R-:W-:Y:S01]  /*2000*/  ULDC.64 UR6, c[0x4][0x98] ;  /* 0x0100260000067ab9 */ /* 0x000fe20000000a00 */
[----:B------:R-:W-:Y:S01]  /*2010*/  MOV R4, UR4 ;  /* 0x0000000400047c02 */ /* 0x000fe20008000f00 */
[----:B------:R-:W-:Y:S01]  /*2020*/  IMAD.U32 R5, RZ, RZ, UR5 ;  /* 0x00000005ff057e24 */ /* 0x000fe2000f8e00ff */
        /* <DEDUP_REMOVED lines=11> */
.L_x_456:
[----:B------:R-:W-:Y:S05]  /*20e0*/  BSYNC B6 ;  /* 0x0000000000067941 */ /* 0x000fea0003800000 */
.L_x_455:
[----:B------:R-:W-:Y:S01]  /*20f0*/  ULDC.64 UR4, c[0x0][0x9f8] ;  /* 0x00027e0000047ab9 */ /* 0x000fe20000000a00 */
[----:B------:R-:W-:Y:S01]  /*2100*/  IMAD.MOV.U32 R102, RZ, RZ, R188 ;  /* 0x000000ffff667224 */ /* 0x000fe200078e00bc */
[----:B------:R-:W-:Y:S01]  /*2110*/  ISETP.NE.U32.AND P0, PT, RZ, UR4, PT ;  /* 0x00000004ff007c0c */ /* 0x000fe2000bf05070 */
[----:B------:R-:W-:Y:S01]  /*2120*/  VIADD R0, R16, 0x20 ;  /* 0x0000002010007836 */ /* 0x000fe20000000000 */
[----:B------:R-:W1:Y:S01]  /*2130*/  LDC.64 R94, c[0x0][0x3f8] ;  /* 0x0000fe00ff5e7b82 */ /* 0x000e620000000a00 */
[----:B------:R-:W-:Y:S02]  /*2140*/  MOV R20, R27 ;  /* 0x0000001b00147202 */ /* 0x000fe40000000f00 */
[----:B------:R-:W-:-:S05]  /*2150*/  ISETP.NE.AND.EX P0, PT, RZ, UR5, PT, P0 ;  /* 0x00000005ff007c0c */ /* 0x000fca000bf05300 */
[----:B------:R-:W2:Y:S08]  /*2160*/  LDC R125, c[0x0][0x3f4] ;  /* 0x0000fd00ff7d7b82 */ /* 0x000eb00000000800 */
[----:B------:R-:W-:Y:S01]  /*2170*/  @P0 IADD3 R4, P1, R189, UR4, RZ ;  /* 0x00000004bd040c10 */ /* 0x000fe2000ff3e0ff */
[----:B------:R-:W-:Y:S01]  /*2180*/  ULDC UR4, c[0x0][0x2f4] ;  /* 0x0000bd0000047ab9 */ /* 0x000fe20000000800 */
[----:B------:R-:W3:Y:S02]  /*2190*/  LDC.64 R88, c[0x0][0x408] ;  /* 0x00010200ff587b82 */ /* 0x000ee40000000a00 */
[----:B------:R-:W-:Y:S01]  /*21a0*/  @P0 IADD3.X R5, R190, UR5, RZ, P1, !PT ;  /* 0x00000005be050c10 */ /* 0x000fe20008ffe4ff */
[----:B------:R-:W-:-:S04]  /*21b0*/  ULDC UR5, c[0x0][0x320] ;  /* 0x0000c80000057ab9 */ /* 0x000fc80000000800 */
[----:B------:R4:W2:Y:S01]  /*21c0*/  @P0 LDG.E R102, desc[UR56][R4.64] ;  /* 0x0000003804660981 */ /* 0x0008a2000c1e1900 */
[----:B------:R-:W-:Y:S01]  /*21d0*/  ISETP.GE.AND P1, PT, R0, UR4, PT ;  /* 0x0000000400007c0c */ /* 0x000fe2000bf26270 */
[----:B-1----:R-:W-:Y:S01]  /*21e0*/  IMAD.WIDE.U32 R96, R166, R94, R16 ;  /* 0x0000005ea6607225 */ /* 0x002fe200078e0010 */
[----:B------:R-:W-:Y:S01]  /*21f0*/  ISETP.GE.AND P0, PT, R16, UR4, PT ;  /* 0x0000000410007c0c */ /* 0x000fe2000bf06270 */
[----:B------:R-:W1:Y:S01]  /*2200*/  S2R R218, SR_TID.X ;  /* 0x0000000000da7919 */ /* 0x000e620000002100 */
[----:B0-----:R-:W-:Y:S01]  /*2210*/  SEL R6, RZ, 0xffffffff, P1 ;  /* 0xffffffffff067807 */ /* 0x001fe20000800000 */
[----:B------:R-:W-:Y:S01]  /*2220*/  IMAD.MOV.U32 R127, RZ, RZ, 0x20 ;  /* 0x00000020ff7f7424 */ /* 0x000fe200078e00ff */
[----:B------:R-:W-:Y:S01]  /*2230*/  SEL R3, RZ, 0x1, P0 ;  /* 0x00000001ff037807 */ /* 0x000fe20000000000 */
[----:B------:R-:W-:Y:S01]  /*2240*/  IMAD.SHL.U32 R108, R94, 0x40, RZ ;  /* 0x000000405e6c7824 */ /* 0x000fe200078e00ff */
[----:B------:R-:W-:Y:S01]  /*2250*/  SHF.L.U32 R6, R6, 0x1, RZ ;  /* 0x0000000106067819 */ /* 0x000fe200000006ff */
[----:B------:R-:W-:Y:S01]  /*2260*/  IMAD.IADD R129, R129, 0x1, R26 ;  /* 0x0000000181817824 */ /* 0x000fe200078e021a */
[----:B------:R-:W-:Y:S01]  /*2270*/  ISETP.GE.AND P0, PT, R0, UR5, PT ;  /* 0x0000000500007c0c */ /* 0x000fe2000bf06270 */
[----:B------:R-:W-:Y:S01]  /*2280*/  IMAD R114, R214, 0x40, R166 ;  /* 0x00000040d6727824 */ /* 0x000fe200078e02a6 */
[----:B------:R-:W-:Y:S01]  /*2290*/  LOP3.LUT R6, R6, 0x2, R3, 0xe2, !PT ;  /* 0x0000000206067812 */ /* 0x000fe200078ee203 */
[----:B------:R-:W-:Y:S01]  /*22a0*/  VIADD R3, R16, 0x40 ;  /* 0x0000004010037836 */ /* 0x000fe20000000000 */
[----:B----4-:R-:W-:-:S02]  /*22b0*/  SEL R4, RZ, 0xffffffff, P0 ;  /* 0xffffffffff047807 */ /* 0x010fc40000000000 */
[----:B------:R-:W-:Y:S01]  /*22c0*/  ISETP.GE.AND P1, PT, R19, UR4, PT ;  /* 0x0000000413007c0c */ /* 0x000fe2000bf26270 */
[----:B---3--:R-:W-:Y:S01]  /*22d0*/  IMAD.WIDE.U32 R90, R166, R88, R16 ;  /* 0x00000058a65a7225 */ /* 0x008fe200078e0010 */
[----:B------:R-:W-:Y:S02]  /*22e0*/  ISETP.GE.AND P0, PT, R3, UR4, PT ;  /* 0x0000000403007c0c */ /* 0x000fe4000bf06270 */
[----:B------:R-:W-:Y:S01]  /*22f0*/  SHF.R.S32.HI R11, RZ, 0x1f, R166 ;  /* 0x0000001fff0b7819 */ /* 0x000fe200000114a6 */
[----:B------:R-:W-:Y:S01]  /*2300*/  IMAD.SHL.U32 R8, R4, 0x2, RZ ;  /* 0x0000000204087824 */ /* 0x000fe200078e00ff */
[----:B------:R-:W-:Y:S01]  /*2310*/  SEL R4, RZ, 0x8, P1 ;  /* 0x00000008ff047807 */ /* 0x000fe20000800000 */
[----:B------:R-:W-:Y:S01]  /*2320*/  IMAD R131, R89, 0x60, RZ ;  /* 0x0000006059837824 */ /* 0x000fe200078e02ff */
[----:B------:R-:W-:Y:S02]  /*2330*/  SEL R5, RZ, 0x4, P0 ;  /* 0x00000004ff057807 */ /* 0x000fe40000000000 */
[----:B------:R-:W-:-:S02]  /*2340*/  ISETP.GE.AND P2, PT, R16, UR5, PT ;  /* 0x0000000510007c0c */ /* 0x000fc4000bf46270 */
[--C-:B------:R-:W-:Y:S02]  /*2350*/  SHF.R.S32.HI R161, RZ, 0x1f, R160.reuse ;  /* 0x0000001fffa17819 */ /* 0x100fe400000114a0 */
[----:B------:R-:W-:Y:S01]  /*2360*/  LOP3.LUT R4, R4, R6, R5, 0xfe, !PT ;  /* 0x0000000604047212 */ /* 0x000fe200078efe05 */
[-C--:B------:R-:W-:Y:S01]  /*2370*/  IMAD R5, R11, R94.reuse, RZ ;  /* 0x0000005e0b057224 */ /* 0x080fe200078e02ff */
[----:B------:R-:W-:Y:S01]  /*2380*/  SEL R7, RZ, 0x1, P2 ;  /* 0x00000001ff077807 */ /* 0x000fe20001000000 */
[----:B------:R-:W-:Y:S01]  /*2390*/  IMAD.WIDE.U32 R98, R166, R94, R160 ;  /* 0x0000005ea6627225 */ /* 0x000fe200078e00a0 */
[----:B------:R-:W-:Y:S02]  /*23a0*/  ISETP.GE.AND P0, PT, R22, UR4, PT ;  /* 0x0000000416007c0c */ /* 0x000fe4000bf06270 */
[----:B------:R-:W-:Y:S01]  /*23b0*/  ISETP.GE.AND P1, PT, R3, UR5, PT ;  /* 0x0000000503007c0c */ /* 0x000fe2000bf26270 */
[----:B------:R-:W-:Y:S01]  /*23c0*/  IMAD R5, R166, R95, R5 ;  /* 0x0000005fa6057224 */ /* 0x000fe200078e0205 */
[----:B------:R-:W-:Y:S01]  /*23d0*/  LOP3.LUT R7, R8, 0x2, R7, 0xe2, !PT ;  /* 0x0000000208077812 */ /* 0x000fe200078ee207 */
[-C--:B------:R-:W-:Y:S01]  /*23e0*/  IMAD R11, R11, R88.reuse, RZ ;  /* 0x000000580b0b7224 */ /* 0x080fe200078e02ff */
[----:B------:R-:W-:Y:S01]  /*23f0*/  SEL R9, RZ, 0x10, P0 ;  /* 0x00000010ff097807 */ /* 0x000fe20000000000 */
[----:B------:R-:W-:Y:S01]  /*2400*/  IMAD.IADD R97, R5, 0x1, R97 ;  /* 0x0000000105617824 */ /* 0x000fe200078e0261 */
[----:B------:R-:W-:Y:S01]  /*2410*/  SEL R6, RZ, 0x4, P1 ;  /* 0x00000004ff067807 */ /* 0x000fe20000800000 */
[----:B------:R-:W-:Y:S01]  /*2420*/  IMAD R13, R166, R89, R11 ;  /* 0x00000059a60d7224 */ /* 0x000fe200078e020b */
[----:B--2---:R-:W-:Y:S01]  /*2430*/  ISETP.GE.AND P0, PT, R16, R125, PT ;  /* 0x0000007d1000720c */ /* 0x004fe20003f06270 */
[----:B------:R-:W-:Y:S01]  /*2440*/  IMAD.WIDE.U32 R92, R166, R88, R160 ;  /* 0x00000058a65c7225 */ /* 0x000fe200078e00a0 */
[----:B------:R-:W-:-:S02]  /*2450*/  IADD3 R99, R99, R5, RZ ;  /* 0x0000000563637210 */ /* 0x000fc40007ffe0ff */
[----:B------:R-:W-:Y:S01]  /*2460*/  LOP3.LUT R5, R7, R6, RZ, 0xfc, !PT ;  /* 0x0000000607057212 */ /* 0x000fe200078efcff */
[----:B------:R-:W-:Y:S01]  /*2470*/  IMAD.IADD R91, R13, 0x1, R91 ;  /* 0x000000010d5b7824 */ /* 0x000fe200078e025b */
[-C--:B------:R-:W-:Y:S01]  /*2480*/  ISETP.GE.AND P1, PT, R0, R125.reuse, PT ;  /* 0x0000007d0000720c */ /* 0x080fe20003f26270 */
[-C--:B-----5:R-:W-:Y:S01]  /*2490*/  IMAD.WIDE.U32 R96, R141, R94.reuse, R96 ;  /* 0x0000005e8d607225 */ /* 0x0a0fe200078e0060 */
[----:B------:R-:W-:Y:S02]  /*24a0*/  ISETP.GE.AND P3, PT, R3, R125, PT ;  /* 0x0000007d0300720c */ /* 0x000fe40003f66270 */
[----:B------:R-:W-:Y:S01]  /*24b0*/  SEL R7, R125, RZ, P0 ;  /* 0x000000ff7d077207 */ /* 0x000fe20000000000 */
[----:B------:R-:W-:Y:S01]  /*24c0*/  IMAD.WIDE.U32 R98, R141, R94, R98 ;  /* 0x0000005e8d627225 */ /* 0x000fe200078e0062 */
[----:B------:R-:W-:Y:S02]  /*24d0*/  LOP3.LUT R9, R4, R9, RZ, 0xfc, !PT ;  /* 0x0000000904097212 */ /* 0x000fe400078efcff */
[C---:B------:R-:W-:Y:S01]  /*24e0*/  SEL R11, R125.reuse, RZ, P1 ;  /* 0x000000ff7d0b7207 */ /* 0x040fe20000800000 */
[----:B------:R-:W-:Y:S01]  /*24f0*/  IMAD.IADD R7, R16, 0x1, R7 ;  /* 0x0000000110077824 */ /* 0x000fe200078e0207 */
[----:B------:R-:W-:Y:S01]  /*2500*/  SEL R4, R125, RZ, P3 ;  /* 0x000000ff7d047207 */ /* 0x000fe20001800000 */
[----:B------:R-:W-:Y:S01]  /*2510*/  IMAD.WIDE.U32 R90, R141, R88, R90 ;  /* 0x000000588d5a7225 */ /* 0x000fe200078e005a */
[----:B------:R-:W-:-:S02]  /*2520*/  IADD3 R11, R0, R11, RZ ;  /* 0x0000000b000b7210 */ /* 0x000fc40007ffe0ff */
[----:B------:R-:W-:Y:S01]  /*2530*/  LOP3.LUT R20, R20, 0xfffffffe, RZ, 0xc0, !PT ;  /* 0xfffffffe14147812 */ /* 0x000fe200078ec0ff */
[----:B------:R-:W-:Y:S01]  /*2540*/  IMAD.IADD R12, R3, 0x1, R4 ;  /* 0x00000001030c7824 */ /* 0x000fe200078e0204 */
[----:B------:R-:W-:Y:S02]  /*2550*/  SHF.R.S32.HI R4, RZ, 0x1f, R7 ;  /* 0x0000001fff047819 */ /* 0x000fe40000011407 */
[----:B------:R-:W-:Y:S02]  /*2560*/  SHF.R.S32.HI R6, RZ, 0x1f, R11 ;  /* 0x0000001fff067819 */ /* 0x000fe4000001140b */
[CC--:B------:R-:W-:Y:S02]  /*2570*/  LEA.HI R8, R4.reuse, R7.reuse, RZ, 0x3 ;  /* 0x0000000704087211 */ /* 0x0c0fe400078f18ff */
[----:B------:R-:W-:Y:S02]  /*2580*/  LEA.HI R4, R4, R7, RZ, 0x6 ;  /* 0x0000000704047211 */ /* 0x000fe400078f30ff */
[----:B------:R-:W-:-:S02]  /*2590*/  @P3 LOP3.LUT R20, R20, 0x1, RZ, 0xfc, !PT ;  /* 0x0000000114143812 */ /* 0x000fc400078efcff */
[CC--:B------:R-:W-:Y:S02]  /*25a0*/  LEA.HI R7, R6.reuse, R11.reuse, RZ, 0x6 ;  /* 0x0000000b06077211 */ /* 0x0c0fe400078f30ff */
[----:B------:R-:W-:Y:S01]  /*25b0*/  LEA.HI R11, R6, R11, RZ, 0x3 ;  /* 0x0000000b060b7211 */ /* 0x000fe200078f18ff */
[----:B------:R0:W-:Y:S01]  /*25c0*/  STL [R1+0x38], R20 ;  /* 0x0000381401007387 */ /* 0x0001e20000100800 */
[----:B------:R-:W-:Y:S02]  /*25d0*/  SHF.R.S32.HI R4, RZ, 0x6, R4 ;  /* 0x00000006ff047819 */ /* 0x000fe40000011404 */
[----:B------:R-:W-:Y:S02]  /*25e0*/  IADD3 R93, R93, R13, RZ ;  /* 0x0000000d5d5d7210 */ /* 0x000fe40007ffe0ff */
[----:B------:R-:W-:Y:S01]  /*25f0*/  SHF.R.S32.HI R6, RZ, 0x6, R7 ;  /* 0x00000006ff067819 */ /* 0x000fe20000011407 */
[C---:B------:R-:W-:Y:S01]  /*2600*/  IMAD R140, R4.reuse, 0x1800, R179 ;  /* 0x00001800048c7824 */ /* 0x040fe200078e02b3 */
[----:B------:R-:W-:Y:S01]  /*2610*/  LOP3.LUT R13, R177, 0x38, R11, 0xf8, !PT ;  /* 0x00000038b10d7812 */ /* 0x000fe200078ef80b */
[----:B------:R-:W-:Y:S01]  /*2620*/  IMAD R138, R4, 0x1800, R180 ;  /* 0x00001800048a7824 */ /* 0x000fe200078e02b4 */
[----:B------:R-:W-:Y:S01]  /*2630*/  SHF.R.S32.HI R21, RZ, 0x1f, R12 ;  /* 0x0000001fff157819 */ /* 0x000fe2000001140c */
[----:B------:R-:W-:Y:S01]  /*2640*/  IMAD R139, R6, 0x1800, R179 ;  /* 0x00001800068b7824 */ /* 0x000fe200078e02b3 */
[----:B------:R-:W-:Y:S01]  /*2650*/  LOP3.LUT R10, R168, 0x38, R8, 0xf8, !PT ;  /* 0x00000038a80a7812 */ /* 0x000fe200078ef808 */
[----:B------:R-:W-:Y:S01]  /*2660*/  IMAD R134, R6, 0x1800, R180 ;  /* 0x0000180006867824 */ /* 0x000fe200078e02b4 */
[----:B0-----:R-:W-:Y:S01]  /*2670*/  SHF.R.U32.HI R20, RZ, 0x3, R168 ;  /* 0x00000003ff147819 */ /* 0x001fe200000116a8 */
[----:B------:R-:W-:Y:S01]  /*2680*/  IMAD.WIDE.U32 R92, R141, R88, R92 ;  /* 0x000000588d5c7225 */ /* 0x000fe200078e005c */
[----:B------:R-:W-:-:S02]  /*2690*/  LOP3.LUT R7, R177, 0x38, R8, 0xf8, !PT ;  /* 0x00000038b1077812 */ /* 0x000fc400078ef808 */
[----:B------:R-:W-:Y:S02]  /*26a0*/  LOP3.LUT R4, R13, R178, RZ, 0x3c, !PT ;  /* 0x000000b20d047212 */ /* 0x000fe400078e3cff */
[----:B------:R-:W-:Y:S02]  /*26b0*/  LEA.HI R14, R21, R12, RZ, 0x3 ;  /* 0x0000000c150e7211 */ /* 0x000fe400078f18ff */
[----:B------:R-:W-:Y:S01]  /*26c0*/  LOP3.LUT R15, R10, R20, RZ, 0x3c, !PT ;  /* 0x000000140a0f7212 */ /* 0x000fe200078e3cff */
[----:B------:R-:W-:Y:S01]  /*26d0*/  IMAD.IADD R139, R139, 0x1, R4 ;  /* 0x000000018b8b7824 */ /* 0x000fe200078e0204 */
[----:B------:R-:W-:Y:S02]  /*26e0*/  LOP3.LUT R7, R7, R178, RZ, 0x3c, !PT ;  /* 0x000000b207077212 */ /* 0x000fe400078e3cff */
[----:B------:R-:W-:Y:S02]  /*26f0*/  LEA.HI R12, R21, R12, RZ, 0x6 ;  /* 0x0000000c150c7211 */ /* 0x000fe400078f30ff */
[----:B------:R-:W-:Y:S01]  /*2700*/  IADD3 R138, R138, R15, RZ ;  /* 0x0000000f8a8a7210 */ /* 0x000fe20007ffe0ff */
[----:B------:R-:W-:Y:S01]  /*2710*/  IMAD.IADD R140, R140, 0x1, R7 ;  /* 0x000000018c8c7824 */ /* 0x000fe200078e0207 */
[----:B------:R-:W-:-:S02]  /*2720*/  SHF.R.S32.HI R15, RZ, 0x1f, R141 ;  /* 0x0000001fff0f7819 */ /* 0x000fc4000001148d */
[----:B------:R-:W-:Y:S02]  /*2730*/  SHF.R.S32.HI R12, RZ, 0x6, R12 ;  /* 0x00000006ff0c7819 */ /* 0x000fe4000001140c */
[----:B------:R-:W-:Y:S02]  /*2740*/  LOP3.LUT R4, R168, 0x38, R11, 0xf8, !PT ;  /* 0x00000038a8047812 */ /* 0x000fe400078ef80b */
[--C-:B------:R-:W-:Y:S01]  /*2750*/  LOP3.LUT R7, R177, 0x38, R14.reuse, 0xf8, !PT ;  /* 0x00000038b1077812 */ /* 0x100fe200078ef80e */
[----:B------:R-:W-:Y:S01]  /*2760*/  IMAD R136, R12, 0x1800, R179 ;  /* 0x000018000c887824 */ /* 0x000fe200078e02b3 */
[----:B------:R-:W-:Y:S01]  /*2770*/  LOP3.LUT R13, R4, R20, RZ, 0x3c, !PT ;  /* 0x00000014040d7212 */ /* 0x000fe200078e3cff */
[----:B------:R-:W-:Y:S01]  /*2780*/  IMAD R4, R15, R94, RZ ;  /* 0x0000005e0f047224 */ /* 0x000fe200078e02ff */
[----:B------:R-:W-:Y:S01]  /*2790*/  LOP3.LUT R10, R168, 0x38, R14, 0xf8, !PT ;  /* 0x00000038a80a7812 */ /* 0x000fe200078ef80e */
[----:B------:R-:W-:Y:S01]  /*27a0*/  IMAD R133, R12, 0x1800, R180 ;  /* 0x000018000c857824 */ /* 0x000fe200078e02b4 */
[----:B------:R-:W-:Y:S01]  /*27b0*/  LOP3.LUT R7, R7, R178, RZ, 0x3c, !PT ;  /* 0x000000b207077212 */ /* 0x000fe200078e3cff */
[----:B------:R-:W-:Y:S01]  /*27c0*/  IMAD R27, R141, R95, R4 ;  /* 0x0000005f8d1b7224 */ /* 0x000fe200078e0204 */
[----:B------:R-:W-:Y:S01]  /*27d0*/  LOP3.LUT R10, R10, R20, RZ, 0x3c, !PT ;  /* 0x000000140a0a7212 */ /* 0x000fe200078e3cff */
[----:B------:R-:W-:Y:S01]  /*27e0*/  IMAD R4, R15, R88, RZ ;  /* 0x000000580f047224 */ /* 0x000fe200078e02ff */
[----:B------:R-:W-:Y:S01]  /*27f0*/  IADD3 R136, R136, R7, RZ ;  /* 0x0000000788887210 */ /* 0x000fe20007ffe0ff */
[----:B------:R-:W-:Y:S01]  /*2800*/  IMAD.IADD R134, R134, 0x1, R13 ;  /* 0x0000000186867824 */ /* 0x000fe200078e020d */
[----:B------:R-:W-:Y:S01]  /*2810*/  ISETP.GE.AND P3, PT, R19, UR5, PT ;  /* 0x0000000513007c0c */ /* 0x000fe2000bf66270 */
[----:B------:R-:W-:Y:S01]  /*2820*/  IMAD.IADD R133, R133, 0x1, R10 ;  /* 0x0000000185857824 */ /* 0x000fe200078e020a */
[----:B------:R-:W-:Y:S01]  /*2830*/  LOP3.LUT R7, R177, 0x18, R16, 0xf8, !PT ;  /* 0x00000018b1077812 */ /* 0x000fe200078ef810 */
[----:B------:R-:W-:Y:S01]  /*2840*/  IMAD R103, R141, R89, R4 ;  /* 0x000000598d677224 */ /* 0x000fe200078e0204 */
[----:B------:R-:W-:Y:S01]  /*2850*/  ISETP.GE.AND P2, PT, R23, UR4, PT ;  /* 0x0000000417007c0c */ /* 0x000fe2000bf46270 */
[----:B------:R-:W-:Y:S01]  /*2860*/  IMAD R13, R95, 0x60, RZ ;  /* 0x000000605f0d7824 */ /* 0x000fe200078e02ff */
[----:B------:R-:W-:Y:S01]  /*2870*/  SEL R6, RZ, 0x8, P3 ;  /* 0x00000008ff067807 */ /* 0x000fe20001800000 */
[----:B------:R-:W-:Y:S01]  /*2880*/  IMAD.IADD R106, R99, 0x1, R27 ;  /* 0x00000001636a7824 */ /* 0x000fe200078e021b */
[----:B------:R-:W-:Y:S01]  /*2890*/  LOP3.LUT P4, RZ, R219, 0x4, RZ, 0xc0, !PT ;  /* 0x00000004dbff7812 */ /* 0x000fe2000788c0ff */
[----:B------:R-:W-:Y:S01]  /*28a0*/  IMAD.IADD R105, R93, 0x1, R103 ;  /* 0x000000015d697824 */ /* 0x000fe200078e0267 */
[----:B------:R-:W-:Y:S01]  /*28b0*/  LOP3.LUT R4, R7, R178, RZ, 0x3c, !PT ;  /* 0x000000b207047212 */ /* 0x000fe200078e3cff */
[----:B------:R-:W-:Y:S01]  /*28c0*/  IMAD.IADD R103, R103, 0x1, R91 ;  /* 0x0000000167677824 */ /* 0x000fe200078e025b */
[----:B------:R-:W-:-:S02]  /*28d0*/  SEL R10, RZ, 0x20, P2 ;  /* 0x00000020ff0a7807 */ /* 0x000fc40001000000 */
[C---:B------:R-:W-:Y:S01]  /*28e0*/  SHF.L.U64.HI R109, R88.reuse, 0x6, R89 ;  /* 0x00000006586d7819 */ /* 0x040fe20000010259 */
[----:B------:R-:W-:Y:S01]  /*28f0*/  IMAD.IADD R4, R179, 0x1, R4 ;  /* 0x00000001b3047824 */ /* 0x000fe200078e0204 */
[C---:B------:R-:W-:Y:S01]  /*2900*/  SHF.L.U32 R110, R88.reuse, 0x6, RZ ;  /* 0x00000006586e7819 */ /* 0x040fe200000006ff */
[----:B------:R-:W-:Y:S01]  /*2910*/  IMAD.WIDE.U32 R88, R88, 0x60, RZ ;  /* 0x0000006058587825 */ /* 0x000fe200078e00ff */
[----:B------:R-:W-:Y:S02]  /*2920*/  LOP3.LUT R21, R5, R6, RZ, 0xfc, !PT ;  /* 0x0000000605157212 */ /* 0x000fe400078efcff */
[C---:B------:R-:W-:Y:S01]  /*2930*/  SHF.L.U64.HI R107, R94.reuse, 0x6, R95 ;  /* 0x000000065e6b7819 */ /* 0x040fe2000001025f */
[----:B------:R-:W-:Y:S01]  /*2940*/  IMAD.WIDE.U32 R94, R94, 0x60, RZ ;  /* 0x000000605e5e7825 */ /* 0x000fe200078e00ff */
[----:B------:R-:W-:Y:S02]  /*2950*/  SEL R127, R127, 0xffffffe0, !P4 ;  /* 0xffffffe07f7f7807 */ /* 0x000fe40006000000 */
[----:B------:R-:W-:Y:S01]  /*2960*/  SHF.R.S32.HI R121, RZ, 0x3, R8 ;  /* 0x00000003ff797819 */ /* 0x000fe20000011408 */
[----:B------:R-:W-:Y:S01]  /*2970*/  IMAD.IADD R130, R95, 0x1, R13 ;  /* 0x000000015f827824 */ /* 0x000fe200078e020d */
[----:B------:R-:W-:Y:S01]  /*2980*/  LOP3.LUT R6, R8, 0xfffffff8, RZ, 0xc0, !PT ;  /* 0xfffffff808067812 */ /* 0x000fe200078ec0ff */
[----:B------:R-:W-:Y:S01]  /*2990*/  IMAD.IADD R132, R127, 0x1, R4 ;  /* 0x000000017f847824 */ /* 0x000fe200078e0204 */
[----:B------:R-:W-:-:S02]  /*29a0*/  LOP3.LUT R87, R9, R10, RZ, 0xfc, !PT ;  /* 0x0000000a09577212 */ /* 0x000fc400078efcff */
[----:B------:R-:W-:Y:S02]  /*29b0*/  LOP3.LUT R7, R11, 0xfffffff8, RZ, 0xc0, !PT ;  /* 0xfffffff80b077812 */ /* 0x000fe400078ec0ff */
[----:B------:R-:W-:Y:S02]  /*29c0*/  LOP3.LUT R8, R14, 0xfffffff8, RZ, 0xc0, !PT ;  /* 0xfffffff80e087812 */ /* 0x000fe400078ec0ff */
[----:B------:R-:W-:Y:S02]  /*29d0*/  IADD3 R104, R27, R97, RZ ;  /* 0x000000611b687210 */ /* 0x000fe40007ffe0ff */
[C---:B------:R-:W-:Y:S02]  /*29e0*/  LOP3.LUT R10, R21.reuse, 0x2, RZ, 0xc0, !PT ;  /* 0x00000002150a7812 */ /* 0x040fe400078ec0ff */
[----:B------:R-:W-:Y:S02]  /*29f0*/  LOP3.LUT R20, R21, 0x4, RZ, 0xc0, !PT ;  /* 0x0000000415147812 */ /* 0x000fe400078ec0ff */
[----:B------:R-:W-:-:S02]  /*2a00*/  LOP3.LUT R26, R87, 0x2, RZ, 0xc0, !PT ;  /* 0x00000002571a7812 */ /* 0x000fc400078ec0ff */
[C---:B------:R-:W-:Y:S02]  /*2a10*/  LOP3.LUT R27, R87.reuse, 0x4, RZ, 0xc0, !PT ;  /* 0x00000004571b7812 */ /* 0x040fe400078ec0ff */
[C---:B------:R-:W-:Y:S02]  /*2a20*/  LOP3.LUT R101, R87.reuse, 0x8, RZ, 0xc0, !PT ;  /* 0x0000000857657812 */ /* 0x040fe400078ec0ff */
[----:B------:R-:W-:Y:S02]  /*2a30*/  LOP3.LUT R100, R87, 0x10, RZ, 0xc0, !PT ;  /* 0x0000001057647812 */ /* 0x000fe400078ec0ff */
[----:B-1----:R-:W-:Y:S02]  /*2a40*/  LEA.HI R218, R218, 0x8, RZ, 0x19 ;  /* 0x00000008dada7811 */ /* 0x002fe400078fc8ff */
[----:B------:R-:W-:Y:S02]  /*2a50*/  SHF.L.U32 R125, R125, 0x1, RZ ;  /* 0x000000017d7d7819 */ /* 0x000fe400000006ff */
[----:B------:R-:W-:-:S02]  /*2a60*/  IADD3 R131, R89, R131, RZ ;  /* 0x0000008359837210 */ /* 0x000fc40007ffe0ff */
[----:B------:R-:W-:Y:S02]  /*2a70*/  LOP3.LUT R5, R5, 0x1, RZ, 0xc0, !PT ;  /* 0x0000000105057812 */ /* 0x000fe400078ec0ff */
[----:B------:R-:W-:Y:S02]  /*2a80*/  SHF.R.S32.HI R120, RZ, 0x3, R11 ;  /* 0x00000003ff787819 */ /* 0x000fe4000001140b */
[----:B------:R-:W-:Y:S02]  /*2a90*/  SHF.R.S32.HI R119, RZ, 0x3, R14 ;  /* 0x00000003ff777819 */ /* 0x000fe4000001140e */
[----:B------:R-:W-:Y:S02]  /*2aa0*/  LOP3.LUT R9, R9, 0x1, RZ, 0xc0, !PT ;  /* 0x0000000109097812 */ /* 0x000fe400078ec0ff */
[----:B------:R-:W-:Y:S02]  /*2ab0*/  LOP3.LUT R21, R21, 0x8, RZ, 0xc0, !PT ;  /* 0x0000000815157812 */ /* 0x000fe400078ec0ff */
[----:B------:R-:W-:-:S02]  /*2ac0*/  SHF.R.S32.HI R113, RZ, 0x1f, R6 ;  /* 0x0000001fff717819 */ /* 0x000fc40000011406 */
[----:B------:R-:W-:Y:S02]  /*2ad0*/  SHF.R.S32.HI R112, RZ, 0x1f, R7 ;  /* 0x0000001fff707819 */ /* 0x000fe40000011407 */
[----:B------:R-:W-:Y:S02]  /*2ae0*/  SHF.R.S32.HI R111, RZ, 0x1f, R8 ;  /* 0x0000001fff6f7819 */ /* 0x000fe40000011408 */
[----:B------:R-:W-:Y:S02]  /*2af0*/  LOP3.LUT R87, R87, 0x20, RZ, 0xc0, !PT ;  /* 0x0000002057577812 */ /* 0x000fe400078ec0ff */
[----:B------:R-:W-:-:S07]  /*2b00*/  SHF.R.S32.HI R128, RZ, 0x1f, R102 ;  /* 0x0000001fff807819 */ /* 0x000fce0000011466 */
.L_x_562:
[----:B---3--:R-:W2:Y:S01]  /*2b10*/  LDL.LU R31, [R1+0x38] ;  /* 0x00003800011f7983 */ /* 0x008ea20000300800 */
[----:B------:R-:W0:Y:S01]  /*2b20*/  LDC R81, c[0x0][0x430] ;  /* 0x00010c00ff517b82 */ /* 0x000e220000000800 */
[----:B------:R-:W-:Y:S01]  /*2b30*/  IADD3 R24, R24, -0x1, RZ ;  /* 0xffffffff18187810 */ /* 0x000fe20007ffe0ff */
[----:B------:R-:W-:-:S04]  /*2b40*/  IMAD.MOV.U32 R80, RZ, RZ, RZ ;  /* 0x000000ffff507224 */ /* 0x000fc800078e00ff */
[----:B------:R-:W-:Y:S02]  /*2b50*/  IMAD R12, R24, 0x60, R114 ;  /* 0x00000060180c7824 */ /* 0x000fe400078e0272 */
[----:B------:R-:W1:Y:S02]  /*2b60*/  LDC R124, c[0x0][0x3f4] ;  /* 0x0000fd00ff7c7b82 */ /* 0x000e640000000800 */
[----:B------:R-:W-:Y:S01]  /*2b70*/  IMAD.IADD R32, R129, 0x1, R12 ;  /* 0x0000000181207824 */ /* 0x000fe200078e020c */
[----:B------:R-:W-:-:S03]  /*2b80*/  ISETP.GE.AND P2, PT, R12, R25, PT ;  /* 0x000000190c00720c */ /* 0x000fc60003f46270 */
[----:B------:R-:W-:Y:S01]  /*2b90*/  IMAD.MOV.U32 R28, RZ, RZ, R32 ;  /* 0x000000ffff1c7224 */ /* 0x000fe200078e0020 */
[----:B------:R-:W-:Y:S02]  /*2ba0*/  ISETP.GT.OR P2, PT, R114, 0x5f, P2 ;  /* 0x0000005f7200780c */ /* 0x000fe40001744670 */
[----:B0-----:R-:W-:-:S11]  /*2bb0*/  ISETP.NE.AND P3, PT, R81, 0x1, PT ;  /* 0x000000015100780c */ /* 0x001fd60003f65270 */
[----:B------:R-:W0:Y:S08]  /*2bc0*/  @!P2 LDC.64 R14, c[0x0][0x428] ;  /* 0x00010a00ff0eab82 */ /* 0x000e300000000a00 */
[----:B------:R-:W3:Y:S08]  /*2bd0*/  @!P2 LDC.64 R12, c[0x0][0x418] ;  /* 0x00010600ff0cab82 */ /* 0x000ef00000000a00 */
[----:B------:R-:W4:Y:S08]  /*2be0*/  @P3 LDC R11, c[0x0][0x434] ;  /* 0x00010d00ff0b3b82 */ /* 0x000f300000000800 */
[----:B------:R-:W1:Y:S01]  /*2bf0*/  @P3 LDC R30, c[0x0][0x438] ;  /* 0x00010e00ff1e3b82 */ /* 0x000e620000000800 */
[----:B----4-:R-:W-:-:S05]  /*2c00*/  @P3 IMAD.HI.U32 R11, R32, R11, RZ ;  /* 0x0000000b200b3227 */ /* 0x010fca00078e00ff */
[----:B-1----:R-:W-:Y:S01]  /*2c10*/  @P3 SHF.R.U32.HI R28, RZ, R30, R11 ;  /* 0x0000001eff1c3219 */ /* 0x002fe2000001160b */
[----:B0-----:R-:W-:-:S03]  /*2c20*/  @!P2 IMAD R11, R128, R14, RZ ;  /* 0x0000000e800ba224 */ /* 0x001fc600078e02ff */
[--C-:B------:R-:W-:Y:S01]  /*2c30*/  @!P2 SHF.R.S32.HI R29, RZ, 0x1f, R28.reuse ;  /* 0x0000001fff1da819 */ /* 0x100fe2000001141c */
[C---:B------:R-:W-:Y:S02]  /*2c40*/  @!P2 IMAD R11, R102.reuse, R15, R11 ;  /* 0x0000000f660ba224 */ /* 0x040fe400078e020b */
[----:B------:R-:W-:-:S05]  /*2c50*/  @!P2 IMAD.WIDE.U32 R14, R102, R14, R28 ;  /* 0x0000000e660ea225 */ /* 0x000fca00078e001c */
[----:B------:R-:W-:Y:S02]  /*2c60*/  @!P2 IADD3 R11, R15, R11, RZ ;  /* 0x0000000b0f0ba210 */ /* 0x000fe40007ffe0ff */
[----:B---3--:R-:W-:-:S04]  /*2c70*/  @!P2 LEA R12, P3, R14, R12, 0x2 ;  /* 0x0000000c0e0ca211 */ /* 0x008fc800078610ff */
[----:B------:R-:W-:Y:S02]  /*2c80*/  @!P2 LEA.HI.X R13, R14, R13, R11, 0x2, P3 ;  /* 0x0000000d0e0da211 */ /* 0x000fe400018f140b */
[----:B------:R-:W-:-:S03]  /*2c90*/  ISETP.GT.AND P3, PT, R24, R126, PT ;  /* 0x0000007e1800720c */ /* 0x000fc60003f64270 */
[----:B------:R0:W5:Y:S01]  /*2ca0*/  @!P2 LDG.E R80, desc[UR56][R12.64] ;  /* 0x000000380c50a981 */ /* 0x000162000c1e1900 */
[----:B------:R-:W-:Y:S01]  /*2cb0*/  ISETP.GE.AND P2, PT, R124, 0x1, PT ;  /* 0x000000017c00780c */ /* 0x000fe20003f46270 */
[----:B------:R-:W-:Y:S01]  /*2cc0*/  IMAD.MOV R14, RZ, RZ, -R28 ;  /* 0x000000ffff0e7224 */ /* 0x000fe200078e0a1c */
[----:B------:R-:W-:Y:S05]  /*2cd0*/  YIELD ;  /* 0x0000000000007946 */ /* 0x000fea0003800000 */
[----:B------:R-:W-:Y:S01]  /*2ce0*/  IMAD R81, R81, R14, R32 ;  /* 0x0000000e51517224 */ /* 0x000fe200078e0220 */
[----:B------:R-:W-:Y:S01]  /*2cf0*/  BSSY B0, `(.L_x_457) ;  /* 0x00007bc000007945 */ /* 0x000fe20003800000 */
[----:B------:R-:W-:-:S02]  /*2d00*/  IMAD R14, R18, 0x4800, R4 ;  /* 0x00004800120e7824 */ /* 0x000fc400078e0204 */
[----:B------:R-:W-:-:S03]  /*2d10*/  IMAD R28, R18, 0x4800, R132 ;  /* 0x00004800121c7824 */ /* 0x000fc600078e0284 */
[----:B------:R-:W-:Y:S01]  /*2d20*/  LEA R29, R14, R123, 0x1 ;  /* 0x0000007b0e1d7211 */ /* 0x000fe200078e08ff */
[----:B------:R-:W-:Y:S01]  /*2d30*/  IMAD R28, R28, 0x2, R123 ;  /* 0x000000021c1c7824 */ /* 0x000fe200078e027b */
[----:B--2---:R-:W-:-:S04]  /*2d40*/  LOP3.LUT R31, R31, 0xfffffffd, RZ, 0xc0, !PT ;  /* 0xfffffffd1f1f7812 */ /* 0x004fc800078ec0ff */
[----:B------:R-:W-:-:S05]  /*2d50*/  @P3 LOP3.LUT R31, R31, 0x2, RZ, 0xfc, !PT ;  /* 0x000000021f1f3812 */ /* 0x000fca00078efcff */
[----:B------:R0:W-:Y:S01]  /*2d60*/  STL [R1+0x38], R31 ;  /* 0x0000381f01007387 */ /* 0x0001e20000100800 */
[----:B------:R-:W-:Y:S05]  /*2d70*/  @!P2 BRA `(.L_x_458) ;  /* 0x000000740000a947 */ /* 0x000fea0003800000 */
[----:B------:R-:W-:Y:S01]  /*2d80*/  SHF.R.S32.HI R82, RZ, 0x1f, R81 ;  /* 0x0000001fff527819 */ /* 0x000fe20000011451 */
[----:B------:R-:W-:Y:S01]  /*2d90*/  ULDC.64 UR4, c[0x0][0x300] ;  /* 0x0000c00000047ab9 */ /* 0x000fe20000000a00 */
[----:B-----5:R-:W-:Y:S01]  /*2da0*/  SHF.R.S32.HI R83, RZ, 0x1f, R80 ;  /* 0x0000001fff537819 */ /* 0x020fe20000011450 */
[C---:B0-----:R-:W-:Y:S01]  /*2db0*/  IMAD.WIDE.U32 R12, R81.reuse, UR4, RZ ;  /* 0x00000004510c7c25 */ /* 0x041fe2000f8e00ff */
[----:B------:R-:W-:Y:S02]  /*2dc0*/  ULDC.U8 UR6, c[0x0][0x410] ;  /* 0x0001040000067ab9 */ /* 0x000fe40000000000 */
[----:B------:R-:W-:Y:S01]  /*2dd0*/  ISETP.NE.AND P2, PT, RZ, UR6, PT ;  /* 0x00000006ff007c0c */ /* 0x000fe2000bf45270 */
[----:B------:R-:W-:Y:S02]  /*2de0*/  IMAD R14, R82, UR4, RZ ;  /* 0x00000004520e7c24 */ /* 0x000fe4000f8e02ff */
[----:B------:R-:W-:Y:S02]  /*2df0*/  IMAD R84, R24, -0x60, R25 ;  /* 0xffffffa018547824 */ /* 0x000fe400078e0219 */
[----:B------:R-:W-:Y:S01]  /*2e00*/  IMAD R11, R81, UR5, R14 ;  /* 0x00000005510b7c24 */ /* 0x000fe2000f8e020e */
[----:B------:R-:W-:Y:S01]  /*2e10*/  ULDC.64 UR4, c[0x0][0x310] ;  /* 0x0000c40000047ab9 */ /* 0x000fe20000000a00 */
[----:B------:R-:W-:Y:S01]  /*2e20*/  IMAD R14, R130, R24, RZ ;  /* 0x00000018820e7224 */ /* 0x000fe200078e02ff */
[----:B------:R-:W-:Y:S01]  /*2e30*/  VIMNMX R84, R84, 0x60, PT ;  /* 0x0000006054547848 */ /* 0x000fe20003fe0100 */
[----:B------:R-:W-:-:S02]  /*2e40*/  IMAD R15, R83, UR4, RZ ;  /* 0x00000004530f7c24 */ /* 0x000fc4000f8e02ff */
[----:B------:R-:W-:Y:S01]  /*2e50*/  IMAD.IADD R13, R13, 0x1, R11 ;  /* 0x000000010d0d7824 */ /* 0x000fe200078e020b */
[----:B------:R-:W-:Y:S01]  /*2e60*/  SHF.R.S32.HI R11, RZ, 0x1f, R24 ;  /* 0x0000001fff0b7819 */ /* 0x000fe20000011418 */
[C---:B------:R-:W-:Y:S02]  /*2e70*/  IMAD R15, R80.reuse, UR5, R15 ;  /* 0x00000005500f7c24 */ /* 0x040fe4000f8e020f */
[----:B------:R-:W-:Y:S01]  /*2e80*/  IMAD.WIDE.U32 R12, R80, UR4, R12 ;  /* 0x00000004500c7c25 */ /* 0x000fe2000f8e000c */
[----:B------:R-:W-:-:S03]  /*2e90*/  ULDC.64 UR4, c[0x0][0x308] ;  /* 0x0000c20000047ab9 */ /* 0x000fc60000000a00 */
[----:B------:R-:W-:Y:S01]  /*2ea0*/  IMAD R33, R11, R94, R14 ;  /* 0x0000005e0b217224 */ /* 0x000fe200078e020e */
[----:B------:R-:W-:Y:S01]  /*2eb0*/  IADD3 R13, R13, R15, RZ ;  /* 0x0000000f0d0d7210 */ /* 0x000fe20007ffe0ff */
[----:B------:R-:W-:Y:S02]  /*2ec0*/  IMAD R15, R131, R24, RZ ;  /* 0x00000018830f7224 */ /* 0x000fe400078e02ff */
[----:B------:R-:W-:-:S04]  /*2ed0*/  IMAD.WIDE.U32 R30, R162, UR4, R12 ;  /* 0x00000004a21e7c25 */ /* 0x000fc8000f8e000c */
[----:B------:R-:W-:Y:S01]  /*2ee0*/  IMAD R115, R162, UR5, R31 ;  /* 0x00000005a2737c24 */ /* 0x000fe2000f8e021f */
[----:B------:R-:W-:Y:S01]  /*2ef0*/  ULDC.64 UR4, c[0x0][0x2e8] ;  /* 0x0000ba0000047ab9 */ /* 0x000fe20000000a00 */
[----:B------:R-:W-:Y:S01]  /*2f00*/  IMAD R35, R11, R88, R15 ;  /* 0x000000580b237224 */ /* 0x000fe200078e020f */
[----:B------:R-:W-:Y:S01]  /*2f10*/  LEA R118, P3, R30, UR4, 0x1 ;  /* 0x000000041e767c11 */ /* 0x000fe2000f8608ff */
[----:B------:R-:W-:-:S03]  /*2f20*/  IMAD.WIDE.U32 R14, R94, R24, RZ ;  /* 0x000000185e0e7225 */ /* 0x000fc600078e00ff */
[----:B------:R-:W-:Y:S01]  /*2f30*/  LEA.HI.X R115, R30, UR5, R115, 0x1, P3 ;  /* 0x000000051e737c11 */ /* 0x000fe200098f0c73 */
[----:B------:R-:W-:-:S04]  /*2f40*/  IMAD.WIDE.U32 R12, R88, R24, RZ ;  /* 0x00000018580c7225 */ /* 0x000fc800078e00ff */
[----:B------:R-:W-:Y:S02]  /*2f50*/  IMAD.IADD R11, R15, 0x1, R33 ;  /* 0x000000010f0b7824 */ /* 0x000fe400078e0221 */
[----:B------:R-:W-:Y:S01]  /*2f60*/  IMAD.IADD R78, R13, 0x1, R35 ;  /* 0x000000010d4e7824 */ /* 0x000fe200078e0223 */
[----:B------:R-:W-:Y:S06]  /*2f70*/  @!P2 BRA `(.L_x_459) ;  /* 0x0000003400cca947 */ /* 0x000fec0003800000 */
[----:B------:R-:W-:Y:S01]  /*2f80*/  ISETP.GE.AND P3, PT, R166, R84, PT ;  /* 0x00000054a600720c */ /* 0x000fe20003f66270 */
[----:B------:R-:W-:Y:S01]  /*2f90*/  BSSY B1, `(.L_x_460) ;  /* 0x0000037000017945 */ /* 0x000fe20003800000 */
        /* <DEDUP_REMOVED lines=12> */
[----:B------:R-:W-:Y:S01]  /*3060*/  CS2R R76, SRZ ;  /* 0x00000000004c7805 */ /* 0x000fe2000001ff00 */
[----:B------:R-:W-:Y:S06]  /*3070*/  @P3 BRA `(.L_x_461) ;  /* 0x0000000000a03947 */ /* 0x000fec0003800000 */
[----:B------:R-:W-:Y:S01]  /*3080*/  IADD3 R33, P2, R98, R14, RZ ;  /* 0x0000000e62217210 */ /* 0x000fe20007f5e0ff */
[----:B------:R-:W-:Y:S01]  /*3090*/  ULDC.64 UR4, c[0x0][0x3e8] ;  /* 0x0000fa0000047ab9 */ /* 0x000fe20000000a00 */
[----:B------:R-:W-:Y:S02]  /*30a0*/  CS2R R74, SRZ ;  /* 0x00000000004a7805 */ /* 0x000fe4000001ff00 */
[----:B------:R-:W-:Y:S02]  /*30b0*/  CS2R R76, SRZ ;  /* 0x00000000004c7805 */ /* 0x000fe4000001ff00 */
[----:B------:R-:W-:Y:S02]  /*30c0*/  IADD3.X R34, R11, R106, RZ, P2, !PT ;  /* 0x0000006a0b227210 */ /* 0x000fe400017fe4ff */
[----:B------:R-:W-:-:S04]  /*30d0*/  LEA R32, P2, R33, UR4, 0x1 ;  /* 0x0000000421207c11 */ /* 0x000fc8000f8408ff */
[----:B------:R-:W-:Y:S01]  /*30e0*/  LEA.HI.X R33, R33, UR5, R34, 0x1, P2 ;  /* 0x0000000521217c11 */ /* 0x000fe200090f0c22 */
[----:B------:R-:W-:Y:S01]  /*30f0*/  ULDC.64 UR4, c[0x0][0x400] ;  /* 0x0001000000047ab9 */ /* 0x000fe20000000a00 */
[----:B------:R-:W-:-:S05]  /*3100*/  IADD3 R35, P2, R92, R12, RZ ;  /* 0x0000000c5c237210 */ /* 0x000fca0007f5e0ff */
[----:B------:R-:W-:Y:S01]  /*3110*/  IMAD.X R36, R78, 0x1, R105, P2 ;  /* 0x000000014e247824 */ /* 0x000fe200010e0669 */
[----:B------:R-:W-:-:S04]  /*3120*/  LEA R34, P2, R35, UR4, 0x1 ;  /* 0x0000000423227c11 */ /* 0x000fc8000f8408ff */
[----:B------:R-:W-:Y:S02]  /*3130*/  LEA.HI.X R35, R35, UR5, R36, 0x1, P2 ;  /* 0x0000000523237c11 */ /* 0x000fe400090f0c24 */
[----:B------:R-:W-:Y:S02]  /*3140*/  ISETP.GE.AND P2, PT, R160, R124, PT ;  /* 0x0000007ca000720c */ /* 0x000fe40003f46270 */
[----:B------:R-:W-:Y:S02]  /*3150*/  CS2R R70, SRZ ;  /* 0x0000000000467805 */ /* 0x000fe4000001ff00 */
[----:B------:R-:W-:-:S09]  /*3160*/  CS2R R72, SRZ ;  /* 0x0000000000487805 */ /* 0x000fd2000001ff00 */
[----:B------:R0:W5:Y:S04]  /*3170*/  @!P2 LDG.E.64 R74, desc[UR56][R32.64] ;  /* 0x00000038204aa981 */ /* 0x000168000c1e1b00 */
[----:B------:R0:W5:Y:S01]  /*3180*/  @!P2 LDG.E.64 R76, desc[UR56][R34.64] ;  /* 0x00000038224ca981 */ /* 0x000162000c1e1b00 */
        /* <DEDUP_REMOVED lines=20> */
[----:B------:R-:W-:-:S13]  /*32d0*/  ISETP.GE.AND P2, PT, R173, R124, PT ;  /* 0x0000007cad00720c */ /* 0x000fda0003f46270 */
[----:B------:R0:W5:Y:S04]  /*32e0*/  @!P2 LDG.E.64 R54, desc[UR56][R32.64+0xa0] ;  /* 0x0000a0382036a981 */ /* 0x000168000c1e1b00 */
[----:B------:R0:W5:Y:S02]  /*32f0*/  @!P2 LDG.E.64 R56, desc[UR56][R34.64+0xa0] ;  /* 0x0000a0382238a981 */ /* 0x000164000c1e1b00 */
.L_x_461:
[----:B------:R-:W-:Y:S05]  /*3300*/  BSYNC B1 ;  /* 0x0000000000017941 */ /* 0x000fea0003800000 */
.L_x_460:
[----:B0-----:R-:W-:Y:S01]  /*3310*/  VIADD R32, R166, 0x40 ;  /* 0x00000040a6207836 */ /* 0x001fe20000000000 */
[----:B------:R-:W-:Y:S01]  /*3320*/  BSSY B1, `(.L_x_462) ;  /* 0x0000036000017945 */ /* 0x000fe20003800000 */
[----:B------:R-:W-:Y:S02]  /*3330*/  CS2R R34, SRZ ;  /* 0x0000000000227805 */ /* 0x000fe4000001ff00 */
[----:B------:R-:W-:Y:S02]  /*3340*/  CS2R R38, SRZ ;  /* 0x0000000000267805 */ /* 0x000fe4000001ff00 */
[----:B------:R-:W-:Y:S02]  /*3350*/  CS2R R42, SRZ ;  /* 0x00000000002a7805 */ /* 0x000fe4000001ff00 */
[----:B------:R-:W-:Y:S02]  /*3360*/  ISETP.GE.AND P4, PT, R32, R84, PT ;  /* 0x000000542000720c */ /* 0x000fe40003f86270 */
[----:B------:R-:W-:-:S02]  /*3370*/  CS2R R46, SRZ ;  /* 0x00000000002e7805 */ /* 0x000fc4000001ff00 */
[----:B------:R-:W-:Y:S02]  /*3380*/  CS2R R50, SRZ ;  /* 0x0000000000327805 */ /* 0x000fe4000001ff00 */
[----:B------:R-:W-:Y:S02]  /*3390*/  CS2R R32, SRZ ;  /* 0x0000000000207805 */ /* 0x000fe4000001ff00 */
[----:B------:R-:W-:Y:S02]  /*33a0*/  CS2R R36, SRZ ;  /* 0x0000000000247805 */ /* 0x000fe4000001ff00 */
[----:B------:R-:W-:Y:S02]  /*33b0*/  CS2R R40, SRZ ;  /* 0x0000000000287805 */ /* 0x000fe4000001ff00 */
[----:B------:R-:W-:Y:S02]  /*33c0*/  CS2R R44, SRZ ;  /* 0x00000000002c7805 */ /* 0x000fe4000001ff00 */
[----:B------:R-:W-:-:S02]  /*33d0*/  CS2R R48, SRZ ;  /* 0x0000000000307805 */ /* 0x000fc4000001ff00 */
[----:B------:R-:W-:Y:S01]  /*33e0*/  CS2R R52, SRZ ;  /* 0x0000000000347805 */ /* 0x000fe2000001ff00 */
[----:B------:R-:W-:Y:S06]  /*33f0*/  @P4 BRA `(.L_x_463) ;  /* 0x0000000000a04947 */ /* 0x000fec0003800000 */
[----:B------:R-:W-:Y:S01]  /*3400*/  IADD3 R15, P2, P5, R98, R14, R108 ;  /* 0x0000000e620f7210 */ /* 0x000fe20007d5e06c */
[----:B------:R-:W-:Y:S01]  /*3410*/  ULDC.64 UR4, c[0x0][0x3e8] ;  /* 0x0000fa0000047ab9 */ /* 0x000fe20000000a00 */
[----:B------:R-:W-:Y:S02]  /*3420*/  CS2R R50, SRZ ;  /* 0x0000000000327805 */ /* 0x000fe4000001ff00 */
[----:B------:R-:W-:Y:S02]  /*3430*/  CS2R R52, SRZ ;  /* 0x0000000000347805 */ /* 0x000fe4000001ff00 */
[----:B------:R-:W-:Y:S02]  /*3440*/  IADD3.X R30, R106, R11, R107, P2, P5 ;  /* 0x0000000b6a1e7210 */ /* 0x000fe400017ea46b */
[----:B------:R-:W-:-:S04]  /*3450*/  IADD3 R13, P2, P5, R92, R12, R110 ;  /* 0x0000000c5c0d7210 */ /* 0x000fc80007d5e06e */
[----:B------:R-:W-:Y:S02]  /*3460*/  IADD3.X R78, R105, R78, R109, P2, P5 ;  /* 0x0000004e694e7210 */ /* 0x000fe400017ea46d */
[----:B------:R-:W-:-:S04]  /*3470*/  LEA R14, P2, R15, UR4, 0x1 ;  /* 0x000000040f0e7c11 */ /* 0x000fc8000f8408ff */
[----:B------:R-:W-:Y:S01]  /*3480*/  LEA.HI.X R15, R15, UR5, R30, 0x1, P2 ;  /* 0x000000050f0f7c11 */ /* 0x000fe200090f0c1e */
[----:B------:R-:W-:Y:S02]  /*3490*/  ULDC.64 UR4, c[0x0][0x400] ;  /* 0x0001000000047ab9 */ /* 0x000fe40000000a00 */
        /* <DEDUP_REMOVED lines=30> */
.L_x_463:
[----:B------:R-:W-:Y:S05]  /*3680*/  BSYNC B1 ;  /* 0x0000000000017941 */ /* 0x000fea0003800000 */
.L_x_462:
[----:B-----5:R-:W-:Y:S01]  /*3690*/  IMAD.MOV.U32 R11, RZ, RZ, R55 ;  /* 0x000000ffff0b7224 */ /* 0x020fe200078e0037 */
[----:B0-----:R-:W-:Y:S01]  /*36a0*/  MOV R12, R54 ;  /* 0x00000036000c7202 */ /* 0x001fe20000000f00 */
[----:B------:R-:W-:Y:S01]  /*36b0*/  IMAD.MOV.U32 R14, RZ, RZ, R58 ;  /* 0x000000ffff0e7224 */ /* 0x000fe200078e003a */
[----:B------:R-:W-:Y:S01]  /*36c0*/  MOV R13, R59 ;  /* 0x0000003b000d7202 */ /* 0x000fe20000000f00 */
[----:B------:R-:W-:Y:S01]  /*36d0*/  UISETP.NE.AND UP0, UPT, UR58, 0x3, UPT ;  /* 0x000000033a00788c */ /* 0x000fe2000bf05270 */
[----:B------:R-:W-:Y:S01]  /*36e0*/  PRMT R155, R12, 0x5410, R11 ;  /* 0x000054100c9b7816 */ /* 0x000fe2000000000b */
[----:B------:R-:W-:Y:S01]  /*36f0*/  IMAD.MOV.U32 R12, RZ, RZ, R62 ;  /* 0x000000ffff0c7224 */ /* 0x000fe200078e003e */
[----:B------:R-:W-:Y:S01]  /*3700*/  PRMT R158, R13, 0x5410, R14 ;  /* 0x000054100d9e7816 */ /* 0x000fe2000000000e */
[----:B------:R-:W-:Y:S01]  /*3710*/  IMAD.MOV.U32 R11, RZ, RZ, R63 ;  /* 0x000000ffff0b7224 */ /* 0x000fe200078e003f */
[----:B------:R-:W-:Y:S01]  /*3720*/  MOV R14, R71 ;  /* 0x00000047000e7202 */ /* 0x000fe20000000f00 */
[----:B------:R-:W-:Y:S01]  /*3730*/  IMAD.MOV.U32 R13, RZ, RZ, R70 ;  /* 0x000000ffff0d7224 */ /* 0x000fe200078e0046 */
[----:B------:R-:W-:Y:S01]  /*3740*/  PRMT R182, R12, 0x7610, R182 ;  /* 0x000076100cb67816 */ /* 0x000fe200000000b6 */
[----:B------:R-:W-:Y:S01]  /*3750*/  IMAD.MOV.U32 R12, RZ, RZ, R67 ;  /* 0x000000ffff0c7224 */ /* 0x000fe200078e0043 */
[----:B------:R-:W-:-:S02]  /*3760*/  PRMT R159, R11, 0x7610, R159 ;  /* 0x000076100b9f7816 */ /* 0x000fc4000000009f */
[----:B------:R-:W-:Y:S02]  /*3770*/  MOV R11, R66 ;  /* 0x00000042000b7202 */ /* 0x000fe40000000f00 */
[----:B------:R-:W-:Y:S02]  /*3780*/  PRMT R195, R14, 0x7610, R195 ;  /* 0x000076100ec37816 */ /* 0x000fe400000000c3 */
[----:B------:R-:W-:Y:S01]  /*3790*/  PRMT R193, R12, 0x5410, R11 ;  /* 0x000054100cc17816 */ /* 0x000fe2000000000b */
[----:B------:R-:W-:Y:S01]  /*37a0*/  IMAD.MOV.U32 R11, RZ, RZ, R74 ;  /* 0x000000ffff0b7224 */ /* 0x000fe200078e004a */
[----:B------:R-:W-:Y:S01]  /*37b0*/  PRMT R194, R194, 0x5410, R13 ;  /* 0x00005410c2c27816 */ /* 0x000fe2000000000d */
[----:B------:R-:W-:Y:S01]  /*37c0*/  IMAD.MOV.U32 R12, RZ, RZ, R75 ;  /* 0x000000ffff0c7224 */ /* 0x000fe200078e004b */
[----:B------:R-:W-:-:S04]  /*37d0*/  PLOP3.LUT P2, PT, PT, PT, UP0, 0x80, 0x0 ;  /* 0x000000000000781c */ /* 0x000fc80003f4f008 */
[----:B------:R-:W-:Y:S01]  /*37e0*/  PRMT R150, R11, 0x5410, R12 ;  /* 0x000054100b967816 */ /* 0x000fe2000000000c */
[----:B------:R-:W-:Y:S01]  /*37f0*/  IMAD.MOV.U32 R11, RZ, RZ, R57 ;  /* 0x000000ffff0b7224 */ /* 0x000fe200078e0039 */
[----:B------:R-:W-:-:S04]  /*3800*/  MOV R12, R56 ;  /* 0x00000038000c7202 */ /* 0x000fc80000000f00 */
[----:B------:R-:W-:Y:S01]  /*3810*/  PRMT R156, R12, 0x5410, R11 ;  /* 0x000054100c9c7816 */ /* 0x000fe2000000000b */
[----:B------:R-:W-:Y:S01]  /*3820*/  IMAD.MOV.U32 R12, RZ, RZ, R60 ;  /* 0x000000ffff0c7224 */ /* 0x000fe200078e003c */
[----:B------:R-:W-:-:S04]  /*3830*/  MOV R11, R61 ;  /* 0x0000003d000b7202 */ /* 0x000fc80000000f00 */
[----:B------:R-:W-:Y:S01]  /*3840*/  PRMT R157, R11, 0x5410, R12 ;  /* 0x000054100b9d7816 */ /* 0x000fe2000000000c */
[----:B------:R-:W-:Y:S02]  /*3850*/  IMAD.MOV.U32 R12, RZ, RZ, R64 ;  /* 0x000000ffff0c7224 */ /* 0x000fe400078e0040 */
[----:B------:R-:W-:-:S03]  /*3860*/  IMAD.MOV.U32 R11, RZ, RZ, R65 ;  /* 0x000000ffff0b7224 */ /* 0x000fc600078e0041 */
[----:B------:R-:W-:Y:S01]  /*3870*/  PRMT R182, R182, 0x5410, R12 ;  /* 0x00005410b6b67816 */ /* 0x000fe2000000000c */
[----:B------:R-:W-:Y:S01]  /*3880*/  IMAD.MOV.U32 R12, RZ, RZ, R69 ;  /* 0x000000ffff0c7224 */ /* 0x000fe200078e0045 */
[----:B------:R-:W-:Y:S02]  /*3890*/  PRMT R159, R159, 0x5410, R11 ;  /* 0x000054109f9f7816 */ /* 0x000fe4000000000b */
[----:B------:R-:W-:Y:S02]  /*38a0*/  MOV R11, R68 ;  /* 0x00000044000b7202 */ /* 0x000fe40000000f00 */
[----:B------:R-:W-:Y:S02]  /*38b0*/  PRMT R194, R12, 0x7610, R194 ;  /* 0x000076100cc27816 */ /* 0x000fe400000000c2 */
[----:B------:R-:W-:Y:S01]  /*38c0*/  PRMT R195, R195, 0x5410, R11 ;  /* 0x00005410c3c37816 */ /* 0x000fe2000000000b */
[----:B------:R-:W-:Y:S01]  /*38d0*/  IMAD.MOV.U32 R11, RZ, RZ, R72 ;  /* 0x000000ffff0b7224 */ /* 0x000fe200078e0048 */
[----:B------:R-:W-:-:S04]  /*38e0*/  MOV R12, R73 ;  /* 0x00000049000c7202 */ /* 0x000fc80000000f00 */
[----:B------:R-:W-:Y:S01]  /*38f0*/  PRMT R196, R11, 0x5410, R12 ;  /* 0x000054100bc47816 */ /* 0x000fe2000000000c */
[----:B------:R-:W-:Y:S02]  /*3900*/  IMAD.MOV.U32 R11, RZ, RZ, R76 ;  /* 0x000000ffff0b7224 */ /* 0x000fe400078e004c */
[----:B------:R-:W-:-:S05]  /*3910*/  IMAD.MOV.U32 R12, RZ, RZ, R77 ;  /* 0x000000ffff0c7224 */ /* 0x000fca00078e004d */
        /* <DEDUP_REMOVED lines=27> */
[----:B------:R-:W-:Y:S02]  /*3ad0*/  PRMT R144, R12, 0x5410, R11 ;  /* 0x000054100c907816 */ /* 0x000fe4000000000b */
[----:B------:R-:W-:-:S04]  /*3ae0*/  MOV R11, R44 ;  /* 0x0000002c000b7202 */ /* 0x000fc80000000f00 */
[----:B------:R-:W-:Y:S01]  /*3af0*/  PRMT R147, R11, 0x7610, R147 ;  /* 0x000076100b937816 */ /* 0x000fe20000000093 */
[----:B------:R-:W-:-:S05]  /*3b00*/  IMAD.MOV.U32 R11, RZ, RZ, R45 ;  /* 0x000000ffff0b7224 */ /* 0x000fca00078e002d */
[----:B------:R-:W-:Y:S01]  /*3b10*/  PRMT R147, R147, 0x5410, R11 ;  /* 0x0000541093937816 */ /* 0x000fe2000000000b */
[----:B------:R-:W-:-:S05]  /*3b20*/  IMAD.MOV.U32 R11, RZ, RZ, R48 ;  /* 0x000000ffff0b7224 */ /* 0x000fca00078e0030 */
[----:B------:R-:W-:Y:S02]  /*3b30*/  PRMT R152, R11, 0x7610, R152 ;  /* 0x000076100b987816 */ /* 0x000fe40000000098 */
[----:B------:R-:W-:-:S04]  /*3b40*/  MOV R11, R49 ;  /* 0x00000031000b7202 */ /* 0x000fc80000000f00 */
[----:B------:R-:W-:Y:S01]  /*3b50*/  PRMT R152, R152, 0x5410, R11 ;  /* 0x0000541098987816 */ /* 0x000fe2000000000b */
[----:B------:R-:W-:-:S05]  /*3b60*/  IMAD.MOV.U32 R11, RZ, RZ, R52 ;  /* 0x000000ffff0b7224 */ /* 0x000fca00078e0034 */
[----:B------:R-:W-:Y:S01]  /*3b70*/  PRMT R154, R11, 0x7610, R154 ;  /* 0x000076100b9a7816 */ /* 0x000fe2000000009a */
[----:B------:R-:W-:-:S05]  /*3b80*/  IMAD.MOV.U32 R11, RZ, RZ, R53 ;  /* 0x000000ffff0b7224 */ /* 0x000fca00078e0035 */
[----:B------:R-:W-:Y:S01]  /*3b90*/  PRMT R154, R154, 0x5410, R11 ;  /* 0x000054109a9a7816 */ /* 0x000fe2000000000b */
[----:B------:R-:W-:Y:S06]  /*3ba0*/  @!P2 BRA `(.L_x_464) ;  /* 0x000000000004a947 */ /* 0x000fec0003800000 */
[----:B------:R-:W-:Y:S01]  /*3bb0*/  BPT.TRAP 0x1 ;  /* 0x000000040000795c */ /* 0x000fe20000300000 */
.L_x_464:
[----:B------:R-:W-:Y:S01]  /*3bc0*/  LEA R85, R18, R2, 0x3 ;  /* 0x0000000212557211 */ /* 0x000fe200078e18ff */
[----:B------:R-:W-:Y:S01]  /*3bd0*/  BSSY B1, `(.L_x_465) ;  /* 0x0000004000017945 */ /* 0x000fe20003800000 */
[----:B------:R-:W-:-:S04]  /*3be0*/  SHF.L.U32 R86, R167, 0x1f, RZ ;  /* 0x0000001fa7567819 */ /* 0x000fc800000006ff */
[----:B------:R-:W0:Y:S02]  /*3bf0*/  SYNCS.PHASECHK.TRANS64.TRYWAIT P5, [R85+URZ+0x2a890], R86 ;  /* 0x02a89056550075a7 */ /* 0x000e2400080a017f */
[----:B0-----:R-:W-:Y:S05]  /*3c00*/  @!P5 BRA `(.L_x_466) ;  /* 0x000001c400d8d947 */ /* 0x001fea0003800000 */
.L_x_791:
[----:B------:R-:W-:Y:S05]  /*3c10*/  BSYNC B1 ;  /* 0x0000000000017941 */ /* 0x000fea0003800000 */
.L_x_465:
[----:B------:R-:W-:-:S03]  /*3c20*/  UMOV UR4, 0xffffffff ;  /* 0xffffffff00047882 */ /* 0x000fc60000000000 */
[----:B------:R-:W-:Y:S05]  /*3c30*/  BRA.DIV UR4, `(.L_x_467) ;  /* 0x000001c604e07947 */ /* 0x000fea000b800000 */
[----:B------:R1:W2:Y:S04]  /*3c40*/  SHFL.IDX PT, R78, R115, RZ, 0x1c1f ;  /* 0x001c1fff734e7589 */ /* 0x0002a800000e0000 */
[----:B------:R1:W3:Y:S02]  /*3c50*/  SHFL.IDX PT, R11, R118, RZ, 0x1c1f ;  /* 0x001c1fff760b7589 */ /* 0x0002e400000e0000 */
.L_x_795:
[----:B------:R-:W-:Y:S04]  /*3c60*/  BSSY B1, `(.L_x_468) ;  /* 0x0000151000017945 */ /* 0x000fe80003800000 */
[----:B------:R-:W-:Y:S05]  /*3c70*/  @P3 BRA `(.L_x_469) ;  /* 0x00000014003c3947 */ /* 0x000fea0003800000 */
[----:B------:R-:W-:Y:S01]  /*3c80*/  ISETP.NE.AND P3, PT, R9, RZ, PT ;  /* 0x000000ff0900720c */ /* 0x000fe20003f65270 */
[----:B------:R-:W-:-:S12]  /*3c90*/  BSSY B2, `(.L_x_470) ;  /* 0x0000035000027945 */ /* 0x000fd80003800000 */
[----:B------:R-:W-:Y:S05]  /*3ca0*/  @!P3 BRA `(.L_x_471) ;  /* 0x0000000000ccb947 */ /* 0x000fea0003800000 */
[----:B------:R4:W0:Y:S01]  /*3cb0*/  LDS.128 R12, [R29] ;  /* 0x000000001d0c7984 */ /* 0x0008220000000c00 */
[----:B------:R-:W-:Y:S01]  /*3cc0*/  ISETP.GE.AND P3, PT, R160, R124, PT ;  /* 0x0000007ca000720c */ /* 0x000fe20003f66270 */
[----:B------:R-:W-:-:S12]  /*3cd0*/  BSSY B3, `(.L_x_472) ;  /* 0x000002d000037945 */ /* 0x000fd80003800000 */
[----:B----4-:R-:W-:Y:S05]  /*3ce0*/  @P3 BRA `(.L_x_473) ;  /* 0x0000000000ac3947 */ /* 0x010fea0003800000 */
[--C-:B------:R-:W-:Y:S02]  /*3cf0*/  SHF.R.U64 R148, R74, 0x10, R75.reuse ;  /* 0x000000104a947819 */ /* 0x100fe4000000124b */
[----:B------:R-:W-:Y:S01]  /*3d00*/  SHF.R.U32.HI R74, RZ, 0x10, R75 ;  /* 0x00000010ff4a7819 */ /* 0x000fe2000001164b */
[----:B0-----:R-:W-:Y:S01]  /*3d10*/  IMAD.MOV.U32 R75, RZ, RZ, R13 ;  /* 0x000000ffff4b7224 */ /* 0x001fe200078e000d */
[--C-:B------:R-:W-:Y:S01]  /*3d20*/  SHF.R.U64 R149, R76, 0x10, R77.reuse ;  /* 0x000000104c957819 */ /* 0x100fe2000000124d */
[----:B------:R-:W-:Y:S01]  /*3d30*/  HADD2.F32 R148, -RZ, R148.H0_H0 ;  /* 0x20000094ff947230 */ /* 0x000fe20000004100 */
[----:B------:R-:W-:Y:S02]  /*3d40*/  SHF.R.U32.HI R76, RZ, 0x10, R77 ;  /* 0x00000010ff4c7819 */ /* 0x000fe4000001164d */
[----:B------:R-:W-:Y:S02]  /*3d50*/  HADD2.F32 R77, -RZ, R75.H1_H1 ;  /* 0x3000004bff4d7230 */ /* 0x000fe40000004100 */
[----:B------:R-:W-:-:S02]  /*3d60*/  HADD2.F32 R13, -RZ, R149.H0_H0 ;  /* 0x20000095ff0d7230 */ /* 0x000fc40000004100 */
[----:B------:R-:W-:Y:S02]  /*3d70*/  HADD2.F32 R149, -RZ, R75.H0_H0 ;  /* 0x2000004bff957230 */ /* 0x000fe40000004100 */
[----:B------:R-:W-:Y:S02]  /*3d80*/  HADD2.F32 R76, -RZ, R76.H0_H0 ;  /* 0x2000004cff4c7230 */ /* 0x000fe40000004100 */
[-C--:B------:R-:W-:Y:S01]  /*3d90*/  FMUL.FTZ R75, R77, R13.reuse ;  /* 0x0000000d4d4b7220 */ /* 0x080fe20000410000 */
[----:B------:R-:W-:-:S03]  /*3da0*/  FMUL.FTZ R13, R149, R13 ;  /* 0x0000000d950d7220 */ /* 0x000fc60000410000 */
[----:B------:R-:W-:Y:S01]  /*3db0*/  FFMA.FTZ R75, R149, R148, -R75 ;  /* 0x00000094954b7223 */ /* 0x000fe2000001084b */
[----:B------:R-:W-:Y:S01]  /*3dc0*/  MOV R149, R12 ;  /* 0x0000000c00957202 */ /* 0x000fe20000000f00 */
[----:B------:R-:W-:Y:S01]  /*3dd0*/  FFMA.FTZ R13, R77, R148, R13 ;  /* 0x000000944d0d7223 */ /* 0x000fe2000001000d */
[----:B------:R-:W-:Y:S02]  /*3de0*/  IMAD.MOV.U32 R77, RZ, RZ, R15 ;  /* 0x000000ffff4d7224 */ /* 0x000fe400078e000f */
[----:B------:R-:W-:Y:S02]  /*3df0*/  HADD2.F32 R148, -RZ, R74.H0_H0 ;  /* 0x2000004aff947230 */ /* 0x000fe40000004100 */
[----:B------:R-:W-:Y:S01]  /*3e00*/  HADD2.F32 R12, -RZ, R149.H1_H1 ;  /* 0x30000095ff0c7230 */ /* 0x000fe20000004100 */
[----:B------:R-:W-:Y:S01]  /*3e10*/  F2FP.F16.F32.PACK_AB R13, R13, R75 ;  /* 0x0000004b0d0d723e */ /* 0x000fe200000000ff */
[--C-:B------:R-:W-:Y:S02]  /*3e20*/  HADD2.F32 R15, -RZ, R77.reuse.H1_H1 ;  /* 0x3000004dff0f7230 */ /* 0x100fe40000004100 */
[----:B------:R-:W-:-:S02]  /*3e30*/  HADD2.F32 R77, -RZ, R77.H0_H0 ;  /* 0x2000004dff4d7230 */ /* 0x000fc40000004100 */
[----:B------:R-:W-:Y:S02]  /*3e40*/  HADD2.F32 R149, -RZ, R149.H0_H0 ;  /* 0x20000095ff957230 */ /* 0x000fe40000004100 */
[-C--:B------:R-:W-:Y:S01]  /*3e50*/  FMUL.FTZ R74, R15, R76.reuse ;  /* 0x0000004c0f4a7220 */ /* 0x080fe20000410000 */
[----:B------:R-:W-:-:S03]  /*3e60*/  FMUL.FTZ R76, R77, R76 ;  /* 0x0000004c4d4c7220 */ /* 0x000fc60000410000 */
[-C--:B------:R-:W-:Y:S01]  /*3e70*/  FFMA.FTZ R74, R77, R148.reuse, -R74 ;  /* 0x000000944d4a7223 */ /* 0x080fe2000001084a */
[----:B------:R-:W-:Y:S01]  /*3e80*/  FFMA.FTZ R15, R15, R148, R76 ;  /* 0x000000940f0f7223 */ /* 0x000fe2000001004c */
[----:B------:R-:W-:Y:S02]  /*3e90*/  HADD2.F32 R148, -RZ, R197.H0_H0 ;  /* 0x200000c5ff947230 */ /* 0x000fe40000004100 */
[----:B------:R-:W-:Y:S02]  /*3ea0*/  HADD2.F32 R76, -RZ, R150.H0_H0 ;  /* 0x20000096ff4c7230 */ /* 0x000fe40000004100 */
[----:B------:R-:W-:Y:S01]  /*3eb0*/  F2FP.F16.F32.PACK_AB R15, R15, R74 ;  /* 0x0000004a0f0f723e */ /* 0x000fe200000000ff */
[-C--:B------:R-:W-:Y:S01]  /*3ec0*/  FMUL.FTZ R77, R12, R148.reuse ;  /* 0x000000940c4d7220 */ /* 0x080fe20000410000 */
[----:B------:R-:W-:-:S03]  /*3ed0*/  FMUL.FTZ R148, R149, R148 ;  /* 0x0000009495947220 */ /* 0x000fc60000410000 */
[-C--:B------:R-:W-:Y:S01]  /*3ee0*/  FFMA.FTZ R77, R149, R76.reuse, -R77 ;  /* 0x0000004c954d7223 */ /* 0x080fe2000001084d */
[----:B------:R-:W-:Y:S01]  /*3ef0*/  FFMA.FTZ R12, R12, R76, R148 ;  /* 0x0000004c0c0c7223 */ /* 0x000fe20000010094 */
[----:B------:R-:W-:Y:S02]  /*3f00*/  HADD2.F32 R76, -RZ, R197.H1_H1 ;  /* 0x300000c5ff4c7230 */ /* 0x000fe40000004100 */
[----:B------:R-:W-:Y:S02]  /*3f10*/  HADD2.F32 R148, -RZ, R14.H1_H1 ;  /* 0x3000000eff947230 */ /* 0x000fe40000004100 */
[----:B------:R-:W-:Y:S01]  /*3f20*/  HADD2.F32 R149, -RZ, R150.H1_H1 ;  /* 0x30000096ff957230 */ /* 0x000fe20000004100 */
[----:B------:R-:W-:Y:S01]  /*3f30*/  F2FP.F16.F32.PACK_AB R12, R12, R77 ;  /* 0x0000004d0c0c723e */ /* 0x000fe200000000ff */
[----:B------:R-:W-:Y:S02]  /*3f40*/  HADD2.F32 R14, -RZ, R14.H0_H0 ;  /* 0x2000000eff0e7230 */ /* 0x000fe40000004100 */
[----:B------:R-:W-:-:S04]  /*3f50*/  FMUL.FTZ R150, R148, R76 ;  /* 0x0000004c94967220 */ /* 0x000fc80000410000 */
[C---:B------:R-:W-:Y:S01]  /*3f60*/  FFMA.FTZ R150, R14.reuse, R149, -R150 ;  /* 0x000000950e967223 */ /* 0x040fe20000010896 */
[----:B------:R-:W-:-:S04]  /*3f70*/  FMUL.FTZ R14, R14, R76 ;  /* 0x0000004c0e0e7220 */ /* 0x000fc80000410000 */
[----:B------:R-:W-:-:S05]  /*3f80*/  FFMA.FTZ R14, R148, R149, R14 ;  /* 0x00000095940e7223 */ /* 0x000fca000001000e */
[----:B------:R-:W-:-:S07]  /*3f90*/  F2FP.F16.F32.PACK_AB R14, R14, R150 ;  /* 0x000000960e0e723e */ /* 0x000fce00000000ff */
.L_x_473:
[----:B------:R-:W-:Y:S05]  /*3fa0*/  BSYNC B3 ;  /* 0x0000000000037941 */ /* 0x000fea0003800000 */
.L_x_472:
[----:B---3--:R-:W-:-:S04]  /*3fb0*/  LEA R74, P3, R16, R11, 0x1 ;  /* 0x0000000b104a7211 */ /* 0x008fc800078608ff */
[----:B--2---:R-:W-:-:S05]  /*3fc0*/  LEA.HI.X R75, R16, R78, R17, 0x1, P3 ;  /* 0x0000004e104b7211 */ /* 0x004fca00018f0c11 */
[----:B0-----:R4:W-:Y:S04]  /*3fd0*/  ST.E.128 desc[UR56][R74.64], R12 ;  /* 0x0000000c4a007985 */ /* 0x0019e8000c101d38 */
.L_x_471:
[----:B------:R-:W-:Y:S05]  /*3fe0*/  BSYNC B2 ;  /* 0x0000000000027941 */ /* 0x000fea0003800000 */
.L_x_470:
[----:B------:R-:W-:Y:S01]  /*3ff0*/  ISETP.NE.AND P3, PT, R26, RZ, PT ;  /* 0x000000ff1a00720c */ /* 0x000fe20003f65270 */
[----:B------:R-:W-:-:S12]  /*4000*/  BSSY B2, `(.L_x_474) ;  /* 0x0000037000027945 */ /* 0x000fd80003800000 */
[----:B------:R-:W-:Y:S05]  /*4010*/  @!P3 BRA `(.L_x_475) ;  /* 0x0000000000d4b947 */ /* 0x000fea0003800000 */
[----:B----4-:R4:W0:Y:S01]  /*4020*/  LDS.128 R12, [R28] ;  /* 0x000000001c0c7984 */ /* 0x0108220000000c00 */
        /* <DEDUP_REMOVED lines=30> */
[----:B------:R-:W-:Y:S02]  /*4210*/  HADD2.F32 R72, -RZ, R194.H1_H1 ;  /* 0x300000c2ff487230 */ /* 0x000fe40000004100 */
[----:B------:R-:W-:Y:S01]  /*4220*/  F2FP.F16.F32.PACK_AB R15, R15, R70 ;  /* 0x000000460f0f723e */ /* 0x000fe200000000ff */
[-C--:B------:R-:W-:Y:S01]  /*4230*/  FMUL.FTZ R73, R12, R74.reuse ;  /* 0x0000004a0c497220 */ /* 0x080fe20000410000 */
[----:B------:R-:W-:-:S03]  /*4240*/  FMUL.FTZ R74, R75, R74 ;  /* 0x0000004a4b4a7220 */ /* 0x000fc60000410000 */
[-C--:B------:R-:W-:Y:S01]  /*4250*/  FFMA.FTZ R73, R75, R72.reuse, -R73 ;  /* 0x000000484b497223 */ /* 0x080fe20000010849 */
[----:B------:R-:W-:Y:S01]  /*4260*/  FFMA.FTZ R12, R12, R72, R74 ;  /* 0x000000480c0c7223 */ /* 0x000fe2000001004a */
[----:B------:R-:W-:Y:S02]  /*4270*/  HADD2.F32 R72, -RZ, R196.H1_H1 ;  /* 0x300000c4ff487230 */ /* 0x000fe40000004100 */
[--C-:B------:R-:W-:Y:S02]  /*4280*/  HADD2.F32 R74, -RZ, R14.reuse.H1_H1 ;  /* 0x3000000eff4a7230 */ /* 0x100fe40000004100 */
[----:B------:R-:W-:Y:S01]  /*4290*/  HADD2.F32 R75, -RZ, R195.H0_H0 ;  /* 0x200000c3ff4b7230 */ /* 0x000fe20000004100 */
[----:B------:R-:W-:Y:S01]  /*42a0*/  F2FP.F16.F32.PACK_AB R12, R12, R73 ;  /* 0x000000490c0c723e */ /* 0x000fe200000000ff */
[----:B------:R-:W-:Y:S02]  /*42b0*/  HADD2.F32 R14, -RZ, R14.H0_H0 ;  /* 0x2000000eff0e7230 */ /* 0x000fe40000004100 */
[----:B------:R-:W-:-:S04]  /*42c0*/  FMUL.FTZ R76, R74, R72 ;  /* 0x000000484a4c7220 */ /* 0x000fc80000410000 */
[C---:B------:R-:W-:Y:S01]  /*42d0*/  FFMA.FTZ R76, R14.reuse, R75, -R76 ;  /* 0x0000004b0e4c7223 */ /* 0x040fe2000001084c */
[----:B------:R-:W-:-:S04]  /*42e0*/  FMUL.FTZ R14, R14, R72 ;  /* 0x000000480e0e7220 */ /* 0x000fc80000410000 */
[----:B------:R-:W-:-:S05]  /*42f0*/  FFMA.FTZ R14, R74, R75, R14 ;  /* 0x0000004b4a0e7223 */ /* 0x000fca000001000e */
[----:B------:R-:W-:-:S07]  /*4300*/  F2FP.F16.F32.PACK_AB R14, R14, R76 ;  /* 0x0000004c0e0e723e */ /* 0x000fce00000000ff */
.L_x_477:
[----:B------:R-:W-:Y:S05]  /*4310*/  BSYNC B3 ;  /* 0x0000000000037941 */ /* 0x000fea0003800000 */
.L_x_476:
[----:B--2---:R-:W-:Y:S01]  /*4320*/  MOV R71, R78 ;  /* 0x0000004e00477202 */ /* 0x004fe20000000f00 */
[----:B------:R-:W-:Y:S02]  /*4330*/  IMAD.SHL.U32 R72, R163, 0x8, RZ ;  /* 0x00000008a3487824 */ /* 0x000fe400078e00ff */
[----:B---3--:R-:W-:-:S04]  /*4340*/  IMAD.MOV.U32 R70, RZ, RZ, R11 ;  /* 0x000000ffff467224 */ /* 0x008fc800078e000b */
[----:B------:R-:W-:-:S05]  /*4350*/  IMAD.WIDE R70, R72, 0x2, R70 ;  /* 0x0000000248467825 */ /* 0x000fca00078e0246 */
[----:B0-----:R0:W-:Y:S02]  /*4360*/  ST.E.128 desc[UR56][R70.64], R12 ;  /* 0x0000000c46007985 */ /* 0x0011e4000c101d38 */
.L_x_475:
[----:B------:R-:W-:Y:S05]  /*4370*/  BSYNC B2 ;  /* 0x0000000000027941 */ /* 0x000fea0003800000 */
.L_x_474:
[----:B------:R-:W-:Y:S01]  /*4380*/  ISETP.NE.AND P3, PT, R27, RZ, PT ;  /* 0x000000ff1b00720c */ /* 0x000fe20003f65270 */
[----:B------:R-:W-:-:S12]  /*4390*/  BSSY B2, `(.L_x_478) ;  /* 0x0000037000027945 */ /* 0x000fd80003800000 */
[----:B------:R-:W-:Y:S05]  /*43a0*/  @!P3 BRA `(.L_x_479) ;  /* 0x0000000000d4b947 */ /* 0x000fea0003800000 */
[----:B0---4-:R0:W4:Y:S01]  /*43b0*/  LDS.128 R12, [R29+0x3000] ;  /* 0x003000001d0c7984 */ /* 0x0111220000000c00 */
[----:B------:R-:W-:Y:S01]  /*43c0*/  ISETP.GE.AND P3, PT, R169, R124, PT ;  /* 0x0000007ca900720c */ /* 0x000fe20003f66270 */
[----:B------:R-:W-:-:S12]  /*43d0*/  BSSY B3, `(.L_x_480) ;  /* 0x000002d000037945 */ /* 0x000fd80003800000 */
[----:B0-----:R-:W-:Y:S05]  /*43e0*/  @P3 BRA `(.L_x_481) ;  /* 0x0000000000ac3947 */ /* 0x001fea0003800000 */
[--C-:B------:R-:W-:Y:S02]  /*43f0*/  SHF.R.U64 R70, R66, 0x10, R67.reuse ;  /* 0x0000001042467819 */ /* 0x100fe40000001243 */
[----:B------:R-:W-:Y:S01]  /*4400*/  SHF.R.U32.HI R66, RZ, 0x10, R67 ;  /* 0x00000010ff427819 */ /* 0x000fe20000011643 */
[----:B----4-:R-:W-:Y:S01]  /*4410*/  IMAD.MOV.U32 R67, RZ, RZ, R13 ;  /* 0x000000ffff437224 */ /* 0x010fe200078e000d */
        /* <DEDUP_REMOVED lines=23> */
[----:B------:R-:W-:Y:S02]  /*4590*/  HADD2.F32 R70, -RZ, R195.H1_H1 ;  /* 0x300000c3ff467230 */ /* 0x000fe40000004100 */
[----:B------:R-:W-:Y:S02]  /*45a0*/  HADD2.F32 R68, -RZ, R193.H1_H1 ;  /* 0x300000c1ff447230 */ /* 0x000fe40000004100 */
[----:B------:R-:W-:Y:S01]  /*45b0*/  F2FP.F16.F32.PACK_AB R15, R15, R66 ;  /* 0x000000420f0f723e */ /* 0x000fe200000000ff */
[-C--:B------:R-:W-:Y:S01]  /*45c0*/  FMUL.FTZ R69, R12, R70.reuse ;  /* 0x000000460c457220 */ /* 0x080fe20000410000 */
[----:B------:R-:W-:-:S03]  /*45d0*/  FMUL.FTZ R70, R71, R70 ;  /* 0x0000004647467220 */ /* 0x000fc60000410000 */
[-C--:B------:R-:W-:Y:S01]  /*45e0*/  FFMA.FTZ R69, R71, R68.reuse, -R69 ;  /* 0x0000004447457223 */ /* 0x080fe20000010845 */
[----:B------:R-:W-:Y:S01]  /*45f0*/  FFMA.FTZ R12, R12, R68, R70 ;  /* 0x000000440c0c7223 */ /* 0x000fe20000010046 */
[----:B------:R-:W-:Y:S02]  /*4600*/  HADD2.F32 R68, -RZ, R194.H0_H0 ;  /* 0x200000c2ff447230 */ /* 0x000fe40000004100 */
        /* <DEDUP_REMOVED lines=9> */
.L_x_481:
[----:B------:R-:W-:Y:S05]  /*46a0*/  BSYNC B3 ;  /* 0x0000000000037941 */ /* 0x000fea0003800000 */
.L_x_480:
[----:B--2---:R-:W-:Y:S01]  /*46b0*/  MOV R67, R78 ;  /* 0x0000004e00437202 */ /* 0x004fe20000000f00 */
[----:B------:R-:W-:Y:S02]  /*46c0*/  IMAD.SHL.U32 R68, R164, 0x8, RZ ;  /* 0x00000008a4447824 */ /* 0x000fe400078e00ff */
[----:B---3--:R-:W-:-:S04]  /*46d0*/  IMAD.MOV.U32 R66, RZ, RZ, R11 ;  /* 0x000000ffff427224 */ /* 0x008fc800078e000b */
[----:B------:R-:W-:-:S05]  /*46e0*/  IMAD.WIDE R66, R68, 0x2, R66 ;  /* 0x0000000244427825 */ /* 0x000fca00078e0242 */
[----:B----4-:R0:W-:Y:S02]  /*46f0*/  ST.E.128 desc[UR56][R66.64], R12 ;  /* 0x0000000c42007985 */ /* 0x0101e4000c101d38 */
.L_x_479:
[----:B------:R-:W-:Y:S05]  /*4700*/  BSYNC B2 ;  /* 0x0000000000027941 */ /* 0x000fea0003800000 */
.L_x_478:
        /* <DEDUP_REMOVED lines=33> */
[--C-:B------:R-:W-:Y:S02]  /*4920*/  HADD2.F32 R66, -RZ, R182.reuse.H1_H1 ;  /* 0x300000b6ff427230 */ /* 0x100fe40000004100 */
[----:B------:R-:W-:Y:S02]  /*4930*/  HADD2.F32 R64, -RZ, R182.H0_H0 ;  /* 0x200000b6ff407230 */ /* 0x000fe40000004100 */
[----:B------:R-:W-:Y:S01]  /*4940*/  F2FP.F16.F32.PACK_AB R15, R15, R62 ;  /* 0x0000003e0f0f723e */ /* 0x000fe200000000ff */
[-C--:B------:R-:W-:Y:S01]  /*4950*/  FMUL.FTZ R65, R12, R66.reuse ;  /* 0x000000420c417220 */ /* 0x080fe20000410000 */
[----:B------:R-:W-:-:S03]  /*4960*/  FMUL.FTZ R66, R67, R66 ;  /* 0x0000004243427220 */ /* 0x000fc60000410000 */
[-C--:B------:R-:W-:Y:S01]  /*4970*/  FFMA.FTZ R65, R67, R64.reuse, -R65 ;  /* 0x0000004043417223 */ /* 0x080fe20000010841 */
[----:B------:R-:W-:Y:S01]  /*4980*/  FFMA.FTZ R12, R12, R64, R66 ;  /* 0x000000400c0c7223 */ /* 0x000fe20000010042 */
[--C-:B------:R-:W-:Y:S02]  /*4990*/  HADD2.F32 R64, -RZ, R159.reuse.H1_H1 ;  /* 0x3000009fff407230 */ /* 0x100fe40000004100 */
        /* <DEDUP_REMOVED lines=9> */
.L_x_485:
[----:B------:R-:W-:Y:S05]  /*4a30*/  BSYNC B3 ;  /* 0x0000000000037941 */ /* 0x000fea0003800000 */
.L_x_484:
[----:B---3--:R-:W-:-:S04]  /*4a40*/  LEA R62, P3, R19, R11, 0x1 ;  /* 0x0000000b133e7211 */ /* 0x008fc800078608ff */
[----:B--2---:R-:W-:-:S05]  /*4a50*/  LEA.HI.X R63, R19, R78, R165, 0x1, P3 ;  /* 0x0000004e133f7211 */ /* 0x004fca00018f0ca5 */
[----:B----4-:R0:W-:Y:S04]  /*4a60*/  ST.E.128 desc[UR56][R62.64], R12 ;  /* 0x0000000c3e007985 */ /* 0x0101e8000c101d38 */
.L_x_483:
[----:B------:R-:W-:Y:S05]  /*4a70*/  BSYNC B2 ;  /* 0x0000000000027941 */ /* 0x000fea0003800000 */
.L_x_482:
[----:B------:R-:W-:Y:S01]  /*4a80*/  ISETP.NE.AND P3, PT, R100, RZ, PT ;  /* 0x000000ff6400720c */ /* 0x000fe20003f65270 */
[----:B------:R-:W-:-:S12]  /*4a90*/  BSSY B2, `(.L_x_486) ;  /* 0x0000036000027945 */ /* 0x000fd80003800000 */
[----:B------:R-:W-:Y:S05]  /*4aa0*/  @!P3 BRA `(.L_x_487) ;  /* 0x0000000000d0b947 */ /* 0x000fea0003800000 */
[----:B0---4-:R0:W4:Y:S01]  /*4ab0*/  LDS.128 R12, [R29+0x6000] ;  /* 0x006000001d0c7984 */ /* 0x0111220000000c00 */
[----:B------:R-:W-:Y:S01]  /*4ac0*/  ISETP.GE.AND P3, PT, R171, R124, PT ;  /* 0x0000007cab00720c */ /* 0x000fe20003f66270 */
[----:B------:R-:W-:-:S12]  /*4ad0*/  BSSY B3, `(.L_x_488) ;  /* 0x000002e000037945 */ /* 0x000fd80003800000 */
[----:B0-----:R-:W-:Y:S05]  /*4ae0*/  @P3 BRA `(.L_x_489) ;  /* 0x0000000000b03947 */ /* 0x001fea0003800000 */
[----:B------:R-:W-:Y:S01]  /*4af0*/  SHF.R.U64 R63, R60, 0x10, R61 ;  /* 0x000000103c3f7819 */ /* 0x000fe2000000123d */
[----:B----4-:R-:W-:Y:S01]  /*4b00*/  IMAD.MOV.U32 R62, RZ, RZ, R13 ;  /* 0x000000ffff3e7224 */ /* 0x010fe200078e000d */
[----:B------:R-:W-:Y:S02]  /*4b10*/  SHF.R.U64 R58, R58, 0x10, R59 ;  /* 0x000000103a3a7819 */ /* 0x000fe4000000123b */
[----:B------:R-:W-:Y:S01]  /*4b20*/  SHF.R.U32.HI R60, RZ, 0x10, R61 ;  /* 0x00000010ff3c7819 */ /* 0x000fe2000001163d */
[----:B------:R-:W-:Y:S01]  /*4b30*/  HADD2.F32 R13, -RZ, R63.H0_H0 ;  /* 0x2000003fff0d7230 */ /* 0x000fe20000004100 */
[----:B------:R-:W-:Y:S01]  /*4b40*/  SHF.R.U32.HI R59, RZ, 0x10, R59 ;  /* 0x00000010ff3b7819 */ /* 0x000fe2000001163b */
[--C-:B------:R-:W-:Y:S02]  /*4b50*/  HADD2.F32 R61, -RZ, R62.reuse.H1_H1 ;  /* 0x3000003eff3d7230 */ /* 0x100fe40000004100 */
[----:B------:R-:W-:Y:S02]  /*4b60*/  HADD2.F32 R62, -RZ, R62.H0_H0 ;  /* 0x2000003eff3e7230 */ /* 0x000fe40000004100 */
[----:B------:R-:W-:-:S02]  /*4b70*/  HADD2.F32 R58, -RZ, R58.H0_H0 ;  /* 0x2000003aff3a7230 */ /* 0x000fc40000004100 */
[CC--:B------:R-:W-:Y:S01]  /*4b80*/  FMUL.FTZ R63, R61.reuse, R13.reuse ;  /* 0x0000000d3d3f7220 */ /* 0x0c0fe20000410000 */
[----:B------:R-:W-:Y:S02]  /*4b90*/  HADD2.F32 R60, -RZ, R60.H0_H0 ;  /* 0x2000003cff3c7230 */ /* 0x000fe40000004100 */
[C---:B------:R-:W-:Y:S01]  /*4ba0*/  FMUL.FTZ R13, R62.reuse, R13 ;  /* 0x0000000d3e0d7220 */ /* 0x040fe20000410000 */
[----:B------:R-:W-:Y:S02]  /*4bb0*/  HADD2.F32 R59, -RZ, R59.H0_H0 ;  /* 0x2000003bff3b7230 */ /* 0x000fe40000004100 */
[-C--:B------:R-:W-:Y:S01]  /*4bc0*/  FFMA.FTZ R63, R62, R58.reuse, -R63 ;  /* 0x0000003a3e3f7223 */ /* 0x080fe2000001083f */
[----:B------:R-:W-:Y:S01]  /*4bd0*/  FFMA.FTZ R58, R61, R58, R13 ;  /* 0x0000003a3d3a7223 */ /* 0x000fe2000001000d */
[----:B------:R-:W-:-:S04]  /*4be0*/  IMAD.MOV.U32 R13, RZ, RZ, R15 ;  /* 0x000000ffff0d7224 */ /* 0x000fc800078e000f */
[----:B------:R-:W-:Y:S01]  /*4bf0*/  F2FP.F16.F32.PACK_AB R58, R58, R63 ;  /* 0x0000003f3a3a723e */ /* 0x000fe200000000ff */
[--C-:B------:R-:W-:Y:S02]  /*4c00*/  HADD2.F32 R15, -RZ, R13.reuse.H1_H1 ;  /* 0x3000000dff0f7230 */ /* 0x100fe40000004100 */
[----:B------:R-:W-:-:S03]  /*4c10*/  HADD2.F32 R13, -RZ, R13.H0_H0 ;  /* 0x2000000dff0d7230 */ /* 0x000fc60000004100 */
[----:B------:R-:W-:-:S04]  /*4c20*/  FMUL.FTZ R61, R15, R60 ;  /* 0x0000003c0f3d7220 */ /* 0x000fc80000410000 */
[CC--:B------:R-:W-:Y:S01]  /*4c30*/  FFMA.FTZ R61, R13.reuse, R59.reuse, -R61 ;  /* 0x0000003b0d3d7223 */ /* 0x0c0fe2000001083d */
[----:B------:R-:W-:Y:S01]  /*4c40*/  FMUL.FTZ R13, R13, R60 ;  /* 0x0000003c0d0d7220 */ /* 0x000fe20000410000 */
[--C-:B------:R-:W-:Y:S02]  /*4c50*/  HADD2.F32 R60, -RZ, R158.reuse.H1_H1 ;  /* 0x3000009eff3c7230 */ /* 0x100fe40000004100 */
[----:B------:R-:W-:Y:S02]  /*4c60*/  HADD2.F32 R158, -RZ, R158.H0_H0 ;  /* 0x2000009eff9e7230 */ /* 0x000fe40000004100 */
[----:B------:R-:W-:Y:S01]  /*4c70*/  FFMA.FTZ R13, R15, R59, R13 ;  /* 0x0000003b0f0d7223 */ /* 0x000fe2000001000d */
[--C-:B------:R-:W-:Y:S02]  /*4c80*/  HADD2.F32 R15, -RZ, R157.reuse.H1_H1 ;  /* 0x3000009dff0f7230 */ /* 0x100fe40000004100 */
[--C-:B------:R-:W-:Y:S02]  /*4c90*/  HADD2.F32 R59, -RZ, R12.reuse.H1_H1 ;  /* 0x3000000cff3b7230 */ /* 0x100fe40000004100 */
[----:B------:R-:W-:Y:S01]  /*4ca0*/  HADD2.F32 R12, -RZ, R12.H0_H0 ;  /* 0x2000000cff0c7230 */ /* 0x000fe20000004100 */
[----:B------:R-:W-:Y:S01]  /*4cb0*/  F2FP.F16.F32.PACK_AB R61, R13, R61 ;  /* 0x0000003d0d3d723e */ /* 0x000fe200000000ff */
[----:B------:R-:W-:-:S02]  /*4cc0*/  HADD2.F32 R157, -RZ, R157.H0_H0 ;  /* 0x2000009dff9d7230 */ /* 0x000fc40000004100 */
[----:B------:R-:W-:Y:S01]  /*4cd0*/  FMUL.FTZ R62, R59, R15 ;  /* 0x0000000f3b3e7220 */ /* 0x000fe20000410000 */
[----:B------:R-:W-:-:S03]  /*4ce0*/  MOV R13, R58 ;  /* 0x0000003a000d7202 */ /* 0x000fc60000000f00 */
[CC--:B------:R-:W-:Y:S01]  /*4cf0*/  FFMA.FTZ R62, R12.reuse, R60.reuse, -R62 ;  /* 0x0000003c0c3e7223 */ /* 0x0c0fe2000001083e */
[----:B------:R-:W-:Y:S01]  /*4d00*/  FMUL.FTZ R12, R12, R15 ;  /* 0x0000000f0c0c7220 */ /* 0x000fe20000410000 */
[--C-:B------:R-:W-:Y:S02]  /*4d10*/  HADD2.F32 R15, -RZ, R14.reuse.H1_H1 ;  /* 0x3000000eff0f7230 */ /* 0x100fe40000004100 */
[----:B------:R-:W-:Y:S02]  /*4d20*/  HADD2.F32 R14, -RZ, R14.H0_H0 ;  /* 0x2000000eff0e7230 */ /* 0x000fe40000004100 */
[----:B------:R-:W-:Y:S01]  /*4d30*/  FFMA.FTZ R12, R59, R60, R12 ;  /* 0x0000003c3b0c7223 */ /* 0x000fe2000001000c */
[----:B------:R-:W-:-:S04]  /*4d40*/  FMUL.FTZ R59, R15, R157 ;  /* 0x0000009d0f3b7220 */ /* 0x000fc80000410000 */
[----:B------:R-:W-:Y:S01]  /*4d50*/  F2FP.F16.F32.PACK_AB R12, R12, R62 ;  /* 0x0000003e0c0c723e */ /* 0x000fe200000000ff */
[C---:B------:R-:W-:Y:S01]  /*4d60*/  FFMA.FTZ R59, R14.reuse, R158, -R59 ;  /* 0x0000009e0e3b7223 */ /* 0x040fe2000001083b */
[----:B------:R-:W-:-:S04]  /*4d70*/  FMUL.FTZ R14, R14, R157 ;  /* 0x0000009d0e0e7220 */ /* 0x000fc80000410000 */
[----:B------:R-:W-:Y:S01]  /*4d80*/  FFMA.FTZ R14, R15, R158, R14 ;  /* 0x0000009e0f0e7223 */ /* 0x000fe2000001000e */
[----:B------:R-:W-:-:S04]  /*4d90*/  IMAD.MOV.U32 R15, RZ, RZ, R61 ;  /* 0x000000ffff0f7224 */ /* 0x000fc800078e003d */
[----:B------:R-:W-:-:S07]  /*4da0*/  F2FP.F16.F32.PACK_AB R14, R14, R59 ;  /* 0x0000003b0e0e723e */ /* 0x000fce00000000ff */
.L_x_489:
[----:B------:R-:W-:Y:S05]  /*4db0*/  BSYNC B3 ;  /* 0x0000000000037941 */ /* 0x000fea0003800000 */
.L_x_488:
[----:B---3--:R-:W-:-:S04]  /*4dc0*/  LEA R58, P3, R22, R11, 0x1 ;  /* 0x0000000b163a7211 */ /* 0x008fc800078608ff */
[----:B--2---:R-:W-:-:S05]  /*4dd0*/  LEA.HI.X R59, R22, R78, R176, 0x1, P3 ;  /* 0x0000004e163b7211 */ /* 0x004fca00018f0cb0 */
[----:B----4-:R0:W-:Y:S04]  /*4de0*/  ST.E.128 desc[UR56][R58.64], R12 ;  /* 0x0000000c3a007985 */ /* 0x0101e8000c101d38 */
.L_x_487:
[----:B------:R-:W-:Y:S05]  /*4df0*/  BSYNC B2 ;  /* 0x0000000000027941 */ /* 0x000fea0003800000 */
.L_x_486:
[----:B------:R-:W-:-:S13]  /*4e00*/  ISETP.NE.AND P3, PT, R87, RZ, PT ;  /* 0x000000ff5700720c */ /* 0x000fda0003f65270 */
[----:B------:R-:W-:Y:S05]  /*4e10*/  @!P3 BRA `(.L_x_469) ;  /* 0x0000000000d4b947 */ /* 0x000fea0003800000 */
[----:B0---4-:R0:W4:Y:S01]  /*4e20*/  LDS.128 R12, [R28+0x6000] ;  /* 0x006000001c0c7984 */ /* 0x0111220000000c00 */
[C---:B---3--:R-:W-:Y:S01]  /*4e30*/  LEA R58, P3, R23.reuse, R11, 0x1 ;  /* 0x0000000b173a7211 */ /* 0x048fe200078608ff */
[----:B------:R-:W-:Y:S03]  /*4e40*/  BSSY B2, `(.L_x_490) ;  /* 0x0000031000027945 */ /* 0x000fe60003800000 */
[----:B--2---:R-:W-:Y:S02]  /*4e50*/  LEA.HI.X R59, R23, R78, R175, 0x1, P3 ;  /* 0x0000004e173b7211 */ /* 0x004fe400018f0caf */
[----:B------:R-:W-:-:S13]  /*4e60*/  ISETP.GE.AND P3, PT, R173, R124, PT ;  /* 0x0000007cad00720c */ /* 0x000fda0003f66270 */
[----:B0-----:R-:W-:Y:S05]  /*4e70*/  @P3 BRA `(.L_x_491) ;  /* 0x0000000000b43947 */ /* 0x001fea0003800000 */
[----:B------:R-:W-:Y:S01]  /*4e80*/  SHF.R.U64 R11, R54, 0x10, R55 ;  /* 0x00000010360b7819 */ /* 0x000fe20000001237 */
[----:B----4-:R-:W-:Y:S01]  /*4e90*/  IMAD.MOV.U32 R60, RZ, RZ, R13 ;  /* 0x000000ffff3c7224 */ /* 0x010fe200078e000d */
[----:B------:R-:W-:Y:S02]  /*4ea0*/  SHF.R.U32.HI R54, RZ, 0x10, R55 ;  /* 0x00000010ff367819 */ /* 0x000fe40000011637 */
[--C-:B------:R-:W-:Y:S01]  /*4eb0*/  SHF.R.U64 R55, R56, 0x10, R57.reuse ;  /* 0x0000001038377819 */ /* 0x100fe20000001239 */
[----:B------:R-:W-:Y:S01]  /*4ec0*/  HADD2.F32 R11, -RZ, R11.H0_H0 ;  /* 0x2000000bff0b7230 */ /* 0x000fe20000004100 */
[----:B------:R-:W-:Y:S01]  /*4ed0*/  SHF.R.U32.HI R56, RZ, 0x10, R57 ;  /* 0x00000010ff387819 */ /* 0x000fe20000011639 */
[--C-:B------:R-:W-:Y:S02]  /*4ee0*/  HADD2.F32 R13, -RZ, R60.reuse.H1_H1 ;  /* 0x3000003cff0d7230 */ /* 0x100fe40000004100 */
[----:B------:R-:W-:Y:S02]  /*4ef0*/  HADD2.F32 R57, -RZ, R55.H0_H0 ;  /* 0x20000037ff397230 */ /* 0x000fe40000004100 */
[----:B------:R-:W-:-:S02]  /*4f00*/  HADD2.F32 R55, -RZ, R60.H0_H0 ;  /* 0x2000003cff377230 */ /* 0x000fc40000004100 */
[----:B------:R-:W-:Y:S02]  /*4f10*/  HADD2.F32 R56, -RZ, R56.H0_H0 ;  /* 0x20000038ff387230 */ /* 0x000fe40000004100 */
[-C--:B------:R-:W-:Y:S01]  /*4f20*/  FMUL.FTZ R60, R13, R57.reuse ;  /* 0x000000390d3c7220 */ /* 0x080fe20000410000 */
[----:B------:R-:W-:Y:S02]  /*4f30*/  HADD2.F32 R54, -RZ, R54.H0_H0 ;  /* 0x20000036ff367230 */ /* 0x000fe40000004100 */
[C---:B------:R-:W-:Y:S01]  /*4f40*/  FMUL.FTZ R57, R55.reuse, R57 ;  /* 0x0000003937397220 */ /* 0x040fe20000410000 */
[----:B------:R-:W-:-:S03]  /*4f50*/  FFMA.FTZ R60, R55, R11, -R60 ;  /* 0x0000000b373c7223 */ /* 0x000fc6000001083c */
[----:B------:R-:W-:Y:S01]  /*4f60*/  FFMA.FTZ R57, R13, R11, R57 ;  /* 0x0000000b0d397223 */ /* 0x000fe20000010039 */
[----:B------:R-:W-:-:S04]  /*4f70*/  MOV R13, R15 ;  /* 0x0000000f000d7202 */ /* 0x000fc80000000f00 */
[----:B------:R-:W-:Y:S01]  /*4f80*/  F2FP.F16.F32.PACK_AB R57, R57, R60 ;  /* 0x0000003c3939723e */ /* 0x000fe200000000ff */
[--C-:B------:R-:W-:Y:S02]  /*4f90*/  HADD2.F32 R11, -RZ, R13.reuse.H1_H1 ;  /* 0x3000000dff0b7230 */ /* 0x100fe40000004100 */
[----:B------:R-:W-:-:S03]  /*4fa0*/  HADD2.F32 R13, -RZ, R13.H0_H0 ;  /* 0x2000000dff0d7230 */ /* 0x000fc60000004100 */
[-C--:B------:R-:W-:Y:S02]  /*4fb0*/  FMUL.FTZ R15, R11, R56.reuse ;  /* 0x000000380b0f7220 */ /* 0x080fe40000410000 */
[C---:B------:R-:W-:Y:S02]  /*4fc0*/  FMUL.FTZ R56, R13.reuse, R56 ;  /* 0x000000380d387220 */ /* 0x040fe40000410000 */
[-C--:B------:R-:W-:Y:S01]  /*4fd0*/  FFMA.FTZ R15, R13, R54.reuse, -R15 ;  /* 0x000000360d0f7223 */ /* 0x080fe2000001080f */
[----:B------:R-:W-:Y:S02]  /*4fe0*/  HADD2.F32 R13, -RZ, R156.H0_H0 ;  /* 0x2000009cff0d7230 */ /* 0x000fe40000004100 */
[----:B------:R-:W-:Y:S01]  /*4ff0*/  FFMA.FTZ R56, R11, R54, R56 ;  /* 0x000000360b387223 */ /* 0x000fe20000010038 */
[--C-:B------:R-:W-:Y:S02]  /*5000*/  HADD2.F32 R11, -RZ, R12.reuse.H0_H0 ;  /* 0x2000000cff0b7230 */ /* 0x100fe40000004100 */
[----:B------:R-:W-:-:S02]  /*5010*/  HADD2.F32 R12, -RZ, R12.H1_H1 ;  /* 0x3000000cff0c7230 */ /* 0x000fc40000004100 */
[--C-:B------:R-:W-:Y:S01]  /*5020*/  HADD2.F32 R54, -RZ, R155.reuse.H0_H0 ;  /* 0x2000009bff367230 */ /* 0x100fe20000004100 */
[----:B------:R-:W-:Y:S01]  /*5030*/  F2FP.F16.F32.PACK_AB R15, R56, R15 ;  /* 0x0000000f380f723e */ /* 0x000fe200000000ff */
[----:B------:R-:W-:Y:S02]  /*5040*/  HADD2.F32 R156, -RZ, R156.H1_H1 ;  /* 0x3000009cff9c7230 */ /* 0x000fe40000004100 */
[CC--:B------:R-:W-:Y:S01]  /*5050*/  FMUL.FTZ R55, R12.reuse, R13.reuse ;  /* 0x0000000d0c377220 */ /* 0x0c0fe20000410000 */
[C---:B------:R-:W-:Y:S01]  /*5060*/  FMUL.FTZ R13, R11.reuse, R13 ;  /* 0x0000000d0b0d7220 */ /* 0x040fe20000410000 */
[----:B------:R-:W-:Y:S02]  /*5070*/  HADD2.F32 R155, -RZ, R155.H1_H1 ;  /* 0x3000009bff9b7230 */ /* 0x000fe40000004100 */
[-C--:B------:R-:W-:Y:S01]  /*5080*/  FFMA.FTZ R55, R11, R54.reuse, -R55 ;  /* 0x000000360b377223 */ /* 0x080fe20000010837 */
[--C-:B------:R-:W-:Y:S02]  /*5090*/  HADD2.F32 R11, -RZ, R14.reuse.H0_H0 ;  /* 0x2000000eff0b7230 */ /* 0x100fe40000004100 */
[----:B------:R-:W-:Y:S01]  /*50a0*/  FFMA.FTZ R13, R12, R54, R13 ;  /* 0x000000360c0d7223 */ /* 0x000fe2000001000d */
[----:B------:R-:W-:-:S04]  /*50b0*/  HADD2.F32 R14, -RZ, R14.H1_H1 ;  /* 0x3000000eff0e7230 */ /* 0x000fc80000004100 */
[----:B------:R-:W-:Y:S01]  /*50c0*/  F2FP.F16.F32.PACK_AB R13, R13, R55 ;  /* 0x000000370d0d723e */ /* 0x000fe200000000ff */
[-C--:B------:R-:W-:Y:S01]  /*50d0*/  FMUL.FTZ R12, R14, R156.reuse ;  /* 0x0000009c0e0c7220 */ /* 0x080fe20000410000 */
[----:B------:R-:W-:-:S03]  /*50e0*/  FMUL.FTZ R156, R11, R156 ;  /* 0x0000009c0b9c7220 */ /* 0x000fc60000410000 */
[-C--:B------:R-:W-:Y:S01]  /*50f0*/  FFMA.FTZ R12, R11, R155.reuse, -R12 ;  /* 0x0000009b0b0c7223 */ /* 0x080fe2000001080c */
[----:B------:R-:W-:-:S05]  /*5100*/  FFMA.FTZ R156, R14, R155, R156 ;  /* 0x0000009b0e9c7223 */ /* 0x000fca000001009c */
[----:B------:R-:W-:Y:S01]  /*5110*/  F2FP.F16.F32.PACK_AB R156, R156, R12 ;  /* 0x0000000c9c9c723e */ /* 0x000fe200000000ff */
[----:B------:R-:W-:Y:S02]  /*5120*/  IMAD.MOV.U32 R12, RZ, RZ, R13 ;  /* 0x000000ffff0c7224 */ /* 0x000fe400078e000d */
[----:B------:R-:W-:Y:S01]  /*5130*/  IMAD.MOV.U32 R13, RZ, RZ, R57 ;  /* 0x000000ffff0d7224 */ /* 0x000fe200078e0039 */
[----:B------:R-:W-:-:S07]  /*5140*/  MOV R14, R156 ;  /* 0x0000009c000e7202 */ /* 0x000fce0000000f00 */
.L_x_491:
[----:B------:R-:W-:Y:S05]  /*5150*/  BSYNC B2 ;  /* 0x0000000000027941 */ /* 0x000fea0003800000 */
.L_x_490:
[----:B----4-:R0:W-:Y:S02]  /*5160*/  ST.E.128 desc[UR56][R58.64], R12 ;  /* 0x0000000c3a007985 */ /* 0x0101e4000c101d38 */
.L_x_469:
[----:B------:R-:W-:Y:S05]  /*5170*/  BSYNC B1 ;  /* 0x0000000000017941 */ /* 0x000fea0003800000 */
.L_x_468:
[----:B------:R-:W-:-:S03]  /*5180*/  UMOV UR4, 0xffffffff ;  /* 0xffffffff00047882 */ /* 0x000fc60000000000 */
[----:B------:R-:W-:Y:S05]  /*5190*/  BRA.DIV UR4, `(.L_x_492) ;  /* 0x000001b204d47947 */ /* 0x000fea000b800000 */
[----:B-1----:R-:W1:Y:S04]  /*51a0*/  SHFL.IDX PT, R115, R115, 0x1, 0x1c1f ;  /* 0x003c1f0073737f89 */ /* 0x002e6800000e0000 */
[----:B------:R-:W0:Y:S02]  /*51b0*/  SHFL.IDX PT, R118, R118, 0x1, 0x1c1f ;  /* 0x003c1f0076767f89 */ /* 0x000e2400000e0000 */
.L_x_799:
[----:B------:R-:W-:Y:S05]  /*51c0*/  @P4 BRA `(.L_x_493) ;  /* 0x0000005400b84947 */ /* 0x000fea0003800000 */
        /* <DEDUP_REMOVED lines=11> */
[----:B------:R-:W-:Y:S02]  /*5280*/  HADD2.F32 R54, -RZ, R54.H0_H0 ;  /* 0x20000036ff367230 */ /* 0x000fe40000004100 */
[--C-:B---3--:R-:W-:Y:S02]  /*5290*/  HADD2.F32 R11, -RZ, R52.reuse.H1_H1 ;  /* 0x30000034ff0b7230 */ /* 0x108fe40000004100 */
[----:B------:R-:W-:Y:S02]  /*52a0*/  HADD2.F32 R50, -RZ, R52.H0_H0 ;  /* 0x20000034ff327230 */ /* 0x000fe40000004100 */
[----:B------:R-:W-:-:S02]  /*52b0*/  HADD2.F32 R13, -RZ, R13.H0_H0 ;  /* 0x2000000dff0d7230 */ /* 0x000fc40000004100 */
[-C--:B------:R-:W-:Y:S01]  /*52c0*/  FMUL.FTZ R52, R11, R54.reuse ;  /* 0x000000360b347220 */ /* 0x080fe20000410000 */
[----:B------:R-:W-:-:S03]  /*52d0*/  FMUL.FTZ R54, R50, R54 ;  /* 0x0000003632367220 */ /* 0x000fc60000410000 */
[-C--:B------:R-:W-:Y:S01]  /*52e0*/  FFMA.FTZ R52, R50, R13.reuse, -R52 ;  /* 0x0000000d32347223 */ /* 0x080fe20000010834 */
[----:B------:R-:W-:Y:S01]  /*52f0*/  SHF.R.U32.HI R50, RZ, 0x10, R51 ;  /* 0x00000010ff327819 */ /* 0x000fe20000011633 */
[----:B------:R-:W-:Y:S01]  /*5300*/  FFMA.FTZ R54, R11, R13, R54 ;  /* 0x0000000d0b367223 */ /* 0x000fe20000010036 */
[----:B------:R-:W-:Y:S02]  /*5310*/  IMAD.MOV.U32 R13, RZ, RZ, R15 ;  /* 0x000000ffff0d7224 */ /* 0x000fe400078e000f */
[----:B------:R-:W-:Y:S02]  /*5320*/  HADD2.F32 R15, -RZ, R53.H0_H0 ;  /* 0x20000035ff0f7230 */ /* 0x000fe40000004100 */
[----:B------:R-:W-:Y:S01]  /*5330*/  HADD2.F32 R50, -RZ, R50.H0_H0 ;  /* 0x20000032ff327230 */ /* 0x000fe20000004100 */
        /* <DEDUP_REMOVED lines=25> */
[----:B------:R-:W-:Y:S02]  /*54d0*/  F2FP.F16.F32.PACK_AB R154, R154, R12 ;  /* 0x0000000c9a9a723e */ /* 0x000fe400000000ff */
[----:B------:R-:W-:Y:S01]  /*54e0*/  MOV R12, R13 ;  /* 0x0000000d000c7202 */ /* 0x000fe20000000f00 */
[----:B------:R-:W-:Y:S02]  /*54f0*/  IMAD.MOV.U32 R13, RZ, RZ, R52 ;  /* 0x000000ffff0d7224 */ /* 0x000fe400078e0034 */
[----:B------:R-:W-:-:S07]  /*5500*/  IMAD.MOV.U32 R14, RZ, RZ, R154 ;  /* 0x000000ffff0e7224 */ /* 0x000fce00078e009a */
.L_x_497:
[----:B------:R-:W-:Y:S05]  /*5510*/  BSYNC B2 ;  /* 0x0000000000027941 */ /* 0x000fea0003800000 */
.L_x_496:
[----:B------:R-:W-:-:S04]  /*5520*/  LEA R50, P3, R16, R118, 0x1 ;  /* 0x0000007610327211 */ /* 0x000fc800078608ff */
[----:B-1----:R-:W-:-:S05]  /*5530*/  LEA.HI.X R51, R16, R115, R17, 0x1, P3 ;  /* 0x0000007310337211 */ /* 0x002fca00018f0c11 */
[----:B----4-:R0:W-:Y:S04]  /*5540*/  ST.E.128 desc[UR56][R50.64], R12 ;  /* 0x0000000c32007985 */ /* 0x0101e8000c101d38 */
.L_x_495:
[----:B------:R-:W-:Y:S05]  /*5550*/  BSYNC B1 ;  /* 0x0000000000017941 */ /* 0x000fea0003800000 */
.L_x_494:
[----:B------:R-:W-:Y:S01]  /*5560*/  ISETP.NE.AND P3, PT, R26, RZ, PT ;  /* 0x000000ff1a00720c */ /* 0x000fe20003f65270 */
[----:B------:R-:W-:-:S12]  /*5570*/  BSSY B1, `(.L_x_498) ;  /* 0x000003b000017945 */ /* 0x000fd80003800000 */
[----:B------:R-:W-:Y:S05]  /*5580*/  @!P3 BRA `(.L_x_499) ;  /* 0x0000000000e4b947 */ /* 0x000fea0003800000 */
[----:B0---4-:R0:W4:Y:S01]  /*5590*/  LDS.128 R12, [R28+0x2000] ;  /* 0x002000001c0c7984 */ /* 0x0111220000000c00 */
[----:B------:R-:W-:Y:S01]  /*55a0*/  ISETP.GE.AND P3, PT, R170, R124, PT ;  /* 0x0000007caa00720c */ /* 0x000fe20003f66270 */
[----:B------:R-:W-:Y:S01]  /*55b0*/  IMAD.MOV.U32 R50, RZ, RZ, R118 ;  /* 0x000000ffff327224 */ /* 0x000fe200078e0076 */
[----:B---3--:R-:W-:Y:S01]  /*55c0*/  SHF.L.U32 R11, R163, 0x3, RZ ;  /* 0x00000003a30b7819 */ /* 0x008fe200000006ff */
[----:B-1----:R-:W-:Y:S01]  /*55d0*/  IMAD.MOV.U32 R51, RZ, RZ, R115 ;  /* 0x000000ffff337224 */ /* 0x002fe200078e0073 */
[----:B------:R-:W-:Y:S03]  /*55e0*/  BSSY B2, `(.L_x_500) ;  /* 0x0000032000027945 */ /* 0x000fe60003800000 */
[----:B------:R-:W-:-:S06]  /*55f0*/  IMAD.WIDE R50, R11, 0x2, R50 ;  /* 0x000000020b327825 */ /* 0x000fcc00078e0232 */
[----:B0-----:R-:W-:Y:S05]  /*5600*/  @P3 BRA `(.L_x_501) ;  /* 0x0000000000bc3947 */ /* 0x001fea0003800000 */
[----:B------:R-:W-:Y:S02]  /*5610*/  SHF.R.U64 R52, R48, 0x10, R49 ;  /* 0x0000001030347819 */ /* 0x000fe40000001231 */
[----:B----4-:R-:W-:Y:S02]  /*5620*/  MOV R48, R13 ;  /* 0x0000000d00307202 */ /* 0x010fe40000000f00 */
[----:B------:R-:W-:Y:S01]  /*5630*/  SHF.R.U64 R13, R46, 0x10, R47 ;  /* 0x000000102e0d7819 */ /* 0x000fe2000000122f */
[----:B------:R-:W-:Y:S01]  /*5640*/  HADD2.F32 R52, -RZ, R52.H0_H0 ;  /* 0x20000034ff347230 */ /* 0x000fe20000004100 */
[----:B------:R-:W-:Y:S01]  /*5650*/  SHF.R.U32.HI R49, RZ, 0x10, R49 ;  /* 0x00000010ff317819 */ /* 0x000fe20000011631 */
[--C-:B------:R-:W-:Y:S02]  /*5660*/  HADD2.F32 R11, -RZ, R48.reuse.H1_H1 ;  /* 0x30000030ff0b7230 */ /* 0x100fe40000004100 */
        /* <DEDUP_REMOVED lines=8> */
[----:B------:R-:W-:Y:S02]  /*56f0*/  IMAD.MOV.U32 R13, RZ, RZ, R12 ;  /* 0x000000ffff0d7224 */ /* 0x000fe400078e000c */
[----:B------:R-:W-:Y:S01]  /*5700*/  HADD2.F32 R12, -RZ, R49.H0_H0 ;  /* 0x20000031ff0c7230 */ /* 0x000fe20000004100 */
[----:B------:R-:W-:Y:S01]  /*5710*/  F2FP.F16.F32.PACK_AB R48, R52, R48 ;  /* 0x000000303430723e */ /* 0x000fe200000000ff */
[--C-:B------:R-:W-:Y:S02]  /*5720*/  HADD2.F32 R15, -RZ, R11.reuse.H1_H1 ;  /* 0x3000000bff0f7230 */ /* 0x100fe40000004100 */
[----:B------:R-:W-:-:S02]  /*5730*/  HADD2.F32 R11, -RZ, R11.H0_H0 ;  /* 0x2000000bff0b7230 */ /* 0x000fc40000004100 */
[----:B------:R-:W-:Y:S02]  /*5740*/  HADD2.F32 R46, -RZ, R46.H0_H0 ;  /* 0x2000002eff2e7230 */ /* 0x000fe40000004100 */
[-C--:B------:R-:W-:Y:S01]  /*5750*/  FMUL.FTZ R47, R15, R12.reuse ;  /* 0x0000000c0f2f7220 */ /* 0x080fe20000410000 */
[----:B------:R-:W-:-:S03]  /*5760*/  FMUL.FTZ R12, R11, R12 ;  /* 0x0000000c0b0c7220 */ /* 0x000fc60000410000 */
[-C--:B------:R-:W-:Y:S01]  /*5770*/  FFMA.FTZ R47, R11, R46.reuse, -R47 ;  /* 0x0000002e0b2f7223 */ /* 0x080fe2000001082f */
[--C-:B------:R-:W-:Y:S02]  /*5780*/  HADD2.F32 R11, -RZ, R152.reuse.H0_H0 ;  /* 0x20000098ff0b7230 */ /* 0x100fe40000004100 */
[----:B------:R-:W-:Y:S01]  /*5790*/  FFMA.FTZ R12, R15, R46, R12 ;  /* 0x0000002e0f0c7223 */ /* 0x000fe2000001000c */
[--C-:B------:R-:W-:Y:S02]  /*57a0*/  HADD2.F32 R15, -RZ, R13.reuse.H1_H1 ;  /* 0x3000000dff0f7230 */ /* 0x100fe40000004100 */
[----:B------:R-:W-:Y:S02]  /*57b0*/  HADD2.F32 R13, -RZ, R13.H0_H0 ;  /* 0x2000000dff0d7230 */ /* 0x000fe40000004100 */
[----:B------:R-:W-:Y:S02]  /*57c0*/  HADD2.F32 R46, -RZ, R151.H0_H0 ;  /* 0x20000097ff2e7230 */ /* 0x000fe40000004100 */
[----:B------:R-:W-:Y:S01]  /*57d0*/  FMUL.FTZ R49, R15, R11 ;  /* 0x0000000b0f317220 */ /* 0x000fe20000410000 */
[----:B------:R-:W-:-:S02]  /*57e0*/  HADD2.F32 R152, -RZ, R152.H1_H1 ;  /* 0x30000098ff987230 */ /* 0x000fc40000004100 */
[C---:B------:R-:W-:Y:S01]  /*57f0*/  FMUL.FTZ R11, R13.reuse, R11 ;  /* 0x0000000b0d0b7220 */ /* 0x040fe20000410000 */
[----:B------:R-:W-:Y:S02]  /*5800*/  HADD2.F32 R151, -RZ, R151.H1_H1 ;  /* 0x30000097ff977230 */ /* 0x000fe40000004100 */
[-C--:B------:R-:W-:Y:S01]  /*5810*/  FFMA.FTZ R49, R13, R46.reuse, -R49 ;  /* 0x0000002e0d317223 */ /* 0x080fe20000010831 */
[--C-:B------:R-:W-:Y:S02]  /*5820*/  HADD2.F32 R13, -RZ, R14.reuse.H1_H1 ;  /* 0x3000000eff0d7230 */ /* 0x100fe40000004100 */
[----:B------:R-:W-:Y:S01]  /*5830*/  FFMA.FTZ R11, R15, R46, R11 ;  /* 0x0000002e0f0b7223 */ /* 0x000fe2000001000b */
[----:B------:R-:W-:Y:S01]  /*5840*/  HADD2.F32 R14, -RZ, R14.H0_H0 ;  /* 0x2000000eff0e7230 */ /* 0x000fe20000004100 */
[----:B------:R-:W-:Y:S01]  /*5850*/  F2FP.F16.F32.PACK_AB R47, R12, R47 ;  /* 0x0000002f0c2f723e */ /* 0x000fe200000000ff */
[-C--:B------:R-:W-:Y:S02]  /*5860*/  FMUL.FTZ R15, R13, R152.reuse ;  /* 0x000000980d0f7220 */ /* 0x080fe40000410000 */
[----:B------:R-:W-:Y:S01]  /*5870*/  F2FP.F16.F32.PACK_AB R11, R11, R49 ;  /* 0x000000310b0b723e */ /* 0x000fe200000000ff */
[C---:B------:R-:W-:Y:S01]  /*5880*/  FMUL.FTZ R152, R14.reuse, R152 ;  /* 0x000000980e987220 */ /* 0x040fe20000410000 */
[----:B------:R-:W-:-:S02]  /*5890*/  FFMA.FTZ R15, R14, R151, -R15 ;  /* 0x000000970e0f7223 */ /* 0x000fc4000001080f */
[----:B------:R-:W-:Y:S01]  /*58a0*/  MOV R12, R11 ;  /* 0x0000000b000c7202 */ /* 0x000fe20000000f00 */
[----:B------:R-:W-:Y:S01]  /*58b0*/  FFMA.FTZ R152, R13, R151, R152 ;  /* 0x000000970d987223 */ /* 0x000fe20000010098 */
[----:B------:R-:W-:-:S04]  /*58c0*/  IMAD.MOV.U32 R13, RZ, RZ, R48 ;  /* 0x000000ffff0d7224 */ /* 0x000fc800078e0030 */
[----:B------:R-:W-:-:S05]  /*58d0*/  F2FP.F16.F32.PACK_AB R15, R152, R15 ;  /* 0x0000000f980f723e */ /* 0x000fca00000000ff */
[----:B------:R-:W-:Y:S01]  /*58e0*/  IMAD.MOV.U32 R14, RZ, RZ, R15 ;  /* 0x000000ffff0e7224 */ /* 0x000fe200078e000f */
[----:B------:R-:W-:-:S07]  /*58f0*/  MOV R15, R47 ;  /* 0x0000002f000f7202 */ /* 0x000fce0000000f00 */
.L_x_501:
[----:B------:R-:W-:Y:S05]  /*5900*/  BSYNC B2 ;  /* 0x0000000000027941 */ /* 0x000fea0003800000 */
.L_x_500:
[----:B----4-:R0:W-:Y:S02]  /*5910*/  ST.E.128 desc[UR56][R50.64], R12 ;  /* 0x0000000c32007985 */ /* 0x0101e4000c101d38 */
.L_x_499:
[----:B------:R-:W-:Y:S05]  /*5920*/  BSYNC B1 ;  /* 0x0000000000017941 */ /* 0x000fea0003800000 */
.L_x_498:
[----:B------:R-:W-:Y:S01]  /*5930*/  ISETP.NE.AND P3, PT, R27, RZ, PT ;  /* 0x000000ff1b00720c */ /* 0x000fe20003f65270 */
[----:B------:R-:W-:-:S12]  /*5940*/  BSSY B1, `(.L_x_502) ;  /* 0x0000035000017945 */ /* 0x000fd80003800000 */
[----:B------:R-:W-:Y:S05]  /*5950*/  @!P3 BRA `(.L_x_503) ;  /* 0x0000000000ccb947 */ /* 0x000fea0003800000 */
[----:B0---4-:R0:W4:Y:S01]  /*5960*/  LDS.128 R12, [R29+0x5000] ;  /* 0x005000001d0c7984 */ /* 0x0111220000000c00 */
[----:B------:R-:W-:Y:S01]  /*5970*/  ISETP.GE.AND P3, PT, R169, R124, PT ;  /* 0x0000007ca900720c */ /* 0x000fe20003f66270 */
[----:B---3--:R-:W-:Y:S01]  /*5980*/  IMAD.SHL.U32 R11, R164, 0x8, RZ ;  /* 0x00000008a40b7824 */ /* 0x008fe200078e00ff */
[----:B-1----:R-:W-:Y:S01]  /*5990*/  MOV R47, R115 ;  /* 0x00000073002f7202 */ /* 0x002fe20000000f00 */
[----:B------:R-:W-:Y:S01]  /*59a0*/  IMAD.MOV.U32 R46, RZ, RZ, R118 ;  /* 0x000000ffff2e7224 */ /* 0x000fe200078e0076 */
[----:B------:R-:W-:Y:S03]  /*59b0*/  BSSY B2, `(.L_x_504) ;  /* 0x000002c000027945 */ /* 0x000fe60003800000 */
[----:B------:R-:W-:-:S06]  /*59c0*/  IMAD.WIDE R46, R11, 0x2, R46 ;  /* 0x000000020b2e7825 */ /* 0x000fcc00078e022e */
[----:B0-----:R-:W-:Y:S05]  /*59d0*/  @P3 BRA `(.L_x_505) ;  /* 0x0000000000a43947 */ /* 0x001fea0003800000 */
[--C-:B------:R-:W-:Y:S01]  /*59e0*/  SHF.R.U64 R11, R42, 0x10, R43.reuse ;  /* 0x000000102a0b7819 */ /* 0x100fe2000000122b */
[--C-:B----4-:R-:W-:Y:S01]  /*59f0*/  HADD2.F32 R48, -RZ, R15.reuse.H1_H1 ;  /* 0x3000000fff307230 */ /* 0x110fe20000004100 */
[----:B------:R-:W-:Y:S01]  /*5a00*/  SHF.R.U32.HI R42, RZ, 0x10, R43 ;  /* 0x00000010ff2a7819 */ /* 0x000fe2000001162b */
[----:B------:R-:W-:Y:S01]  /*5a10*/  HADD2.F32 R15, -RZ, R15.H0_H0 ;  /* 0x2000000fff0f7230 */ /* 0x000fe20000004100 */
[--C-:B------:R-:W-:Y:S01]  /*5a20*/  SHF.R.U64 R43, R44, 0x10, R45.reuse ;  /* 0x000000102c2b7819 */ /* 0x100fe2000000122d */
[----:B------:R-:W-:Y:S01]  /*5a30*/  HADD2.F32 R11, -RZ, R11.H0_H0 ;  /* 0x2000000bff0b7230 */ /* 0x000fe20000004100 */
[----:B------:R-:W-:Y:S01]  /*5a40*/  SHF.R.U32.HI R44, RZ, 0x10, R45 ;  /* 0x00000010ff2c7819 */ /* 0x000fe2000001162d */
[----:B------:R-:W-:Y:S02]  /*5a50*/  HADD2.F32 R45, -RZ, R13.H1_H1 ;  /* 0x3000000dff2d7230 */ /* 0x000fe40000004100 */
[----:B------:R-:W-:Y:S02]  /*5a60*/  HADD2.F32 R43, -RZ, R43.H0_H0 ;  /* 0x2000002bff2b7230 */ /* 0x000fe40000004100 */
[----:B------:R-:W-:-:S02]  /*5a70*/  HADD2.F32 R13, -RZ, R13.H0_H0 ;  /* 0x2000000dff0d7230 */ /* 0x000fc40000004100 */
[----:B------:R-:W-:Y:S02]  /*5a80*/  HADD2.F32 R44, -RZ, R44.H0_H0 ;  /* 0x2000002cff2c7230 */ /* 0x000fe40000004100 */
[----:B------:R-:W-:Y:S02]  /*5a90*/  HADD2.F32 R49, -RZ, R42.H0_H0 ;  /* 0x2000002aff317230 */ /* 0x000fe40000004100 */
[-C--:B------:R-:W-:Y:S01]  /*5aa0*/  FMUL.FTZ R42, R45, R43.reuse ;  /* 0x0000002b2d2a7220 */ /* 0x080fe20000410000 */
[----:B------:R-:W-:Y:S01]  /*5ab0*/  FMUL.FTZ R50, R13, R43 ;  /* 0x0000002b0d327220 */ /* 0x000fe20000410000 */
[-C--:B------:R-:W-:Y:S01]  /*5ac0*/  FMUL.FTZ R43, R48, R44.reuse ;  /* 0x0000002c302b7220 */ /* 0x080fe20000410000 */
[----:B------:R-:W-:Y:S01]  /*5ad0*/  FMUL.FTZ R44, R15, R44 ;  /* 0x0000002c0f2c7220 */ /* 0x000fe20000410000 */
[-C--:B------:R-:W-:Y:S01]  /*5ae0*/  FFMA.FTZ R42, R13, R11.reuse, -R42 ;  /* 0x0000000b0d2a7223 */ /* 0x080fe2000001082a */
[----:B------:R-:W-:Y:S01]  /*5af0*/  FFMA.FTZ R50, R45, R11, R50 ;  /* 0x0000000b2d327223 */ /* 0x000fe20000010032 */
[----:B------:R-:W-:Y:S01]  /*5b00*/  FFMA.FTZ R43, R15, R49, -R43 ;  /* 0x000000310f2b7223 */ /* 0x000fe2000001082b */
[----:B------:R-:W-:-:S02]  /*5b10*/  HADD2.F32 R15, -RZ, R12.H1_H1 ;  /* 0x3000000cff0f7230 */ /* 0x000fc40000004100 */
[----:B------:R-:W-:Y:S01]  /*5b20*/  FFMA.FTZ R44, R48, R49, R44 ;  /* 0x00000031302c7223 */ /* 0x000fe2000001002c */
[--C-:B------:R-:W-:Y:S01]  /*5b30*/  HADD2.F32 R13, -RZ, R147.reuse.H0_H0 ;  /* 0x20000093ff0d7230 */ /* 0x100fe20000004100 */
[----:B------:R-:W-:Y:S01]  /*5b40*/  F2FP.F16.F32.PACK_AB R42, R50, R42 ;  /* 0x0000002a322a723e */ /* 0x000fe200000000ff */
[----:B------:R-:W-:Y:S02]  /*5b50*/  HADD2.F32 R12, -RZ, R12.H0_H0 ;  /* 0x2000000cff0c7230 */ /* 0x000fe40000004100 */
[----:B------:R-:W-:Y:S02]  /*5b60*/  HADD2.F32 R147, -RZ, R147.H1_H1 ;  /* 0x30000093ff937230 */ /* 0x000fe40000004100 */
[-C--:B------:R-:W-:Y:S01]  /*5b70*/  FMUL.FTZ R48, R15, R13.reuse ;  /* 0x0000000d0f307220 */ /* 0x080fe20000410000 */
[--C-:B------:R-:W-:Y:S02]  /*5b80*/  HADD2.F32 R45, -RZ, R14.reuse.H1_H1 ;  /* 0x3000000eff2d7230 */ /* 0x100fe40000004100 */
[----:B------:R-:W-:Y:S01]  /*5b90*/  FMUL.FTZ R49, R12, R13 ;  /* 0x0000000d0c317220 */ /* 0x000fe20000410000 */
[----:B------:R-:W-:-:S02]  /*5ba0*/  HADD2.F32 R14, -RZ, R14.H0_H0 ;  /* 0x2000000eff0e7230 */ /* 0x000fc40000004100 */
[--C-:B------:R-:W-:Y:S02]  /*5bb0*/  HADD2.F32 R11, -RZ, R146.reuse.H0_H0 ;  /* 0x20000092ff0b7230 */ /* 0x100fe40000004100 */
[-C--:B------:R-:W-:Y:S01]  /*5bc0*/  FMUL.FTZ R13, R45, R147.reuse ;  /* 0x000000932d0d7220 */ /* 0x080fe20000410000 */
[----:B------:R-:W-:Y:S02]  /*5bd0*/  HADD2.F32 R146, -RZ, R146.H1_H1 ;  /* 0x30000092ff927230 */ /* 0x000fe40000004100 */
[----:B------:R-:W-:Y:S01]  /*5be0*/  FMUL.FTZ R147, R14, R147 ;  /* 0x000000930e937220 */ /* 0x000fe20000410000 */
[-C--:B------:R-:W-:Y:S01]  /*5bf0*/  FFMA.FTZ R48, R12, R11.reuse, -R48 ;  /* 0x0000000b0c307223 */ /* 0x080fe20000010830 */
[----:B------:R-:W-:Y:S01]  /*5c00*/  FFMA.FTZ R49, R15, R11, R49 ;  /* 0x0000000b0f317223 */ /* 0x000fe20000010031 */
[-C--:B------:R-:W-:Y:S01]  /*5c10*/  FFMA.FTZ R13, R14, R146.reuse, -R13 ;  /* 0x000000920e0d7223 */ /* 0x080fe2000001080d */
[----:B------:R-:W-:Y:S01]  /*5c20*/  FFMA.FTZ R146, R45, R146, R147 ;  /* 0x000000922d927223 */ /* 0x000fe20000010093 */
[----:B------:R-:W-:-:S02]  /*5c30*/  F2FP.F16.F32.PACK_AB R15, R44, R43 ;  /* 0x0000002b2c0f723e */ /* 0x000fc400000000ff */
[----:B------:R-:W-:Y:S02]  /*5c40*/  F2FP.F16.F32.PACK_AB R12, R49, R48 ;  /* 0x00000030310c723e */ /* 0x000fe400000000ff */
[----:B------:R-:W-:Y:S01]  /*5c50*/  F2FP.F16.F32.PACK_AB R14, R146, R13 ;  /* 0x0000000d920e723e */ /* 0x000fe200000000ff */
[----:B------:R-:W-:-:S07]  /*5c60*/  IMAD.MOV.U32 R13, RZ, RZ, R42 ;  /* 0x000000ffff0d7224 */ /* 0x000fce00078e002a */
.L_x_505:
[----:B------:R-:W-:Y:S05]  /*5c70*/  BSYNC B2 ;  /* 0x0000000000027941 */ /* 0x000fea0003800000 */
.L_x_504:
[----:B----4-:R0:W-:Y:S02]  /*5c80*/  ST.E.128 desc[UR56][R46.64], R12 ;  /* 0x0000000c2e007985 */ /* 0x0101e4000c101d38 */
.L_x_503:
[----:B------:R-:W-:Y:S05]  /*5c90*/  BSYNC B1 ;  /* 0x0000000000017941 */ /* 0x000fea0003800000 */
.L_x_502:
[----:B------:R-:W-:Y:S01]  /*5ca0*/  ISETP.NE.AND P3, PT, R101, RZ, PT ;  /* 0x000000ff6500720c */ /* 0x000fe20003f65270 */
[----:B------:R-:W-:-:S12]  /*5cb0*/  BSSY B1, `(.L_x_506) ;  /* 0x0000035000017945 */ /* 0x000fd80003800000 */
[----:B------:R-:W-:Y:S05]  /*5cc0*/  @!P3 BRA `(.L_x_507) ;  /* 0x0000000000ccb947 */ /* 0x000fea0003800000 */
[----:B0---4-:R0:W4:Y:S01]  /*5cd0*/  LDS.128 R12, [R28+0x5000] ;  /* 0x005000001c0c7984 */ /* 0x0111220000000c00 */
[C---:B------:R-:W-:Y:S01]  /*5ce0*/  LEA R42, P3, R19.reuse, R118, 0x1 ;  /* 0x00000076132a7211 */ /* 0x040fe200078608ff */
[----:B------:R-:W-:Y:S03]  /*5cf0*/  BSSY B2, `(.L_x_508) ;  /* 0x000002f000027945 */ /* 0x000fe60003800000 */
[----:B-1----:R-:W-:Y:S02]  /*5d00*/  LEA.HI.X R43, R19, R115, R165, 0x1, P3 ;  /* 0x00000073132b7211 */ /* 0x002fe400018f0ca5 */
[----:B------:R-:W-:-:S13]  /*5d10*/  ISETP.GE.AND P3, PT, R172, R124, PT ;  /* 0x0000007cac00720c */ /* 0x000fda0003f66270 */
[----:B0-----:R-:W-:Y:S05]  /*5d20*/  @P3 BRA `(.L_x_509) ;  /* 0x0000000000ac3947 */ /* 0x001fea0003800000 */
[----:B------:R-:W-:Y:S01]  /*5d30*/  SHF.R.U64 R44, R38, 0x10, R39 ;  /* 0x00000010262c7819 */ /* 0x000fe20000001227 */
[----:B---34-:R-:W-:Y:S01]  /*5d40*/  IMAD.MOV.U32 R11, RZ, RZ, R13 ;  /* 0x000000ffff0b7224 */ /* 0x018fe200078e000d */
[----:B------:R-:W-:Y:S01]  /*5d50*/  SHF.R.U32.HI R38, RZ, 0x10, R39 ;  /* 0x00000010ff267819 */ /* 0x000fe20000011627 */
[--C-:B------:R-:W-:Y:S01]  /*5d60*/  HADD2.F32 R46, -RZ, R15.reuse.H0_H0 ;  /* 0x2000000fff2e7230 */ /* 0x100fe20000004100 */
[--C-:B------:R-:W-:Y:S01]  /*5d70*/  SHF.R.U64 R48, R40, 0x10, R41.reuse ;  /* 0x0000001028307819 */ /* 0x100fe20000001229 */
[----:B------:R-:W-:Y:S01]  /*5d80*/  HADD2.F32 R40, -RZ, R15.H1_H1 ;  /* 0x3000000fff287230 */ /* 0x000fe20000004100 */
[----:B------:R-:W-:Y:S01]  /*5d90*/  SHF.R.U32.HI R39, RZ, 0x10, R41 ;  /* 0x00000010ff277819 */ /* 0x000fe20000011629 */
[----:B------:R-:W-:Y:S02]  /*5da0*/  HADD2.F32 R13, -RZ, R11.H1_H1 ;  /* 0x3000000bff0d7230 */ /* 0x000fe40000004100 */
[----:B------:R-:W-:Y:S02]  /*5db0*/  HADD2.F32 R48, -RZ, R48.H0_H0 ;  /* 0x20000030ff307230 */ /* 0x000fe40000004100 */
[----:B------:R-:W-:-:S02]  /*5dc0*/  HADD2.F32 R39, -RZ, R39.H0_H0 ;  /* 0x20000027ff277230 */ /* 0x000fc40000004100 */
[----:B------:R-:W-:Y:S02]  /*5dd0*/  HADD2.F32 R11, -RZ, R11.H0_H0 ;  /* 0x2000000bff0b7230 */ /* 0x000fe40000004100 */
[----:B------:R-:W-:Y:S02]  /*5de0*/  HADD2.F32 R44, -RZ, R44.H0_H0 ;  /* 0x2000002cff2c7230 */ /* 0x000fe40000004100 */
[-C--:B------:R-:W-:Y:S01]  /*5df0*/  FMUL.FTZ R41, R40, R39.reuse ;  /* 0x0000002728297220 */ /* 0x080fe20000410000 */
[----:B------:R-:W-:Y:S02]  /*5e00*/  HADD2.F32 R15, -RZ, R38.H0_H0 ;  /* 0x20000026ff0f7230 */ /* 0x000fe40000004100 */
[-C--:B------:R-:W-:Y:S01]  /*5e10*/  FMUL.FTZ R38, R13, R48.reuse ;  /* 0x000000300d267220 */ /* 0x080fe20000410000 */
[C---:B------:R-:W-:Y:S01]  /*5e20*/  FMUL.FTZ R48, R11.reuse, R48 ;  /* 0x000000300b307220 */ /* 0x040fe20000410000 */
[C---:B------:R-:W-:Y:S02]  /*5e30*/  FMUL.FTZ R39, R46.reuse, R39 ;  /* 0x000000272e277220 */ /* 0x040fe40000410000 */
[-C--:B------:R-:W-:Y:S01]  /*5e40*/  FFMA.FTZ R11, R11, R44.reuse, -R38 ;  /* 0x0000002c0b0b7223 */ /* 0x080fe20000010826 */
[----:B------:R-:W-:Y:S01]  /*5e50*/  FFMA.FTZ R38, R13, R44, R48 ;  /* 0x0000002c0d267223 */ /* 0x000fe20000010030 */
[-C--:B------:R-:W-:Y:S01]  /*5e60*/  FFMA.FTZ R13, R46, R15.reuse, -R41 ;  /* 0x0000000f2e0d7223 */ /* 0x080fe20000010829 */
[----:B------:R-:W-:Y:S01]  /*5e70*/  FFMA.FTZ R40, R40, R15, R39 ;  /* 0x0000000f28287223 */ /* 0x000fe20000010027 */
[----:B------:R-:W-:-:S02]  /*5e80*/  HADD2.F32 R39, -RZ, R144.H0_H0 ;  /* 0x20000090ff277230 */ /* 0x000fc40000004100 */
[--C-:B------:R-:W-:Y:S01]  /*5e90*/  HADD2.F32 R46, -RZ, R12.reuse.H1_H1 ;  /* 0x3000000cff2e7230 */ /* 0x100fe20000004100 */
        /* <DEDUP_REMOVED lines=15> */
[----:B------:R-:W-:Y:S01]  /*5f90*/  F2FP.F16.F32.PACK_AB R15, R40, R13 ;  /* 0x0000000d280f723e */ /* 0x000fe200000000ff */
[----:B------:R-:W-:Y:S01]  /*5fa0*/  IMAD.MOV.U32 R13, RZ, RZ, R11 ;  /* 0x000000ffff0d7224 */ /* 0x000fe200078e000b */
[----:B------:R-:W-:-:S02]  /*5fb0*/  F2FP.F16.F32.PACK_AB R46, R46, R45 ;  /* 0x0000002d2e2e723e */ /* 0x000fc400000000ff */
[----:B------:R-:W-:Y:S02]  /*5fc0*/  F2FP.F16.F32.PACK_AB R14, R12, R47 ;  /* 0x0000002f0c0e723e */ /* 0x000fe400000000ff */
[----:B------:R-:W-:-:S07]  /*5fd0*/  MOV R12, R46 ;  /* 0x0000002e000c7202 */ /* 0x000fce0000000f00 */
.L_x_509:
[----:B------:R-:W-:Y:S05]  /*5fe0*/  BSYNC B2 ;  /* 0x0000000000027941 */ /* 0x000fea0003800000 */
.L_x_508:
[----:B----4-:R0:W-:Y:S02]  /*5ff0*/  ST.E.128 desc[UR56][R42.64], R12 ;  /* 0x0000000c2a007985 */ /* 0x0101e4000c101d38 */
.L_x_507:
[----:B------:R-:W-:Y:S05]  /*6000*/  BSYNC B1 ;  /* 0x0000000000017941 */ /* 0x000fea0003800000 */
.L_x_506:
        /* <DEDUP_REMOVED lines=9> */
[----:B---3--:R-:W-:Y:S01]  /*60a0*/  SHF.R.U64 R11, R34, 0x10, R35 ;  /* 0x00000010220b7819 */ /* 0x008fe20000001223 */
[----:B----4-:R-:W-:Y:S01]  /*60b0*/  IMAD.MOV.U32 R29, RZ, RZ, R12 ;  /* 0x000000ffff1d7224 */ /* 0x010fe200078e000c */
[--C-:B------:R-:W-:Y:S01]  /*60c0*/  SHF.R.U64 R36, R36, 0x10, R37.reuse ;  /* 0x0000001024247819 */ /* 0x100fe20000001225 */
[----:B------:R-:W-:Y:S01]  /*60d0*/  HADD2.F32 R12, -RZ, R13.H1_H1 ;  /* 0x3000000dff0c7230 */ /* 0x000fe20000004100 */
[----:B------:R-:W-:Y:S01]  /*60e0*/  SHF.R.U32.HI R37, RZ, 0x10, R37 ;  /* 0x00000010ff257819 */ /* 0x000fe20000011625 */
[----:B------:R-:W-:Y:S01]  /*60f0*/  HADD2.F32 R34, -RZ, R15.H1_H1 ;  /* 0x3000000fff227230 */ /* 0x000fe20000004100 */
[----:B------:R-:W-:Y:S01]  /*6100*/  SHF.R.U32.HI R40, RZ, 0x10, R35 ;  /* 0x00000010ff287819 */ /* 0x000fe20000011623 */
[----:B------:R-:W-:Y:S02]  /*6110*/  HADD2.F32 R35, -RZ, R11.H0_H0 ;  /* 0x2000000bff237230 */ /* 0x000fe40000004100 */
[----:B------:R-:W-:Y:S02]  /*6120*/  HADD2.F32 R36, -RZ, R36.H0_H0 ;  /* 0x20000024ff247230 */ /* 0x000fe40000004100 */
[----:B------:R-:W-:-:S02]  /*6130*/  HADD2.F32 R11, -RZ, R13.H0_H0 ;  /* 0x2000000dff0b7230 */ /* 0x000fc40000004100 */
[----:B------:R-:W-:Y:S02]  /*6140*/  HADD2.F32 R37, -RZ, R37.H0_H0 ;  /* 0x20000025ff257230 */ /* 0x000fe40000004100 */
[----:B------:R-:W-:Y:S02]  /*6150*/  HADD2.F32 R13, -RZ, R15.H0_H0 ;  /* 0x2000000fff0d7230 */ /* 0x000fe40000004100 */
[-C--:B------:R-:W-:Y:S01]  /*6160*/  FMUL.FTZ R41, R11, R36.reuse ;  /* 0x000000240b297220 */ /* 0x080fe20000410000 */
[----:B------:R-:W-:Y:S02]  /*6170*/  HADD2.F32 R15, -RZ, R40.H0_H0 ;  /* 0x20000028ff0f7230 */ /* 0x000fe40000004100 */
[----:B------:R-:W-:Y:S01]  /*6180*/  FMUL.FTZ R40, R12, R36 ;  /* 0x000000240c287220 */ /* 0x000fe20000410000 */
[-C--:B------:R-:W-:Y:S01]  /*6190*/  FMUL.FTZ R36, R34, R37.reuse ;  /* 0x0000002522247220 */ /* 0x080fe20000410000 */
[----:B------:R-:W-:Y:S01]  /*61a0*/  FMUL.FTZ R37, R13, R37 ;  /* 0x000000250d257220 */ /* 0x000fe20000410000 */
[-C--:B------:R-:W-:Y:S01]  /*61b0*/  FFMA.FTZ R12, R12, R35.reuse, R41 ;  /* 0x000000230c0c7223 */ /* 0x080fe20000010029 */
[----:B------:R-:W-:Y:S01]  /*61c0*/  FFMA.FTZ R11, R11, R35, -R40 ;  /* 0x000000230b0b7223 */ /* 0x000fe20000010828 */
[-C--:B------:R-:W-:Y:S01]  /*61d0*/  FFMA.FTZ R13, R13, R15.reuse, -R36 ;  /* 0x0000000f0d0d7223 */ /* 0x080fe20000010824 */
[----:B------:R-:W-:Y:S01]  /*61e0*/  FFMA.FTZ R44, R34, R15, R37 ;  /* 0x0000000f222c7223 */ /* 0x000fe20000010025 */
[----:B------:R-:W-:-:S02]  /*61f0*/  HADD2.F32 R40, -RZ, R135.H0_H0 ;  /* 0x20000087ff287230 */ /* 0x000fc40000004100 */
[----:B------:R-:W-:Y:S01]  /*6200*/  HADD2.F32 R15, -RZ, R29.H1_H1 ;  /* 0x3000001dff0f7230 */ /* 0x000fe20000004100 */
[----:B------:R-:W-:Y:S01]  /*6210*/  F2FP.F16.F32.PACK_AB R11, R12, R11 ;  /* 0x0000000b0c0b723e */ /* 0x000fe200000000ff */
[----:B------:R-:W-:Y:S01]  /*6220*/  HADD2.F32 R135, -RZ, R135.H1_H1 ;  /* 0x30000087ff877230 */ /* 0x000fe20000004100 */
[----:B------:R-:W-:Y:S01]  /*6230*/  F2FP.F16.F32.PACK_AB R44, R44, R13 ;  /* 0x0000000d2c2c723e */ /* 0x000fe200000000ff */
[----:B------:R-:W-:Y:S02]  /*6240*/  HADD2.F32 R29, -RZ, R29.H0_H0 ;  /* 0x2000001dff1d7230 */ /* 0x000fe40000004100 */
[-C--:B------:R-:W-:Y:S01]  /*6250*/  FMUL.FTZ R42, R15, R40.reuse ;  /* 0x000000280f2a7220 */ /* 0x080fe20000410000 */
[--C-:B------:R-:W-:Y:S01]  /*6260*/  HADD2.F32 R34, -RZ, R14.reuse.H1_H1 ;  /* 0x3000000eff227230 */ /* 0x100fe20000004100 */
[----:B------:R-:W-:Y:S01]  /*6270*/  MOV R13, R11 ;  /* 0x0000000b000d7202 */ /* 0x000fe20000000f00 */
[----:B------:R-:W-:Y:S02]  /*6280*/  HADD2.F32 R14, -RZ, R14.H0_H0 ;  /* 0x2000000eff0e7230 */ /* 0x000fe40000004100 */
[----:B------:R-:W-:Y:S01]  /*6290*/  FMUL.FTZ R40, R29, R40 ;  /* 0x000000281d287220 */ /* 0x000fe20000410000 */
[----:B------:R-:W-:-:S02]  /*62a0*/  HADD2.F32 R36, -RZ, R117.H0_H0 ;  /* 0x20000075ff247230 */ /* 0x000fc40000004100 */
[-C--:B------:R-:W-:Y:S01]  /*62b0*/  FMUL.FTZ R35, R34, R135.reuse ;  /* 0x0000008722237220 */ /* 0x080fe20000410000 */
[----:B------:R-:W-:Y:S02]  /*62c0*/  HADD2.F32 R117, -RZ, R117.H1_H1 ;  /* 0x30000075ff757230 */ /* 0x000fe40000004100 */
[C---:B------:R-:W-:Y:S01]  /*62d0*/  FMUL.FTZ R135, R14.reuse, R135 ;  /* 0x000000870e877220 */ /* 0x040fe20000410000 */
[-C--:B------:R-:W-:Y:S01]  /*62e0*/  FFMA.FTZ R42, R29, R36.reuse, -R42 ;  /* 0x000000241d2a7223 */ /* 0x080fe2000001082a */
[----:B------:R-:W-:Y:S01]  /*62f0*/  FFMA.FTZ R15, R15, R36, R40 ;  /* 0x000000240f0f7223 */ /* 0x000fe20000010028 */
[-C--:B------:R-:W-:Y:S01]  /*6300*/  FFMA.FTZ R35, R14, R117.reuse, -R35 ;  /* 0x000000750e237223 */ /* 0x080fe20000010823 */
[----:B------:R-:W-:-:S03]  /*6310*/  FFMA.FTZ R34, R34, R117, R135 ;  /* 0x0000007522227223 */ /* 0x000fc60000010087 */
[----:B------:R-:W-:Y:S01]  /*6320*/  F2FP.F16.F32.PACK_AB R12, R15, R42 ;  /* 0x0000002a0f0c723e */ /* 0x000fe200000000ff */
[----:B------:R-:W-:Y:S01]  /*6330*/  IMAD.MOV.U32 R15, RZ, RZ, R44 ;  /* 0x000000ffff0f7224 */ /* 0x000fe200078e002c */
[----:B------:R-:W-:-:S07]  /*6340*/  F2FP.F16.F32.PACK_AB R14, R34, R35 ;  /* 0x00000023220e723e */ /* 0x000fce00000000ff */
.L_x_513:
[----:B------:R-:W-:Y:S05]  /*6350*/  BSYNC B2 ;  /* 0x0000000000027941 */ /* 0x000fea0003800000 */
.L_x_512:
[----:B----4-:R0:W-:Y:S02]  /*6360*/  ST.E.128 desc[UR56][R38.64], R12 ;  /* 0x0000000c26007985 */ /* 0x0101e4000c101d38 */
.L_x_511:
[----:B------:R-:W-:Y:S05]  /*6370*/  BSYNC B1 ;  /* 0x0000000000017941 */ /* 0x000fea0003800000 */
.L_x_510:
[----:B------:R-:W-:-:S13]  /*6380*/  ISETP.NE.AND P3, PT, R87, RZ, PT ;  /* 0x000000ff5700720c */ /* 0x000fda0003f65270 */
[----:B------:R-:W-:Y:S05]  /*6390*/  @!P3 BRA `(.L_x_493) ;  /* 0x000000440044b947 */ /* 0x000fea0003800000 */
[----:B0---4-:R0:W4:Y:S01]  /*63a0*/  LDS.128 R12, [R28+0x8000] ;  /* 0x008000001c0c7984 */ /* 0x0111220000000c00 */
[C---:B------:R-:W-:Y:S01]  /*63b0*/  LEA R34, P3, R23.reuse, R118, 0x1 ;  /* 0x0000007617227211 */ /* 0x040fe200078608ff */
[----:B------:R-:W-:Y:S03]  /*63c0*/  BSSY B1, `(.L_x_514) ;  /* 0x000002c000017945 */ /* 0x000fe60003800000 */
[----:B-1----:R-:W-:Y:S02]  /*63d0*/  LEA.HI.X R35, R23, R115, R175, 0x1, P3 ;  /* 0x0000007317237211 */ /* 0x002fe400018f0caf */
[----:B------:R-:W-:-:S13]  /*63e0*/  ISETP.GE.AND P3, PT, R173, R124, PT ;  /* 0x0000007cad00720c */ /* 0x000fda0003f66270 */
[----:B0-----:R-:W-:Y:S05]  /*63f0*/  @P3 BRA `(.L_x_515) ;  /* 0x0000000000a03947 */ /* 0x001fea0003800000 */
[--C-:B------:R-:W-:Y:S01]  /*6400*/  SHF.R.U64 R30, R30, 0x10, R31.reuse ;  /* 0x000000101e1e7819 */ /* 0x100fe2000000121f */
[----:B----4-:R-:W-:Y:S01]  /*6410*/  HADD2.F32 R28, -RZ, R15.H1_H1 ;  /* 0x3000000fff1c7230 */ /* 0x010fe20000004100 */
[----:B------:R-:W-:Y:S01]  /*6420*/  SHF.R.U32.HI R29, RZ, 0x10, R31 ;  /* 0x00000010ff1d7819 */ /* 0x000fe2000001161f */
[----:B---3--:R-:W-:Y:S01]  /*6430*/  HADD2.F32 R11, -RZ, R13.H1_H1 ;  /* 0x3000000dff0b7230 */ /* 0x008fe20000004100 */
[--C-:B------:R-:W-:Y:S01]  /*6440*/  SHF.R.U64 R32, R32, 0x10, R33.reuse ;  /* 0x0000001020207819 */ /* 0x100fe20000001221 */
[----:B------:R-:W-:Y:S01]  /*6450*/  HADD2.F32 R15, -RZ, R15.H0_H0 ;  /* 0x2000000fff0f7230 */ /* 0x000fe20000004100 */
[----:B------:R-:W-:Y:S01]  /*6460*/  SHF.R.U32.HI R31, RZ, 0x10, R33 ;  /* 0x00000010ff1f7819 */ /* 0x000fe20000011621 */
[----:B------:R-:W-:Y:S02]  /*6470*/  HADD2.F32 R13, -RZ, R13.H0_H0 ;  /* 0x2000000dff0d7230 */ /* 0x000fe40000004100 */
[----:B------:R-:W-:Y:S02]  /*6480*/  HADD2.F32 R32, -RZ, R32.H0_H0 ;  /* 0x20000020ff207230 */ /* 0x000fe40000004100 */
[----:B------:R-:W-:-:S02]  /*6490*/  HADD2.F32 R31, -RZ, R31.H0_H0 ;  /* 0x2000001fff1f7230 */ /* 0x000fc40000004100 */
[----:B------:R-:W-:Y:S02]  /*64a0*/  HADD2.F32 R29, -RZ, R29.H0_H0 ;  /* 0x2000001dff1d7230 */ /* 0x000fe40000004100 */
[-C--:B------:R-:W-:Y:S01]  /*64b0*/  FMUL.FTZ R36, R11, R32.reuse ;  /* 0x000000200b247220 */ /* 0x080fe20000410000 */
[----:B------:R-:W-:Y:S02]  /*64c0*/  HADD2.F32 R30, -RZ, R30.H0_H0 ;  /* 0x2000001eff1e7230 */ /* 0x000fe40000004100 */
[-C--:B------:R-:W-:Y:S01]  /*64d0*/  FMUL.FTZ R33, R15, R31.reuse ;  /* 0x0000001f0f217220 */ /* 0x080fe20000410000 */
[C---:B------:R-:W-:Y:S01]  /*64e0*/  FMUL.FTZ R32, R13.reuse, R32 ;  /* 0x000000200d207220 */ /* 0x040fe20000410000 */
[C---:B------:R-:W-:Y:S02]  /*64f0*/  FMUL.FTZ R38, R28.reuse, R31 ;  /* 0x0000001f1c267220 */ /* 0x040fe40000410000 */
[----:B------:R-:W-:Y:S01]  /*6500*/  FFMA.FTZ R37, R28, R29, R33 ;  /* 0x0000001d1c257223 */ /* 0x000fe20000010021 */
[-C--:B------:R-:W-:Y:S01]  /*6510*/  FFMA.FTZ R36, R13, R30.reuse, -R36 ;  /* 0x0000001e0d247223 */ /* 0x080fe20000010824 */
[----:B------:R-:W-:Y:S01]  /*6520*/  FFMA.FTZ R31, R11, R30, R32 ;  /* 0x0000001e0b1f7223 */ /* 0x000fe20000010020 */
[----:B------:R-:W-:-:S02]  /*6530*/  HADD2.F32 R28, -RZ, R116.H0_H0 ;  /* 0x20000074ff1c7230 */ /* 0x000fc40000004100 */
[----:B------:R-:W-:Y:S01]  /*6540*/  FFMA.FTZ R38, R15, R29, -R38 ;  /* 0x0000001d0f267223 */ /* 0x000fe20000010826 */
[----:B------:R-:W-:Y:S02]  /*6550*/  HADD2.F32 R116, -RZ, R116.H1_H1 ;  /* 0x30000074ff747230 */ /* 0x000fe40000004100 */
[----:B------:R-:W-:Y:S02]  /*6560*/  HADD2.F32 R11, -RZ, R12.H1_H1 ;  /* 0x3000000cff0b7230 */ /* 0x000fe40000004100 */
[----:B------:R-:W-:Y:S02]  /*6570*/  HADD2.F32 R13, -RZ, R14.H1_H1 ;  /* 0x3000000eff0d7230 */ /* 0x000fe40000004100 */
[----:B------:R-:W-:Y:S02]  /*6580*/  HADD2.F32 R12, -RZ, R12.H0_H0 ;  /* 0x2000000cff0c7230 */ /* 0x000fe40000004100 */
[----:B------:R-:W-:Y:S01]  /*6590*/  FMUL.FTZ R29, R11, R28 ;  /* 0x0000001c0b1d7220 */ /* 0x000fe20000410000 */
[----:B------:R-:W-:-:S02]  /*65a0*/  HADD2.F32 R14, -RZ, R14.H0_H0 ;  /* 0x2000000eff0e7230 */ /* 0x000fc40000004100 */
[----:B------:R-:W-:Y:S01]  /*65b0*/  FMUL.FTZ R33, R13, R116 ;  /* 0x000000740d217220 */ /* 0x000fe20000410000 */
[--C-:B------:R-:W-:Y:S02]  /*65c0*/  HADD2.F32 R15, -RZ, R79.reuse.H0_H0 ;  /* 0x2000004fff0f7230 */ /* 0x100fe40000004100 */
[----:B------:R-:W-:Y:S01]  /*65d0*/  FMUL.FTZ R28, R12, R28 ;  /* 0x0000001c0c1c7220 */ /* 0x000fe20000410000 */
        /* <DEDUP_REMOVED lines=8> */
[----:B------:R-:W-:Y:S02]  /*6660*/  F2FP.F16.F32.PACK_AB R12, R28, R29 ;  /* 0x0000001d1c0c723e */ /* 0x000fe400000000ff */
[----:B------:R-:W-:-:S07]  /*6670*/  F2FP.F16.F32.PACK_AB R14, R116, R33 ;  /* 0x00000021740e723e */ /* 0x000fce00000000ff */
.L_x_515:
[----:B------:R-:W-:Y:S05]  /*6680*/  BSYNC B1 ;  /* 0x0000000000017941 */ /* 0x000fea0003800000 */
.L_x_514:
[----:B----4-:R0:W-:Y:S01]  /*6690*/  ST.E.128 desc[UR56][R34.64], R12 ;  /* 0x0000000c22007985 */ /* 0x0101e2000c101d38 */
[----:B------:R-:W-:Y:S05]  /*66a0*/  BRA `(.L_x_493) ;  /* 0x0000004000807947 */ /* 0x000fea0003800000 */
.L_x_459:
        /* <DEDUP_REMOVED lines=20> */
[----:B------:R-:W-:Y:S01]  /*67f0*/  CS2R R50, SRZ ;  /* 0x0000000000327805 */ /* 0x000fe2000001ff00 */
[----:B------:R-:W-:Y:S01]  /*6800*/  IMAD.X R29, R11, 0x1, R104, P2 ;  /* 0x000000010b1d7824 */ /* 0x000fe200010e0668 */
[----:B------:R-:W-:Y:S02]  /*6810*/  LEA R52, P2, R28, UR4, 0x1 ;  /* 0x000000041c347c11 */ /* 0x000fe4000f8408ff */
[----:B------:R-:W-:-:S02]  /*6820*/  CS2R R48, SRZ ;  /* 0x0000000000307805 */ /* 0x000fc4000001ff00 */
[----:B------:R-:W-:Y:S01]  /*6830*/  LEA.HI.X R53, R28, UR5, R29, 0x1, P2 ;  /* 0x000000051c357c11 */ /* 0x000fe200090f0c1d */
[----:B------:R-:W-:Y:S01]  /*6840*/  ULDC.64 UR4, c[0x0][0x400] ;  /* 0x0001000000047ab9 */ /* 0x000fe20000000a00 */
[----:B------:R-:W-:-:S04]  /*6850*/  IADD3 R28, P2, R90, R12, RZ ;  /* 0x0000000c5a1c7210 */ /* 0x000fc80007f5e0ff */
[----:B------:R-:W-:Y:S02]  /*6860*/  IADD3.X R29, R78, R103, RZ, P2, !PT ;  /* 0x000000674e1d7210 */ /* 0x000fe400017fe4ff */
[----:B------:R-:W-:-:S04]  /*6870*/  LEA R56, P2, R28, UR4, 0x1 ;  /* 0x000000041c387c11 */ /* 0x000fc8000f8408ff */
[----:B------:R-:W-:Y:S02]  /*6880*/  LEA.HI.X R57, R28, UR5, R29, 0x1, P2 ;  /* 0x000000051c397c11 */ /* 0x000fe400090f0c1d */
[----:B------:R-:W-:Y:S02]  /*6890*/  ISETP.GE.AND P2, PT, R16, R124, PT ;  /* 0x0000007c1000720c */ /* 0x000fe40003f46270 */
[----:B------:R-:W-:Y:S02]  /*68a0*/  CS2R R34, SRZ ;  /* 0x0000000000227805 */ /* 0x000fe4000001ff00 */
[----:B------:R-:W-:Y:S02]  /*68b0*/  CS2R R32, SRZ ;  /* 0x0000000000207805 */ /* 0x000fe4000001ff00 */
[----:B------:R-:W-:Y:S02]  /*68c0*/  CS2R R46, SRZ ;  /* 0x00000000002e7805 */ /* 0x000fe4000001ff00 */
[----:B------:R-:W-:-:S05]  /*68d0*/  CS2R R44, SRZ ;  /* 0x00000000002c7805 */ /* 0x000fca000001ff00 */
[----:B------:R0:W5:Y:S04]  /*68e0*/  @!P2 LDG.E.128 R36, desc[UR56][R52.64] ;  /* 0x000000383424a981 */ /* 0x000168000c1e1d00 */
[----:B------:R0:W5:Y:S01]  /*68f0*/  @!P2 LDG.E.128 R48, desc[UR56][R56.64] ;  /* 0x000000383830a981 */ /* 0x000162000c1e1d00 */
[----:B------:R-:W-:Y:S02]  /*6900*/  ISETP.GE.AND P2, PT, R0, R124, PT ;  /* 0x0000007c0000720c */ /* 0x000fe40003f46270 */
[----:B------:R-:W-:Y:S02]  /*6910*/  CS2R R30, SRZ ;  /* 0x00000000001e7805 */ /* 0x000fe4000001ff00 */
[----:B------:R-:W-:Y:S02]  /*6920*/  CS2R R28, SRZ ;  /* 0x00000000001c7805 */ /* 0x000fe4000001ff00 */
[----:B------:R-:W-:-:S02]  /*6930*/  CS2R R42, SRZ ;  /* 0x00000000002a7805 */ /* 0x000fc4000001ff00 */
[----:B------:R-:W-:-:S05]  /*6940*/  CS2R R40, SRZ ;  /* 0x0000000000287805 */ /* 0x000fca000001ff00 */
[----:B------:R0:W5:Y:S04]  /*6950*/  @!P2 LDG.E.128 R32, desc[UR56][R52.64+0x40] ;  /* 0x000040383420a981 */ /* 0x000168000c1e1d00 */
[----:B------:R0:W5:Y:S01]  /*6960*/  @!P2 LDG.E.128 R44, desc[UR56][R56.64+0x40] ;  /* 0x00004038382ca981 */ /* 0x000162000c1e1d00 */
[----:B------:R-:W-:-:S13]  /*6970*/  ISETP.GE.AND P2, PT, R3, R124, PT ;  /* 0x0000007c0300720c */ /* 0x000fda0003f46270 */
[----:B------:R0:W5:Y:S04]  /*6980*/  @!P2 LDG.E.128 R28, desc[UR56][R52.64+0x80] ;  /* 0x00008038341ca981 */ /* 0x000168000c1e1d00 */
[----:B------:R0:W5:Y:S02]  /*6990*/  @!P2 LDG.E.128 R40, desc[UR56][R56.64+0x80] ;  /* 0x000080383828a981 */ /* 0x000164000c1e1d00 */
.L_x_517:
[----:B------:R-:W-:Y:S05]  /*69a0*/  BSYNC B1 ;  /* 0x0000000000017941 */ /* 0x000fea0003800000 */
.L_x_516:
        /* <DEDUP_REMOVED lines=20> */
[----:B------:R-:W-:Y:S02]  /*6af0*/  CS2R R74, SRZ ;  /* 0x00000000004a7805 */ /* 0x000fe4000001ff00 */
[----:B------:R-:W-:-:S02]  /*6b00*/  IADD3 R13, P2, P5, R90, R12, R110 ;  /* 0x0000000c5a0d7210 */ /* 0x000fc40007d5e06e */
[----:B------:R-:W-:Y:S02]  /*6b10*/  CS2R R72, SRZ ;  /* 0x0000000000487805 */ /* 0x000fe4000001ff00 */
        /* <DEDUP_REMOVED lines=23> */
.L_x_519:
[----:B------:R-:W-:Y:S05]  /*6c90*/  BSYNC B1 ;  /* 0x0000000000017941 */ /* 0x000fea0003800000 */
.L_x_518:
[----:B0----5:R-:W-:Y:S01]  /*6ca0*/  IMAD.MOV.U32 R12, RZ, RZ, R30 ;  /* 0x000000ffff0c7224 */ /* 0x021fe200078e001e */
[----:B------:R-:W-:Y:S01]  /*6cb0*/  MOV R11, R31 ;  /* 0x0000001f000b7202 */ /* 0x000fe20000000f00 */
[----:B------:R-:W-:Y:S01]  /*6cc0*/  IMAD.MOV.U32 R14, RZ, RZ, R28 ;  /* 0x000000ffff0e7224 */ /* 0x000fe200078e001c */
[----:B------:R-:W-:Y:S01]  /*6cd0*/  UISETP.NE.AND UP0, UPT, UR58, 0x3, UPT ;  /* 0x000000033a00788c */ /* 0x000fe2000bf05270 */
[----:B------:R-:W-:Y:S01]  /*6ce0*/  IMAD.MOV.U32 R13, RZ, RZ, R29 ;  /* 0x000000ffff0d7224 */ /* 0x000fe200078e001d */
[----:B------:R-:W-:Y:S01]  /*6cf0*/  PRMT R195, R12, 0x5410, R11 ;  /* 0x000054100cc37816 */ /* 0x000fe2000000000b */
[----:B------:R-:W-:Y:S01]  /*6d00*/  IMAD.MOV.U32 R11, RZ, RZ, R35 ;  /* 0x000000ffff0b7224 */ /* 0x000fe200078e0023 */
[----:B------:R-:W-:Y:S02]  /*6d10*/  MOV R12, R34 ;  /* 0x00000022000c7202 */ /* 0x000fe40000000f00 */
[----:B------:R-:W-:Y:S01]  /*6d20*/  PRMT R196, R14, 0x5410, R13 ;  /* 0x000054100ec47816 */ /* 0x000fe2000000000d */
[----:B------:R-:W-:Y:S01]  /*6d30*/  IMAD.MOV.U32 R14, RZ, RZ, R32 ;  /* 0x000000ffff0e7224 */ /* 0x000fe200078e0020 */
[----:B------:R0:W-:Y:S01]  /*6d40*/  STL.S16 [R1+0x48], R11 ;  /* 0x0000480b01007387 */ /* 0x0001e20000100600 */
[----:B------:R-:W-:Y:S01]  /*6d50*/  PRMT R224, R12, 0x7610, R224 ;  /* 0x000076100ce07816 */ /* 0x000fe200000000e0 */
[----:B------:R-:W-:Y:S01]  /*6d60*/  IMAD.MOV.U32 R12, RZ, RZ, R38 ;  /* 0x000000ffff0c7224 */ /* 0x000fe200078e0026 */
[----:B------:R-:W-:Y:S01]  /*6d70*/  PLOP3.LUT P2, PT, PT, PT, UP0, 0x80, 0x0 ;  /* 0x000000000000781c */ /* 0x000fe20003f4f008 */
[----:B------:R-:W-:Y:S01]  /*6d80*/  STL.S16 [R1+0x44], R14 ;  /* 0x0000440e01007387 */ /* 0x000fe20000100600 */
[----:B------:R-:W-:Y:S01]  /*6d90*/  IMAD.MOV.U32 R13, RZ, RZ, R39 ;  /* 0x000000ffff0d7224 */ /* 0x000fe200078e0027 */
[----:B0-----:R-:W-:-:S05]  /*6da0*/  MOV R11, R33 ;  /* 0x00000021000b7202 */ /* 0x001fca0000000f00 */
[----:B------:R0:W-:Y:S04]  /*6db0*/  STL.S16 [R1+0x54], R11 ;  /* 0x0000540b01007387 */ /* 0x0001e80000100600 */
[----:B------:R1:W-:Y:S04]  /*6dc0*/  STL.S16 [R1+0x74], R12 ;  /* 0x0000740c01007387 */ /* 0x0003e80000100600 */
[----:B------:R-:W-:Y:S01]  /*6dd0*/  STL.S16 [R1+0x76], R13 ;  /* 0x0000760d01007387 */ /* 0x000fe20000100600 */
[----:B0-----:R-:W-:Y:S01]  /*6de0*/  MOV R11, R36 ;  /* 0x00000024000b7202 */ /* 0x001fe20000000f00 */
[----:B-1----:R-:W-:-:S04]  /*6df0*/  IMAD.MOV.U32 R12, RZ, RZ, R37 ;  /* 0x000000ffff0c7224 */ /* 0x002fc800078e0025 */
[----:B------:R0:W-:Y:S01]  /*6e00*/  STL.S16 [R1+0x78], R11 ;  /* 0x0000780b01007387 */ /* 0x0001e20000100600 */
[----:B------:R-:W-:Y:S01]  /*6e10*/  PRMT R156, R12, 0x7610, R156 ;  /* 0x000076100c9c7816 */ /* 0x000fe2000000009c */
[----:B------:R-:W-:Y:S01]  /*6e20*/  IMAD.MOV.U32 R12, RZ, RZ, R42 ;  /* 0x000000ffff0c7224 */ /* 0x000fe200078e002a */
[----:B0-----:R-:W-:-:S04]  /*6e30*/  MOV R11, R43 ;  /* 0x0000002b000b7202 */ /* 0x001fc80000000f00 */
[----:B------:R-:W-:Y:S01]  /*6e40*/  PRMT R197, R12, 0x5410, R11 ;  /* 0x000054100cc57816 */ /* 0x000fe2000000000b */
[----:B------:R-:W-:Y:S02]  /*6e50*/  IMAD.MOV.U32 R12, RZ, RZ, R40 ;  /* 0x000000ffff0c7224 */ /* 0x000fe400078e0028 */
[----:B------:R-:W-:-:S05]  /*6e60*/  IMAD.MOV.U32 R11, RZ, RZ, R41 ;  /* 0x000000ffff0b7224 */ /* 0x000fca00078e0029 */
[----:B------:R-:W-:Y:S01]  /*6e70*/  PRMT R198, R12, 0x5410, R11 ;  /* 0x000054100cc67816 */ /* 0x000fe2000000000b */
[----:B------:R-:W-:Y:S01]  /*6e80*/  IMAD.MOV.U32 R11, RZ, RZ, R47 ;  /* 0x000000ffff0b7224 */ /* 0x000fe200078e002f */
[----:B------:R-:W-:-:S04]  /*6e90*/  MOV R12, R46 ;  /* 0x0000002e000c7202 */ /* 0x000fc80000000f00 */
[----:B------:R-:W-:Y:S01]  /*6ea0*/  PRMT R224, R224, 0x5410, R12 ;  /* 0x00005410e0e07816 */ /* 0x000fe2000000000c */
[----:B------:R0:W-:Y:S01]  /*6eb0*/  STL.S16 [R1+0x4a], R11 ;  /* 0x00004a0b01007387 */ /* 0x0001e20000100600 */
[----:B------:R-:W-:-:S05]  /*6ec0*/  IMAD.MOV.U32 R12, RZ, RZ, R44 ;  /* 0x000000ffff0c7224 */ /* 0x000fca00078e002c */
[----:B------:R1:W-:Y:S01]  /*6ed0*/  STL.S16 [R1+0x46], R12 ;  /* 0x0000460c01007387 */ /* 0x0003e20000100600 */
[----:B0-----:R-:W-:-:S05]  /*6ee0*/  MOV R11, R45 ;  /* 0x0000002d000b7202 */ /* 0x001fca0000000f00 */
[----:B------:R0:W-:Y:S01]  /*6ef0*/  STL.S16 [R1+0x56], R11 ;  /* 0x0000560b01007387 */ /* 0x0001e20000100600 */
[----:B-1----:R-:W-:Y:S02]  /*6f00*/  IMAD.MOV.U32 R12, RZ, RZ, R51 ;  /* 0x000000ffff0c7224 */ /* 0x002fe400078e0033 */
[----:B0-----:R-:W-:-:S05]  /*6f10*/  IMAD.MOV.U32 R11, RZ, RZ, R50 ;  /* 0x000000ffff0b7224 */ /* 0x001fca00078e0032 */
[----:B------:R0:W-:Y:S04]  /*6f20*/  STL.S16 [R1+0x7a], R11 ;  /* 0x00007a0b01007387 */ /* 0x0001e80000100600 */
[----:B------:R1:W-:Y:S01]  /*6f30*/  STL.S16 [R1+0x7c], R12 ;  /* 0x00007c0c01007387 */ /* 0x0003e20000100600 */
[----:B0-----:R-:W-:Y:S01]  /*6f40*/  MOV R11, R48 ;  /* 0x00000030000b7202 */ /* 0x001fe20000000f00 */
[----:B-1----:R-:W-:-:S04]  /*6f50*/  IMAD.MOV.U32 R12, RZ, RZ, R49 ;  /* 0x000000ffff0c7224 */ /* 0x002fc800078e0031 */
[----:B------:R0:W-:Y:S01]  /*6f60*/  STL.S16 [R1+0x7e], R11 ;  /* 0x00007e0b01007387 */ /* 0x0001e20000100600 */
[----:B------:R-:W-:Y:S01]  /*6f70*/  PRMT R155, R12, 0x7610, R155 ;  /* 0x000076100c9b7816 */ /* 0x000fe2000000009b */
[----:B------:R-:W-:Y:S01]  /*6f80*/  IMAD.MOV.U32 R12, RZ, RZ, R54 ;  /* 0x000000ffff0c7224 */ /* 0x000fe200078e0036 */
[----:B0-----:R-:W-:-:S04]  /*6f90*/  MOV R11, R55 ;  /* 0x00000037000b7202 */ /* 0x001fc80000000f00 */
[----:B------:R-:W-:Y:S01]  /*6fa0*/  PRMT R147, R12, 0x7610, R147 ;  /* 0x000076100c937816 */ /* 0x000fe20000000093 */
[----:B------:R-:W-:Y:S01]  /*6fb0*/  IMAD.MOV.U32 R12, RZ, RZ, R52 ;  /* 0x000000ffff0c7224 */ /* 0x000fe200078e0034 */
[----:B------:R-:W-:Y:S01]  /*6fc0*/  PRMT R146, R146, 0x5410, R11 ;  /* 0x0000541092927816 */ /* 0x000fe2000000000b */
[----:B------:R-:W-:-:S03]  /*6fd0*/  IMAD.MOV.U32 R11, RZ, RZ, R53 ;  /* 0x000000ffff0b7224 */ /* 0x000fc600078e0035 */
[----:B------:R-:W-:Y:S02]  /*6fe0*/  PRMT R146, R12, 0x7610, R146 ;  /* 0x000076100c927816 */ /* 0x000fe40000000092 */
        /* <DEDUP_REMOVED lines=16> */
[----:B------:R-:W-:Y:S01]  /*70f0*/  IMAD.MOV.U32 R12, RZ, RZ, R64 ;  /* 0x000000ffff0c7224 */ /* 0x000fe200078e0040 */
[----:B------:R-:W-:Y:S01]  /*7100*/  PRMT R147, R147, 0x5410, R11 ;  /* 0x0000541093937816 */ /* 0x000fe2000000000b */
[----:B------:R-:W-:-:S05]  /*7110*/  IMAD.MOV.U32 R11, RZ, RZ, R65 ;  /* 0x000000ffff0b7224 */ /* 0x000fca00078e0041 */
[----:B------:R-:W-:Y:S01]  /*7120*/  PRMT R148, R12, 0x5410, R11 ;  /* 0x000054100c947816 */ /* 0x000fe2000000000b */
[----:B------:R-:W-:Y:S01]  /*7130*/  IMAD.MOV.U32 R11, RZ, RZ, R71 ;  /* 0x000000ffff0b7224 */ /* 0x000fe200078e0047 */
[----:B------:R-:W-:-:S04]  /*7140*/  MOV R12, R70 ;  /* 0x00000046000c7202 */ /* 0x000fc80000000f00 */
        /* <DEDUP_REMOVED lines=13> */
[----:B------:R-:W-:Y:S06]  /*7220*/  @!P2 BRA `(.L_x_520) ;  /* 0x000000000004a947 */ /* 0x000fec0003800000 */
[----:B------:R-:W-:Y:S01]  /*7230*/  BPT.TRAP 0x1 ;  /* 0x000000040000795c */ /* 0x000fe20000300000 */
.L_x_520:
[----:B------:R-:W-:Y:S01]  /*7240*/  IMAD R85, R18, 0x8, R2 ;  /* 0x0000000812557824 */ /* 0x000fe200078e0202 */
[----:B------:R-:W-:Y:S01]  /*7250*/  SHF.L.U32 R86, R167, 0x1f, RZ ;  /* 0x0000001fa7567819 */ /* 0x000fe200000006ff */
[----:B------:R-:W-:Y:S03]  /*7260*/  BSSY B1, `(.L_x_521) ;  /* 0x0000003000017945 */ /* 0x000fe60003800000 */
[----:B------:R-:W0:Y:S02]  /*7270*/  SYNCS.PHASECHK.TRANS64.TRYWAIT P5, [R85+URZ+0x2a890], R86 ;  /* 0x02a89056550075a7 */ /* 0x000e2400080a017f */
[----:B0-----:R-:W-:Y:S05]  /*7280*/  @!P5 BRA `(.L_x_522) ;  /* 0x0000019000e4d947 */ /* 0x001fea0003800000 */
.L_x_800:
[----:B------:R-:W-:Y:S05]  /*7290*/  BSYNC B1 ;  /* 0x0000000000017941 */ /* 0x000fea0003800000 */
.L_x_521:
[----:B------:R-:W1:Y:S01]  /*72a0*/  LDC R135, c[0x0][0x2f4] ;  /* 0x0000bd00ff877b82 */ /* 0x000e620000000800 */
[----:B------:R-:W-:Y:S01]  /*72b0*/  UMOV UR4, 0xffffffff ;  /* 0xffffffff00047882 */ /* 0x000fe20000000000 */
[----:B-1----:R-:W-:Y:S02]  /*72c0*/  IADD3 R137, -R125, R135, RZ ;  /* 0x000000877d897210 */ /* 0x002fe40007ffe1ff */
[----:B------:R-:W-:Y:S05]  /*72d0*/  BRA.DIV UR4, `(.L_x_523) ;  /* 0x0000019204e47947 */ /* 0x000fea000b800000 */
[----:B------:R1:W2:Y:S04]  /*72e0*/  SHFL.IDX PT, R117, R115, RZ, 0x1c1f ;  /* 0x001c1fff73757589 */ /* 0x0002a800000e0000 */
[----:B------:R1:W3:Y:S02]  /*72f0*/  SHFL.IDX PT, R11, R118, RZ, 0x1c1f ;  /* 0x001c1fff760b7589 */ /* 0x0002e400000e0000 */
.L_x_804:
[----:B------:R-:W-:Y:S04]  /*7300*/  BSSY B1, `(.L_x_524) ;  /* 0x0000178000017945 */ /* 0x000fe80003800000 */
[----:B------:R-:W-:Y:S05]  /*7310*/  @P3 BRA `(.L_x_525) ;  /* 0x0000001400d83947 */ /* 0x000fea0003800000 */
[----:B------:R-:W-:Y:S01]  /*7320*/  ISETP.NE.AND P3, PT, R9, RZ, PT ;  /* 0x000000ff0900720c */ /* 0x000fe20003f65270 */
[----:B------:R-:W-:Y:S01]  /*7330*/  BSSY B2, `(.L_x_526) ;  /* 0x000007e000027945 */ /* 0x000fe20003800000 */
[----:B---3--:R-:W-:-:S11]  /*7340*/  IMAD.MOV.U32 R116, RZ, RZ, R11 ;  /* 0x000000ffff747224 */ /* 0x008fd600078e000b */
[----:B------:R-:W-:Y:S05]  /*7350*/  @!P3 BRA `(.L_x_527) ;  /* 0x0000000400ecb947 */ /* 0x000fea0003800000 */
[----:B------:R-:W-:Y:S01]  /*7360*/  SEL R12, R125, R137, !P0 ;  /* 0x000000897d0c7207 */ /* 0x000fe20004000000 */
[----:B------:R-:W-:Y:S01]  /*7370*/  BSSY B3, `(.L_x_528) ;  /* 0x0000073000037945 */ /* 0x000fe20003800000 */
[----:B------:R-:W-:Y:S02]  /*7380*/  ISETP.GE.AND P3, PT, R16, R124, PT ;  /* 0x0000007c1000720c */ /* 0x000fe40003f66270 */
[----:B------:R-:W-:-:S04]  /*7390*/  SHF.R.S32.HI R13, RZ, 0x1f, R12 ;  /* 0x0000001fff0d7819 */ /* 0x000fc8000001140c */
[----:B------:R-:W-:-:S04]  /*73a0*/  LEA.HI R13, R13, R12, RZ, 0x4 ;  /* 0x0000000c0d0d7211 */ /* 0x000fc800078f20ff */
[----:B------:R-:W-:-:S04]  /*73b0*/  LEA.HI.SX32 R152, R13, R121, 0x1c ;  /* 0x000000790d987211 */ /* 0x000fc800078fe2ff */
[----:B------:R-:W-:-:S04]  /*73c0*/  SHF.R.S32.HI R13, RZ, 0x1f, R152 ;  /* 0x0000001fff0d7819 */ /* 0x000fc80000011498 */
[----:B------:R-:W-:Y:S01]  /*73d0*/  LEA.HI R13, R13, R152, RZ, 0x3 ;  /* 0x000000980d0d7211 */ /* 0x000fe200078f18ff */
[----:B------:R-:W-:-:S03]  /*73e0*/  IMAD.SHL.U32 R152, R152, 0x8, RZ ;  /* 0x0000000898987824 */ /* 0x000fc600078e00ff */
[----:B------:R-:W-:Y:S02]  /*73f0*/  SHF.R.S32.HI R13, RZ, 0x3, R13 ;  /* 0x00000003ff0d7819 */ /* 0x000fe4000001140d */
[----:B------:R-:W-:-:S03]  /*7400*/  LOP3.LUT R12, R177, 0x38, R152, 0xf8, !PT ;  /* 0x00000038b10c7812 */ /* 0x000fc600078ef898 */
[----:B------:R-:W-:Y:S01]  /*7410*/  IMAD R13, R13, 0x1800, R179 ;  /* 0x000018000d0d7824 */ /* 0x000fe200078e02b3 */
[----:B------:R-:W-:-:S04]  /*7420*/  LOP3.LUT R12, R12, R178, RZ, 0x3c, !PT ;  /* 0x000000b20c0c7212 */ /* 0x000fc800078e3cff */
[----:B------:R-:W-:-:S05]  /*7430*/  IADD3 R12, R13, R12, RZ ;  /* 0x0000000c0d0c7210 */ /* 0x000fca0007ffe0ff */
[C---:B------:R-:W-:Y:S02]  /*7440*/  IMAD R76, R18.reuse, 0x4800, R12 ;  /* 0x00004800124c7824 */ /* 0x040fe400078e020c */
[----:B------:R-:W-:Y:S02]  /*7450*/  IMAD R12, R18, 0x4800, R140 ;  /* 0x00004800120c7824 */ /* 0x000fe400078e028c */
[--C-:B------:R-:W-:Y:S02]  /*7460*/  IMAD R76, R76, 0x2, R2.reuse ;  /* 0x000000024c4c7824 */ /* 0x100fe400078e0202 */
[----:B------:R-:W-:-:S04]  /*7470*/  IMAD R12, R12, 0x2, R2 ;  /* 0x000000020c0c7824 */ /* 0x000fc800078e0202 */
[----:B------:R-:W3:Y:S04]  /*7480*/  LDS.128 R76, [R76+0x18400] ;  /* 0x018400004c4c7984 */ /* 0x000ee80000000c00 */
[----:B------:R-:W4:Y:S01]  /*7490*/  LDS.128 R12, [R12+0x18400] ;  /* 0x018400000c0c7984 */ /* 0x000f220000000c00 */
[----:B------:R-:W-:Y:S05]  /*74a0*/  @P3 BRA `(.L_x_529) ;  /* 0x00000004007c3947 */ /* 0x000fea0003800000 */
[----:B---3--:R-:W-:Y:S01]  /*74b0*/  MOV R154, R77 ;  /* 0x0000004d009a7202 */ /* 0x008fe20000000f00 */
[----:B----4-:R-:W-:Y:S02]  /*74c0*/  IMAD.MOV.U32 R153, RZ, RZ, R13 ;  /* 0x000000ffff997224 */ /* 0x010fe400078e000d */
[----:B------:R-:W-:Y:S02]  /*74d0*/  HADD2.F32 R155, -RZ, R155.H0_H0 ;  /* 0x2000009bff9b7230 */ /* 0x000fe40000004100 */
[----:B------:R-:W-:Y:S02]  /*74e0*/  HADD2.F32 R13, -RZ, R154.H0_H0 ;  /* 0x2000009aff0d7230 */ /* 0x000fe40000004100 */
[----:B------:R-:W-:Y:S02]  /*74f0*/  HADD2.F32 R157, -RZ, R153.H0_H0 ;  /* 0x20000099ff9d7230 */ /* 0x000fe40000004100 */
[----:B------:R-:W-:Y:S02]  /*7500*/  HADD2.F32 R156, -RZ, R156.H0_H0 ;  /* 0x2000009cff9c7230 */ /* 0x000fe40000004100 */
[-C--:B------:R-:W-:Y:S01]  /*7510*/  FMUL.FTZ R77, R13, R155.reuse ;  /* 0x0000009b0d4d7220 */ /* 0x080fe20000410000 */
[----:B------:R-:W-:-:S03]  /*7520*/  FMUL.FTZ R155, R157, R155 ;  /* 0x0000009b9d9b7220 */ /* 0x000fc60000410000 */
[-C--:B------:R-:W-:Y:S01]  /*7530*/  FFMA.FTZ R77, R157, R156.reuse, -R77 ;  /* 0x0000009c9d4d7223 */ /* 0x080fe2000001084d */
[----:B------:R-:W-:Y:S01]  /*7540*/  FFMA.FTZ R13, R13, R156, R155 ;  /* 0x0000009c0d0d7223 */ /* 0x000fe2000001009b */
[----:B------:R-:W3:Y:S04]  /*7550*/  LDL.S16 R157, [R1+0x76] ;  /* 0x00007600019d7983 */ /* 0x000ee80000100600 */
[----:B------:R-:W4:Y:S01]  /*7560*/  LDL.S16 R156, [R1+0x7c] ;  /* 0x00007c00019c7983 */ /* 0x000f220000100600 */
[----:B------:R-:W-:Y:S01]  /*7570*/  SHF.R.U32.HI R155, RZ, 0x10, R49 ;  /* 0x00000010ff9b7819 */ /* 0x000fe20000011631 */
[----:B------:R-:W-:Y:S01]  /*7580*/  HADD2.F32 R154, -RZ, R154.H1_H1 ;  /* 0x3000009aff9a7230 */ /* 0x000fe20000004100 */
[--C-:B------:R-:W-:Y:S02]  /*7590*/  SHF.R.U64 R36, R36, 0x10, R37.reuse ;  /* 0x0000001024247819 */ /* 0x100fe40000001225 */
[----:B------:R-:W-:Y:S01]  /*75a0*/  SHF.R.U32.HI R37, RZ, 0x10, R37 ;  /* 0x00000010ff257819 */ /* 0x000fe20000011625 */
[----:B------:R-:W-:Y:S01]  /*75b0*/  HADD2.F32 R155, -RZ, R155.H0_H0 ;  /* 0x2000009bff9b7230 */ /* 0x000fe20000004100 */
[----:B------:R-:W-:Y:S01]  /*75c0*/  SHF.R.U64 R49, R48, 0x10, R49 ;  /* 0x0000001030317819 */ /* 0x000fe20000001231 */
[----:B------:R-:W-:-:S02]  /*75d0*/  HADD2.F32 R48, -RZ, R153.H1_H1 ;  /* 0x30000099ff307230 */ /* 0x000fc40000004100 */
[----:B------:R-:W-:Y:S02]  /*75e0*/  HADD2.F32 R37, -RZ, R37.H0_H0 ;  /* 0x20000025ff257230 */ /* 0x000fe40000004100 */
[-C--:B------:R-:W-:Y:S01]  /*75f0*/  FMUL.FTZ R153, R154, R155.reuse ;  /* 0x0000009b9a997220 */ /* 0x080fe20000410000 */
[----:B------:R-:W-:-:S03]  /*7600*/  FMUL.FTZ R155, R48, R155 ;  /* 0x0000009b309b7220 */ /* 0x000fc60000410000 */
[-C--:B------:R-:W-:Y:S01]  /*7610*/  FFMA.FTZ R48, R48, R37.reuse, -R153 ;  /* 0x0000002530307223 */ /* 0x080fe20000010899 */
[----:B------:R-:W-:Y:S02]  /*7620*/  HADD2.F32 R153, -RZ, R79.H0_H0 ;  /* 0x2000004fff997230 */ /* 0x000fe40000004100 */
[----:B------:R-:W-:Y:S01]  /*7630*/  FFMA.FTZ R37, R154, R37, R155 ;  /* 0x000000259a257223 */ /* 0x000fe2000001009b */
[----:B------:R-:W-:Y:S02]  /*7640*/  HADD2.F32 R155, -RZ, R15.H0_H0 ;  /* 0x2000000fff9b7230 */ /* 0x000fe40000004100 */
[----:B---3--:R-:W-:Y:S02]  /*7650*/  HADD2.F32 R154, -RZ, R157.H0_H0 ;  /* 0x2000009dff9a7230 */ /* 0x008fe40000004100 */
[----:B----4-:R-:W-:-:S05]  /*7660*/  HADD2.F32 R156, -RZ, R156.H0_H0 ;  /* 0x2000009cff9c7230 */ /* 0x010fca0000004100 */
[----:B------:R-:W-:-:S04]  /*7670*/  FMUL.FTZ R157, R153, R156 ;  /* 0x0000009c999d7220 */ /* 0x000fc80000410000 */
[C---:B------:R-:W-:Y:S01]  /*7680*/  FFMA.FTZ R157, R155.reuse, R154, -R157 ;  /* 0x0000009a9b9d7223 */ /* 0x040fe2000001089d */
[----:B------:R-:W-:Y:S02]  /*7690*/  FMUL.FTZ R155, R155, R156 ;  /* 0x0000009c9b9b7220 */ /* 0x000fe40000410000 */
[----:B------:R-:W3:Y:S02]  /*76a0*/  LDL.LU.S16 R156, [R1+0x7e] ;  /* 0x00007e00019c7983 */ /* 0x000ee40000300600 */
[----:B------:R-:W-:Y:S02]  /*76b0*/  FFMA.FTZ R155, R153, R154, R155 ;  /* 0x0000009a999b7223 */ /* 0x000fe4000001009b */
[----:B------:R-:W4:Y:S01]  /*76c0*/  LDL.S16 R154, [R1+0x78] ;  /* 0x00007800019a7983 */ /* 0x000f220000100600 */
[--C-:B------:R-:W-:Y:S01]  /*76d0*/  SHF.R.U64 R38, R38, 0x10, R39.reuse ;  /* 0x0000001026267819 */ /* 0x100fe20000001227 */
[----:B------:R-:W-:Y:S01]  /*76e0*/  HADD2.F32 R15, -RZ, R15.H1_H1 ;  /* 0x3000000fff0f7230 */ /* 0x000fe20000004100 */
[----:B------:R-:W-:-:S02]  /*76f0*/  SHF.R.U32.HI R153, RZ, 0x10, R39 ;  /* 0x00000010ff997819 */ /* 0x000fc40000011627 */
[--C-:B------:R-:W-:Y:S01]  /*7700*/  SHF.R.U64 R39, R50, 0x10, R51.reuse ;  /* 0x0000001032277819 */ /* 0x100fe20000001233 */
[----:B------:R-:W-:Y:S01]  /*7710*/  HADD2.F32 R50, -RZ, R79.H1_H1 ;  /* 0x3000004fff327230 */ /* 0x000fe20000004100 */
[----:B------:R-:W-:Y:S01]  /*7720*/  SHF.R.U32.HI R51, RZ, 0x10, R51 ;  /* 0x00000010ff337819 */ /* 0x000fe20000011633 */
[----:B------:R-:W-:-:S04]  /*7730*/  HADD2.F32 R153, -RZ, R153.H0_H0 ;  /* 0x20000099ff997230 */ /* 0x000fc80000004100 */
[----:B------:R-:W-:-:S05]  /*7740*/  HADD2.F32 R51, -RZ, R51.H0_H0 ;  /* 0x20000033ff337230 */ /* 0x000fca0000004100 */
[----:B------:R-:W-:-:S04]  /*7750*/  FMUL.FTZ R79, R50, R51 ;  /* 0x00000033324f7220 */ /* 0x000fc80000410000 */
[C---:B------:R-:W-:Y:S01]  /*7760*/  FFMA.FTZ R79, R15.reuse, R153, -R79 ;  /* 0x000000990f4f7223 */ /* 0x040fe2000001084f */
[----:B------:R-:W-:-:S04]  /*7770*/  FMUL.FTZ R15, R15, R51 ;  /* 0x000000330f0f7220 */ /* 0x000fc80000410000 */
[----:B------:R-:W-:Y:S01]  /*7780*/  FFMA.FTZ R15, R50, R153, R15 ;  /* 0x00000099320f7223 */ /* 0x000fe2000001000f */
[----:B------:R-:W-:Y:S02]  /*7790*/  HADD2.F32 R50, -RZ, R76.H0_H0 ;  /* 0x2000004cff327230 */ /* 0x000fe40000004100 */
[----:B------:R-:W-:Y:S02]  /*77a0*/  HADD2.F32 R153, -RZ, R12.H0_H0 ;  /* 0x2000000cff997230 */ /* 0x000fe40000004100 */
[----:B------:R-:W-:Y:S02]  /*77b0*/  HADD2.F32 R49, -RZ, R49.H0_H0 ;  /* 0x20000031ff317230 */ /* 0x000fe40000004100 */
[----:B------:R-:W-:Y:S02]  /*77c0*/  HADD2.F32 R76, -RZ, R76.H1_H1 ;  /* 0x3000004cff4c7230 */ /* 0x000fe40000004100 */
[----:B------:R-:W-:Y:S02]  /*77d0*/  HADD2.F32 R12, -RZ, R12.H1_H1 ;  /* 0x3000000cff0c7230 */ /* 0x000fe40000004100 */
[----:B------:R-:W-:-:S02]  /*77e0*/  HADD2.F32 R36, -RZ, R36.H0_H0 ;  /* 0x20000024ff247230 */ /* 0x000fc40000004100 */
[----:B---3--:R-:W-:Y:S02]  /*77f0*/  HADD2.F32 R156, -RZ, R156.H0_H0 ;  /* 0x2000009cff9c7230 */ /* 0x008fe40000004100 */
[----:B----4-:R-:W-:-:S03]  /*7800*/  HADD2.F32 R51, -RZ, R154.H0_H0 ;  /* 0x2000009aff337230 */ /* 0x010fc60000004100 */
[-C--:B------:R-:W-:Y:S01]  /*7810*/  FMUL.FTZ R154, R50, R156.reuse ;  /* 0x0000009c329a7220 */ /* 0x080fe20000410000 */
[----:B------:R-:W-:-:S03]  /*7820*/  FMUL.FTZ R156, R153, R156 ;  /* 0x0000009c999c7220 */ /* 0x000fc60000410000 */
[-C--:B------:R-:W-:Y:S01]  /*7830*/  FFMA.FTZ R154, R153, R51.reuse, -R154 ;  /* 0x00000033999a7223 */ /* 0x080fe2000001089a */
[----:B------:R-:W-:Y:S01]  /*7840*/  FFMA.FTZ R156, R50, R51, R156 ;  /* 0x00000033329c7223 */ /* 0x000fe2000001009c */
[-C--:B------:R-:W-:Y:S01]  /*7850*/  FMUL.FTZ R50, R76, R49.reuse ;  /* 0x000000314c327220 */ /* 0x080fe20000410000 */
[----:B------:R-:W3:Y:S01]  /*7860*/  LDL.LU.S16 R153, [R1+0x7a] ;  /* 0x00007a0001997983 */ /* 0x000ee20000300600 */
[C---:B------:R-:W-:Y:S02]  /*7870*/  FMUL.FTZ R49, R12.reuse, R49 ;  /* 0x000000310c317220 */ /* 0x040fe40000410000 */
[-C--:B------:R-:W-:Y:S02]  /*7880*/  FFMA.FTZ R12, R12, R36.reuse, -R50 ;  /* 0x000000240c0c7223 */ /* 0x080fe40000010832 */
[----:B------:R-:W4:Y:S01]  /*7890*/  LDL.LU.S16 R50, [R1+0x74] ;  /* 0x0000740001327983 */ /* 0x000f220000300600 */
[----:B------:R-:W-:Y:S01]  /*78a0*/  FFMA.FTZ R36, R76, R36, R49 ;  /* 0x000000244c247223 */ /* 0x000fe20000010031 */
[----:B------:R-:W-:Y:S01]  /*78b0*/  HADD2.F32 R49, -RZ, R78.H0_H0 ;  /* 0x2000004eff317230 */ /* 0x000fe20000004100 */
[----:B------:R-:W-:Y:S01]  /*78c0*/  F2FP.F16.F32.PACK_AB R48, R48, R77 ;  /* 0x0000004d3030723e */ /* 0x000fe200000000ff */
[----:B------:R-:W-:Y:S01]  /*78d0*/  HADD2.F32 R51, -RZ, R14.H0_H0 ;  /* 0x2000000eff337230 */ /* 0x000fe20000004100 */
[----:B------:R-:W-:Y:S01]  /*78e0*/  F2FP.F16.F32.PACK_AB R79, R79, R157 ;  /* 0x0000009d4f4f723e */ /* 0x000fe200000000ff */
[----:B------:R-:W-:Y:S01]  /*78f0*/  HADD2.F32 R39, -RZ, R39.H0_H0 ;  /* 0x20000027ff277230 */ /* 0x000fe20000004100 */
[----:B------:R-:W-:Y:S01]  /*7900*/  F2FP.F16.F32.PACK_AB R37, R37, R13 ;  /* 0x0000000d2525723e */ /* 0x000fe200000000ff */
[----:B------:R-:W-:Y:S01]  /*7910*/  HADD2.F32 R78, -RZ, R78.H1_H1 ;  /* 0x3000004eff4e7230 */ /* 0x000fe20000004100 */
[----:B------:R-:W-:Y:S01]  /*7920*/  F2FP.F16.F32.PACK_AB R155, R15, R155 ;  /* 0x0000009b0f9b723e */ /* 0x000fe200000000ff */
[----:B------:R-:W-:Y:S01]  /*7930*/  HADD2.F32 R14, -RZ, R14.H1_H1 ;  /* 0x3000000eff0e7230 */ /* 0x000fe20000004100 */
[----:B------:R-:W-:Y:S01]  /*7940*/  F2FP.F16.F32.PACK_AB R36, R36, R156 ;  /* 0x0000009c2424723e */ /* 0x000fe200000000ff */
[----:B------:R-:W-:Y:S01]  /*7950*/  HADD2.F32 R38, -RZ, R38.H0_H0 ;  /* 0x20000026ff267230 */ /* 0x000fe20000004100 */
[----:B------:R-:W-:Y:S01]  /*7960*/  MOV R15, R79 ;  /* 0x0000004f000f7202 */ /* 0x000fe20000000f00 */
[----:B------:R-:W-:Y:S01]  /*7970*/  IMAD.MOV.U32 R13, RZ, RZ, R48 ;  /* 0x000000ffff0d7224 */ /* 0x000fe200078e0030 */
[----:B------:R-:W-:Y:S01]  /*7980*/  F2FP.F16.F32.PACK_AB R12, R12, R154 ;  /* 0x0000009a0c0c723e */ /* 0x000fe200000000ff */
[----:B------:R-:W-:-:S02]  /*7990*/  IMAD.MOV.U32 R77, RZ, RZ, R37 ;  /* 0x000000ffff4d7224 */ /* 0x000fc400078e0025 */
[----:B------:R-:W-:Y:S02]  /*79a0*/  IMAD.MOV.U32 R79, RZ, RZ, R155 ;  /* 0x000000ffff4f7224 */ /* 0x000fe400078e009b */
[----:B---3--:R-:W-:Y:S02]  /*79b0*/  HADD2.F32 R153, -RZ, R153.H0_H0 ;  /* 0x20000099ff997230 */ /* 0x008fe40000004100 */
[----:B----4-:R-:W-:-:S03]  /*79c0*/  HADD2.F32 R50, -RZ, R50.H0_H0 ;  /* 0x20000032ff327230 */ /* 0x010fc60000004100 */
[-C--:B------:R-:W-:Y:S01]  /*79d0*/  FMUL.FTZ R76, R49, R153.reuse ;  /* 0x00000099314c7220 */ /* 0x080fe20000410000 */
[----:B------:R-:W-:-:S03]  /*79e0*/  FMUL.FTZ R153, R51, R153 ;  /* 0x0000009933997220 */ /* 0x000fc60000410000 */
[-C--:B------:R-:W-:Y:S01]  /*79f0*/  FFMA.FTZ R76, R51, R50.reuse, -R76 ;  /* 0x00000032334c7223 */ /* 0x080fe2000001084c */
[----:B------:R-:W-:Y:S01]  /*7a00*/  FFMA.FTZ R153, R49, R50, R153 ;  /* 0x0000003231997223 */ /* 0x000fe20000010099 */
[-C--:B------:R-:W-:Y:S01]  /*7a10*/  FMUL.FTZ R49, R78, R39.reuse ;  /* 0x000000274e317220 */ /* 0x080fe20000410000 */
[----:B------:R-:W-:-:S03]  /*7a20*/  FMUL.FTZ R39, R14, R39 ;  /* 0x000000270e277220 */ /* 0x000fc60000410000 */
[-C--:B------:R-:W-:Y:S01]  /*7a30*/  FFMA.FTZ R49, R14, R38.reuse, -R49 ;  /* 0x000000260e317223 */ /* 0x080fe20000010831 */
[----:B------:R-:W-:-:S04]  /*7a40*/  FFMA.FTZ R39, R78, R38, R39 ;  /* 0x000000264e277223 */ /* 0x000fc80000010027 */
[----:B------:R-:W-:Y:S02]  /*7a50*/  F2FP.F16.F32.PACK_AB R49, R49, R76 ;  /* 0x0000004c3131723e */ /* 0x000fe400000000ff */
[----:B------:R-:W-:Y:S02]  /*7a60*/  F2FP.F16.F32.PACK_AB R39, R39, R153 ;  /* 0x000000992727723e */ /* 0x000fe400000000ff */
[----:B------:R-:W-:Y:S01]  /*7a70*/  MOV R76, R36 ;  /* 0x00000024004c7202 */ /* 0x000fe20000000f00 */
[----:B------:R-:W-:Y:S02]  /*7a80*/  IMAD.MOV.U32 R14, RZ, RZ, R49 ;  /* 0x000000ffff0e7224 */ /* 0x000fe400078e0031 */
[----:B------:R-:W-:-:S07]  /*7a90*/  IMAD.MOV.U32 R78, RZ, RZ, R39 ;  /* 0x000000ffff4e7224 */ /* 0x000fce00078e0027 */
.L_x_529:
[----:B------:R-:W-:Y:S05]  /*7aa0*/  BSYNC B3 ;  /* 0x0000000000037941 */ /* 0x000fea0003800000 */
.L_x_528:
[----:B------:R-:W-:-:S04]  /*7ab0*/  LEA R36, P3, R6, R11, 0x1 ;  /* 0x0000000b06247211 */ /* 0x000fc800078608ff */
[----:B--2---:R-:W-:Y:S02]  /*7ac0*/  LEA.HI.X R37, R6, R117, R113, 0x1, P3 ;  /* 0x0000007506257211 */ /* 0x004fe400018f0c71 */
[----:B------:R-:W-:-:S03]  /*7ad0*/  ISETP.GE.AND P3, PT, R152, R135, PT ;  /* 0x000000879800720c */ /* 0x000fc60003f66270 */
[----:B----4-:R2:W-:Y:S10]  /*7ae0*/  ST.E.128 desc[UR56][R36.64], R12 ;  /* 0x0000000c24007985 */ /* 0x0105f4000c101d38 */
[----:B--2---:R-:W-:-:S05]  /*7af0*/  @!P3 IMAD.WIDE R12, R152, 0x2, R116 ;  /* 0x00000002980cb825 */ /* 0x004fca00078e0274 */
[----:B---3--:R3:W-:Y:S02]  /*7b00*/  @!P3 ST.E.128 desc[UR56][R12.64], R76 ;  /* 0x0000004c0c00b985 */ /* 0x0087e4000c101d38 */
.L_x_527:
[----:B------:R-:W-:Y:S05]  /*7b10*/  BSYNC B2 ;  /* 0x0000000000027941 */ /* 0x000fea0003800000 */
.L_x_526:
[----:B------:R-:W-:Y:S01]  /*7b20*/  ISETP.NE.AND P3, PT, R26, RZ, PT ;  /* 0x000000ff1a00720c */ /* 0x000fe20003f65270 */
[----:B------:R-:W-:-:S12]  /*7b30*/  BSSY B2, `(.L_x_530) ;  /* 0x000007d000027945 */ /* 0x000fd80003800000 */
[----:B------:R-:W-:Y:S05]  /*7b40*/  @!P3 BRA `(.L_x_531) ;  /* 0x0000000400ecb947 */ /* 0x000fea0003800000 */
[----:B---3--:R-:W-:Y:S01]  /*7b50*/  SEL R12, R125, R137, !P1 ;  /* 0x000000897d0c7207 */ /* 0x008fe20004800000 */
[----:B------:R-:W-:Y:S01]  /*7b60*/  BSSY B3, `(.L_x_532) ;  /* 0x0000073000037945 */ /* 0x000fe20003800000 */
[----:B------:R-:W-:Y:S02]  /*7b70*/  ISETP.GE.AND P3, PT, R0, R124, PT ;  /* 0x0000007c0000720c */ /* 0x000fe40003f66270 */
[----:B------:R-:W-:-:S04]  /*7b80*/  SHF.R.S32.HI R13, RZ, 0x1f, R12 ;  /* 0x0000001fff0d7819 */ /* 0x000fc8000001140c */
[----:B------:R-:W-:-:S04]  /*7b90*/  LEA.HI R13, R13, R12, RZ, 0x4 ;  /* 0x0000000c0d0d7211 */ /* 0x000fc800078f20ff */
[----:B------:R-:W-:-:S04]  /*7ba0*/  LEA.HI.SX32 R48, R13, R120, 0x1c ;  /* 0x000000780d307211 */ /* 0x000fc800078fe2ff */
[----:B------:R-:W-:-:S04]  /*7bb0*/  SHF.R.S32.HI R13, RZ, 0x1f, R48 ;  /* 0x0000001fff0d7819 */ /* 0x000fc80000011430 */
[----:B------:R-:W-:Y:S02]  /*7bc0*/  LEA.HI R13, R13, R48, RZ, 0x3 ;  /* 0x000000300d0d7211 */ /* 0x000fe400078f18ff */
[----:B------:R-:W-:Y:S02]  /*7bd0*/  SHF.L.U32 R48, R48, 0x3, RZ ;  /* 0x0000000330307819 */ /* 0x000fe400000006ff */
[----:B------:R-:W-:Y:S02]  /*7be0*/  SHF.R.S32.HI R13, RZ, 0x3, R13 ;  /* 0x00000003ff0d7819 */ /* 0x000fe4000001140d */
[----:B------:R-:W-:-:S03]  /*7bf0*/  LOP3.LUT R12, R177, 0x38, R48, 0xf8, !PT ;  /* 0x00000038b10c7812 */ /* 0x000fc600078ef830 */
[----:B------:R-:W-:Y:S01]  /*7c00*/  IMAD R13, R13, 0x1800, R179 ;  /* 0x000018000d0d7824 */ /* 0x000fe200078e02b3 */
[----:B------:R-:W-:-:S05]  /*7c10*/  LOP3.LUT R12, R12, R178, RZ, 0x3c, !PT ;  /* 0x000000b20c0c7212 */ /* 0x000fca00078e3cff */
[----:B------:R-:W-:-:S04]  /*7c20*/  IMAD.IADD R12, R13, 0x1, R12 ;  /* 0x000000010d0c7824 */ /* 0x000fc800078e020c */
[C---:B------:R-:W-:Y:S02]  /*7c30*/  IMAD R36, R18.reuse, 0x4800, R12 ;  /* 0x0000480012247824 */ /* 0x040fe400078e020c */
[----:B------:R-:W-:-:S03]  /*7c40*/  IMAD R12, R18, 0x4800, R139 ;  /* 0x00004800120c7824 */ /* 0x000fc600078e028b */
[----:B------:R-:W-:Y:S01]  /*7c50*/  LEA R36, R36, R2, 0x1 ;  /* 0x0000000224247211 */ /* 0x000fe200078e08ff */
[----:B------:R-:W-:-:S05]  /*7c60*/  IMAD R12, R12, 0x2, R2 ;  /* 0x000000020c0c7824 */ /* 0x000fca00078e0202 */
[----:B------:R-:W3:Y:S04]  /*7c70*/  LDS.128 R36, [R36+0x18400] ;  /* 0x0184000024247984 */ /* 0x000ee80000000c00 */
[----:B------:R-:W4:Y:S01]  /*7c80*/  LDS.128 R12, [R12+0x18400] ;  /* 0x018400000c0c7984 */ /* 0x000f220000000c00 */
[----:B------:R-:W-:Y:S05]  /*7c90*/  @P3 BRA `(.L_x_533) ;  /* 0x00000004007c3947 */ /* 0x000fea0003800000 */
[----:B------:R-:W5:Y:S04]  /*7ca0*/  LDL.S16 R49, [R1+0x56] ;  /* 0x0000560001317983 */ /* 0x000f680000100600 */
[----:B------:R-:W2:Y:S04]  /*7cb0*/  LDL.LU.S16 R76, [R1+0x54] ;  /* 0x00005400014c7983 */ /* 0x000ea80000300600 */
[----:B------:R-:W2:Y:S04]  /*7cc0*/  LDL.S16 R153, [R1+0x4a] ;  /* 0x00004a0001997983 */ /* 0x000ea80000100600 */
[----:B------:R-:W2:Y:S01]  /*7cd0*/  LDL.LU.S16 R152, [R1+0x48] ;  /* 0x0000480001987983 */ /* 0x000ea20000300600 */
[----:B---3--:R-:W-:-:S03]  /*7ce0*/  IMAD.MOV.U32 R50, RZ, RZ, R37 ;  /* 0x000000ffff327224 */ /* 0x008fc600078e0025 */
[----:B------:R-:W3:Y:S04]  /*7cf0*/  LDL.S16 R79, [R1+0x46] ;  /* 0x00004600014f7983 */ /* 0x000ee80000100600 */
[----:B------:R-:W3:Y:S01]  /*7d00*/  LDL.LU.S16 R78, [R1+0x44] ;  /* 0x00004400014e7983 */ /* 0x000ee20000300600 */
[--C-:B------:R-:W-:Y:S02]  /*7d10*/  SHF.R.U64 R32, R32, 0x10, R33.reuse ;  /* 0x0000001020207819 */ /* 0x100fe40000001221 */
[----:B------:R-:W-:-:S05]  /*7d20*/  SHF.R.U32.HI R33, RZ, 0x10, R33 ;  /* 0x00000010ff217819 */ /* 0x000fca0000011621 */
[----:B------:R-:W-:Y:S01]  /*7d30*/  HADD2.F32 R33, -RZ, R33.H0_H0 ;  /* 0x20000021ff217230 */ /* 0x000fe20000004100 */
[----:B------:R-:W-:Y:S01]  /*7d40*/  SHF.R.U64 R34, R34, 0x10, R35 ;  /* 0x0000001022227819 */ /* 0x000fe20000001223 */
[----:B------:R-:W-:-:S04]  /*7d50*/  HADD2.F32 R32, -RZ, R32.H0_H0 ;  /* 0x20000020ff207230 */ /* 0x000fc80000004100 */
[----:B------:R-:W-:Y:S02]  /*7d60*/  HADD2.F32 R34, -RZ, R34.H0_H0 ;  /* 0x20000022ff227230 */ /* 0x000fe40000004100 */
[----:B-----5:R-:W-:Y:S02]  /*7d70*/  HADD2.F32 R51, -RZ, R49.H0_H0 ;  /* 0x20000031ff337230 */ /* 0x020fe40000004100 */
[----:B----4-:R-:W-:Y:S02]  /*7d80*/  IMAD.MOV.U32 R49, RZ, RZ, R13 ;  /* 0x000000ffff317224 */ /* 0x010fe400078e000d */
[----:B------:R-:W-:Y:S02]  /*7d90*/  HADD2.F32 R13, -RZ, R50.H0_H0 ;  /* 0x20000032ff0d7230 */ /* 0x000fe40000004100 */
[----:B--2---:R-:W-:Y:S02]  /*7da0*/  HADD2.F32 R76, -RZ, R76.H0_H0 ;  /* 0x2000004cff4c7230 */ /* 0x004fe40000004100 */
[----:B------:R-:W-:-:S02]  /*7db0*/  HADD2.F32 R77, -RZ, R49.H0_H0 ;  /* 0x20000031ff4d7230 */ /* 0x000fc40000004100 */
[----:B------:R-:W-:-:S03]  /*7dc0*/  FMUL.FTZ R37, R13, R51 ;  /* 0x000000330d257220 */ /* 0x000fc60000410000 */
[----:B------:R-:W-:-:S04]  /*7dd0*/  FMUL.FTZ R51, R77, R51 ;  /* 0x000000334d337220 */ /* 0x000fc80000410000 */
[----:B------:R-:W-:Y:S01]  /*7de0*/  FFMA.FTZ R13, R13, R76, R51 ;  /* 0x0000004c0d0d7223 */ /* 0x000fe20000010033 */
[--C-:B------:R-:W-:Y:S01]  /*7df0*/  SHF.R.U32.HI R51, RZ, 0x10, R45.reuse ;  /* 0x00000010ff337819 */ /* 0x100fe2000001162d */
[----:B------:R-:W-:Y:S01]  /*7e00*/  HADD2.F32 R50, -RZ, R50.H1_H1 ;  /* 0x30000032ff327230 */ /* 0x000fe20000004100 */
[----:B------:R-:W-:-:S03]  /*7e10*/  SHF.R.U64 R45, R44, 0x10, R45 ;  /* 0x000000102c2d7819 */ /* 0x000fc6000000122d */
[----:B------:R-:W-:Y:S02]  /*7e20*/  HADD2.F32 R51, -RZ, R51.H0_H0 ;  /* 0x20000033ff337230 */ /* 0x000fe40000004100 */
[----:B------:R-:W-:-:S03]  /*7e30*/  HADD2.F32 R44, -RZ, R49.H1_H1 ;  /* 0x30000031ff2c7230 */ /* 0x000fc60000004100 */
[-C--:B------:R-:W-:Y:S01]  /*7e40*/  FMUL.FTZ R49, R50, R51.reuse ;  /* 0x0000003332317220 */ /* 0x080fe20000410000 */
[----:B------:R-:W-:Y:S01]  /*7e50*/  FFMA.FTZ R37, R77, R76, -R37 ;  /* 0x0000004c4d257223 */ /* 0x000fe20000010825 */
[C---:B------:R-:W-:Y:S01]  /*7e60*/  FMUL.FTZ R51, R44.reuse, R51 ;  /* 0x000000332c337220 */ /* 0x040fe20000410000 */
[----:B------:R-:W-:Y:S02]  /*7e70*/  HADD2.F32 R76, -RZ, R153.H0_H0 ;  /* 0x20000099ff4c7230 */ /* 0x000fe40000004100 */
[-C--:B------:R-:W-:Y:S01]  /*7e80*/  FFMA.FTZ R44, R44, R33.reuse, -R49 ;  /* 0x000000212c2c7223 */ /* 0x080fe20000010831 */
[----:B------:R-:W-:Y:S02]  /*7e90*/  HADD2.F32 R49, -RZ, R39.H0_H0 ;  /* 0x20000027ff317230 */ /* 0x000fe40000004100 */
[----:B------:R-:W-:Y:S01]  /*7ea0*/  FFMA.FTZ R33, R50, R33, R51 ;  /* 0x0000002132217223 */ /* 0x000fe20000010033 */
[----:B------:R-:W-:Y:S02]  /*7eb0*/  HADD2.F32 R50, -RZ, R152.H0_H0 ;  /* 0x20000098ff327230 */ /* 0x000fe40000004100 */
[----:B------:R-:W-:-:S02]  /*7ec0*/  HADD2.F32 R51, -RZ, R15.H0_H0 ;  /* 0x2000000fff337230 */ /* 0x000fc40000004100 */
[----:B------:R-:W-:-:S04]  /*7ed0*/  FMUL.FTZ R77, R49, R76 ;  /* 0x0000004c314d7220 */ /* 0x000fc80000410000 */
[C---:B------:R-:W-:Y:S01]  /*7ee0*/  FFMA.FTZ R77, R51.reuse, R50, -R77 ;  /* 0x00000032334d7223 */ /* 0x040fe2000001084d */
[----:B------:R-:W-:-:S04]  /*7ef0*/  FMUL.FTZ R51, R51, R76 ;  /* 0x0000004c33337220 */ /* 0x000fc80000410000 */
[----:B------:R-:W-:Y:S01]  /*7f00*/  FFMA.FTZ R51, R49, R50, R51 ;  /* 0x0000003231337223 */ /* 0x000fe20000010033 */
[----:B------:R-:W-:Y:S02]  /*7f10*/  SHF.R.U32.HI R49, RZ, 0x10, R35 ;  /* 0x00000010ff317819 */ /* 0x000fe40000011623 */
[--C-:B------:R-:W-:Y:S02]  /*7f20*/  SHF.R.U64 R35, R46, 0x10, R47.reuse ;  /* 0x000000102e237819 */ /* 0x100fe4000000122f */
[----:B------:R-:W-:Y:S01]  /*7f30*/  SHF.R.U32.HI R46, RZ, 0x10, R47 ;  /* 0x00000010ff2e7819 */ /* 0x000fe2000001162f */
[----:B------:R-:W-:-:S04]  /*7f40*/  HADD2.F32 R39, -RZ, R39.H1_H1 ;  /* 0x30000027ff277230 */ /* 0x000fc80000004100 */
[----:B------:R-:W-:Y:S02]  /*7f50*/  HADD2.F32 R46, -RZ, R46.H0_H0 ;  /* 0x2000002eff2e7230 */ /* 0x000fe40000004100 */
[----:B------:R-:W-:Y:S02]  /*7f60*/  HADD2.F32 R15, -RZ, R15.H1_H1 ;  /* 0x3000000fff0f7230 */ /* 0x000fe40000004100 */
[----:B------:R-:W-:Y:S02]  /*7f70*/  HADD2.F32 R49, -RZ, R49.H0_H0 ;  /* 0x20000031ff317230 */ /* 0x000fe40000004100 */
[----:B------:R-:W-:-:S04]  /*7f80*/  FMUL.FTZ R47, R39, R46 ;  /* 0x0000002e272f7220 */ /* 0x000fc80000410000 */
[C---:B------:R-:W-:Y:S01]  /*7f90*/  FFMA.FTZ R47, R15.reuse, R49, -R47 ;  /* 0x000000310f2f7223 */ /* 0x040fe2000001082f */
[----:B------:R-:W-:Y:S01]  /*7fa0*/  FMUL.FTZ R15, R15, R46 ;  /* 0x0000002e0f0f7220 */ /* 0x000fe20000410000 */
[----:B---3--:R-:W-:-:S03]  /*7fb0*/  HADD2.F32 R76, -RZ, R79.H0_H0 ;  /* 0x2000004fff4c7230 */ /* 0x008fc60000004100 */
[----:B------:R-:W-:Y:S01]  /*7fc0*/  FFMA.FTZ R15, R39, R49, R15 ;  /* 0x00000031270f7223 */ /* 0x000fe2000001000f */
[----:B------:R-:W-:Y:S02]  /*7fd0*/  HADD2.F32 R39, -RZ, R36.H0_H0 ;  /* 0x20000024ff277230 */ /* 0x000fe40000004100 */
[----:B------:R-:W-:Y:S02]  /*7fe0*/  HADD2.F32 R49, -RZ, R12.H0_H0 ;  /* 0x2000000cff317230 */ /* 0x000fe40000004100 */
[----:B------:R-:W-:Y:S02]  /*7ff0*/  HADD2.F32 R46, -RZ, R78.H0_H0 ;  /* 0x2000004eff2e7230 */ /* 0x000fe40000004100 */
[-C--:B------:R-:W-:Y:S01]  /*8000*/  FMUL.FTZ R50, R39, R76.reuse ;  /* 0x0000004c27327220 */ /* 0x080fe20000410000 */
[----:B------:R-:W-:Y:S02]  /*8010*/  HADD2.F32 R45, -RZ, R45.H0_H0 ;  /* 0x2000002dff2d7230 */ /* 0x000fe40000004100 */
[----:B------:R-:W-:Y:S01]  /*8020*/  FMUL.FTZ R76, R49, R76 ;  /* 0x0000004c314c7220 */ /* 0x000fe20000410000 */
[----:B------:R-:W-:-:S02]  /*8030*/  HADD2.F32 R36, -RZ, R36.H1_H1 ;  /* 0x30000024ff247230 */ /* 0x000fc40000004100 */
[----:B------:R-:W-:Y:S02]  /*8040*/  HADD2.F32 R12, -RZ, R12.H1_H1 ;  /* 0x3000000cff0c7230 */ /* 0x000fe40000004100 */
[-C--:B------:R-:W-:Y:S01]  /*8050*/  FFMA.FTZ R76, R39, R46.reuse, R76 ;  /* 0x0000002e274c7223 */ /* 0x080fe2000001004c */
[-C--:B------:R-:W-:Y:S02]  /*8060*/  FMUL.FTZ R39, R36, R45.reuse ;  /* 0x0000002d24277220 */ /* 0x080fe40000410000 */
[C---:B------:R-:W-:Y:S01]  /*8070*/  FMUL.FTZ R45, R12.reuse, R45 ;  /* 0x0000002d0c2d7220 */ /* 0x040fe20000410000 */
[----:B------:R-:W-:Y:S01]  /*8080*/  FFMA.FTZ R50, R49, R46, -R50 ;  /* 0x0000002e31327223 */ /* 0x000fe20000010832 */
[-C--:B------:R-:W-:Y:S01]  /*8090*/  FFMA.FTZ R12, R12, R32.reuse, -R39 ;  /* 0x000000200c0c7223 */ /* 0x080fe20000010827 */
[----:B------:R-:W-:Y:S02]  /*80a0*/  HADD2.F32 R49, -RZ, R224.H1_H1 ;  /* 0x300000e0ff317230 */ /* 0x000fe40000004100 */
[----:B------:R-:W-:Y:S01]  /*80b0*/  FFMA.FTZ R32, R36, R32, R45 ;  /* 0x0000002024207223 */ /* 0x000fe2000001002d */
[----:B------:R-:W-:-:S02]  /*80c0*/  HADD2.F32 R36, -RZ, R38.H0_H0 ;  /* 0x20000026ff247230 */ /* 0x000fc40000004100 */
[----:B------:R-:W-:Y:S02]  /*80d0*/  HADD2.F32 R45, -RZ, R14.H0_H0 ;  /* 0x2000000eff2d7230 */ /* 0x000fe40000004100 */
[----:B------:R-:W-:Y:S02]  /*80e0*/  HADD2.F32 R39, -RZ, R224.H0_H0 ;  /* 0x200000e0ff277230 */ /* 0x000fe40000004100 */
[-C--:B------:R-:W-:Y:S01]  /*80f0*/  FMUL.FTZ R46, R36, R49.reuse ;  /* 0x00000031242e7220 */ /* 0x080fe20000410000 */
[----:B------:R-:W-:Y:S02]  /*8100*/  HADD2.F32 R35, -RZ, R35.H0_H0 ;  /* 0x20000023ff237230 */ /* 0x000fe40000004100 */
[----:B------:R-:W-:Y:S01]  /*8110*/  FMUL.FTZ R49, R45, R49 ;  /* 0x000000312d317220 */ /* 0x000fe20000410000 */
[----:B------:R-:W-:Y:S02]  /*8120*/  HADD2.F32 R38, -RZ, R38.H1_H1 ;  /* 0x30000026ff267230 */ /* 0x000fe40000004100 */
[----:B------:R-:W-:-:S02]  /*8130*/  HADD2.F32 R14, -RZ, R14.H1_H1 ;  /* 0x3000000eff0e7230 */ /* 0x000fc40000004100 */
[----:B------:R-:W-:Y:S01]  /*8140*/  FFMA.FTZ R49, R36, R39, R49 ;  /* 0x0000002724317223 */ /* 0x000fe20000010031 */
[-C--:B------:R-:W-:Y:S02]  /*8150*/  FMUL.FTZ R36, R38, R35.reuse ;  /* 0x0000002326247220 */ /* 0x080fe40000410000 */
[C---:B------:R-:W-:Y:S01]  /*8160*/  FMUL.FTZ R35, R14.reuse, R35 ;  /* 0x000000230e237220 */ /* 0x040fe20000410000 */
[----:B------:R-:W-:Y:S01]  /*8170*/  FFMA.FTZ R46, R45, R39, -R46 ;  /* 0x000000272d2e7223 */ /* 0x000fe2000001082e */
[-C--:B------:R-:W-:Y:S02]  /*8180*/  FFMA.FTZ R36, R14, R34.reuse, -R36 ;  /* 0x000000220e247223 */ /* 0x080fe40000010824 */
[----:B------:R-:W-:Y:S01]  /*8190*/  FFMA.FTZ R35, R38, R34, R35 ;  /* 0x0000002226237223 */ /* 0x000fe20000010023 */
[----:B------:R-:W-:Y:S02]  /*81a0*/  F2FP.F16.F32.PACK_AB R37, R44, R37 ;  /* 0x000000252c25723e */ /* 0x000fe400000000ff */
[----:B------:R-:W-:-:S02]  /*81b0*/  F2FP.F16.F32.PACK_AB R47, R47, R77 ;  /* 0x0000004d2f2f723e */ /* 0x000fc400000000ff */
[----:B------:R-:W-:Y:S02]  /*81c0*/  F2FP.F16.F32.PACK_AB R33, R33, R13 ;  /* 0x0000000d2121723e */ /* 0x000fe400000000ff */
[----:B------:R-:W-:Y:S02]  /*81d0*/  F2FP.F16.F32.PACK_AB R32, R32, R76 ;  /* 0x0000004c2020723e */ /* 0x000fe400000000ff */
[----:B------:R-:W-:Y:S02]  /*81e0*/  F2FP.F16.F32.PACK_AB R35, R35, R49 ;  /* 0x000000312323723e */ /* 0x000fe400000000ff */
[----:B------:R-:W-:Y:S02]  /*81f0*/  F2FP.F16.F32.PACK_AB R51, R15, R51 ;  /* 0x000000330f33723e */ /* 0x000fe400000000ff */
[----:B------:R-:W-:Y:S01]  /*8200*/  F2FP.F16.F32.PACK_AB R46, R36, R46 ;  /* 0x0000002e242e723e */ /* 0x000fe200000000ff */
[----:B------:R-:W-:Y:S01]  /*8210*/  IMAD.MOV.U32 R36, RZ, RZ, R32 ;  /* 0x000000ffff247224 */ /* 0x000fe200078e0020 */
[----:B------:R-:W-:Y:S01]  /*8220*/  MOV R13, R37 ;  /* 0x00000025000d7202 */ /* 0x000fe20000000f00 */
[----:B------:R-:W-:Y:S01]  /*8230*/  IMAD.MOV.U32 R37, RZ, RZ, R33 ;  /* 0x000000ffff257224 */ /* 0x000fe200078e0021 */
[----:B------:R-:W-:Y:S01]  /*8240*/  F2FP.F16.F32.PACK_AB R12, R12, R50 ;  /* 0x000000320c0c723e */ /* 0x000fe200000000ff */
[----:B------:R-:W-:Y:S01]  /*8250*/  IMAD.MOV.U32 R15, RZ, RZ, R47 ;  /* 0x000000ffff0f7224 */ /* 0x000fe200078e002f */
[----:B------:R-:W-:Y:S01]  /*8260*/  MOV R14, R46 ;  /* 0x0000002e000e7202 */ /* 0x000fe20000000f00 */
[----:B------:R-:W-:Y:S01]  /*8270*/  IMAD.MOV.U32 R38, RZ, RZ, R35 ;  /* 0x000000ffff267224 */ /* 0x000fe200078e0023 */
[----:B------:R-:W-:-:S07]  /*8280*/  MOV R39, R51 ;  /* 0x0000003300277202 */ /* 0x000fce0000000f00 */
.L_x_533:
[----:B------:R-:W-:Y:S05]  /*8290*/  BSYNC B3 ;  /* 0x0000000000037941 */ /* 0x000fea0003800000 */
.L_x_532:
[----:B------:R-:W-:-:S04]  /*82a0*/  LEA R32, P3, R7, R11, 0x1 ;  /* 0x0000000b07207211 */ /* 0x000fc800078608ff */
[----:B--2---:R-:W-:Y:S02]  /*82b0*/  LEA.HI.X R33, R7, R117, R112, 0x1, P3 ;  /* 0x0000007507217211 */ /* 0x004fe400018f0c70 */
[----:B------:R-:W-:-:S03]  /*82c0*/  ISETP.GE.AND P3, PT, R48, R135, PT ;  /* 0x000000873000720c */ /* 0x000fc60003f66270 */
[----:B----4-:R2:W-:Y:S10]  /*82d0*/  ST.E.128 desc[UR56][R32.64], R12 ;  /* 0x0000000c20007985 */ /* 0x0105f4000c101d38 */
[----:B--2---:R-:W-:-:S05]  /*82e0*/  @!P3 IMAD.WIDE R12, R48, 0x2, R116 ;  /* 0x00000002300cb825 */ /* 0x004fca00078e0274 */
[----:B---3--:R4:W-:Y:S02]  /*82f0*/  @!P3 ST.E.128 desc[UR56][R12.64], R36 ;  /* 0x000000240c00b985 */ /* 0x0089e4000c101d38 */
.L_x_531:
[----:B------:R-:W-:Y:S05]  /*8300*/  BSYNC B2 ;  /* 0x0000000000027941 */ /* 0x000fea0003800000 */
.L_x_530:
[----:B------:R-:W-:-:S13]  /*8310*/  ISETP.NE.AND P3, PT, R27, RZ, PT ;  /* 0x000000ff1b00720c */ /* 0x000fda0003f65270 */
[----:B------:R-:W-:Y:S05]  /*8320*/  @!P3 BRA `(.L_x_525) ;  /* 0x0000000400d4b947 */ /* 0x000fea0003800000 */
[----:B---34-:R-:W3:Y:S01]  /*8330*/  LDL R12, [R1+0x38] ;  /* 0x00003800010c7983 */ /* 0x018ee20000100800 */
[----:B------:R-:W-:Y:S01]  /*8340*/  ISETP.GE.AND P3, PT, R3, R124, PT ;  /* 0x0000007c0300720c */ /* 0x000fe20003f66270 */
[----:B------:R-:W-:Y:S01]  /*8350*/  BSSY B2, `(.L_x_534) ;  /* 0x000006c000027945 */ /* 0x000fe20003800000 */
[----:B---3--:R-:W-:-:S04]  /*8360*/  LOP3.LUT P5, RZ, R12, 0x1, RZ, 0xc0, !PT ;  /* 0x000000010cff7812 */ /* 0x008fc800078ac0ff */
[----:B------:R-:W-:-:S04]  /*8370*/  SEL R12, R125, R137, !P5 ;  /* 0x000000897d0c7207 */ /* 0x000fc80006800000 */
        /* <DEDUP_REMOVED lines=9> */
[----:B------:R-:W-:-:S05]  /*8410*/  LOP3.LUT R12, R12, R178, RZ, 0x3c, !PT ;  /* 0x000000b20c0c7212 */ /* 0x000fca00078e3cff */
[----:B------:R-:W-:-:S04]  /*8420*/  IMAD.IADD R12, R13, 0x1, R12 ;  /* 0x000000010d0c7824 */ /* 0x000fc800078e020c */
[C---:B------:R-:W-:Y:S02]  /*8430*/  IMAD R32, R18.reuse, 0x4800, R12 ;  /* 0x0000480012207824 */ /* 0x040fe400078e020c */
[----:B------:R-:W-:Y:S02]  /*8440*/  IMAD R12, R18, 0x4800, R136 ;  /* 0x00004800120c7824 */ /* 0x000fe400078e0288 */
[----:B------:R-:W-:-:S03]  /*8450*/  IMAD R32, R32, 0x2, R2 ;  /* 0x0000000220207824 */ /* 0x000fc600078e0202 */
[----:B------:R-:W-:-:S03]  /*8460*/  LEA R12, R12, R2, 0x1 ;  /* 0x000000020c0c7211 */ /* 0x000fc600078e08ff */
[----:B------:R-:W3:Y:S04]  /*8470*/  LDS.128 R32, [R32+0x18400] ;  /* 0x0184000020207984 */ /* 0x000ee80000000c00 */
[----:B------:R-:W4:Y:S01]  /*8480*/  LDS.128 R12, [R12+0x18400] ;  /* 0x018400000c0c7984 */ /* 0x000f220000000c00 */
[----:B------:R-:W-:Y:S05]  /*8490*/  @P3 BRA `(.L_x_535) ;  /* 0x00000004005c3947 */ /* 0x000fea0003800000 */
[----:B------:R-:W-:Y:S01]  /*84a0*/  HADD2.F32 R38, -RZ, R198.H1_H1 ;  /* 0x300000c6ff267230 */ /* 0x000fe20000004100 */
[--C-:B------:R-:W-:Y:S01]  /*84b0*/  SHF.R.U64 R28, R28, 0x10, R29.reuse ;  /* 0x000000101c1c7819 */ /* 0x100fe2000000121d */
[----:B---3--:R-:W-:Y:S01]  /*84c0*/  HADD2.F32 R37, -RZ, R33.H0_H0 ;  /* 0x20000021ff257230 */ /* 0x008fe20000004100 */
[----:B------:R-:W-:Y:S01]  /*84d0*/  SHF.R.U32.HI R29, RZ, 0x10, R29 ;  /* 0x00000010ff1d7819 */ /* 0x000fe2000001161d */
[----:B----4-:R-:W-:Y:S01]  /*84e0*/  HADD2.F32 R44, -RZ, R13.H0_H0 ;  /* 0x2000000dff2c7230 */ /* 0x010fe20000004100 */
[----:B------:R-:W-:Y:S01]  /*84f0*/  SHF.R.U64 R40, R40, 0x10, R41 ;  /* 0x0000001028287819 */ /* 0x000fe20000001229 */
[----:B------:R-:W-:Y:S02]  /*8500*/  HADD2.F32 R39, -RZ, R196.H1_H1 ;  /* 0x300000c4ff277230 */ /* 0x000fe40000004100 */
[-C--:B------:R-:W-:Y:S01]  /*8510*/  FMUL.FTZ R45, R37, R38.reuse ;  /* 0x00000026252d7220 */ /* 0x080fe20000410000 */
[----:B------:R-:W-:Y:S02]  /*8520*/  HADD2.F32 R33, -RZ, R33.H1_H1 ;  /* 0x30000021ff217230 */ /* 0x000fe40000004100 */
[----:B------:R-:W-:Y:S01]  /*8530*/  FMUL.FTZ R38, R44, R38 ;  /* 0x000000262c267220 */ /* 0x000fe20000410000 */
[----:B------:R-:W-:Y:S01]  /*8540*/  SHF.R.U64 R30, R30, 0x10, R31 ;  /* 0x000000101e1e7819 */ /* 0x000fe2000000121f */
[----:B------:R-:W-:Y:S01]  /*8550*/  FFMA.FTZ R45, R44, R39, -R45 ;  /* 0x000000272c2d7223 */ /* 0x000fe2000001082d */
[----:B------:R-:W-:-:S02]  /*8560*/  HADD2.F32 R198, -RZ, R198.H0_H0 ;  /* 0x200000c6ffc67230 */ /* 0x000fc40000004100 */
[----:B------:R-:W-:Y:S01]  /*8570*/  FFMA.FTZ R37, R37, R39, R38 ;  /* 0x0000002725257223 */ /* 0x000fe20000010026 */
[----:B------:R-:W-:Y:S01]  /*8580*/  SHF.R.U32.HI R38, RZ, 0x10, R41 ;  /* 0x00000010ff267819 */ /* 0x000fe20000011629 */
[----:B------:R-:W-:Y:S02]  /*8590*/  HADD2.F32 R39, -RZ, R13.H1_H1 ;  /* 0x3000000dff277230 */ /* 0x000fe40000004100 */
[----:B------:R-:W-:Y:S02]  /*85a0*/  HADD2.F32 R13, -RZ, R29.H0_H0 ;  /* 0x2000001dff0d7230 */ /* 0x000fe40000004100 */
[----:B------:R-:W-:Y:S02]  /*85b0*/  HADD2.F32 R38, -RZ, R38.H0_H0 ;  /* 0x20000026ff267230 */ /* 0x000fe40000004100 */
[--C-:B------:R-:W-:Y:S02]  /*85c0*/  HADD2.F32 R41, -RZ, R15.reuse.H0_H0 ;  /* 0x2000000fff297230 */ /* 0x100fe40000004100 */
[----:B------:R-:W-:-:S02]  /*85d0*/  HADD2.F32 R15, -RZ, R15.H1_H1 ;  /* 0x3000000fff0f7230 */ /* 0x000fc40000004100 */
[-C--:B------:R-:W-:Y:S01]  /*85e0*/  FMUL.FTZ R29, R33, R38.reuse ;  /* 0x00000026211d7220 */ /* 0x080fe20000410000 */
[C---:B------:R-:W-:Y:S01]  /*85f0*/  FMUL.FTZ R38, R39.reuse, R38 ;  /* 0x0000002627267220 */ /* 0x040fe20000410000 */
[----:B------:R-:W-:Y:S02]  /*8600*/  HADD2.F32 R196, -RZ, R196.H0_H0 ;  /* 0x200000c4ffc47230 */ /* 0x000fe40000004100 */
[-C--:B------:R-:W-:Y:S01]  /*8610*/  FFMA.FTZ R29, R39, R13.reuse, -R29 ;  /* 0x0000000d271d7223 */ /* 0x080fe2000001081d */
[----:B------:R-:W-:Y:S01]  /*8620*/  FFMA.FTZ R13, R33, R13, R38 ;  /* 0x0000000d210d7223 */ /* 0x000fe20000010026 */
[----:B------:R-:W-:Y:S02]  /*8630*/  IMAD.MOV.U32 R33, RZ, RZ, R35 ;  /* 0x000000ffff217224 */ /* 0x000fe400078e0023 */
[----:B------:R-:W-:Y:S01]  /*8640*/  HADD2.F32 R35, -RZ, R197.H1_H1 ;  /* 0x300000c5ff237230 */ /* 0x000fe20000004100 */
[----:B------:R-:W-:Y:S01]  /*8650*/  F2FP.F16.F32.PACK_AB R29, R29, R45 ;  /* 0x0000002d1d1d723e */ /* 0x000fe200000000ff */
[----:B------:R-:W-:Y:S01]  /*8660*/  HADD2.F32 R39, -RZ, R195.H1_H1 ;  /* 0x300000c3ff277230 */ /* 0x000fe20000004100 */
[----:B------:R-:W-:Y:S01]  /*8670*/  F2FP.F16.F32.PACK_AB R37, R13, R37 ;  /* 0x000000250d25723e */ /* 0x000fe200000000ff */
[----:B------:R-:W-:-:S02]  /*8680*/  HADD2.F32 R38, -RZ, R33.H0_H0 ;  /* 0x20000021ff267230 */ /* 0x000fc40000004100 */
[----:B------:R-:W-:Y:S02]  /*8690*/  HADD2.F32 R33, -RZ, R33.H1_H1 ;  /* 0x30000021ff217230 */ /* 0x000fe40000004100 */
[----:B------:R-:W-:Y:S02]  /*86a0*/  HADD2.F32 R40, -RZ, R40.H0_H0 ;  /* 0x20000028ff287230 */ /* 0x000fe40000004100 */
[CC--:B------:R-:W-:Y:S01]  /*86b0*/  FMUL.FTZ R44, R38.reuse, R35.reuse ;  /* 0x00000023262c7220 */ /* 0x0c0fe20000410000 */
[C---:B------:R-:W-:Y:S01]  /*86c0*/  FMUL.FTZ R35, R41.reuse, R35 ;  /* 0x0000002329237220 */ /* 0x040fe20000410000 */
[----:B------:R-:W-:Y:S02]  /*86d0*/  HADD2.F32 R28, -RZ, R28.H0_H0 ;  /* 0x2000001cff1c7230 */ /* 0x000fe40000004100 */
[-C--:B------:R-:W-:Y:S01]  /*86e0*/  FFMA.FTZ R44, R41, R39.reuse, -R44 ;  /* 0x00000027292c7223 */ /* 0x080fe2000001082c */
[----:B------:R-:W-:Y:S01]  /*86f0*/  FFMA.FTZ R35, R38, R39, R35 ;  /* 0x0000002726237223 */ /* 0x000fe20000010023 */
[----:B------:R-:W-:Y:S01]  /*8700*/  SHF.R.U32.HI R38, RZ, 0x10, R31 ;  /* 0x00000010ff267819 */ /* 0x000fe2000001161f */
[----:B------:R-:W-:Y:S01]  /*8710*/  HADD2.F32 R197, -RZ, R197.H0_H0 ;  /* 0x200000c5ffc57230 */ /* 0x000fe20000004100 */
[--C-:B------:R-:W-:Y:S01]  /*8720*/  SHF.R.U64 R31, R42, 0x10, R43.reuse ;  /* 0x000000102a1f7819 */ /* 0x100fe2000000122b */
[----:B------:R-:W-:Y:S01]  /*8730*/  HADD2.F32 R195, -RZ, R195.H0_H0 ;  /* 0x200000c3ffc37230 */ /* 0x000fe20000004100 */
[----:B------:R-:W-:Y:S01]  /*8740*/  SHF.R.U32.HI R42, RZ, 0x10, R43 ;  /* 0x00000010ff2a7819 */ /* 0x000fe2000001162b */
[----:B------:R-:W-:-:S02]  /*8750*/  HADD2.F32 R38, -RZ, R38.H0_H0 ;  /* 0x20000026ff267230 */ /* 0x000fc40000004100 */
[----:B------:R-:W-:Y:S02]  /*8760*/  HADD2.F32 R31, -RZ, R31.H0_H0 ;  /* 0x2000001fff1f7230 */ /* 0x000fe40000004100 */
[----:B------:R-:W-:Y:S02]  /*8770*/  HADD2.F32 R42, -RZ, R42.H0_H0 ;  /* 0x2000002aff2a7230 */ /* 0x000fe40000004100 */
[----:B------:R-:W-:Y:S02]  /*8780*/  HADD2.F32 R30, -RZ, R30.H0_H0 ;  /* 0x2000001eff1e7230 */ /* 0x000fe40000004100 */
[----:B------:R-:W-:Y:S02]  /*8790*/  IMAD.MOV.U32 R13, RZ, RZ, R29 ;  /* 0x000000ffff0d7224 */ /* 0x000fe400078e001d */
[----:B------:R-:W-:-:S04]  /*87a0*/  FMUL.FTZ R39, R33, R42 ;  /* 0x0000002a21277220 */ /* 0x000fc80000410000 */
[C---:B------:R-:W-:Y:S01]  /*87b0*/  FFMA.FTZ R39, R15.reuse, R38, -R39 ;  /* 0x000000260f277223 */ /* 0x040fe20000010827 */
[----:B------:R-:W-:-:S04]  /*87c0*/  FMUL.FTZ R15, R15, R42 ;  /* 0x0000002a0f0f7220 */ /* 0x000fc80000410000 */
[----:B------:R-:W-:Y:S01]  /*87d0*/  FFMA.FTZ R15, R33, R38, R15 ;  /* 0x00000026210f7223 */ /* 0x000fe2000001000f */
[----:B------:R-:W-:Y:S01]  /*87e0*/  HADD2.F32 R33, -RZ, R32.H0_H0 ;  /* 0x20000020ff217230 */ /* 0x000fe20000004100 */
[----:B------:R-:W-:Y:S01]  /*87f0*/  F2FP.F16.F32.PACK_AB R39, R39, R44 ;  /* 0x0000002c2727723e */ /* 0x000fe200000000ff */
[----:B------:R-:W-:Y:S02]  /*8800*/  HADD2.F32 R38, -RZ, R12.H0_H0 ;  /* 0x2000000cff267230 */ /* 0x000fe40000004100 */
[----:B------:R-:W-:Y:S02]  /*8810*/  HADD2.F32 R32, -RZ, R32.H1_H1 ;  /* 0x30000020ff207230 */ /* 0x000fe40000004100 */
[-C--:B------:R-:W-:Y:S01]  /*8820*/  FMUL.FTZ R41, R33, R198.reuse ;  /* 0x000000c621297220 */ /* 0x080fe20000410000 */
[----:B------:R-:W-:Y:S02]  /*8830*/  HADD2.F32 R12, -RZ, R12.H1_H1 ;  /* 0x3000000cff0c7230 */ /* 0x000fe40000004100 */
[C---:B------:R-:W-:Y:S01]  /*8840*/  FMUL.FTZ R198, R38.reuse, R198 ;  /* 0x000000c626c67220 */ /* 0x040fe20000410000 */
[----:B------:R-:W-:Y:S01]  /*8850*/  F2FP.F16.F32.PACK_AB R35, R15, R35 ;  /* 0x000000230f23723e */ /* 0x000fe200000000ff */
[----:B------:R-:W-:Y:S01]  /*8860*/  FFMA.FTZ R41, R38, R196, -R41 ;  /* 0x000000c426297223 */ /* 0x000fe20000010829 */
[----:B------:R-:W-:-:S02]  /*8870*/  IMAD.MOV.U32 R15, RZ, RZ, R39 ;  /* 0x000000ffff0f7224 */ /* 0x000fc400078e0027 */
[----:B------:R-:W-:Y:S01]  /*8880*/  FFMA.FTZ R198, R33, R196, R198 ;  /* 0x000000c421c67223 */ /* 0x000fe200000100c6 */
[-C--:B------:R-:W-:Y:S01]  /*8890*/  FMUL.FTZ R33, R32, R40.reuse ;  /* 0x0000002820217220 */ /* 0x080fe20000410000 */
[----:B------:R-:W-:-:S03]  /*88a0*/  FMUL.FTZ R40, R12, R40 ;  /* 0x000000280c287220 */ /* 0x000fc60000410000 */
[-C--:B------:R-:W-:Y:S01]  /*88b0*/  FFMA.FTZ R33, R12, R28.reuse, -R33 ;  /* 0x0000001c0c217223 */ /* 0x080fe20000010821 */
[----:B------:R-:W-:Y:S01]  /*88c0*/  FFMA.FTZ R40, R32, R28, R40 ;  /* 0x0000001c20287223 */ /* 0x000fe20000010028 */
[----:B------:R-:W-:Y:S02]  /*88d0*/  HADD2.F32 R12, -RZ, R34.H0_H0 ;  /* 0x20000022ff0c7230 */ /* 0x000fe40000004100 */
[----:B------:R-:W-:Y:S01]  /*88e0*/  HADD2.F32 R28, -RZ, R14.H0_H0 ;  /* 0x2000000eff1c7230 */ /* 0x000fe20000004100 */
[----:B------:R-:W-:Y:S01]  /*88f0*/  F2FP.F16.F32.PACK_AB R33, R33, R41 ;  /* 0x000000292121723e */ /* 0x000fe200000000ff */
[----:B------:R-:W-:Y:S02]  /*8900*/  HADD2.F32 R34, -RZ, R34.H1_H1 ;  /* 0x30000022ff227230 */ /* 0x000fe40000004100 */
[-C--:B------:R-:W-:Y:S01]  /*8910*/  FMUL.FTZ R32, R12, R197.reuse ;  /* 0x000000c50c207220 */ /* 0x080fe20000410000 */
[----:B------:R-:W-:Y:S02]  /*8920*/  HADD2.F32 R14, -RZ, R14.H1_H1 ;  /* 0x3000000eff0e7230 */ /* 0x000fe40000004100 */
[----:B------:R-:W-:Y:S01]  /*8930*/  FMUL.FTZ R197, R28, R197 ;  /* 0x000000c51cc57220 */ /* 0x000fe20000410000 */
[----:B------:R-:W-:Y:S01]  /*8940*/  F2FP.F16.F32.PACK_AB R40, R40, R198 ;  /* 0x000000c62828723e */ /* 0x000fe200000000ff */
[----:B------:R-:W-:-:S02]  /*8950*/  FFMA.FTZ R32, R28, R195, -R32 ;  /* 0x000000c31c207223 */ /* 0x000fc40000010820 */
[----:B------:R-:W-:Y:S01]  /*8960*/  FFMA.FTZ R197, R12, R195, R197 ;  /* 0x000000c30cc57223 */ /* 0x000fe200000100c5 */
[-C--:B------:R-:W-:Y:S01]  /*8970*/  FMUL.FTZ R12, R34, R31.reuse ;  /* 0x0000001f220c7220 */ /* 0x080fe20000410000 */
[----:B------:R-:W-:-:S03]  /*8980*/  FMUL.FTZ R31, R14, R31 ;  /* 0x0000001f0e1f7220 */ /* 0x000fc60000410000 */
[-C--:B------:R-:W-:Y:S01]  /*8990*/  FFMA.FTZ R12, R14, R30.reuse, -R12 ;  /* 0x0000001e0e0c7223 */ /* 0x080fe2000001080c */
[----:B------:R-:W-:-:S04]  /*89a0*/  FFMA.FTZ R31, R34, R30, R31 ;  /* 0x0000001e221f7223 */ /* 0x000fc8000001001f */
[----:B------:R-:W-:Y:S01]  /*89b0*/  F2FP.F16.F32.PACK_AB R14, R12, R32 ;  /* 0x000000200c0e723e */ /* 0x000fe200000000ff */
[----:B------:R-:W-:Y:S01]  /*89c0*/  IMAD.MOV.U32 R32, RZ, RZ, R40 ;  /* 0x000000ffff207224 */ /* 0x000fe200078e0028 */
[----:B------:R-:W-:Y:S02]  /*89d0*/  F2FP.F16.F32.PACK_AB R31, R31, R197 ;  /* 0x000000c51f1f723e */ /* 0x000fe400000000ff */
[----:B------:R-:W-:Y:S02]  /*89e0*/  MOV R12, R33 ;  /* 0x00000021000c7202 */ /* 0x000fe40000000f00 */
[----:B------:R-:W-:Y:S01]  /*89f0*/  MOV R33, R37 ;  /* 0x0000002500217202 */ /* 0x000fe20000000f00 */
[----:B------:R-:W-:-:S07]  /*8a00*/  IMAD.MOV.U32 R34, RZ, RZ, R31 ;  /* 0x000000ffff227224 */ /* 0x000fce00078e001f */
.L_x_535:
[----:B------:R-:W-:Y:S05]  /*8a10*/  BSYNC B2 ;  /* 0x0000000000027941 */ /* 0x000fea0003800000 */
.L_x_534:
[----:B------:R-:W-:-:S04]  /*8a20*/  LEA R28, P3, R8, R11, 0x1 ;  /* 0x0000000b081c7211 */ /* 0x000fc800078608ff */
[----:B--2---:R-:W-:Y:S02]  /*8a30*/  LEA.HI.X R29, R8, R117, R111, 0x1, P3 ;  /* 0x00000075081d7211 */ /* 0x004fe400018f0c6f */
[----:B------:R-:W-:-:S03]  /*8a40*/  ISETP.GE.AND P3, PT, R36, R135, PT ;  /* 0x000000872400720c */ /* 0x000fc60003f66270 */
[----:B----4-:R2:W-:Y:S10]  /*8a50*/  ST.E.128 desc[UR56][R28.64], R12 ;  /* 0x0000000c1c007985 */ /* 0x0105f4000c101d38 */
[----:B------:R-:W-:-:S05]  /*8a60*/  @!P3 IMAD.WIDE R116, R36, 0x2, R116 ;  /* 0x000000022474b825 */ /* 0x000fca00078e0274 */
[----:B---3--:R2:W-:Y:S02]  /*8a70*/  @!P3 ST.E.128 desc[UR56][R116.64], R32 ;  /* 0x000000207400b985 */ /* 0x0085e4000c101d38 */
.L_x_525:
[----:B------:R-:W-:Y:S05]  /*8a80*/  BSYNC B1 ;  /* 0x0000000000017941 */ /* 0x000fea0003800000 */
.L_x_524:
[----:B------:R-:W-:-:S03]  /*8a90*/  UMOV UR4, 0xffffffff ;  /* 0xffffffff00047882 */ /* 0x000fc60000000000 */
[----:B------:R-:W-:Y:S05]  /*8aa0*/  BRA.DIV UR4, `(.L_x_536) ;  /* 0x0000017e043c7947 */ /* 0x000fea000b800000 */
[----:B-1----:R-:W1:Y:S04]  /*8ab0*/  SHFL.IDX PT, R115, R115, 0x1, 0x1c1f ;  /* 0x003c1f0073737f89 */ /* 0x002e6800000e0000 */
[----:B------:R-:W0:Y:S02]  /*8ac0*/  SHFL.IDX PT, R118, R118, 0x1, 0x1c1f ;  /* 0x003c1f0076767f89 */ /* 0x000e2400000e0000 */
.L_x_808:
[----:B------:R-:W-:Y:S05]  /*8ad0*/  @P4 BRA `(.L_x_493) ;  /* 0x0000001c00744947 */ /* 0x000fea0003800000 */
[----:B------:R-:W-:Y:S01]  /*8ae0*/  ISETP.NE.AND P3, PT, R9, RZ, PT ;  /* 0x000000ff0900720c */ /* 0x000fe20003f65270 */
[----:B------:R-:W-:Y:S01]  /*8af0*/  BSSY B1, `(.L_x_537) ;  /* 0x0000078000017945 */ /* 0x000fe20003800000 */
[----:B0-2---:R-:W-:Y:S01]  /*8b00*/  MOV R32, R118 ;  /* 0x0000007600207202 */ /* 0x005fe20000000f00 */
[----:B-1----:R-:W-:-:S10]  /*8b10*/  IMAD.MOV.U32 R33, RZ, RZ, R115 ;  /* 0x000000ffff217224 */ /* 0x002fd400078e0073 */
[----:B------:R-:W-:Y:S05]  /*8b20*/  @!P3 BRA `(.L_x_538) ;  /* 0x0000000400d0b947 */ /* 0x000fea0003800000 */
[----:B---3--:R-:W-:Y:S01]  /*8b30*/  SEL R11, R125, R137, !P0 ;  /* 0x000000897d0b7207 */ /* 0x008fe20004000000 */
[----:B------:R-:W-:Y:S01]  /*8b40*/  BSSY B2, `(.L_x_539) ;  /* 0x000006c000027945 */ /* 0x000fe20003800000 */
[----:B----4-:R-:W-:Y:S02]  /*8b50*/  SHF.R.U32.HI R13, RZ, 0x3, R168 ;  /* 0x00000003ff0d7819 */ /* 0x010fe400000116a8 */
[----:B------:R-:W-:Y:S02]  /*8b60*/  SHF.R.S32.HI R12, RZ, 0x1f, R11 ;  /* 0x0000001fff0c7819 */ /* 0x000fe4000001140b */
[----:B------:R-:W-:Y:S02]  /*8b70*/  ISETP.GE.AND P3, PT, R16, R124, PT ;  /* 0x0000007c1000720c */ /* 0x000fe40003f66270 */
        /* <DEDUP_REMOVED lines=9> */
[----:B------:R-:W-:Y:S01]  /*8c10*/  IADD3 R11, R12, R11, RZ ;  /* 0x0000000b0c0b7210 */ /* 0x000fe20007ffe0ff */
[----:B------:R-:W-:-:S04]  /*8c20*/  IMAD R12, R18, 0x4800, R138 ;  /* 0x00004800120c7824 */ /* 0x000fc800078e028a */
[----:B------:R-:W-:Y:S02]  /*8c30*/  IMAD R28, R18, 0x4800, R11 ;  /* 0x00004800121c7824 */ /* 0x000fe400078e020b */
[--C-:B------:R-:W-:Y:S02]  /*8c40*/  IMAD R12, R12, 0x2, R2.reuse ;  /* 0x000000020c0c7824 */ /* 0x100fe400078e0202 */
[----:B------:R-:W-:-:S04]  /*8c50*/  IMAD R28, R28, 0x2, R2 ;  /* 0x000000021c1c7824 */ /* 0x000fc800078e0202 */
[----:B------:R-:W0:Y:S04]  /*8c60*/  LDS.128 R12, [R12+0x18400] ;  /* 0x018400000c0c7984 */ /* 0x000e280000000c00 */
[----:B------:R-:W1:Y:S01]  /*8c70*/  LDS.128 R28, [R28+0x18400] ;  /* 0x018400001c1c7984 */ /* 0x000e620000000c00 */
[----:B------:R-:W-:Y:S05]  /*8c80*/  @P3 BRA `(.L_x_540) ;  /* 0x00000004005c3947 */ /* 0x000fea0003800000 */
[----:B-1----:R-:W-:Y:S01]  /*8c90*/  MOV R11, R29 ;  /* 0x0000001d000b7202 */ /* 0x002fe20000000f00 */
[----:B------:R-:W-:Y:S01]  /*8ca0*/  HADD2.F32 R34, -RZ, R194.H1_H1 ;  /* 0x300000c2ff227230 */ /* 0x000fe20000004100 */
[----:B------:R-:W-:Y:S01]  /*8cb0*/  SHF.R.U64 R72, R72, 0x10, R73 ;  /* 0x0000001048487819 */ /* 0x000fe20000001249 */
[----:B0-----:R-:W-:Y:S02]  /*8cc0*/  HADD2.F32 R37, -RZ, R13.H0_H0 ;  /* 0x2000000dff257230 */ /* 0x001fe40000004100 */
[--C-:B------:R-:W-:Y:S02]  /*8cd0*/  HADD2.F32 R29, -RZ, R11.reuse.H0_H0 ;  /* 0x2000000bff1d7230 */ /* 0x100fe40000004100 */
[----:B------:R-:W-:Y:S02]  /*8ce0*/  HADD2.F32 R35, -RZ, R182.H1_H1 ;  /* 0x300000b6ff237230 */ /* 0x000fe40000004100 */
[----:B------:R-:W-:Y:S02]  /*8cf0*/  HADD2.F32 R11, -RZ, R11.H1_H1 ;  /* 0x3000000bff0b7230 */ /* 0x000fe40000004100 */
[-C--:B------:R-:W-:Y:S01]  /*8d00*/  FMUL.FTZ R38, R29, R34.reuse ;  /* 0x000000221d267220 */ /* 0x080fe20000410000 */
[----:B------:R-:W-:Y:S01]  /*8d10*/  FMUL.FTZ R34, R37, R34 ;  /* 0x0000002225227220 */ /* 0x000fe20000410000 */
[----:B------:R-:W-:-:S02]  /*8d20*/  HADD2.F32 R13, -RZ, R13.H1_H1 ;  /* 0x3000000dff0d7230 */ /* 0x000fc40000004100 */
[-C--:B------:R-:W-:Y:S01]  /*8d30*/  FFMA.FTZ R38, R37, R35.reuse, -R38 ;  /* 0x0000002325267223 */ /* 0x080fe20000010826 */
[----:B------:R-:W-:Y:S01]  /*8d40*/  FFMA.FTZ R29, R29, R35, R34 ;  /* 0x000000231d1d7223 */ /* 0x000fe20000010022 */
[----:B------:R-:W-:Y:S01]  /*8d50*/  SHF.R.U32.HI R35, RZ, 0x10, R73 ;  /* 0x00000010ff237819 */ /* 0x000fe20000011649 */
[----:B------:R-:W-:Y:S01]  /*8d60*/  HADD2.F32 R40, -RZ, R15.H0_H0 ;  /* 0x2000000fff287230 */ /* 0x000fe20000004100 */
[--C-:B------:R-:W-:Y:S01]  /*8d70*/  SHF.R.U64 R34, R60, 0x10, R61.reuse ;  /* 0x000000103c227819 */ /* 0x100fe2000000123d */
[----:B------:R-:W-:Y:S01]  /*8d80*/  HADD2.F32 R39, -RZ, R159.H1_H1 ;  /* 0x3000009fff277230 */ /* 0x000fe20000004100 */
[----:B------:R-:W-:Y:S01]  /*8d90*/  SHF.R.U32.HI R60, RZ, 0x10, R61 ;  /* 0x00000010ff3c7819 */ /* 0x000fe2000001163d */
[----:B------:R-:W-:Y:S02]  /*8da0*/  HADD2.F32 R35, -RZ, R35.H0_H0 ;  /* 0x20000023ff237230 */ /* 0x000fe40000004100 */
[----:B------:R-:W-:Y:S02]  /*8db0*/  HADD2.F32 R15, -RZ, R15.H1_H1 ;  /* 0x3000000fff0f7230 */ /* 0x000fe40000004100 */
[----:B------:R-:W-:-:S02]  /*8dc0*/  HADD2.F32 R60, -RZ, R60.H0_H0 ;  /* 0x2000003cff3c7230 */ /* 0x000fc40000004100 */
[-C--:B------:R-:W-:Y:S01]  /*8dd0*/  FMUL.FTZ R37, R11, R35.reuse ;  /* 0x000000230b257220 */ /* 0x080fe20000410000 */
[C---:B------:R-:W-:Y:S01]  /*8de0*/  FMUL.FTZ R35, R13.reuse, R35 ;  /* 0x000000230d237220 */ /* 0x040fe20000410000 */
[----:B------:R-:W-:Y:S02]  /*8df0*/  HADD2.F32 R194, -RZ, R194.H0_H0 ;  /* 0x200000c2ffc27230 */ /* 0x000fe40000004100 */
[-C--:B------:R-:W-:Y:S01]  /*8e00*/  FFMA.FTZ R13, R13, R60.reuse, -R37 ;  /* 0x0000003c0d0d7223 */ /* 0x080fe20000010825 */
[----:B------:R-:W-:Y:S01]  /*8e10*/  FFMA.FTZ R11, R11, R60, R35 ;  /* 0x0000003c0b0b7223 */ /* 0x000fe20000010023 */
[----:B------:R-:W-:Y:S02]  /*8e20*/  HADD2.F32 R35, -RZ, R193.H1_H1 ;  /* 0x300000c1ff237230 */ /* 0x000fe40000004100 */
[--C-:B------:R-:W-:Y:S01]  /*8e30*/  HADD2.F32 R37, -RZ, R31.reuse.H0_H0 ;  /* 0x2000001fff257230 */ /* 0x100fe20000004100 */
[----:B------:R-:W-:Y:S01]  /*8e40*/  F2FP.F16.F32.PACK_AB R13, R13, R38 ;  /* 0x000000260d0d723e */ /* 0x000fe200000000ff */
[----:B------:R-:W-:Y:S01]  /*8e50*/  HADD2.F32 R31, -RZ, R31.H1_H1 ;  /* 0x3000001fff1f7230 */ /* 0x000fe20000004100 */
[----:B------:R-:W-:Y:S01]  /*8e60*/  F2FP.F16.F32.PACK_AB R29, R11, R29 ;  /* 0x0000001d0b1d723e */ /* 0x000fe200000000ff */
[----:B------:R-:W-:-:S02]  /*8e70*/  HADD2.F32 R42, -RZ, R12.H0_H0 ;  /* 0x2000000cff2a7230 */ /* 0x000fc40000004100 */
[CC--:B------:R-:W-:Y:S01]  /*8e80*/  FMUL.FTZ R41, R37.reuse, R35.reuse ;  /* 0x0000002325297220 */ /* 0x0c0fe20000410000 */
[C---:B------:R-:W-:Y:S01]  /*8e90*/  FMUL.FTZ R35, R40.reuse, R35 ;  /* 0x0000002328237220 */ /* 0x040fe20000410000 */
[----:B------:R-:W-:Y:S02]  /*8ea0*/  HADD2.F32 R182, -RZ, R182.H0_H0 ;  /* 0x200000b6ffb67230 */ /* 0x000fe40000004100 */
[-C--:B------:R-:W-:Y:S01]  /*8eb0*/  FFMA.FTZ R41, R40, R39.reuse, -R41 ;  /* 0x0000002728297223 */ /* 0x080fe20000010829 */
[----:B------:R-:W-:Y:S01]  /*8ec0*/  FFMA.FTZ R35, R37, R39, R35 ;  /* 0x0000002725237223 */ /* 0x000fe20000010023 */
[--C-:B------:R-:W-:Y:S01]  /*8ed0*/  SHF.R.U64 R39, R74, 0x10, R75.reuse ;  /* 0x000000104a277819 */ /* 0x100fe2000000124b */
[----:B------:R-:W-:Y:S01]  /*8ee0*/  HADD2.F32 R72, -RZ, R72.H0_H0 ;  /* 0x20000048ff487230 */ /* 0x000fe20000004100 */
[----:B------:R-:W-:Y:S01]  /*8ef0*/  SHF.R.U32.HI R74, RZ, 0x10, R75 ;  /* 0x00000010ff4a7819 */ /* 0x000fe2000001164b */
[----:B------:R-:W-:Y:S01]  /*8f00*/  HADD2.F32 R12, -RZ, R12.H1_H1 ;  /* 0x3000000cff0c7230 */ /* 0x000fe20000004100 */
[--C-:B------:R-:W-:Y:S01]  /*8f10*/  SHF.R.U64 R37, R62, 0x10, R63.reuse ;  /* 0x000000103e257819 */ /* 0x100fe2000000123f */
[----:B------:R-:W-:Y:S01]  /*8f20*/  HADD2.F32 R34, -RZ, R34.H0_H0 ;  /* 0x20000022ff227230 */ /* 0x000fe20000004100 */
[----:B------:R-:W-:Y:S01]  /*8f30*/  SHF.R.U32.HI R62, RZ, 0x10, R63 ;  /* 0x00000010ff3e7819 */ /* 0x000fe2000001163f */
[----:B------:R-:W-:-:S02]  /*8f40*/  HADD2.F32 R74, -RZ, R74.H0_H0 ;  /* 0x2000004aff4a7230 */ /* 0x000fc40000004100 */
[----:B------:R-:W-:Y:S02]  /*8f50*/  HADD2.F32 R193, -RZ, R193.H0_H0 ;  /* 0x200000c1ffc17230 */ /* 0x000fe40000004100 */
[----:B------:R-:W-:Y:S02]  /*8f60*/  HADD2.F32 R62, -RZ, R62.H0_H0 ;  /* 0x2000003eff3e7230 */ /* 0x000fe40000004100 */
[----:B------:R-:W-:Y:S01]  /*8f70*/  FMUL.FTZ R40, R31, R74 ;  /* 0x0000004a1f287220 */ /* 0x000fe20000410000 */
[----:B------:R-:W-:Y:S02]  /*8f80*/  HADD2.F32 R159, -RZ, R159.H0_H0 ;  /* 0x2000009fff9f7230 */ /* 0x000fe40000004100 */
[----:B------:R-:W-:Y:S02]  /*8f90*/  HADD2.F32 R39, -RZ, R39.H0_H0 ;  /* 0x20000027ff277230 */ /* 0x000fe40000004100 */
[C---:B------:R-:W-:Y:S01]  /*8fa0*/  FFMA.FTZ R40, R15.reuse, R62, -R40 ;  /* 0x0000003e0f287223 */ /* 0x040fe20000010828 */
[----:B------:R-:W-:Y:S01]  /*8fb0*/  FMUL.FTZ R15, R15, R74 ;  /* 0x0000004a0f0f7220 */ /* 0x000fe20000410000 */
[----:B------:R-:W-:-:S03]  /*8fc0*/  HADD2.F32 R37, -RZ, R37.H0_H0 ;  /* 0x20000025ff257230 */ /* 0x000fc60000004100 */
[----:B------:R-:W-:Y:S01]  /*8fd0*/  FFMA.FTZ R15, R31, R62, R15 ;  /* 0x0000003e1f0f7223 */ /* 0x000fe2000001000f */
[--C-:B------:R-:W-:Y:S01]  /*8fe0*/  HADD2.F32 R31, -RZ, R28.reuse.H0_H0 ;  /* 0x2000001cff1f7230 */ /* 0x100fe20000004100 */
[----:B------:R-:W-:Y:S01]  /*8ff0*/  F2FP.F16.F32.PACK_AB R40, R40, R41 ;  /* 0x000000292828723e */ /* 0x000fe200000000ff */
[----:B------:R-:W-:Y:S02]  /*9000*/  HADD2.F32 R28, -RZ, R28.H1_H1 ;  /* 0x3000001cff1c7230 */ /* 0x000fe40000004100 */
[----:B------:R-:W-:Y:S01]  /*9010*/  F2FP.F16.F32.PACK_AB R35, R15, R35 ;  /* 0x000000230f23723e */ /* 0x000fe200000000ff */
[CC--:B------:R-:W-:Y:S01]  /*9020*/  FMUL.FTZ R43, R31.reuse, R194.reuse ;  /* 0x000000c21f2b7220 */ /* 0x0c0fe20000410000 */
[C---:B------:R-:W-:Y:S01]  /*9030*/  FMUL.FTZ R194, R42.reuse, R194 ;  /* 0x000000c22ac27220 */ /* 0x040fe20000410000 */
[----:B------:R-:W-:Y:S02]  /*9040*/  IMAD.MOV.U32 R15, RZ, RZ, R40 ;  /* 0x000000ffff0f7224 */ /* 0x000fe400078e0028 */
[-C--:B------:R-:W-:Y:S01]  /*9050*/  FFMA.FTZ R43, R42, R182.reuse, -R43 ;  /* 0x000000b62a2b7223 */ /* 0x080fe2000001082b */
        /* <DEDUP_REMOVED lines=16> */
[C---:B------:R-:W-:Y:S01]  /*9160*/  FMUL.FTZ R39, R14.reuse, R39 ;  /* 0x000000270e277220 */ /* 0x040fe20000410000 */
[----:B------:R-:W-:Y:S02]  /*9170*/  IMAD.MOV.U32 R28, RZ, RZ, R72 ;  /* 0x000000ffff1c7224 */ /* 0x000fe400078e0048 */
        /* <DEDUP_REMOVED lines=8> */
.L_x_540:
[----:B------:R-:W-:Y:S05]  /*9200*/  BSYNC B2 ;  /* 0x0000000000027941 */ /* 0x000fea0003800000 */
.L_x_539:
[----:B------:R-:W-:-:S04]  /*9210*/  LEA R34, P3, R6, R118, 0x1 ;  /* 0x0000007606227211 */ /* 0x000fc800078608ff */
[----:B------:R-:W-:Y:S02]  /*9220*/  LEA.HI.X R35, R6, R115, R113, 0x1, P3 ;  /* 0x0000007306237211 */ /* 0x000fe400018f0c71 */
[----:B------:R-:W-:-:S03]  /*9230*/  ISETP.GE.AND P3, PT, R36, R135, PT ;  /* 0x000000872400720c */ /* 0x000fc60003f66270 */
[----:B0-----:R0:W-:Y:S10]  /*9240*/  ST.E.128 desc[UR56][R34.64], R12 ;  /* 0x0000000c22007985 */ /* 0x0011f4000c101d38 */
[----:B------:R-:W-:-:S05]  /*9250*/  @!P3 IMAD.WIDE R36, R36, 0x2, R32 ;  /* 0x000000022424b825 */ /* 0x000fca00078e0220 */
[----:B-1----:R0:W-:Y:S02]  /*9260*/  @!P3 ST.E.128 desc[UR56][R36.64], R28 ;  /* 0x0000001c2400b985 */ /* 0x0021e4000c101d38 */
.L_x_538:
[----:B------:R-:W-:Y:S05]  /*9270*/  BSYNC B1 ;  /* 0x0000000000017941 */ /* 0x000fea0003800000 */
.L_x_537:
[----:B------:R-:W-:Y:S01]  /*9280*/  ISETP.NE.AND P3, PT, R26, RZ, PT ;  /* 0x000000ff1a00720c */ /* 0x000fe20003f65270 */
[----:B------:R-:W-:-:S12]  /*9290*/  BSSY B1, `(.L_x_541) ;  /* 0x0000077000017945 */ /* 0x000fd80003800000 */
[----:B------:R-:W-:Y:S05]  /*92a0*/  @!P3 BRA `(.L_x_542) ;  /* 0x0000000400d4b947 */ /* 0x000fea0003800000 */
[----:B---3--:R-:W-:Y:S01]  /*92b0*/  SEL R11, R125, R137, !P1 ;  /* 0x000000897d0b7207 */ /* 0x008fe20004800000 */
[----:B------:R-:W-:Y:S01]  /*92c0*/  BSSY B2, `(.L_x_543) ;  /* 0x0000070000027945 */ /* 0x000fe20003800000 */
[----:B0-----:R-:W-:Y:S02]  /*92d0*/  SHF.R.U32.HI R14, RZ, 0x3, R168 ;  /* 0x00000003ff0e7819 */ /* 0x001fe400000116a8 */
[----:B----4-:R-:W-:Y:S02]  /*92e0*/  SHF.R.S32.HI R12, RZ, 0x1f, R11 ;  /* 0x0000001fff0c7819 */ /* 0x010fe4000001140b */
[----:B------:R-:W-:Y:S02]  /*92f0*/  ISETP.GE.AND P4, PT, R0, R124, PT ;  /* 0x0000007c0000720c */ /* 0x000fe40003f86270 */
[----:B------:R-:W-:Y:S02]  /*9300*/  LEA.HI R11, R12, R11, RZ, 0x4 ;  /* 0x0000000b0c0b7211 */ /* 0x000fe400078f20ff */
[----:B------:R-:W-:-:S02]  /*9310*/  LEA R34, P3, R7, R118, 0x1 ;  /* 0x0000007607227211 */ /* 0x000fc400078608ff */
[----:B------:R-:W-:Y:S02]  /*9320*/  LEA.HI.SX32 R11, R11, R120, 0x1c ;  /* 0x000000780b0b7211 */ /* 0x000fe400078fe2ff */
[----:B------:R-:W-:Y:S02]  /*9330*/  LEA.HI.X R35, R7, R115, R112, 0x1, P3 ;  /* 0x0000007307237211 */ /* 0x000fe400018f0c70 */
[----:B------:R-:W-:Y:S01]  /*9340*/  SHF.R.S32.HI R12, RZ, 0x1f, R11 ;  /* 0x0000001fff0c7819 */ /* 0x000fe2000001140b */
[----:B------:R-:W-:-:S03]  /*9350*/  IMAD.SHL.U32 R36, R11, 0x8, RZ ;  /* 0x000000080b247824 */ /* 0x000fc600078e00ff */
[----:B------:R-:W-:Y:S02]  /*9360*/  LEA.HI R12, R12, R11, RZ, 0x3 ;  /* 0x0000000b0c0c7211 */ /* 0x000fe400078f18ff */
[----:B------:R-:W-:Y:S02]  /*9370*/  LOP3.LUT R11, R168, 0x38, R36, 0xf8, !PT ;  /* 0x00000038a80b7812 */ /* 0x000fe400078ef824 */
[----:B------:R-:W-:Y:S02]  /*9380*/  SHF.R.S32.HI R13, RZ, 0x3, R12 ;  /* 0x00000003ff0d7819 */ /* 0x000fe4000001140c */
[----:B------:R-:W-:Y:S02]  /*9390*/  LOP3.LUT R11, R11, R14, RZ, 0x3c, !PT ;  /* 0x0000000e0b0b7212 */ /* 0x000fe400078e3cff */
[----:B------:R-:W-:Y:S01]  /*93a0*/  ISETP.GE.AND P3, PT, R36, R135, PT ;  /* 0x000000872400720c */ /* 0x000fe20003f66270 */
[----:B------:R-:W-:-:S04]  /*93b0*/  IMAD R12, R13, 0x1800, R180 ;  /* 0x000018000d0c7824 */ /* 0x000fc800078e02b4 */
[----:B------:R-:W-:Y:S02]  /*93c0*/  IMAD.IADD R11, R12, 0x1, R11 ;  /* 0x000000010c0b7824 */ /* 0x000fe400078e020b */
[C---:B------:R-:W-:Y:S02]  /*93d0*/  IMAD R12, R18.reuse, 0x4800, R134 ;  /* 0x00004800120c7824 */ /* 0x040fe400078e0286 */
[----:B------:R-:W-:-:S03]  /*93e0*/  IMAD R28, R18, 0x4800, R11 ;  /* 0x00004800121c7824 */ /* 0x000fc600078e020b */
[----:B------:R-:W-:Y:S01]  /*93f0*/  LEA R12, R12, R2, 0x1 ;  /* 0x000000020c0c7211 */ /* 0x000fe200078e08ff */
[----:B------:R-:W-:-:S05]  /*9400*/  IMAD R28, R28, 0x2, R2 ;  /* 0x000000021c1c7824 */ /* 0x000fca00078e0202 */
[----:B------:R-:W0:Y:S04]  /*9410*/  LDS.128 R12, [R12+0x18400] ;  /* 0x018400000c0c7984 */ /* 0x000e280000000c00 */
[----:B------:R-:W1:Y:S01]  /*9420*/  LDS.128 R28, [R28+0x18400] ;  /* 0x018400001c1c7984 */ /* 0x000e620000000c00 */
[----:B------:R-:W-:Y:S05]  /*9430*/  @P4 BRA `(.L_x_544) ;  /* 0x0000000400604947 */ /* 0x000fea0003800000 */
[----:B0-----:R-:W-:Y:S01]  /*9440*/  IMAD.MOV.U32 R11, RZ, RZ, R13 ;  /* 0x000000ffff0b7224 */ /* 0x001fe200078e000d */
[----:B------:R-:W-:Y:S01]  /*9450*/  SHF.R.U64 R68, R68, 0x10, R69 ;  /* 0x0000001044447819 */ /* 0x000fe20000001245 */
[----:B------:R-:W-:Y:S01]  /*9460*/  HADD2.F32 R39, -RZ, R158.H1_H1 ;  /* 0x3000009eff277230 */ /* 0x000fe20000004100 */
[----:B------:R-:W-:Y:S01]  /*9470*/  SHF.R.U64 R56, R56, 0x10, R57 ;  /* 0x0000001038387819 */ /* 0x000fe20000001239 */
[----:B-1----:R-:W-:Y:S01]  /*9480*/  HADD2.F32 R37, -RZ, R29.H0_H0 ;  /* 0x2000001dff257230 */ /* 0x002fe20000004100 */
[----:B------:R-:W-:Y:S01]  /*9490*/  SHF.R.U64 R70, R70, 0x10, R71 ;  /* 0x0000001046467819 */ /* 0x000fe20000001247 */
[----:B------:R-:W-:Y:S01]  /*94a0*/  HADD2.F32 R38, -RZ, R11.H0_H0 ;  /* 0x2000000bff267230 */ /* 0x000fe20000004100 */
[----:B------:R-:W-:Y:S01]  /*94b0*/  SHF.R.U64 R58, R58, 0x10, R59 ;  /* 0x000000103a3a7819 */ /* 0x000fe2000000123b */
[----:B------:R-:W-:Y:S02]  /*94c0*/  HADD2.F32 R13, -RZ, R150.H1_H1 ;  /* 0x30000096ff0d7230 */ /* 0x000fe40000004100 */
[----:B------:R-:W-:Y:S01]  /*94d0*/  FMUL.FTZ R40, R37, R39 ;  /* 0x0000002725287220 */ /* 0x000fe20000410000 */
[----:B------:R-:W-:-:S02]  /*94e0*/  HADD2.F32 R158, -RZ, R158.H0_H0 ;  /* 0x2000009eff9e7230 */ /* 0x000fc40000004100 */
[C---:B------:R-:W-:Y:S01]  /*94f0*/  FMUL.FTZ R39, R38.reuse, R39 ;  /* 0x0000002726277220 */ /* 0x040fe20000410000 */
[----:B------:R-:W-:Y:S02]  /*9500*/  HADD2.F32 R150, -RZ, R150.H0_H0 ;  /* 0x20000096ff967230 */ /* 0x000fe40000004100 */
[-C--:B------:R-:W-:Y:S01]  /*9510*/  FFMA.FTZ R38, R38, R13.reuse, -R40 ;  /* 0x0000000d26267223 */ /* 0x080fe20000010828 */
[----:B------:R-:W-:Y:S01]  /*9520*/  SHF.R.U32.HI R40, RZ, 0x10, R57 ;  /* 0x00000010ff287819 */ /* 0x000fe20000011639 */
[----:B------:R-:W-:Y:S01]  /*9530*/  FFMA.FTZ R37, R37, R13, R39 ;  /* 0x0000000d25257223 */ /* 0x000fe20000010027 */
[----:B------:R-:W-:Y:S01]  /*9540*/  SHF.R.U32.HI R39, RZ, 0x10, R69 ;  /* 0x00000010ff277819 */ /* 0x000fe20000011645 */
[----:B------:R-:W-:Y:S02]  /*9550*/  HADD2.F32 R13, -RZ, R29.H1_H1 ;  /* 0x3000001dff0d7230 */ /* 0x000fe40000004100 */
[----:B------:R-:W-:Y:S02]  /*9560*/  HADD2.F32 R68, -RZ, R68.H0_H0 ;  /* 0x20000044ff447230 */ /* 0x000fe40000004100 */
[----:B------:R-:W-:-:S02]  /*9570*/  HADD2.F32 R29, -RZ, R39.H0_H0 ;  /* 0x20000027ff1d7230 */ /* 0x000fc40000004100 */
[----:B------:R-:W-:Y:S02]  /*9580*/  HADD2.F32 R39, -RZ, R11.H1_H1 ;  /* 0x3000000bff277230 */ /* 0x000fe40000004100 */
[----:B------:R-:W-:Y:S02]  /*9590*/  HADD2.F32 R11, -RZ, R40.H0_H0 ;  /* 0x20000028ff0b7230 */ /* 0x000fe40000004100 */
[-C--:B------:R-:W-:Y:S01]  /*95a0*/  FMUL.FTZ R40, R13, R29.reuse ;  /* 0x0000001d0d287220 */ /* 0x080fe20000410000 */
[----:B------:R-:W-:Y:S02]  /*95b0*/  HADD2.F32 R56, -RZ, R56.H0_H0 ;  /* 0x20000038ff387230 */ /* 0x000fe40000004100 */
[C---:B------:R-:W-:Y:S01]  /*95c0*/  FMUL.FTZ R41, R39.reuse, R29 ;  /* 0x0000001d27297220 */ /* 0x040fe20000410000 */
[----:B------:R-:W-:Y:S02]  /*95d0*/  HADD2.F32 R70, -RZ, R70.H0_H0 ;  /* 0x20000046ff467230 */ /* 0x000fe40000004100 */
[----:B------:R-:W-:Y:S01]  /*95e0*/  FFMA.FTZ R29, R39, R11, -R40 ;  /* 0x0000000b271d7223 */ /* 0x000fe20000010828 */
[----:B------:R-:W-:-:S02]  /*95f0*/  HADD2.F32 R40, -RZ, R151.H1_H1 ;  /* 0x30000097ff287230 */ /* 0x000fc40000004100 */
[----:B------:R-:W-:Y:S01]  /*9600*/  FFMA.FTZ R11, R13, R11, R41 ;  /* 0x0000000b0d0b7223 */ /* 0x000fe20000010029 */
[----:B------:R-:W-:Y:S01]  /*9610*/  MOV R13, R15 ;  /* 0x0000000f000d7202 */ /* 0x000fe20000000f00 */
[----:B------:R-:W-:Y:S01]  /*9620*/  HADD2.F32 R15, -RZ, R31.H0_H0 ;  /* 0x2000001fff0f7230 */ /* 0x000fe20000004100 */
[----:B------:R-:W-:Y:S01]  /*9630*/  F2FP.F16.F32.PACK_AB R29, R29, R38 ;  /* 0x000000261d1d723e */ /* 0x000fe200000000ff */
[----:B------:R-:W-:Y:S01]  /*9640*/  HADD2.F32 R41, -RZ, R149.H1_H1 ;  /* 0x30000095ff297230 */ /* 0x000fe20000004100 */
[----:B------:R-:W-:Y:S01]  /*9650*/  F2FP.F16.F32.PACK_AB R11, R11, R37 ;  /* 0x000000250b0b723e */ /* 0x000fe200000000ff */
[--C-:B------:R-:W-:Y:S02]  /*9660*/  HADD2.F32 R39, -RZ, R13.reuse.H0_H0 ;  /* 0x2000000dff277230 */ /* 0x100fe40000004100 */
[----:B------:R-:W-:Y:S01]  /*9670*/  FMUL.FTZ R42, R15, R40 ;  /* 0x000000280f2a7220 */ /* 0x000fe20000410000 */
[----:B------:R-:W-:Y:S02]  /*9680*/  HADD2.F32 R13, -RZ, R13.H1_H1 ;  /* 0x3000000dff0d7230 */ /* 0x000fe40000004100 */
[----:B------:R-:W-:-:S02]  /*9690*/  HADD2.F32 R151, -RZ, R151.H0_H0 ;  /* 0x20000097ff977230 */ /* 0x000fc40000004100 */
[C---:B------:R-:W-:Y:S01]  /*96a0*/  FMUL.FTZ R40, R39.reuse, R40 ;  /* 0x0000002827287220 */ /* 0x040fe20000410000 */
[-C--:B------:R-:W-:Y:S01]  /*96b0*/  FFMA.FTZ R42, R39, R41.reuse, -R42 ;  /* 0x00000029272a7223 */ /* 0x080fe2000001082a */
[----:B------:R-:W-:Y:S01]  /*96c0*/  SHF.R.U32.HI R39, RZ, 0x10, R71 ;  /* 0x00000010ff277819 */ /* 0x000fe20000011647 */
[----:B------:R-:W-:Y:S02]  /*96d0*/  HADD2.F32 R149, -RZ, R149.H0_H0 ;  /* 0x20000095ff957230 */ /* 0x000fe40000004100 */
[----:B------:R-:W-:Y:S01]  /*96e0*/  FFMA.FTZ R40, R15, R41, R40 ;  /* 0x000000290f287223 */ /* 0x000fe20000010028 */
[----:B------:R-:W-:Y:S02]  /*96f0*/  HADD2.F32 R15, -RZ, R31.H1_H1 ;  /* 0x3000001fff0f7230 */ /* 0x000fe40000004100 */
[----:B------:R-:W-:Y:S01]  /*9700*/  HADD2.F32 R31, -RZ, R39.H0_H0 ;  /* 0x20000027ff1f7230 */ /* 0x000fe20000004100 */
[----:B------:R-:W-:Y:S01]  /*9710*/  SHF.R.U32.HI R39, RZ, 0x10, R59 ;  /* 0x00000010ff277819 */ /* 0x000fe2000001163b */
[----:B------:R-:W-:-:S03]  /*9720*/  HADD2.F32 R58, -RZ, R58.H0_H0 ;  /* 0x2000003aff3a7230 */ /* 0x000fc60000004100 */
[-C--:B------:R-:W-:Y:S01]  /*9730*/  FMUL.FTZ R41, R15, R31.reuse ;  /* 0x0000001f0f297220 */ /* 0x080fe20000410000 */
[----:B------:R-:W-:Y:S02]  /*9740*/  HADD2.F32 R39, -RZ, R39.H0_H0 ;  /* 0x20000027ff277230 */ /* 0x000fe40000004100 */
[----:B------:R-:W-:-:S03]  /*9750*/  FMUL.FTZ R31, R13, R31 ;  /* 0x0000001f0d1f7220 */ /* 0x000fc60000410000 */
[-C--:B------:R-:W-:Y:S01]  /*9760*/  FFMA.FTZ R41, R13, R39.reuse, -R41 ;  /* 0x000000270d297223 */ /* 0x080fe20000010829 */
[----:B------:R-:W-:Y:S01]  /*9770*/  FFMA.FTZ R31, R15, R39, R31 ;  /* 0x000000270f1f7223 */ /* 0x000fe2000001001f */
[----:B------:R-:W-:Y:S02]  /*9780*/  HADD2.F32 R13, -RZ, R28.H0_H0 ;  /* 0x2000001cff0d7230 */ /* 0x000fe40000004100 */
[----:B------:R-:W-:Y:S02]  /*9790*/  HADD2.F32 R15, -RZ, R12.H0_H0 ;  /* 0x2000000cff0f7230 */ /* 0x000fe40000004100 */
[----:B------:R-:W-:Y:S02]  /*97a0*/  HADD2.F32 R28, -RZ, R28.H1_H1 ;  /* 0x3000001cff1c7230 */ /* 0x000fe40000004100 */
[-C--:B------:R-:W-:Y:S01]  /*97b0*/  FMUL.FTZ R39, R13, R158.reuse ;  /* 0x0000009e0d277220 */ /* 0x080fe20000410000 */
[----:B------:R-:W-:Y:S02]  /*97c0*/  HADD2.F32 R12, -RZ, R12.H1_H1 ;  /* 0x3000000cff0c7230 */ /* 0x000fe40000004100 */
[----:B------:R-:W-:Y:S01]  /*97d0*/  FMUL.FTZ R158, R15, R158 ;  /* 0x0000009e0f9e7220 */ /* 0x000fe20000410000 */
[----:B------:R-:W-:Y:S01]  /*97e0*/  F2FP.F16.F32.PACK_AB R31, R31, R40 ;  /* 0x000000281f1f723e */ /* 0x000fe200000000ff */
[----:B------:R-:W-:Y:S01]  /*97f0*/  FFMA.FTZ R39, R15, R150, -R39 ;  /* 0x000000960f277223 */ /* 0x000fe20000010827 */
[----:B------:R-:W-:-:S02]  /*9800*/  HADD2.F32 R15, -RZ, R14.H0_H0 ;  /* 0x2000000eff0f7230 */ /* 0x000fc40000004100 */
[----:B------:R-:W-:Y:S01]  /*9810*/  FFMA.FTZ R158, R13, R150, R158 ;  /* 0x000000960d9e7223 */ /* 0x000fe2000001009e */
[-C--:B------:R-:W-:Y:S01]  /*9820*/  FMUL.FTZ R13, R28, R68.reuse ;  /* 0x000000441c0d7220 */ /* 0x080fe20000410000 */
[C---:B------:R-:W-:Y:S01]  /*9830*/  FMUL.FTZ R68, R12.reuse, R68 ;  /* 0x000000440c447220 */ /* 0x040fe20000410000 */
[----:B------:R-:W-:Y:S02]  /*9840*/  HADD2.F32 R14, -RZ, R14.H1_H1 ;  /* 0x3000000eff0e7230 */ /* 0x000fe40000004100 */
[-C--:B------:R-:W-:Y:S01]  /*9850*/  FFMA.FTZ R13, R12, R56.reuse, -R13 ;  /* 0x000000380c0d7223 */ /* 0x080fe2000001080d */
[--C-:B------:R-:W-:Y:S02]  /*9860*/  HADD2.F32 R12, -RZ, R30.reuse.H0_H0 ;  /* 0x2000001eff0c7230 */ /* 0x100fe40000004100 */
[----:B------:R-:W-:Y:S01]  /*9870*/  FFMA.FTZ R68, R28, R56, R68 ;  /* 0x000000381c447223 */ /* 0x000fe20000010044 */
[----:B------:R-:W-:Y:S02]  /*9880*/  HADD2.F32 R30, -RZ, R30.H1_H1 ;  /* 0x3000001eff1e7230 */ /* 0x000fe40000004100 */
[-C--:B------:R-:W-:Y:S01]  /*9890*/  FMUL.FTZ R28, R12, R151.reuse ;  /* 0x000000970c1c7220 */ /* 0x080fe20000410000 */
[----:B------:R-:W-:Y:S01]  /*98a0*/  FMUL.FTZ R151, R15, R151 ;  /* 0x000000970f977220 */ /* 0x000fe20000410000 */
[----:B------:R-:W-:-:S02]  /*98b0*/  F2FP.F16.F32.PACK_AB R68, R68, R158 ;  /* 0x0000009e4444723e */ /* 0x000fc400000000ff */
[-C--:B------:R-:W-:Y:S01]  /*98c0*/  FFMA.FTZ R28, R15, R149.reuse, -R28 ;  /* 0x000000950f1c7223 */ /* 0x080fe2000001081c */
[----:B------:R-:W-:Y:S01]  /*98d0*/  FFMA.FTZ R151, R12, R149, R151 ;  /* 0x000000950c977223 */ /* 0x000fe20000010097 */
[-C--:B------:R-:W-:Y:S01]  /*98e0*/  FMUL.FTZ R12, R30, R70.reuse ;  /* 0x000000461e0c7220 */ /* 0x080fe20000410000 */
[C---:B------:R-:W-:Y:S01]  /*98f0*/  FMUL.FTZ R70, R14.reuse, R70 ;  /* 0x000000460e467220 */ /* 0x040fe20000410000 */
[----:B------:R-:W-:Y:S02]  /*9900*/  F2FP.F16.F32.PACK_AB R15, R41, R42 ;  /* 0x0000002a290f723e */ /* 0x000fe400000000ff */
[-C--:B------:R-:W-:Y:S01]  /*9910*/  FFMA.FTZ R12, R14, R58.reuse, -R12 ;  /* 0x0000003a0e0c7223 */ /* 0x080fe2000001080c */
[----:B------:R-:W-:Y:S01]  /*9920*/  FFMA.FTZ R70, R30, R58, R70 ;  /* 0x0000003a1e467223 */ /* 0x000fe20000010046 */
[----:B------:R-:W-:Y:S01]  /*9930*/  F2FP.F16.F32.PACK_AB R14, R13, R39 ;  /* 0x000000270d0e723e */ /* 0x000fe200000000ff */
[----:B------:R-:W-:Y:S02]  /*9940*/  IMAD.MOV.U32 R13, RZ, RZ, R29 ;  /* 0x000000ffff0d7224 */ /* 0x000fe400078e001d */
[----:B------:R-:W-:Y:S01]  /*9950*/  F2FP.F16.F32.PACK_AB R30, R12, R28 ;  /* 0x0000001c0c1e723e */ /* 0x000fe200000000ff */
[----:B------:R-:W-:Y:S01]  /*9960*/  IMAD.MOV.U32 R29, RZ, RZ, R11 ;  /* 0x000000ffff1d7224 */ /* 0x000fe200078e000b */
[----:B------:R-:W-:Y:S01]  /*9970*/  F2FP.F16.F32.PACK_AB R70, R70, R151 ;  /* 0x000000974646723e */ /* 0x000fe200000000ff */
[----:B------:R-:W-:Y:S01]  /*9980*/  IMAD.MOV.U32 R12, RZ, RZ, R14 ;  /* 0x000000ffff0c7224 */ /* 0x000fe200078e000e */
[----:B------:R-:W-:Y:S01]  /*9990*/  MOV R28, R68 ;  /* 0x00000044001c7202 */ /* 0x000fe20000000f00 */
[----:B------:R-:W-:Y:S01]  /*99a0*/  IMAD.MOV.U32 R14, RZ, RZ, R30 ;  /* 0x000000ffff0e7224 */ /* 0x000fe200078e001e */
[----:B------:R-:W-:-:S07]  /*99b0*/  MOV R30, R70 ;  /* 0x00000046001e7202 */ /* 0x000fce0000000f00 */
.L_x_544:
[----:B------:R-:W-:Y:S05]  /*99c0*/  BSYNC B2 ;  /* 0x0000000000027941 */ /* 0x000fea0003800000 */
.L_x_543:
[----:B------:R-:W-:Y:S01]  /*99d0*/  @!P3 IMAD.WIDE R36, R36, 0x2, R32 ;  /* 0x000000022424b825 */ /* 0x000fe200078e0220 */
[----:B0-----:R2:W-:Y:S04]  /*99e0*/  ST.E.128 desc[UR56][R34.64], R12 ;  /* 0x0000000c22007985 */ /* 0x0015e8000c101d38 */
[----:B-1----:R2:W-:Y:S02]  /*99f0*/  @!P3 ST.E.128 desc[UR56][R36.64], R28 ;  /* 0x0000001c2400b985 */ /* 0x0025e4000c101d38 */
.L_x_542:
[----:B------:R-:W-:Y:S05]  /*9a00*/  BSYNC B1 ;  /* 0x0000000000017941 */ /* 0x000fea0003800000 */
.L_x_541:
[----:B------:R-:W-:-:S13]  /*9a10*/  ISETP.NE.AND P3, PT, R27, RZ, PT ;  /* 0x000000ff1b00720c */ /* 0x000fda0003f65270 */
[----:B------:R-:W-:Y:S05]  /*9a20*/  @!P3 BRA `(.L_x_493) ;  /* 0x0000000c00a0b947 */ /* 0x000fea0003800000 */
[----:B---3--:R-:W3:Y:S01]  /*9a30*/  LDL R11, [R1+0x38] ;  /* 0x00003800010b7983 */ /* 0x008ee20000100800 */
[----:B0-2---:R-:W-:Y:S01]  /*9a40*/  SHF.R.U32.HI R14, RZ, 0x3, R168 ;  /* 0x00000003ff0e7819 */ /* 0x005fe200000116a8 */
[----:B------:R-:W-:Y:S01]  /*9a50*/  BSSY B1, `(.L_x_545) ;  /* 0x000006c000017945 */ /* 0x000fe20003800000 */
[----:B------:R-:W-:-:S04]  /*9a60*/  LEA R34, P3, R8, R118, 0x1 ;  /* 0x0000007608227211 */ /* 0x000fc800078608ff */
[----:B------:R-:W-:Y:S02]  /*9a70*/  LEA.HI.X R35, R8, R115, R111, 0x1, P3 ;  /* 0x0000007308237211 */ /* 0x000fe400018f0c6f */
[----:B------:R-:W-:Y:S02]  /*9a80*/  ISETP.GE.AND P3, PT, R3, R124, PT ;  /* 0x0000007c0300720c */ /* 0x000fe40003f66270 */
[----:B---3--:R-:W-:-:S04]  /*9a90*/  LOP3.LUT P4, RZ, R11, 0x1, RZ, 0xc0, !PT ;  /* 0x000000010bff7812 */ /* 0x008fc8000788c0ff */
[----:B------:R-:W-:-:S04]  /*9aa0*/  SEL R137, R125, R137, !P4 ;  /* 0x000000897d897207 */ /* 0x000fc80006000000 */
[----:B----4-:R-:W-:-:S04]  /*9ab0*/  SHF.R.S32.HI R12, RZ, 0x1f, R137 ;  /* 0x0000001fff0c7819 */ /* 0x010fc80000011489 */
        /* <DEDUP_REMOVED lines=17> */
[----:B------:R-:W-:Y:S01]  /*9bd0*/  SHF.R.U64 R37, R64, 0x10, R65 ;  /* 0x0000001040257819 */ /* 0x000fe20000001241 */
[----:B-1----:R-:W-:Y:S01]  /*9be0*/  IMAD.MOV.U32 R40, RZ, RZ, R29 ;  /* 0x000000ffff287224 */ /* 0x002fe200078e001d */
[----:B------:R-:W-:Y:S01]  /*9bf0*/  SHF.R.U32.HI R64, RZ, 0x10, R65 ;  /* 0x00000010ff407819 */ /* 0x000fe20000011641 */
[----:B------:R-:W-:Y:S01]  /*9c00*/  HADD2.F32 R46, -RZ, R148.H1_H1 ;  /* 0x30000094ff2e7230 */ /* 0x000fe20000004100 */
[--C-:B------:R-:W-:Y:S01]  /*9c10*/  SHF.R.U64 R36, R52, 0x10, R53.reuse ;  /* 0x0000001034247819 */ /* 0x100fe20000001235 */
[----:B0-----:R-:W-:Y:S01]  /*9c20*/  HADD2.F32 R42, -RZ, R13.H1_H1 ;  /* 0x3000000dff2a7230 */ /* 0x001fe20000004100 */
[----:B------:R-:W-:Y:S01]  /*9c30*/  SHF.R.U32.HI R52, RZ, 0x10, R53 ;  /* 0x00000010ff347819 */ /* 0x000fe20000011635 */
[--C-:B------:R-:W-:Y:S01]  /*9c40*/  HADD2.F32 R41, -RZ, R40.reuse.H0_H0 ;  /* 0x20000028ff297230 */ /* 0x100fe20000004100 */
[----:B------:R-:W-:Y:S01]  /*9c50*/  MOV R29, R15 ;  /* 0x0000000f001d7202 */ /* 0x000fe20000000f00 */
[----:B------:R-:W-:Y:S01]  /*9c60*/  HADD2.F32 R40, -RZ, R40.H1_H1 ;  /* 0x30000028ff287230 */ /* 0x000fe20000004100 */
[----:B------:R-:W-:Y:S01]  /*9c70*/  SHF.R.U64 R39, R66, 0x10, R67 ;  /* 0x0000001042277819 */ /* 0x000fe20000001243 */
[----:B------:R-:W-:-:S02]  /*9c80*/  HADD2.F32 R45, -RZ, R64.H0_H0 ;  /* 0x20000040ff2d7230 */ /* 0x000fc40000004100 */
[-C--:B------:R-:W-:Y:S01]  /*9c90*/  FMUL.FTZ R48, R41, R46.reuse ;  /* 0x0000002e29307220 */ /* 0x080fe20000410000 */
[----:B------:R-:W-:Y:S01]  /*9ca0*/  HADD2.F32 R15, -RZ, R13.H0_H0 ;  /* 0x2000000dff0f7230 */ /* 0x000fe20000004100 */
[----:B------:R-:W-:Y:S01]  /*9cb0*/  SHF.R.U32.HI R66, RZ, 0x10, R67 ;  /* 0x00000010ff427819 */ /* 0x000fe20000011643 */
[----:B------:R-:W-:Y:S02]  /*9cc0*/  HADD2.F32 R44, -RZ, R144.H1_H1 ;  /* 0x30000090ff2c7230 */ /* 0x000fe40000004100 */
[-C--:B------:R-:W-:Y:S01]  /*9cd0*/  FMUL.FTZ R47, R40, R45.reuse ;  /* 0x0000002d282f7220 */ /* 0x080fe20000410000 */
[----:B------:R-:W-:Y:S02]  /*9ce0*/  HADD2.F32 R43, -RZ, R52.H0_H0 ;  /* 0x20000034ff2b7230 */ /* 0x000fe40000004100 */
[C---:B------:R-:W-:Y:S01]  /*9cf0*/  FMUL.FTZ R46, R15.reuse, R46 ;  /* 0x0000002e0f2e7220 */ /* 0x040fe20000410000 */
[----:B------:R-:W-:Y:S01]  /*9d00*/  FMUL.FTZ R45, R42, R45 ;  /* 0x0000002d2a2d7220 */ /* 0x000fe20000410000 */
[----:B------:R-:W-:Y:S01]  /*9d10*/  SHF.R.U64 R38, R54, 0x10, R55 ;  /* 0x0000001036267819 */ /* 0x000fe20000001237 */
[-C--:B------:R-:W-:Y:S01]  /*9d20*/  FFMA.FTZ R15, R15, R44.reuse, -R48 ;  /* 0x0000002c0f0f7223 */ /* 0x080fe20000010830 */
[----:B------:R-:W-:Y:S01]  /*9d30*/  FFMA.FTZ R13, R41, R44, R46 ;  /* 0x0000002c290d7223 */ /* 0x000fe2000001002e */
[----:B------:R-:W-:Y:S01]  /*9d40*/  FFMA.FTZ R40, R40, R43, R45 ;  /* 0x0000002b28287223 */ /* 0x000fe2000001002d */
[----:B------:R-:W-:Y:S01]  /*9d50*/  SHF.R.U32.HI R54, RZ, 0x10, R55 ;  /* 0x00000010ff367819 */ /* 0x000fe20000011637 */
[----:B------:R-:W-:-:S02]  /*9d60*/  HADD2.F32 R46, -RZ, R31.H1_H1 ;  /* 0x3000001fff2e7230 */ /* 0x000fc40000004100 */
[----:B------:R-:W-:Y:S01]  /*9d70*/  FFMA.FTZ R42, R42, R43, -R47 ;  /* 0x0000002b2a2a7223 */ /* 0x000fe2000001082f */
[----:B------:R-:W-:Y:S02]  /*9d80*/  HADD2.F32 R45, -RZ, R66.H0_H0 ;  /* 0x20000042ff2d7230 */ /* 0x000fe40000004100 */
[----:B------:R-:W-:Y:S02]  /*9d90*/  HADD2.F32 R50, -RZ, R147.H1_H1 ;  /* 0x30000093ff327230 */ /* 0x000fe40000004100 */
[----:B------:R-:W-:Y:S02]  /*9da0*/  HADD2.F32 R41, -RZ, R31.H0_H0 ;  /* 0x2000001fff297230 */ /* 0x000fe40000004100 */
[----:B------:R-:W-:Y:S01]  /*9db0*/  FMUL.FTZ R47, R46, R45 ;  /* 0x0000002d2e2f7220 */ /* 0x000fe20000410000 */
[--C-:B------:R-:W-:Y:S01]  /*9dc0*/  HADD2.F32 R44, -RZ, R29.reuse.H1_H1 ;  /* 0x3000001dff2c7230 */ /* 0x100fe20000004100 */
[----:B------:R-:W-:Y:S01]  /*9dd0*/  F2FP.F16.F32.PACK_AB R15, R42, R15 ;  /* 0x0000000f2a0f723e */ /* 0x000fe200000000ff */
[----:B------:R-:W-:-:S02]  /*9de0*/  HADD2.F32 R31, -RZ, R29.H0_H0 ;  /* 0x2000001dff1f7230 */ /* 0x000fc40000004100 */
[-C--:B------:R-:W-:Y:S01]  /*9df0*/  FMUL.FTZ R52, R41, R50.reuse ;  /* 0x0000003229347220 */ /* 0x080fe20000410000 */
[----:B------:R-:W-:Y:S02]  /*9e00*/  HADD2.F32 R48, -RZ, R146.H1_H1 ;  /* 0x30000092ff307230 */ /* 0x000fe40000004100 */
[----:B------:R-:W-:Y:S01]  /*9e10*/  FMUL.FTZ R45, R44, R45 ;  /* 0x0000002d2c2d7220 */ /* 0x000fe20000410000 */
[----:B------:R-:W-:Y:S02]  /*9e20*/  HADD2.F32 R43, -RZ, R54.H0_H0 ;  /* 0x20000036ff2b7230 */ /* 0x000fe40000004100 */
[C---:B------:R-:W-:Y:S01]  /*9e30*/  FMUL.FTZ R50, R31.reuse, R50 ;  /* 0x000000321f327220 */ /* 0x040fe20000410000 */
[----:B------:R-:W-:Y:S02]  /*9e40*/  HADD2.F32 R148, -RZ, R148.H0_H0 ;  /* 0x20000094ff947230 */ /* 0x000fe40000004100 */
[----:B------:R-:W-:Y:S01]  /*9e50*/  FFMA.FTZ R29, R31, R48, -R52 ;  /* 0x000000301f1d7223 */ /* 0x000fe20000010834 */
[----:B------:R-:W-:-:S02]  /*9e60*/  HADD2.F32 R146, -RZ, R146.H0_H0 ;  /* 0x20000092ff927230 */ /* 0x000fc40000004100 */
[-C--:B------:R-:W-:Y:S01]  /*9e70*/  FFMA.FTZ R44, R44, R43.reuse, -R47 ;  /* 0x0000002b2c2c7223 */ /* 0x080fe2000001082f */
[----:B------:R-:W-:Y:S01]  /*9e80*/  FFMA.FTZ R46, R46, R43, R45 ;  /* 0x0000002b2e2e7223 */ /* 0x000fe2000001002d */
[----:B------:R-:W-:Y:S01]  /*9e90*/  FFMA.FTZ R31, R41, R48, R50 ;  /* 0x00000030291f7223 */ /* 0x000fe20000010032 */
[--C-:B------:R-:W-:Y:S02]  /*9ea0*/  HADD2.F32 R43, -RZ, R28.reuse.H0_H0 ;  /* 0x2000001cff2b7230 */ /* 0x100fe40000004100 */
[----:B------:R-:W-:Y:S01]  /*9eb0*/  HADD2.F32 R48, -RZ, R37.H0_H0 ;  /* 0x20000025ff307230 */ /* 0x000fe20000004100 */
[----:B------:R-:W-:Y:S01]  /*9ec0*/  F2FP.F16.F32.PACK_AB R44, R44, R29 ;  /* 0x0000001d2c2c723e */ /* 0x000fe200000000ff */
[----:B------:R-:W-:Y:S01]  /*9ed0*/  HADD2.F32 R45, -RZ, R28.H1_H1 ;  /* 0x3000001cff2d7230 */ /* 0x000fe20000004100 */
[----:B------:R-:W-:Y:S01]  /*9ee0*/  F2FP.F16.F32.PACK_AB R29, R40, R13 ;  /* 0x0000000d281d723e */ /* 0x000fe200000000ff */
[--C-:B------:R-:W-:Y:S01]  /*9ef0*/  HADD2.F32 R41, -RZ, R12.reuse.H1_H1 ;  /* 0x3000000cff297230 */ /* 0x100fe20000004100 */
[----:B------:R-:W-:Y:S01]  /*9f00*/  F2FP.F16.F32.PACK_AB R31, R46, R31 ;  /* 0x0000001f2e1f723e */ /* 0x000fe200000000ff */
[----:B------:R-:W-:-:S02]  /*9f10*/  HADD2.F32 R37, -RZ, R12.H0_H0 ;  /* 0x2000000cff257230 */ /* 0x000fc40000004100 */
[----:B------:R-:W-:Y:S01]  /*9f20*/  FMUL.FTZ R12, R43, R148 ;  /* 0x000000942b0c7220 */ /* 0x000fe20000410000 */
[----:B------:R-:W-:Y:S02]  /*9f30*/  HADD2.F32 R36, -RZ, R36.H0_H0 ;  /* 0x20000024ff247230 */ /* 0x000fe40000004100 */
[-C--:B------:R-:W-:Y:S01]  /*9f40*/  FMUL.FTZ R50, R45, R48.reuse ;  /* 0x000000302d327220 */ /* 0x080fe20000410000 */
[----:B------:R-:W-:Y:S01]  /*9f50*/  FMUL.FTZ R48, R41, R48 ;  /* 0x0000003029307220 */ /* 0x000fe20000410000 */
[C---:B------:R-:W-:Y:S01]  /*9f60*/  FMUL.FTZ R28, R37.reuse, R148 ;  /* 0x00000094251c7220 */ /* 0x040fe20000410000 */
[----:B------:R-:W-:Y:S01]  /*9f70*/  FFMA.FTZ R12, R37, R146, -R12 ;  /* 0x00000092250c7223 */ /* 0x000fe2000001080c */
[-C--:B------:R-:W-:Y:S01]  /*9f80*/  FFMA.FTZ R37, R41, R36.reuse, -R50 ;  /* 0x0000002429257223 */ /* 0x080fe20000010832 */
[----:B------:R-:W-:Y:S01]  /*9f90*/  FFMA.FTZ R41, R45, R36, R48 ;  /* 0x000000242d297223 */ /* 0x000fe20000010030 */
[----:B------:R-:W-:Y:S02]  /*9fa0*/  HADD2.F32 R45, -RZ, R39.H0_H0 ;  /* 0x20000027ff2d7230 */ /* 0x000fe40000004100 */
[----:B------:R-:W-:Y:S01]  /*9fb0*/  FFMA.FTZ R28, R43, R146, R28 ;  /* 0x000000922b1c7223 */ /* 0x000fe2000001001c */
[----:B------:R-:W-:Y:S01]  /*9fc0*/  HADD2.F32 R39, -RZ, R30.H0_H0 ;  /* 0x2000001eff277230 */ /* 0x000fe20000004100 */
[----:B------:R-:W-:Y:S01]  /*9fd0*/  F2FP.F16.F32.PACK_AB R12, R37, R12 ;  /* 0x0000000c250c723e */ /* 0x000fe200000000ff */
[----:B------:R-:W-:-:S02]  /*9fe0*/  HADD2.F32 R144, -RZ, R144.H0_H0 ;  /* 0x20000090ff907230 */ /* 0x000fc40000004100 */
[----:B------:R-:W-:Y:S01]  /*9ff0*/  HADD2.F32 R36, -RZ, R14.H0_H0 ;  /* 0x2000000eff247230 */ /* 0x000fe20000004100 */
[----:B------:R-:W-:Y:S01]  /*a000*/  F2FP.F16.F32.PACK_AB R28, R41, R28 ;  /* 0x0000001c291c723e */ /* 0x000fe200000000ff */
[----:B------:R-:W-:Y:S02]  /*a010*/  HADD2.F32 R30, -RZ, R30.H1_H1 ;  /* 0x3000001eff1e7230 */ /* 0x000fe40000004100 */
[-C--:B------:R-:W-:Y:S01]  /*a020*/  FMUL.FTZ R47, R39, R144.reuse ;  /* 0x00000090272f7220 */ /* 0x080fe20000410000 */
[----:B------:R-:W-:Y:S02]  /*a030*/  HADD2.F32 R14, -RZ, R14.H1_H1 ;  /* 0x3000000eff0e7230 */ /* 0x000fe40000004100 */
[----:B------:R-:W-:Y:S01]  /*a040*/  FMUL.FTZ R144, R36, R144 ;  /* 0x0000009024907220 */ /* 0x000fe20000410000 */
[----:B------:R-:W-:Y:S02]  /*a050*/  HADD2.F32 R147, -RZ, R147.H0_H0 ;  /* 0x20000093ff937230 */ /* 0x000fe40000004100 */
[----:B------:R-:W-:Y:S01]  /*a060*/  FMUL.FTZ R49, R30, R45 ;  /* 0x0000002d1e317220 */ /* 0x000fe20000410000 */
[----:B------:R-:W-:-:S02]  /*a070*/  HADD2.F32 R43, -RZ, R38.H0_H0 ;  /* 0x20000026ff2b7230 */ /* 0x000fc40000004100 */
[----:B------:R-:W-:Y:S01]  /*a080*/  FMUL.FTZ R45, R14, R45 ;  /* 0x0000002d0e2d7220 */ /* 0x000fe20000410000 */
[----:B------:R-:W-:Y:S02]  /*a090*/  IMAD.MOV.U32 R13, RZ, RZ, R15 ;  /* 0x000000ffff0d7224 */ /* 0x000fe400078e000f */
[-C--:B------:R-:W-:Y:S01]  /*a0a0*/  FFMA.FTZ R47, R36, R147.reuse, -R47 ;  /* 0x00000093242f7223 */ /* 0x080fe2000001082f */
[----:B------:R-:W-:Y:S01]  /*a0b0*/  FFMA.FTZ R144, R39, R147, R144 ;  /* 0x0000009327907223 */ /* 0x000fe20000010090 */
[-C--:B------:R-:W-:Y:S01]  /*a0c0*/  FFMA.FTZ R14, R14, R43.reuse, -R49 ;  /* 0x0000002b0e0e7223 */ /* 0x080fe20000010831 */
[----:B------:R-:W-:Y:S01]  /*a0d0*/  FFMA.FTZ R45, R30, R43, R45 ;  /* 0x0000002b1e2d7223 */ /* 0x000fe2000001002d */
[----:B------:R-:W-:-:S03]  /*a0e0*/  IMAD.MOV.U32 R15, RZ, RZ, R44 ;  /* 0x000000ffff0f7224 */ /* 0x000fc600078e002c */
[----:B------:R-:W-:Y:S02]  /*a0f0*/  F2FP.F16.F32.PACK_AB R14, R14, R47 ;  /* 0x0000002f0e0e723e */ /* 0x000fe400000000ff */
[----:B------:R-:W-:-:S07]  /*a100*/  F2FP.F16.F32.PACK_AB R30, R45, R144 ;  /* 0x000000902d1e723e */ /* 0x000fce00000000ff */
.L_x_546:
[----:B------:R-:W-:Y:S05]  /*a110*/  BSYNC B1 ;  /* 0x0000000000017941 */ /* 0x000fea0003800000 */
.L_x_545:
[----:B0-----:R0:W-:Y:S01]  /*a120*/  ST.E.128 desc[UR56][R34.64], R12 ;  /* 0x0000000c22007985 */ /* 0x0011e2000c101d38 */
[----:B------:R-:W-:-:S13]  /*a130*/  ISETP.GE.AND P3, PT, R11, R135, PT ;  /* 0x000000870b00720c */ /* 0x000fda0003f66270 */
[----:B------:R-:W-:Y:S05]  /*a140*/  @P3 BRA `(.L_x_493) ;  /* 0x0000000400d83947 */ /* 0x000fea0003800000 */
[----:B------:R-:W-:-:S05]  /*a150*/  IMAD.WIDE R32, R11, 0x2, R32 ;  /* 0x000000020b207825 */ /* 0x000fca00078e0220 */
[----:B-1----:R1:W-:Y:S01]  /*a160*/  ST.E.128 desc[UR56][R32.64], R28 ;  /* 0x0000001c20007985 */ /* 0x0023e2000c101d38 */
[----:B------:R-:W-:Y:S05]  /*a170*/  BRA `(.L_x_493) ;  /* 0x0000000400cc7947 */ /* 0x000fea0003800000 */
.L_x_458:
[----:B------:R-:W-:-:S06]  /*a180*/  UISETP.NE.AND UP0, UPT, UR58, 0x3, UPT ;  /* 0x000000033a00788c */ /* 0x000fcc000bf05270 */
[----:B------:R-:W-:-:S13]  /*a190*/  PLOP3.LUT P2, PT, PT, PT, UP0, 0x80, 0x0 ;  /* 0x000000000000781c */ /* 0x000fda0003f4f008 */
[----:B------:R-:W-:Y:S05]  /*a1a0*/  @!P2 BRA `(.L_x_547) ;  /* 0x000000000004a947 */ /* 0x000fea0003800000 */
[----:B------:R-:W-:Y:S01]  /*a1b0*/  BPT.TRAP 0x1 ;  /* 0x000000040000795c */ /* 0x000fe20000300000 */
.L_x_547:
[----:B------:R-:W-:Y:S01]  /*a1c0*/  LEA R85, R18, R2, 0x3 ;  /* 0x0000000212557211 */ /* 0x000fe200078e18ff */
[----:B------:R-:W-:Y:S01]  /*a1d0*/  BSSY B1, `(.L_x_548) ;  /* 0x0000005000017945 */ /* 0x000fe20003800000 */
[----:B------:R-:W-:Y:S02]  /*a1e0*/  SHF.L.U32 R86, R167, 0x1f, RZ ;  /* 0x0000001fa7567819 */ /* 0x000fe400000006ff */
[----:B------:R-:W-:Y:S02]  /*a1f0*/  SHF.R.S32.HI R82, RZ, 0x1f, R81 ;  /* 0x0000001fff527819 */ /* 0x000fe40000011451 */
[----:B------:R-:W1:Y:S02]  /*a200*/  SYNCS.PHASECHK.TRANS64.TRYWAIT P3, [R85+URZ+0x2a890], R86 ;  /* 0x02a89056550075a7 */ /* 0x000e64000806017f */
[----:B-1----:R-:W-:Y:S05]  /*a210*/  @!P3 BRA `(.L_x_549) ;  /* 0x0000016400acb947 */ /* 0x002fea0003800000 */
.L_x_809:
[----:B------:R-:W-:Y:S05]  /*a220*/  BSYNC B1 ;  /* 0x0000000000017941 */ /* 0x000fea0003800000 */
.L_x_548:
[----:B------:R-:W-:Y:S01]  /*a230*/  ULDC.64 UR4, c[0x0][0x300] ;  /* 0x0000c00000047ab9 */ /* 0x000fe20000000a00 */
[----:B-----5:R-:W-:Y:S01]  /*a240*/  SHF.R.S32.HI R83, RZ, 0x1f, R80 ;  /* 0x0000001fff537819 */ /* 0x020fe20000011450 */
[----:B------:R-:W-:Y:S01]  /*a250*/  IMAD R14, R82, UR4, RZ ;  /* 0x00000004520e7c24 */ /* 0x000fe2000f8e02ff */
[----:B------:R-:W-:Y:S01]  /*a260*/  ULDC.64 UR6, c[0x0][0x2e8] ;  /* 0x0000ba0000067ab9 */ /* 0x000fe20000000a00 */
[----:B0-----:R-:W-:-:S04]  /*a270*/  IMAD.WIDE.U32 R12, R81, UR4, RZ ;  /* 0x00000004510c7c25 */ /* 0x001fc8000f8e00ff */
[----:B------:R-:W-:Y:S01]  /*a280*/  IMAD R11, R81, UR5, R14 ;  /* 0x00000005510b7c24 */ /* 0x000fe2000f8e020e */
[----:B------:R-:W-:Y:S01]  /*a290*/  ULDC.64 UR4, c[0x0][0x310] ;  /* 0x0000c40000047ab9 */ /* 0x000fe20000000a00 */
[----:B------:R-:W-:Y:S02]  /*a2a0*/  IMAD R84, R24, -0x60, R25 ;  /* 0xffffffa018547824 */ /* 0x000fe400078e0219 */
[----:B------:R-:W-:Y:S02]  /*a2b0*/  IMAD R15, R83, UR4, RZ ;  /* 0x00000004530f7c24 */ /* 0x000fe4000f8e02ff */
[----:B------:R-:W-:Y:S01]  /*a2c0*/  IMAD.IADD R13, R13, 0x1, R11 ;  /* 0x000000010d0d7824 */ /* 0x000fe200078e020b */
[----:B------:R-:W-:Y:S01]  /*a2d0*/  VIMNMX R84, R84, 0x60, PT ;  /* 0x0000006054547848 */ /* 0x000fe20003fe0100 */
[C---:B------:R-:W-:Y:S02]  /*a2e0*/  IMAD R15, R80.reuse, UR5, R15 ;  /* 0x00000005500f7c24 */ /* 0x040fe4000f8e020f */
[----:B------:R-:W-:Y:S01]  /*a2f0*/  IMAD.WIDE.U32 R12, R80, UR4, R12 ;  /* 0x00000004500c7c25 */ /* 0x000fe2000f8e000c */
[----:B------:R-:W-:Y:S01]  /*a300*/  ULDC.64 UR4, c[0x0][0x308] ;  /* 0x0000c20000047ab9 */ /* 0x000fe20000000a00 */
[----:B------:R-:W-:-:S02]  /*a310*/  IADD3 R38, -R166, R84, RZ ;  /* 0x00000054a6267210 */ /* 0x000fc40007ffe1ff */
[----:B------:R-:W-:Y:S02]  /*a320*/  IMAD.IADD R13, R13, 0x1, R15 ;  /* 0x000000010d0d7824 */ /* 0x000fe400078e020f */
[----:B------:R-:W-:Y:S01]  /*a330*/  IMAD.WIDE.U32 R12, R162, UR4, R12 ;  /* 0x00000004a20c7c25 */ /* 0x000fe2000f8e000c */
[----:B------:R-:W-:-:S03]  /*a340*/  UMOV UR4, 0xffffffff ;  /* 0xffffffff00047882 */ /* 0x000fc60000000000 */
[----:B------:R-:W-:Y:S01]  /*a350*/  IMAD R37, R162, UR5, R13 ;  /* 0x00000005a2257c24 */ /* 0x000fe2000f8e020d */
[----:B------:R-:W-:-:S04]  /*a360*/  LEA R36, P3, R12, UR6, 0x1 ;  /* 0x000000060c247c11 */ /* 0x000fc8000f8608ff */
[----:B------:R-:W-:Y:S02]  /*a370*/  LEA.HI.X R37, R12, UR7, R37, 0x1, P3 ;  /* 0x000000070c257c11 */ /* 0x000fe400098f0c25 */
[----:B------:R-:W-:Y:S01]  /*a380*/  ISETP.GE.AND P3, PT, R38, 0x1, PT ;  /* 0x000000012600780c */ /* 0x000fe20003f66270 */
[----:B------:R-:W-:-:S12]  /*a390*/  BRA.DIV UR4, `(.L_x_550) ;  /* 0x0000016604607947 */ /* 0x000fd8000b800000 */
[----:B------:R0:W2:Y:S04]  /*a3a0*/  SHFL.IDX PT, R40, R37, RZ, 0x1c1f ;  /* 0x001c1fff25287589 */ /* 0x0000a800000e0000 */
[----:B------:R0:W3:Y:S02]  /*a3b0*/  SHFL.IDX PT, R39, R36, RZ, 0x1c1f ;  /* 0x001c1fff24277589 */ /* 0x0000e400000e0000 */
.L_x_813:
[----:B------:R-:W-:Y:S04]  /*a3c0*/  BSSY B1, `(.L_x_551) ;  /* 0x0000025000017945 */ /* 0x000fe80003800000 */
[----:B------:R-:W-:Y:S05]  /*a3d0*/  @!P3 BRA `(.L_x_552) ;  /* 0x00000000008cb947 */ /* 0x000fea0003800000 */
[----:B------:R-:W-:Y:S02]  /*a3e0*/  ULDC UR4, c[0x0][0x2f4] ;  /* 0x0000bd0000047ab9 */ /* 0x000fe40000000800 */
[----:B------:R-:W-:Y:S02]  /*a3f0*/  ISETP.GE.AND P5, PT, R16, UR4, PT ;  /* 0x0000000410007c0c */ /* 0x000fe4000bfa6270 */
[----:B------:R-:W-:-:S11]  /*a400*/  ISETP.GE.AND P4, PT, R19, UR4, PT ;  /* 0x0000000413007c0c */ /* 0x000fd6000bf86270 */
[----:B------:R-:W4:Y:S01]  /*a410*/  @!P5 LDS.128 R12, [R29] ;  /* 0x000000001d0cd984 */ /* 0x000f220000000c00 */
[----:B---3--:R-:W-:-:S04]  /*a420*/  @!P5 LEA R34, P3, R16, R39, 0x1 ;  /* 0x000000271022d211 */ /* 0x008fc800078608ff */
[----:B--2---:R-:W-:Y:S02]  /*a430*/  @!P5 LEA.HI.X R35, R16, R40, R17, 0x1, P3 ;  /* 0x000000281023d211 */ /* 0x004fe400018f0c11 */
[----:B------:R-:W-:-:S04]  /*a440*/  @!P4 LEA R32, P3, R19, R39, 0x1 ;  /* 0x000000271320c211 */ /* 0x000fc800078608ff */
[----:B------:R-:W-:Y:S02]  /*a450*/  @!P4 LEA.HI.X R33, R19, R40, R165, 0x1, P3 ;  /* 0x000000281321c211 */ /* 0x000fe400018f0ca5 */
[----:B------:R-:W-:-:S13]  /*a460*/  ISETP.GE.AND P3, PT, R22, UR4, PT ;  /* 0x0000000416007c0c */ /* 0x000fda000bf66270 */
[----:B------:R-:W-:-:S04]  /*a470*/  @!P3 LEA R30, P6, R22, R39, 0x1 ;  /* 0x00000027161eb211 */ /* 0x000fc800078c08ff */
[----:B------:R-:W-:Y:S01]  /*a480*/  @!P3 LEA.HI.X R31, R22, R40, R176, 0x1, P6 ;  /* 0x00000028161fb211 */ /* 0x000fe200030f0cb0 */
[----:B----4-:R2:W-:Y:S01]  /*a490*/  @!P5 ST.E.128 desc[UR56][R34.64], R12 ;  /* 0x0000000c2200d985 */ /* 0x0105e2000c101d38 */
[----:B------:R-:W-:-:S13]  /*a4a0*/  ISETP.GE.AND P5, PT, R0, UR4, PT ;  /* 0x0000000400007c0c */ /* 0x000fda000bfa6270 */
[----:B------:R-:W3:Y:S01]  /*a4b0*/  @!P5 LDS.128 R12, [R28] ;  /* 0x000000001c0cd984 */ /* 0x000ee20000000c00 */
[----:B------:R-:W-:Y:S01]  /*a4c0*/  @!P5 IMAD.SHL.U32 R11, R163, 0x8, RZ ;  /* 0x00000008a30bd824 */ /* 0x000fe200078e00ff */
[----:B--2---:R-:W-:Y:S01]  /*a4d0*/  @!P5 MOV R35, R40 ;  /* 0x000000280023d202 */ /* 0x004fe20000000f00 */
[----:B------:R-:W-:-:S04]  /*a4e0*/  @!P5 IMAD.MOV.U32 R34, RZ, RZ, R39 ;  /* 0x000000ffff22d224 */ /* 0x000fc800078e0027 */
[----:B------:R-:W-:-:S05]  /*a4f0*/  @!P5 IMAD.WIDE R34, R11, 0x2, R34 ;  /* 0x000000020b22d825 */ /* 0x000fca00078e0222 */
[----:B---3--:R2:W-:Y:S01]  /*a500*/  @!P5 ST.E.128 desc[UR56][R34.64], R12 ;  /* 0x0000000c2200d985 */ /* 0x0085e2000c101d38 */
[----:B------:R-:W-:-:S13]  /*a510*/  ISETP.GE.AND P5, PT, R3, UR4, PT ;  /* 0x0000000403007c0c */ /* 0x000fda000bfa6270 */
[----:B------:R-:W3:Y:S01]  /*a520*/  @!P5 LDS.128 R12, [R29+0x3000] ;  /* 0x003000001d0cd984 */ /* 0x000ee20000000c00 */
[----:B------:R-:W-:Y:S01]  /*a530*/  @!P5 IMAD.SHL.U32 R11, R164, 0x8, RZ ;  /* 0x00000008a40bd824 */ /* 0x000fe200078e00ff */
[----:B--2---:R-:W-:Y:S01]  /*a540*/  @!P5 MOV R35, R40 ;  /* 0x000000280023d202 */ /* 0x004fe20000000f00 */
[----:B------:R-:W-:-:S04]  /*a550*/  @!P5 IMAD.MOV.U32 R34, RZ, RZ, R39 ;  /* 0x000000ffff22d224 */ /* 0x000fc800078e0027 */
[----:B------:R-:W-:-:S05]  /*a560*/  @!P5 IMAD.WIDE R34, R11, 0x2, R34 ;  /* 0x000000020b22d825 */ /* 0x000fca00078e0222 */
[----:B---3--:R2:W-:Y:S01]  /*a570*/  @!P5 ST.E.128 desc[UR56][R34.64], R12 ;  /* 0x0000000c2200d985 */ /* 0x0085e2000c101d38 */
[----:B------:R-:W-:-:S03]  /*a580*/  ISETP.GE.AND P5, PT, R23, UR4, PT ;  /* 0x0000000417007c0c */ /* 0x000fc6000bfa6270 */
[----:B------:R-:W3:Y:S10]  /*a590*/  @!P4 LDS.128 R12, [R28+0x3000] ;  /* 0x003000001c0cc984 */ /* 0x000ef40000000c00 */
[----:B--2---:R-:W-:-:S04]  /*a5a0*/  @!P5 LEA R34, P6, R23, R39, 0x1 ;  /* 0x000000271722d211 */ /* 0x004fc800078c08ff */
[----:B------:R-:W-:Y:S01]  /*a5b0*/  @!P5 LEA.HI.X R35, R23, R40, R175, 0x1, P6 ;  /* 0x000000281723d211 */ /* 0x000fe200030f0caf */
[----:B---3--:R-:W-:Y:S04]  /*a5c0*/  @!P4 ST.E.128 desc[UR56][R32.64], R12 ;  /* 0x0000000c2000c985 */ /* 0x008fe8000c101d38 */
[----:B------:R-:W2:Y:S04]  /*a5d0*/  @!P3 LDS.128 R12, [R29+0x6000] ;  /* 0x006000001d0cb984 */ /* 0x000ea80000000c00 */
[----:B--2---:R-:W-:Y:S04]  /*a5e0*/  @!P3 ST.E.128 desc[UR56][R30.64], R12 ;  /* 0x0000000c1e00b985 */ /* 0x004fe8000c101d38 */
[----:B------:R-:W2:Y:S04]  /*a5f0*/  @!P5 LDS.128 R12, [R28+0x6000] ;  /* 0x006000001c0cd984 */ /* 0x000ea80000000c00 */
[----:B--2---:R4:W-:Y:S02]  /*a600*/  @!P5 ST.E.128 desc[UR56][R34.64], R12 ;  /* 0x0000000c2200d985 */ /* 0x0049e4000c101d38 */
.L_x_552:
[----:B------:R-:W-:Y:S05]  /*a610*/  BSYNC B1 ;  /* 0x0000000000017941 */ /* 0x000fea0003800000 */
.L_x_551:
[----:B------:R-:W-:-:S03]  /*a620*/  UMOV UR4, 0xffffffff ;  /* 0xffffffff00047882 */ /* 0x000fc60000000000 */
[----:B------:R-:W-:Y:S05]  /*a630*/  BRA.DIV UR4, `(.L_x_553) ;  /* 0x0000016604047947 */ /* 0x000fea000b800000 */
[----:B--2---:R2:W0:Y:S04]  /*a640*/  SHFL.IDX PT, R40, R37, 0x1, 0x1c1f ;  /* 0x003c1f0025287f89 */ /* 0x00442800000e0000 */
[----:B---3--:R2:W3:Y:S02]  /*a650*/  SHFL.IDX PT, R39, R36, 0x1, 0x1c1f ;  /* 0x003c1f0024277f89 */ /* 0x0084e400000e0000 */
.L_x_817:
[----:B------:R-:W-:-:S13]  /*a660*/  ISETP.GE.AND P3, PT, R38, 0x41, PT ;  /* 0x000000412600780c */ /* 0x000fda0003f66270 */
[----:B------:R-:W-:Y:S05]  /*a670*/  @!P3 BRA `(.L_x_493) ;  /* 0x00000000008cb947 */ /* 0x000fea0003800000 */
[----:B------:R-:W-:Y:S02]  /*a680*/  ULDC UR4, c[0x0][0x2f4] ;  /* 0x0000bd0000047ab9 */ /* 0x000fe40000000800 */
[----:B------:R-:W-:Y:S02]  /*a690*/  ISETP.GE.AND P5, PT, R16, UR4, PT ;  /* 0x0000000410007c0c */ /* 0x000fe4000bfa6270 */
[----:B------:R-:W-:-:S11]  /*a6a0*/  ISETP.GE.AND P4, PT, R19, UR4, PT ;  /* 0x0000000413007c0c */ /* 0x000fd6000bf86270 */
[----:B----4-:R-:W4:Y:S01]  /*a6b0*/  @!P5 LDS.128 R12, [R29+0x2000] ;  /* 0x002000001d0cd984 */ /* 0x010f220000000c00 */
[----:B---3--:R-:W-:-:S04]  /*a6c0*/  @!P5 LEA R34, P3, R16, R39, 0x1 ;  /* 0x000000271022d211 */ /* 0x008fc800078608ff */
[----:B0-----:R-:W-:Y:S02]  /*a6d0*/  @!P5 LEA.HI.X R35, R16, R40, R17, 0x1, P3 ;  /* 0x000000281023d211 */ /* 0x001fe400018f0c11 */
[----:B------:R-:W-:-:S04]  /*a6e0*/  @!P4 LEA R32, P3, R19, R39, 0x1 ;  /* 0x000000271320c211 */ /* 0x000fc800078608ff */
[----:B------:R-:W-:Y:S02]  /*a6f0*/  @!P4 LEA.HI.X R33, R19, R40, R165, 0x1, P3 ;  /* 0x000000281321c211 */ /* 0x000fe400018f0ca5 */
[----:B------:R-:W-:-:S13]  /*a700*/  ISETP.GE.AND P3, PT, R22, UR4, PT ;  /* 0x0000000416007c0c */ /* 0x000fda000bf66270 */
[----:B------:R-:W-:-:S04]  /*a710*/  @!P3 LEA R30, P6, R22, R39, 0x1 ;  /* 0x00000027161eb211 */ /* 0x000fc800078c08ff */
[----:B------:R-:W-:Y:S01]  /*a720*/  @!P3 LEA.HI.X R31, R22, R40, R176, 0x1, P6 ;  /* 0x00000028161fb211 */ /* 0x000fe200030f0cb0 */
[----:B----4-:R0:W-:Y:S01]  /*a730*/  @!P5 ST.E.128 desc[UR56][R34.64], R12 ;  /* 0x0000000c2200d985 */ /* 0x0101e2000c101d38 */
[----:B------:R-:W-:-:S13]  /*a740*/  ISETP.GE.AND P5, PT, R0, UR4, PT ;  /* 0x0000000400007c0c */ /* 0x000fda000bfa6270 */
[----:B------:R-:W3:Y:S01]  /*a750*/  @!P5 LDS.128 R12, [R28+0x2000] ;  /* 0x002000001c0cd984 */ /* 0x000ee20000000c00 */
[----:B------:R-:W-:Y:S01]  /*a760*/  @!P5 IMAD.SHL.U32 R11, R163, 0x8, RZ ;  /* 0x00000008a30bd824 */ /* 0x000fe200078e00ff */
[----:B0-----:R-:W-:Y:S01]  /*a770*/  @!P5 MOV R35, R40 ;  /* 0x000000280023d202 */ /* 0x001fe20000000f00 */
[----:B------:R-:W-:-:S04]  /*a780*/  @!P5 IMAD.MOV.U32 R34, RZ, RZ, R39 ;  /* 0x000000ffff22d224 */ /* 0x000fc800078e0027 */
[----:B------:R-:W-:-:S05]  /*a790*/  @!P5 IMAD.WIDE R34, R11, 0x2, R34 ;  /* 0x000000020b22d825 */ /* 0x000fca00078e0222 */
[----:B---3--:R0:W-:Y:S01]  /*a7a0*/  @!P5 ST.E.128 desc[UR56][R34.64], R12 ;  /* 0x0000000c2200d985 */ /* 0x0081e2000c101d38 */
[----:B------:R-:W-:-:S13]  /*a7b0*/  ISETP.GE.AND P5, PT, R3, UR4, PT ;  /* 0x0000000403007c0c */ /* 0x000fda000bfa6270 */
[----:B------:R-:W3:Y:S01]  /*a7c0*/  @!P5 LDS.128 R12, [R29+0x5000] ;  /* 0x005000001d0cd984 */ /* 0x000ee20000000c00 */
[----:B------:R-:W-:Y:S01]  /*a7d0*/  @!P5 IMAD.SHL.U32 R11, R164, 0x8, RZ ;  /* 0x00000008a40bd824 */ /* 0x000fe200078e00ff */
[----:B0-----:R-:W-:Y:S01]  /*a7e0*/  @!P5 MOV R35, R40 ;  /* 0x000000280023d202 */ /* 0x001fe20000000f00 */
[----:B------:R-:W-:-:S04]  /*a7f0*/  @!P5 IMAD.MOV.U32 R34, RZ, RZ, R39 ;  /* 0x000000ffff22d224 */ /* 0x000fc800078e0027 */
[----:B------:R-:W-:-:S05]  /*a800*/  @!P5 IMAD.WIDE R34, R11, 0x2, R34 ;  /* 0x000000020b22d825 */ /* 0x000fca00078e0222 */
[----:B---3--:R0:W-:Y:S01]  /*a810*/  @!P5 ST.E.128 desc[UR56][R34.64], R12 ;  /* 0x0000000c2200d985 */ /* 0x0081e2000c101d38 */
[----:B------:R-:W-:-:S03]  /*a820*/  ISETP.GE.AND P5, PT, R23, UR4, PT ;  /* 0x0000000417007c0c */ /* 0x000fc6000bfa6270 */
[----:B------:R-:W3:Y:S10]  /*a830*/  @!P4 LDS.128 R12, [R28+0x5000] ;  /* 0x005000001c0cc984 */ /* 0x000ef40000000c00 */
[----:B0-----:R-:W-:-:S04]  /*a840*/  @!P5 LEA R34, P6, R23, R39, 0x1 ;  /* 0x000000271722d211 */ /* 0x001fc800078c08ff */
[----:B------:R-:W-:Y:S01]  /*a850*/  @!P5 LEA.HI.X R35, R23, R40, R175, 0x1, P6 ;  /* 0x000000281723d211 */ /* 0x000fe200030f0caf */
[----:B---3--:R-:W-:Y:S04]  /*a860*/  @!P4 ST.E.128 desc[UR56][R32.64], R12 ;  /* 0x0000000c2000c985 */ /* 0x008fe8000c101d38 */
[----:B------:R-:W0:Y:S04]  /*a870*/  @!P3 LDS.128 R12, [R29+0x8000] ;  /* 0x008000001d0cb984 */ /* 0x000e280000000c00 */
[----:B0-----:R-:W-:Y:S04]  /*a880*/  @!P3 ST.E.128 desc[UR56][R30.64], R12 ;  /* 0x0000000c1e00b985 */ /* 0x001fe8000c101d38 */
[----:B------:R-:W0:Y:S04]  /*a890*/  @!P5 LDS.128 R12, [R28+0x8000] ;  /* 0x008000001c0cd984 */ /* 0x000e280000000c00 */
[----:B0-----:R0:W-:Y:S02]  /*a8a0*/  @!P5 ST.E.128 desc[UR56][R34.64], R12 ;  /* 0x0000000c2200d985 */ /* 0x0011e4000c101d38 */
.L_x_493:
[----:B------:R-:W-:Y:S05]  /*a8b0*/  BSYNC B0 ;  /* 0x0000000000007941 */ /* 0x000fea0003800000 */
.L_x_457:
[----:B---3--:R-:W3:Y:S01]  /*a8c0*/  S2R R11, SR_TID.X ;  /* 0x00000000000b7919 */ /* 0x008ee20000002100 */
[----:B------:R-:W-:Y:S01]  /*a8d0*/  @!PT LDS RZ, [RZ] ;  /* 0x00000000fffff984 */ /* 0x000fe20000000800 */
[----:B------:R-:W-:Y:S01]  /*a8e0*/  @!PT LDS RZ, [RZ] ;  /* 0x00000000fffff984 */ /* 0x000fe20000000800 */
[----:B------:R-:W-:Y:S01]  /*a8f0*/  @!PT LDS RZ, [RZ] ;  /* 0x00000000fffff984 */ /* 0x000fe20000000800 */
[----:B------:R-:W-:Y:S01]  /*a900*/  @!PT LDS RZ, [RZ] ;  /* 0x00000000fffff984 */ /* 0x000fe20000000800 */
[----:B------:R5:W-:Y:S06]  /*a910*/  MEMBAR.ALL.CTA ;  /* 0x0000000000007992 */ /* 0x000bec0000008000 */
[----:B-----5:R-:W5:Y:S01]  /*a920*/  FENCE.VIEW.ASYNC.S ;  /* 0x00000000000073c6 */ /* 0x020f620000000000 */
[----:B------:R-:W-:Y:S05]  /*a930*/  WARPSYNC.ALL ;  /* 0x0000000000007948 */ /* 0x000fea0003800000 */
[----:B------:R-:W-:Y:S01]  /*a940*/  BSSY B0, `(.L_x_554) ;  /* 0x0000009000007945 */ /* 0x000fe20003800000 */
[----:B---3--:R-:W-:Y:S01]  /*a950*/  LOP3.LUT R11, R11, 0x7f, RZ, 0xc0, !PT ;  /* 0x0000007f0b0b7812 */ /* 0x008fe200078ec0ff */
[----:B-----5:R3:W-:Y:S03]  /*a960*/  BAR.SYNC.DEFER_BLOCKING R218, 0x80 ;  /* 0x000200da0000751d */ /* 0x0207e60000010000 */
[----:B------:R-:W-:-:S13]  /*a970*/  ISETP.NE.AND P3, PT, R11, RZ, PT ;  /* 0x000000ff0b00720c */ /* 0x000fda0003f65270 */
[----:B------:R-:W-:-:S05]  /*a980*/  @!P3 VIADD R11, R85, 0x2a8a0 ;  /* 0x0002a8a0550bb836 */ /* 0x000fca0000000000 */
[----:B------:R-:W-:-:S04]  /*a990*/  @!P3 PRMT R11, RZ, 0x654, R11 ;  /* 0x00000654ff0bb816 */ /* 0x000fc8000000000b */
[----:B------:R3:W-:Y:S01]  /*a9a0*/  @!P3 SYNCS.ARRIVE.TRANS64.RED.A1T0 RZ, [R11+URZ], RZ ;  /* 0x000000ff0bffb9a7 */ /* 0x0007e2000810043f */
[----:B------:R-:W-:Y:S05]  /*a9b0*/  @!P2 BRA `(.L_x_555) ;  /* 0x000000000004a947 */ /* 0x000fea0003800000 */
[----:B------:R-:W-:Y:S01]  /*a9c0*/  BPT.TRAP 0x1 ;  /* 0x000000040000795c */ /* 0x000fe20000300000 */
.L_x_555:
[----:B------:R-:W-:Y:S05]  /*a9d0*/  BSYNC B0 ;  /* 0x0000000000007941 */ /* 0x000fea0003800000 */
.L_x_554:
[----:B------:R-:W5:Y:S01]  /*a9e0*/  SYNCS.PHASECHK.TRANS64.TRYWAIT P2, [R85+URZ+0x2a8b0], R86 ;  /* 0x02a8b056550075a7 */ /* 0x000f62000804017f */
[----:B------:R-:W-:Y:S04]  /*a9f0*/  BSSY B0, `(.L_x_556) ;  /* 0x0000002000007945 */ /* 0x000fe80003800000 */
[----:B-----5:R-:W-:Y:S05]  /*aa00*/  @!P2 BRA `(.L_x_557) ;  /* 0x00000160005ca947 */ /* 0x020fea0003800000 */
.L_x_818:
[----:B------:R-:W-:Y:S05]  /*aa10*/  BSYNC B0 ;  /* 0x0000000000007941 */ /* 0x000fea0003800000 */
.L_x_556:
[----:B------:R-:W-:Y:S01]  /*aa20*/  ULDC.64 UR4, c[0x0][0x328] ;  /* 0x0000ca0000047ab9 */ /* 0x000fe20000000a00 */
[----:B------:R-:W-:Y:S01]  /*aa30*/  ULDC.64 UR6, c[0x0][0x318] ;  /* 0x0000c60000067ab9 */ /* 0x000fe20000000a00 */
[----:B------:R-:W-:Y:S01]  /*aa40*/  IMAD R82, R82, UR4, RZ ;  /* 0x0000000452527c24 */ /* 0x000fe2000f8e02ff */
[----:B------:R-:W-:Y:S01]  /*aa50*/  BSSY B0, `(.L_x_558) ;  /* 0x000002b000007945 */ /* 0x000fe20003800000 */
[----:B0-2-4-:R-:W-:-:S04]  /*aa60*/  IMAD.WIDE.U32 R12, R81, UR4, RZ ;  /* 0x00000004510c7c25 */ /* 0x015fc8000f8e00ff */
[----:B------:R-:W-:Y:S01]  /*aa70*/  IMAD R81, R81, UR5, R82 ;  /* 0x0000000551517c24 */ /* 0x000fe2000f8e0252 */
[----:B------:R-:W-:Y:S01]  /*aa80*/  ULDC.64 UR4, c[0x0][0x338] ;  /* 0x0000ce0000047ab9 */ /* 0x000fe20000000a00 */
[----:B------:R-:W-:Y:S02]  /*aa90*/  IMAD.IADD R84, R84, 0x1, -R166 ;  /* 0x0000000154547824 */ /* 0x000fe400078e0aa6 */
[----:B------:R-:W-:Y:S02]  /*aaa0*/  IMAD R83, R83, UR4, RZ ;  /* 0x0000000453537c24 */ /* 0x000fe4000f8e02ff */
[----:B------:R-:W-:Y:S02]  /*aab0*/  IMAD.IADD R13, R13, 0x1, R81 ;  /* 0x000000010d0d7824 */ /* 0x000fe400078e0251 */
[C---:B------:R-:W-:Y:S02]  /*aac0*/  IMAD R83, R80.reuse, UR5, R83 ;  /* 0x0000000550537c24 */ /* 0x040fe4000f8e0253 */
[----:B------:R-:W-:Y:S01]  /*aad0*/  IMAD.WIDE.U32 R12, R80, UR4, R12 ;  /* 0x00000004500c7c25 */ /* 0x000fe2000f8e000c */
[----:B------:R-:W-:-:S03]  /*aae0*/  ULDC.64 UR4, c[0x0][0x330] ;  /* 0x0000cc0000047ab9 */ /* 0x000fc60000000a00 */
[----:B------:R-:W-:Y:S01]  /*aaf0*/  IMAD R34, R18, 0x3000, R4 ;  /* 0x0000300012227824 */ /* 0x000fe200078e0204 */
[----:B------:R-:W-:-:S03]  /*ab00*/  IADD3 R13, R13, R83, RZ ;  /* 0x000000530d0d7210 */ /* 0x000fc60007ffe0ff */
[----:B------:R-:W-:-:S04]  /*ab10*/  IMAD.WIDE.U32 R12, R162, UR4, R12 ;  /* 0x00000004a20c7c25 */ /* 0x000fc8000f8e000c */
[----:B---3--:R-:W-:Y:S01]  /*ab20*/  IMAD R11, R162, UR5, R13 ;  /* 0x00000005a20b7c24 */ /* 0x008fe2000f8e020d */
[----:B------:R-:W-:-:S04]  /*ab30*/  LEA R35, P2, R12, UR6, 0x1 ;  /* 0x000000060c237c11 */ /* 0x000fc8000f8408ff */
[----:B------:R-:W-:Y:S01]  /*ab40*/  LEA.HI.X R36, R12, UR7, R11, 0x1, P2 ;  /* 0x000000070c247c11 */ /* 0x000fe200090f0c0b */
[----:B------:R-:W-:Y:S01]  /*ab50*/  IMAD.IADD R11, R127, 0x1, R34 ;  /* 0x000000017f0b7824 */ /* 0x000fe200078e0222 */
[----:B------:R-:W-:Y:S01]  /*ab60*/  ISETP.GE.AND P2, PT, R84, 0x1, PT ;  /* 0x000000015400780c */ /* 0x000fe20003f46270 */
[----:B-1----:R0:W1:Y:S01]  /*ab70*/  SHFL.IDX PT, R30, R35, RZ, 0x1c1f ;  /* 0x001c1fff231e7589 */ /* 0x00206200000e0000 */
[----:B------:R-:W-:Y:S01]  /*ab80*/  LEA R34, R34, R122, 0x1 ;  /* 0x0000007a22227211 */ /* 0x000fe200078e08ff */
[----:B------:R-:W-:Y:S02]  /*ab90*/  IMAD R11, R11, 0x2, R122 ;  /* 0x000000020b0b7824 */ /* 0x000fe400078e027a */
[----:B------:R0:W2:Y:S08]  /*aba0*/  SHFL.IDX PT, R31, R36, RZ, 0x1c1f ;  /* 0x001c1fff241f7589 */ /* 0x0000b000000e0000 */
[----:B0-----:R-:W-:Y:S05]  /*abb0*/  @!P2 BRA `(.L_x_559) ;  /* 0x000000000050a947 */ /* 0x001fea0003800000 */
[----:B------:R-:W-:-:S13]  /*abc0*/  ISETP.NE.AND P2, PT, R5, RZ, PT ;  /* 0x000000ff0500720c */ /* 0x000fda0003f45270 */
[----:B------:R-:W0:Y:S01]  /*abd0*/  @P2 LDS.128 R12, [R34] ;  /* 0x00000000220c2984 */ /* 0x000e220000000c00 */
[----:B-1----:R-:W-:-:S04]  /*abe0*/  @P2 LEA R32, P4, R16, R30, 0x1 ;  /* 0x0000001e10202211 */ /* 0x002fc800078808ff */
[----:B--2---:R-:W-:Y:S02]  /*abf0*/  @P2 LEA.HI.X R33, R16, R31, R17, 0x1, P4 ;  /* 0x0000001f10212211 */ /* 0x004fe400020f0c11 */
[----:B------:R-:W-:-:S13]  /*ac00*/  ISETP.NE.AND P4, PT, R21, RZ, PT ;  /* 0x000000ff1500720c */ /* 0x000fda0003f85270 */
[----:B------:R-:W-:-:S04]  /*ac10*/  @P4 LEA R28, P5, R19, R30, 0x1 ;  /* 0x0000001e131c4211 */ /* 0x000fc800078a08ff */
[----:B------:R-:W-:Y:S01]  /*ac20*/  @P4 LEA.HI.X R29, R19, R31, R165, 0x1, P5 ;  /* 0x0000001f131d4211 */ /* 0x000fe200028f0ca5 */
[----:B0-----:R0:W-:Y:S01]  /*ac30*/  @P2 ST.E.128 desc[UR56][R32.64], R12 ;  /* 0x0000000c20002985 */ /* 0x0011e2000c101d38 */
[----:B------:R-:W-:-:S13]  /*ac40*/  ISETP.NE.AND P2, PT, R10, RZ, PT ;  /* 0x000000ff0a00720c */ /* 0x000fda0003f45270 */
[----:B------:R-:W1:Y:S01]  /*ac50*/  @P2 LDS.128 R12, [R11] ;  /* 0x000000000b0c2984 */ /* 0x000e620000000c00 */
[----:B------:R-:W-:-:S04]  /*ac60*/  @P2 IMAD.SHL.U32 R37, R163, 0x8, RZ ;  /* 0x00000008a3252824 */ /* 0x000fc800078e00ff */
[----:B0-----:R-:W-:-:S05]  /*ac70*/  @P2 IMAD.WIDE R32, R37, 0x2, R30 ;  /* 0x0000000225202825 */ /* 0x001fca00078e021e */
[----:B-1----:R-:W-:Y:S01]  /*ac80*/  @P2 ST.E.128 desc[UR56][R32.64], R12 ;  /* 0x0000000c20002985 */ /* 0x002fe2000c101d38 */
[----:B------:R-:W-:-:S13]  /*ac90*/  ISETP.NE.AND P2, PT, R20, RZ, PT ;  /* 0x000000ff1400720c */ /* 0x000fda0003f45270 */
[----:B------:R-:W0:Y:S01]  /*aca0*/  @P2 LDS.128 R12, [R34+0x3000] ;  /* 0x00300000220c2984 */ /* 0x000e220000000c00 */
[----:B------:R-:W-:-:S05]  /*acb0*/  @P2 SHF.L.U32 R37, R164, 0x3, RZ ;  /* 0x00000003a4252819 */ /* 0x000fca00000006ff */
[----:B------:R-:W-:-:S05]  /*acc0*/  @P2 IMAD.WIDE R30, R37, 0x2, R30 ;  /* 0x00000002251e2825 */ /* 0x000fca00078e021e */
[----:B0-----:R-:W-:Y:S04]  /*acd0*/  @P2 ST.E.128 desc[UR56][R30.64], R12 ;  /* 0x0000000c1e002985 */ /* 0x001fe8000c101d38 */
[----:B------:R-:W0:Y:S04]  /*ace0*/  @P4 LDS.128 R12, [R11+0x3000] ;  /* 0x003000000b0c4984 */ /* 0x000e280000000c00 */
[----:B0-----:R0:W-:Y:S02]  /*acf0*/  @P4 ST.E.128 desc[UR56][R28.64], R12 ;  /* 0x0000000c1c004985 */ /* 0x0011e4000c101d38 */
.L_x_559:
[----:B------:R-:W-:Y:S05]  /*ad00*/  BSYNC B0 ;  /* 0x0000000000007941 */ /* 0x000fea0003800000 */
.L_x_558:
[----:B------:R-:W-:Y:S01]  /*ad10*/  ISETP.GE.AND P2, PT, R84, 0x41, PT ;  /* 0x000000415400780c */ /* 0x000fe20003f46270 */
[----:B--2---:R2:W3:Y:S01]  /*ad20*/  SHFL.IDX PT, R31, R36, 0x1, 0x1c1f ;  /* 0x003c1f00241f7f89 */ /* 0x0044e200000e0000 */
[----:B------:R-:W-:Y:S03]  /*ad30*/  BSSY B0, `(.L_x_560) ;  /* 0x0000017000007945 */ /* 0x000fe60003800000 */
[----:B-1----:R2:W1:Y:S08]  /*ad40*/  SHFL.IDX PT, R30, R35, 0x1, 0x1c1f ;  /* 0x003c1f00231e7f89 */ /* 0x00247000000e0000 */
[----:B--2---:R-:W-:Y:S05]  /*ad50*/  @!P2 BRA `(.L_x_561) ;  /* 0x000000000050a947 */ /* 0x004fea0003800000 */
[----:B------:R-:W-:-:S13]  /*ad60*/  ISETP.NE.AND P2, PT, R5, RZ, PT ;  /* 0x000000ff0500720c */ /* 0x000fda0003f45270 */
[----:B0-----:R-:W0:Y:S01]  /*ad70*/  @P2 LDS.128 R12, [R34+0x2000] ;  /* 0x00200000220c2984 */ /* 0x001e220000000c00 */
[----:B-1----:R-:W-:-:S04]  /*ad80*/  @P2 LEA R32, P4, R16, R30, 0x1 ;  /* 0x0000001e10202211 */ /* 0x002fc800078808ff */
[----:B---3--:R-:W-:Y:S02]  /*ad90*/  @P2 LEA.HI.X R33, R16, R31, R17, 0x1, P4 ;  /* 0x0000001f10212211 */ /* 0x008fe400020f0c11 */
[----:B------:R-:W-:-:S13]  /*ada0*/  ISETP.NE.AND P4, PT, R21, RZ, PT ;  /* 0x000000ff1500720c */ /* 0x000fda0003f85270 */
[----:B------:R-:W-:-:S04]  /*adb0*/  @P4 LEA R28, P5, R19, R30, 0x1 ;  /* 0x0000001e131c4211 */ /* 0x000fc800078a08ff */
[----:B------:R-:W-:Y:S01]  /*adc0*/  @P4 LEA.HI.X R29, R19, R31, R165, 0x1, P5 ;  /* 0x0000001f131d4211 */ /* 0x000fe200028f0ca5 */
[----:B0-----:R0:W-:Y:S01]  /*add0*/  @P2 ST.E.128 desc[UR56][R32.64], R12 ;  /* 0x0000000c20002985 */ /* 0x0011e2000c101d38 */
[----:B------:R-:W-:-:S13]  /*ade0*/  ISETP.NE.AND P2, PT, R10, RZ, PT ;  /* 0x000000ff0a00720c */ /* 0x000fda0003f45270 */
[----:B------:R-:W1:Y:S01]  /*adf0*/  @P2 LDS.128 R12, [R11+0x2000] ;  /* 0x002000000b0c2984 */ /* 0x000e620000000c00 */
[----:B------:R-:W-:-:S04]  /*ae00*/  @P2 IMAD.SHL.U32 R35, R163, 0x8, RZ ;  /* 0x00000008a3232824 */ /* 0x000fc800078e00ff */
[----:B0-----:R-:W-:-:S05]  /*ae10*/  @P2 IMAD.WIDE R32, R35, 0x2, R30 ;  /* 0x0000000223202825 */ /* 0x001fca00078e021e */
[----:B-1----:R-:W-:Y:S01]  /*ae20*/  @P2 ST.E.128 desc[UR56][R32.64], R12 ;  /* 0x0000000c20002985 */ /* 0x002fe2000c101d38 */
[----:B------:R-:W-:-:S13]  /*ae30*/  ISETP.NE.AND P2, PT, R20, RZ, PT ;  /* 0x000000ff1400720c */ /* 0x000fda0003f45270 */
[----:B------:R-:W0:Y:S01]  /*ae40*/  @P2 LDS.128 R12, [R34+0x5000] ;  /* 0x00500000220c2984 */ /* 0x000e220000000c00 */
[----:B------:R-:W-:-:S04]  /*ae50*/  @P2 IMAD.SHL.U32 R35, R164, 0x8, RZ ;  /* 0x00000008a4232824 */ /* 0x000fc800078e00ff */
[----:B------:R-:W-:-:S05]  /*ae60*/  @P2 IMAD.WIDE R30, R35, 0x2, R30 ;  /* 0x00000002231e2825 */ /* 0x000fca00078e021e */
[----:B0-----:R-:W-:Y:S04]  /*ae70*/  @P2 ST.E.128 desc[UR56][R30.64], R12 ;  /* 0x0000000c1e002985 */ /* 0x001fe8000c101d38 */
[----:B------:R-:W0:Y:S04]  /*ae80*/  @P4 LDS.128 R12, [R11+0x5000] ;  /* 0x005000000b0c4984 */ /* 0x000e280000000c00 */
[----:B0-----:R2:W-:Y:S02]  /*ae90*/  @P4 ST.E.128 desc[UR56][R28.64], R12 ;  /* 0x0000000c1c004985 */ /* 0x0015e4000c101d38 */
.L_x_561:
[----:B------:R-:W-:Y:S05]  /*aea0*/  BSYNC B0 ;  /* 0x0000000000007941 */ /* 0x000fea0003800000 */
.L_x_560:
[----:B------:R-:W4:Y:S01]  /*aeb0*/  LDL R11, [R1+0x38] ;  /* 0x00003800010b7983 */ /* 0x000f220000100800 */
[----:B------:R-:W-:Y:S01]  /*aec0*/  @!P3 IADD3 R85, R85, 0x2a8c0, RZ ;  /* 0x0002a8c05555b810 */ /* 0x000fe20007ffe0ff */
[----:B------:R-:W-:Y:S01]  /*aed0*/  VIADD R18, R18, 0x1 ;  /* 0x0000000112127836 */ /* 0x000fe20000000000 */
[----:B------:R-:W-:Y:S01]  /*aee0*/  PLOP3.LUT P2, PT, PT, PT, PT, 0x8, 0x0 ;  /* 0x000000000000781c */ /* 0x000fe20003f4e170 */
[----:B------:R-:W-:Y:S01]  /*aef0*/  @!PT LDS RZ, [RZ] ;  /* 0x00000000fffff984 */ /* 0x000fe20000000800 */
[----:B------:R-:W-:Y:S01]  /*af00*/  @!PT LDS RZ, [RZ] ;  /* 0x00000000fffff984 */ /* 0x000fe20000000800 */
[----:B------:R-:W-:Y:S01]  /*af10*/  @!PT LDS RZ, [RZ] ;  /* 0x00000000fffff984 */ /* 0x000fe20000000800 */
[----:B------:R-:W-:Y:S01]  /*af20*/  @!PT LDS RZ, [RZ] ;  /* 0x00000000fffff984 */ /* 0x000fe20000000800 */
[----:B------:R5:W-:Y:S06]  /*af30*/  MEMBAR.ALL.CTA ;  /* 0x0000000000007992 */ /* 0x000bec0000008000 */
[----:B-----5:R-:W5:Y:S01]  /*af40*/  FENCE.VIEW.ASYNC.S ;  /* 0x00000000000073c6 */ /* 0x020f620000000000 */
[----:B------:R-:W-:Y:S01]  /*af50*/  @!P3 PRMT R85, RZ, 0x654, R85 ;  /* 0x00000654ff55b816 */ /* 0x000fe20000000055 */
[----:B-----5:R0:W-:Y:S06]  /*af60*/  BAR.SYNC.DEFER_BLOCKING R218, 0x80 ;  /* 0x000200da0000751d */ /* 0x0201ec0000010000 */
[----:B------:R1:W-:Y:S01]  /*af70*/  @!P3 SYNCS.ARRIVE.TRANS64.RED.A1T0 RZ, [R85+URZ], RZ ;  /* 0x000000ff55ffb9a7 */ /* 0x0003e2000810043f */
[----:B------:R-:W-:-:S04]  /*af80*/  ISETP.NE.AND P3, PT, R18, 0x2, PT ;  /* 0x000000021200780c */ /* 0x000fc80003f65270 */
[----:B0-2---:R-:W-:Y:S02]  /*af90*/  SEL R12, RZ, 0x1, P3 ;  /* 0x00000001ff0c7807 */ /* 0x005fe40001800000 */
[----:B------:R-:W-:Y:S02]  /*afa0*/  SEL R18, R18, RZ, P3 ;  /* 0x000000ff12127207 */ /* 0x000fe40001800000 */
[----:B------:R-:W-:Y:S02]  /*afb0*/  LOP3.LUT R167, R167, R12, RZ, 0x3c, !PT ;  /* 0x0000000ca7a77212 */ /* 0x000fe400078e3cff */
[----:B----4-:R-:W-:-:S13]  /*afc0*/  LOP3.LUT P4, RZ, R11, 0x2, RZ, 0xc0, !PT ;  /* 0x000000020bff7812 */ /* 0x010fda000788c0ff */
[----:B-1----:R-:W-:Y:S05]  /*afd0*/  @P4 BRA `(.L_x_562) ;  /* 0xffffff7800cc4947 */ /* 0x002fea000383ffff */
.L_x_452:
[----:B------:R-:W-:Y:S01]  /*afe0*/  BSSY B0, `(.L_x_563) ;  /* 0x0000005000007945 */ /* 0x000fe20003800000 */
[----:B------:R-:W-:-:S03]  /*aff0*/  IMAD.MOV.U32 R3, RZ, RZ, RZ ;  /* 0x000000ffff037224 */ /* 0x000fc600078e00ff */
[----:B------:R-:W-:Y:S05]  /*b000*/  @P2 BRA `(.L_x_564) ;  /* 0x0000000000082947 */ /* 0x000fea0003800000 */
[----:B------:R-:W1:Y:S02]  /*b010*/  FENCE.VIEW.ASYNC.G ;  /* 0x00000000000073c6 */ /* 0x000e640000000100 */
[----:B-1----:R-:W-:Y:S06]  /*b020*/  BAR.ARV 0xc, 0x180 ;  /* 0x0306000000007b1d */ /* 0x002fec0000002000 */
.L_x_564:
[----:B------:R-:W-:Y:S05]  /*b030*/  BSYNC B0 ;  /* 0x0000000000007941 */ /* 0x000fea0003800000 */
.L_x_563:
[----:B------:R-:W2:Y:S01]  /*b040*/  LDL R0, [R1+0x38] ;  /* 0x0000380001007983 */ /* 0x000ea20000100800 */
[----:B------:R-:W-:Y:S01]  /*b050*/  BSSY B0, `(.L_x_565) ;  /* 0x0000020000007945 */ /* 0x000fe20003800000 */
[----:B--2---:R-:W-:-:S13]  /*b060*/  LOP3.LUT P0, RZ, R0, 0x4, RZ, 0xc0, !PT ;  /* 0x0000000400ff7812 */ /* 0x004fda000780c0ff */
        /* <DEDUP_REMOVED lines=12> */
[----:B0-----:R-:W-:Y:S01]  /*b130*/  IADD3 R4, R3, 0xffffffe, RZ ;  /* 0x0ffffffe03047810 */ /* 0x001fe20007ffe0ff */
[----:B------:R-:W-:-:S05]  /*b140*/  IMAD.MOV R3, RZ, RZ, -R10 ;  /* 0x000000ffff037224 */ /* 0x000fca00078e0a0a */
[----:B------:R0:W1:Y:S02]  /*b150*/  F2I.FTZ.U32.TRUNC.NTZ R5, R4 ;  /* 0x0000000400057305 */ /* 0x000064000021f000 */
[----:B0-----:R-:W-:Y:S01]  /*b160*/  MOV R4, RZ ;  /* 0x000000ff00047202 */ /* 0x001fe20000000f00 */
[----:B-1----:R-:W-:-:S04]  /*b170*/  IMAD.MOV R7, RZ, RZ, -R5 ;  /* 0x000000ffff077224 */ /* 0x002fc800078e0a05 */
[----:B------:R-:W-:-:S04]  /*b180*/  IMAD R7, R7, R6, RZ ;  /* 0x0000000607077224 */ /* 0x000fc800078e02ff */
[----:B------:R-:W-:-:S06]  /*b190*/  IMAD.HI.U32 R5, R5, R7, R4 ;  /* 0x0000000705057227 */ /* 0x000fcc00078e0004 */
        /* <DEDUP_REMOVED lines=8> */
[----:B------:R-:W-:-:S04]  /*b220*/  IMAD.MOV.U32 R3, RZ, RZ, R5 ;  /* 0x000000ffff037224 */ /* 0x000fc800078e0005 */
[----:B------:R-:W-:Y:S01]  /*b230*/  @!P2 IMAD.MOV R3, RZ, RZ, -R3 ;  /* 0x000000ffff03a224 */ /* 0x000fe200078e0a03 */
[----:B------:R-:W-:-:S07]  /*b240*/  @!P1 LOP3.LUT R3, RZ, R9, RZ, 0x33, !PT ;  /* 0x00000009ff039212 */ /* 0x000fce00078e33ff */
.L_x_566:
[----:B------:R-:W-:Y:S05]  /*b250*/  BSYNC B0 ;  /* 0x0000000000007941 */ /* 0x000fea0003800000 */
.L_x_565:
[-C--:B------:R-:W-:Y:S01]  /*b260*/  IMAD R182, R200, R3.reuse, RZ ;  /* 0x00000003c8b67224 */ /* 0x080fe200078e02ff */
[----:B------:R-:W-:Y:S02]  /*b270*/  PLOP3.LUT P0, PT, PT, PT, PT, 0x80, 0x0 ;  /* 0x000000000000781c */ /* 0x000fe40003f0f070 */
[----:B------:R-:W-:Y:S02]  /*b280*/  CS2R R20, SRZ ;  /* 0x0000000000147805 */ /* 0x000fe4000001ff00 */
[----:B------:R-:W-:Y:S02]  /*b290*/  CS2R R86, SRZ ;  /* 0x0000000000567805 */ /* 0x000fe4000001ff00 */
[----:B------:R-:W-:Y:S02]  /*b2a0*/  CS2R R84, SRZ ;  /* 0x0000000000547805 */ /* 0x000fe4000001ff00 */
[----:B------:R-:W-:Y:S02]  /*b2b0*/  VIADDMNMX R72, R182, R3, R142, PT ;  /* 0x00000003b6487246 */ /* 0x000fe4000380018e */
[----:B------:R-:W-:-:S02]  /*b2c0*/  CS2R R82, SRZ ;  /* 0x0000000000527805 */ /* 0x000fc4000001ff00 */
[----:B------:R-:W-:Y:S02]  /*b2d0*/  CS2R R80, SRZ ;  /* 0x0000000000507805 */ /* 0x000fe4000001ff00 */
[----:B------:R-:W-:Y:S02]  /*b2e0*/  CS2R R78, SRZ ;  /* 0x00000000004e7805 */ /* 0x000fe4000001ff00 */
[----:B------:R-:W-:Y:S02]  /*b2f0*/  ISETP.GT.AND P1, PT, R72, R182, PT ;  /* 0x000000b64800720c */ /* 0x000fe40003f24270 */
        /* <DEDUP_REMOVED lines=28> */
[----:B------:R-:W2:Y:S01]  /*b4c0*/  LDL R0, [R1+0x64] ;  /* 0x0000640001007983 */ /* 0x000ea20000100800 */
[----:B------:R-:W-:-:S06]  /*b4d0*/  ULOP3.LUT UP0, URZ, UR59, 0x1bf, URZ, 0xc0, !UPT ;  /* 0x000001bf3b3f7892 */ /* 0x000fcc000f80c03f */
[----:B------:R-:W-:Y:S01]  /*b4e0*/  PLOP3.LUT P0, PT, PT, PT, UP0, 0x80, 0x0 ;  /* 0x000000000000781c */ /* 0x000fe20003f0f008 */
[----:B--2---:R-:W1:Y:S02]  /*b4f0*/  SHFL.IDX PT, R0, R0, RZ, 0x1f ;  /* 0x00001fff00007589 */ /* 0x004e6400000e0000 */
[----:B-1----:R-:W-:-:S04]  /*b500*/  LEA.HI R3, R0, R0, RZ, 0x1 ;  /* 0x0000000000037211 */ /* 0x002fc800078f08ff */
[----:B------:R-:W-:-:S04]  /*b510*/  LOP3.LUT R3, R3, 0x1e, RZ, 0xc0, !PT ;  /* 0x0000001e03037812 */ /* 0x000fc800078ec0ff */
[----:B------:R-:W-:-:S04]  /*b520*/  IADD3 R3, R0, -R3, RZ ;  /* 0x8000000300037210 */ /* 0x000fc80007ffe0ff */
[----:B------:R-:W-:-:S04]  /*b530*/  LEA R3, R3, UR59, 0xd ;  /* 0x0000003b03037c11 */ /* 0x000fc8000f8e68ff */
[----:B------:R-:W-:-:S04]  /*b540*/  SHF.R.U32.HI R3, RZ, 0x4, R3 ;  /* 0x00000004ff037819 */ /* 0x000fc80000011603 */
[----:B------:R-:W-:Y:S01]  /*b550*/  LOP3.LUT R36, R3, 0x3fff, RZ, 0xc0, !PT ;  /* 0x00003fff03247812 */ /* 0x000fe200078ec0ff */
[----:B------:R-:W-:Y:S06]  /*b560*/  @!P0 BRA `(.L_x_568) ;  /* 0x0000000000408947 */ /* 0x000fec0003800000 */
[----:B------:R-:W-:Y:S01]  /*b570*/  MOV R14, 0x0 ;  /* 0x00000000000e7802 */ /* 0x000fe20000000f00 */
[----:B------:R-:W-:Y:S01]  /*b580*/  ULDC.64 UR4, c[0x4][0x90] ;  /* 0x0100240000047ab9 */ /* 0x000fe20000000a00 */
[----:B------:R-:W-:Y:S01]  /*b590*/  ULDC.64 UR6, c[0x4][0x98] ;  /* 0x0100260000067ab9 */ /* 0x000fe20000000a00 */
[----:B------:R-:W-:Y:S01]  /*b5a0*/  IMAD.U32 R4, RZ, RZ, UR4 ;  /* 0x00000004ff047e24 */ /* 0x000fe2000f8e00ff */
[----:B0-----:R-:W-:Y:S01]  /*b5b0*/  MOV R6, UR6 ;  /* 0x0000000600067c02 */ /* 0x001fe20008000f00 */
        /* <DEDUP_REMOVED lines=10> */
[----:B0--3-5:R-:W-:Y:S05]  /*b660*/  CALL.ABS.NOINC R14 ;  /* 0x000000000e007343 */ /* 0x029fea0003c00000 */
.L_x_568:
[----:B------:R-:W-:Y:S02]  /*b670*/  ULDC UR4, c[0x0][0x3f4] ;  /* 0x0000fd0000047ab9 */ /* 0x000fe40000000800 */
[----:B------:R-:W-:-:S13]  /*b680*/  ISETP.LT.AND P0, PT, RZ, UR4, PT ;  /* 0x00000004ff007c0c */ /* 0x000fda000bf01270 */
[----:B------:R-:W-:Y:S05]  /*b690*/  @P0 BRA `(.L_x_569) ;  /* 0x00000000003c0947 */ /* 0x000fea0003800000 */
[----:B------:R-:W-:-:S04]  /*b6a0*/  LEA.HI R0, R191, R191, RZ, 0x1 ;  /* 0x000000bfbf007211 */ /* 0x000fc800078f08ff */
[----:B------:R-:W-:-:S05]  /*b6b0*/  LOP3.LUT R0, R0, 0xfffffffe, RZ, 0xc0, !PT ;  /* 0xfffffffe00007812 */ /* 0x000fca00078ec0ff */
[----:B------:R-:W-:-:S05]  /*b6c0*/  IMAD.IADD R0, R191, 0x1, -R0 ;  /* 0x00000001bf007824 */ /* 0x000fca00078e0a00 */
[----:B------:R-:W-:-:S04]  /*b6d0*/  SHF.L.U32 R3, R0, 0x1f, RZ ;  /* 0x0000001f00037819 */ /* 0x000fc800000006ff */
[----:B------:R1:W2:Y:S03]  /*b6e0*/  SYNCS.PHASECHK.TRANS64.TRYWAIT P0, [R2+URZ+0x2a800], R3 ;  /* 0x02a80003020075a7 */ /* 0x0002a6000800017f */
[----:B--2---:R-:W-:Y:S05]  /*b6f0*/  @!P0 NANOSLEEP.SYNCS 0x989680 ;  /* 0x009896800000895d */ /* 0x004fea0003900000 */
[----:B------:R-:W2:Y:S01]  /*b700*/  @!P0 SYNCS.PHASECHK.TRANS64 P0, [R2+URZ+0x2a800], R3 ;  /* 0x02a80003020085a7 */ /* 0x000ea2000800007f */
[----:B------:R-:W-:Y:S04]  /*b710*/  BSSY B0, `(.L_x_570) ;  /* 0x0000006000007945 */ /* 0x000fe80003800000 */
[----:B--2---:R-:W-:Y:S05]  /*b720*/  @P0 BRA `(.L_x_571) ;  /* 0x0000000000100947 */ /* 0x004fea0003800000 */
.L_x_572:
[----:B--2---:R2:W4:Y:S02]  /*b730*/  SYNCS.PHASECHK.TRANS64.TRYWAIT P0, [R2+URZ+0x2a800], R3 ;  /* 0x02a80003020075a7 */ /* 0x004524000800017f */
[----:B----4-:R-:W-:Y:S05]  /*b740*/  @!P0 NANOSLEEP.SYNCS 0x989680 ;  /* 0x009896800000895d */ /* 0x010fea0003900000 */
[----:B------:R-:W4:Y:S02]  /*b750*/  @!P0 SYNCS.PHASECHK.TRANS64 P0, [R2+URZ+0x2a800], R3 ;  /* 0x02a80003020085a7 */ /* 0x000f24000800007f */
[----:B----4-:R-:W-:Y:S05]  /*b760*/  @!P0 BRA `(.L_x_572) ;  /* 0xfffffffc00f08947 */ /* 0x010fea000383ffff */
.L_x_571:
[----:B------:R-:W-:Y:S05]  /*b770*/  BSYNC B0 ;  /* 0x0000000000007941 */ /* 0x000fea0003800000 */
.L_x_570:
[----:B------:R-:W-:Y:S05]  /*b780*/  BRA `(.L_x_573) ;  /* 0x0000005800787947 */ /* 0x000fea0003800000 */
.L_x_569:
[----:B-----5:R-:W-:Y:S01]  /*b790*/  SHF.R.S32.HI R0, RZ, 0x1f, R141 ;  /* 0x0000001fff007819 */ /* 0x020fe2000001148d */
[----:B------:R-:W-:Y:S01]  /*b7a0*/  ULOP3.LUT UP0, URZ, UR59, 0x3ff, URZ, 0xc0, !UPT ;  /* 0x000003ff3b3f7892 */ /* 0x000fe2000f80c03f */
[----:B------:R-:W-:Y:S01]  /*b7b0*/  ULDC.64 UR4, c[0x0][0x3f8] ;  /* 0x0000fe0000047ab9 */ /* 0x000fe20000000a00 */
[----:B------:R-:W-:Y:S02]  /*b7c0*/  ULDC.64 UR6, c[0x0][0x408] ;  /* 0x0001020000067ab9 */ /* 0x000fe40000000a00 */
[C---:B------:R-:W-:Y:S02]  /*b7d0*/  IMAD R4, R0.reuse, UR4, RZ ;  /* 0x0000000400047c24 */ /* 0x040fe4000f8e02ff */
[----:B------:R-:W-:Y:S01]  /*b7e0*/  IMAD R0, R0, UR6, RZ ;  /* 0x0000000600007c24 */ /* 0x000fe2000f8e02ff */
[----:B------:R-:W-:Y:S01]  /*b7f0*/  PLOP3.LUT P2, PT, PT, PT, UP0, 0x80, 0x0 ;  /* 0x000000000000781c */ /* 0x000fe20003f4f008 */
[C---:B------:R-:W-:Y:S02]  /*b800*/  IMAD R3, R141.reuse, UR5, R4 ;  /* 0x000000058d037c24 */ /* 0x040fe4000f8e0204 */
[----:B------:R-:W-:Y:S01]  /*b810*/  IMAD.WIDE.U32 R24, R141, UR4, RZ ;  /* 0x000000048d187c25 */ /* 0x000fe2000f8e00ff */
[----:B------:R-:W-:-:S03]  /*b820*/  ULDC.64 UR4, c[0x0][0x3e8] ;  /* 0x0000fa0000047ab9 */ /* 0x000fc60000000a00 */
[C---:B------:R-:W-:Y:S01]  /*b830*/  IMAD R41, R141.reuse, UR7, R0 ;  /* 0x000000078d297c24 */ /* 0x040fe2000f8e0200 */
[----:B------:R-:W-:Y:S01]  /*b840*/  LEA R38, P0, R24, UR4, 0x1 ;  /* 0x0000000418267c11 */ /* 0x000fe2000f8008ff */
[----:B------:R-:W-:Y:S01]  /*b850*/  IMAD.WIDE.U32 R4, R141, UR6, RZ ;  /* 0x000000068d047c25 */ /* 0x000fe2000f8e00ff */
[----:B------:R-:W-:-:S03]  /*b860*/  ULDC.64 UR6, c[0x0][0x400] ;  /* 0x0001000000067ab9 */ /* 0x000fc60000000a00 */
[----:B------:R-:W-:Y:S01]  /*b870*/  IMAD.IADD R3, R3, 0x1, R25 ;  /* 0x0000000103037824 */ /* 0x000fe200078e0219 */
[----:B------:R-:W-:Y:S02]  /*b880*/  LEA R40, P1, R4, UR6, 0x1 ;  /* 0x0000000604287c11 */ /* 0x000fe4000f8208ff */
[----:B------:R-:W-:Y:S02]  /*b890*/  IADD3 R41, R41, R5, RZ ;  /* 0x0000000529297210 */ /* 0x000fe40007ffe0ff */
[----:B------:R-:W-:Y:S02]  /*b8a0*/  LEA.HI.X R24, R24, UR5, R3, 0x1, P0 ;  /* 0x0000000518187c11 */ /* 0x000fe400080f0c03 */
[----:B------:R-:W-:Y:S01]  /*b8b0*/  LEA.HI.X R41, R4, UR7, R41, 0x1, P1 ;  /* 0x0000000704297c11 */ /* 0x000fe200088f0c29 */
        /* <DEDUP_REMOVED lines=16> */
[----:B0--3--:R-:W-:Y:S05]  /*b9c0*/  CALL.ABS.NOINC R14 ;  /* 0x000000000e007343 */ /* 0x009fea0003c00000 */
.L_x_574:
[----:B------:R-:W-:Y:S01]  /*b9d0*/  ULDC.U8 UR4, c[0x0][0x410] ;  /* 0x0001040000047ab9 */ /* 0x000fe20000000000 */
[----:B------:R-:W-:Y:S01]  /*b9e0*/  BSSY B0, `(.L_x_575) ;  /* 0x0000570000007945 */ /* 0x000fe20003800000 */
[----:B------:R-:W-:Y:S01]  /*b9f0*/  ISETP.NE.AND P0, PT, RZ, UR4, PT ;  /* 0x00000004ff007c0c */ /* 0x000fe2000bf05270 */
[----:B0-----:R-:W-:-:S12]  /*ba00*/  IMAD R6, R145, 0x80, R166 ;  /* 0x0000008091067824 */ /* 0x001fd800078e02a6 */
[----:B------:R-:W-:Y:S05]  /*ba10*/  @!P0 BRA `(.L_x_576) ;  /* 0x0000002800ac8947 */ /* 0x000fea0003800000 */
[----:B------:R-:W-:-:S03]  /*ba20*/  UMOV UR4, 0xffffffff ;  /* 0xffffffff00047882 */ /* 0x000fc60000000000 */
[----:B------:R-:W-:Y:S05]  /*ba30*/  BRA.DIV UR4, `(.L_x_577) ;  /* 0x0000015204647947 */ /* 0x000fea000b800000 */
[----:B------:R0:W1:Y:S04]  /*ba40*/  SHFL.IDX PT, R37, R24, RZ, 0x1c1f ;  /* 0x001c1fff18257589 */ /* 0x00006800000e0000 */
[----:B------:R-:W2:Y:S04]  /*ba50*/  SHFL.IDX PT, R38, R38, RZ, 0x1c1f ;  /* 0x001c1fff26267589 */ /* 0x000ea800000e0000 */
[----:B------:R-:W4:Y:S04]  /*ba60*/  SHFL.IDX PT, R41, R41, RZ, 0x1c1f ;  /* 0x001c1fff29297589 */ /* 0x000f2800000e0000 */
[----:B------:R-:W0:Y:S02]  /*ba70*/  SHFL.IDX PT, R40, R40, RZ, 0x1c1f ;  /* 0x001c1fff28287589 */ /* 0x000e2400000e0000 */
.L_x_824:
[----:B------:R-:W-:Y:S01]  /*ba80*/  ULDC UR4, c[0x0][0x448] ;  /* 0x0001120000047ab9 */ /* 0x000fe20000000800 */
[----:B------:R-:W-:Y:S01]  /*ba90*/  LOP3.LUT R3, R177, 0x18, R16, 0xf8, !PT ;  /* 0x00000018b1037812 */ /* 0x000fe200078ef810 */
[----:B------:R-:W-:Y:S01]  /*baa0*/  IMAD R42, R143, UR4, RZ ;  /* 0x000000048f2a7c24 */ /* 0x000fe2000f8e02ff */
[----:B------:R-:W-:Y:S01]  /*bab0*/  BSSY B1, `(.L_x_578) ;  /* 0x0000051000017945 */ /* 0x000fe20003800000 */
[----:B------:R-:W-:Y:S02]  /*bac0*/  LOP3.LUT P0, RZ, R219, 0x4, RZ, 0xc0, !PT ;  /* 0x00000004dbff7812 */ /* 0x000fe4000780c0ff */
[----:B------:R-:W-:Y:S02]  /*bad0*/  CS2R R4, SRZ ;  /* 0x0000000000047805 */ /* 0x000fe4000001ff00 */
[----:B------:R-:W-:Y:S02]  /*bae0*/  LOP3.LUT R0, R3, R178, RZ, 0x3c, !PT ;  /* 0x000000b203007212 */ /* 0x000fe400078e3cff */
[----:B------:R-:W-:-:S02]  /*baf0*/  CS2R R8, SRZ ;  /* 0x0000000000087805 */ /* 0x000fc4000001ff00 */
[----:B------:R-:W-:Y:S01]  /*bb00*/  ISETP.GE.AND P1, PT, R6, R42, PT ;  /* 0x0000002a0600720c */ /* 0x000fe20003f26270 */
[----:B------:R-:W-:Y:S01]  /*bb10*/  IMAD R42, R145, -0x80, R42 ;  /* 0xffffff80912a7824 */ /* 0x000fe200078e022a */
[----:B------:R-:W-:Y:S01]  /*bb20*/  CS2R R6, SRZ ;  /* 0x0000000000067805 */ /* 0x000fe2000001ff00 */
[----:B------:R-:W-:Y:S01]  /*bb30*/  IMAD.IADD R3, R179, 0x1, R0 ;  /* 0x00000001b3037824 */ /* 0x000fe200078e0200 */
[----:B------:R-:W-:Y:S02]  /*bb40*/  CS2R R10, SRZ ;  /* 0x00000000000a7805 */ /* 0x000fe4000001ff00 */
[----:B------:R-:W-:Y:S02]  /*bb50*/  CS2R R12, SRZ ;  /* 0x00000000000c7805 */ /* 0x000fe4000001ff00 */
[----:B------:R-:W-:Y:S02]  /*bb60*/  CS2R R14, SRZ ;  /* 0x00000000000e7805 */ /* 0x000fe4000001ff00 */
[----:B------:R-:W-:-:S02]  /*bb70*/  CS2R R20, SRZ ;  /* 0x0000000000147805 */ /* 0x000fc4000001ff00 */
[----:B------:R-:W-:Y:S02]  /*bb80*/  LEA R3, R3, R2, 0x1 ;  /* 0x0000000203037211 */ /* 0x000fe400078e08ff */
[----:B0-----:R-:W-:Y:S02]  /*bb90*/  CS2R R24, SRZ ;  /* 0x0000000000187805 */ /* 0x001fe4000001ff00 */
[----:B------:R-:W-:Y:S02]  /*bba0*/  CS2R R26, SRZ ;  /* 0x00000000001a7805 */ /* 0x000fe4000001ff00 */
[----:B------:R-:W-:Y:S02]  /*bbb0*/  CS2R R28, SRZ ;  /* 0x00000000001c7805 */ /* 0x000fe4000001ff00 */
[----:B---3--:R-:W-:Y:S01]  /*bbc0*/  CS2R R30, SRZ ;  /* 0x00000000001e7805 */ /* 0x008fe2000001ff00 */
[C---:B------:R-:W-:Y:S01]  /*bbd0*/  VIADD R43, R3.reuse, 0xc400 ;  /* 0x0000c400032b7836 */ /* 0x040fe20000000000 */
[----:B------:R-:W-:Y:S01]  /*bbe0*/  CS2R R32, SRZ ;  /* 0x0000000000207805 */ /* 0x000fe2000001ff00 */
[----:B------:R-:W-:Y:S01]  /*bbf0*/  VIADD R0, R3, 0xc440 ;  /* 0x0000c44003007836 */ /* 0x000fe20000000000 */
[----:B------:R-:W-:Y:S06]  /*bc00*/  @P1 BRA `(.L_x_579) ;  /* 0x0000000000ec1947 */ /* 0x000fec0003800000 */
[----:B------:R-:W3:Y:S01]  /*bc10*/  LDL R45, [R1+0x40] ;  /* 0x00004000012d7983 */ /* 0x000ee20000100800 */
[----:B------:R-:W-:-:S03]  /*bc20*/  ULDC UR4, c[0x0][0x3f4] ;  /* 0x0000fd0000047ab9 */ /* 0x000fc60000000800 */
[----:B------:R-:W3:Y:S01]  /*bc30*/  LDL R44, [R1+0x3c] ;  /* 0x00003c00012c7983 */ /* 0x000ee20000100800 */
[----:B------:R-:W-:Y:S02]  /*bc40*/  ISETP.GE.AND P2, PT, R160, UR4, PT ;  /* 0x00000004a0007c0c */ /* 0x000fe4000bf46270 */
[----:B------:R-:W-:Y:S02]  /*bc50*/  CS2R R20, SRZ ;  /* 0x0000000000147805 */ /* 0x000fe4000001ff00 */
[----:B------:R-:W-:Y:S02]  /*bc60*/  ISETP.GE.AND P3, PT, R170, UR4, PT ;  /* 0x00000004aa007c0c */ /* 0x000fe4000bf66270 */
[----:B------:R-:W-:Y:S02]  /*bc70*/  CS2R R4, SRZ ;  /* 0x0000000000047805 */ /* 0x000fe4000001ff00 */
[----:B------:R-:W-:Y:S02]  /*bc80*/  ISETP.GE.AND P4, PT, R169, UR4, PT ;  /* 0x00000004a9007c0c */ /* 0x000fe4000bf86270 */
[----:B------:R-:W-:-:S03]  /*bc90*/  CS2R R24, SRZ ;  /* 0x0000000000187805 */ /* 0x000fc6000001ff00 */
[----:B--2---:R-:W-:Y:S01]  /*bca0*/  @!P2 MOV R8, R38 ;  /* 0x000000260008a202 */ /* 0x004fe20000000f00 */
[----:B-1----:R-:W-:Y:S01]  /*bcb0*/  @!P2 IMAD.MOV.U32 R9, RZ, RZ, R37 ;  /* 0x000000ffff09a224 */ /* 0x002fe200078e0025 */
[----:B----4-:R-:W-:Y:S01]  /*bcc0*/  @!P2 MOV R7, R41 ;  /* 0x000000290007a202 */ /* 0x010fe20000000f00 */
[----:B------:R-:W-:Y:S01]  /*bcd0*/  @!P2 IMAD.MOV.U32 R6, RZ, RZ, R40 ;  /* 0x000000ffff06a224 */ /* 0x000fe200078e0028 */
[----:B------:R-:W-:Y:S01]  /*bce0*/  @!P3 IADD3 R28, P1, R38, R222, RZ ;  /* 0x000000de261cb210 */ /* 0x000fe20007f3e0ff */
[----:B------:R-:W-:-:S04]  /*bcf0*/  @!P2 IMAD.WIDE R8, R160, 0x2, R8 ;  /* 0x00000002a008a825 */ /* 0x000fc800078e0208 */
[----:B------:R-:W-:Y:S01]  /*bd00*/  @!P2 IMAD.WIDE R30, R160, 0x2, R6 ;  /* 0x00000002a01ea825 */ /* 0x000fe200078e0206 */
[----:B------:R0:W5:Y:S03]  /*bd10*/  @!P2 LD.E.64 R20, desc[UR56][R8.64] ;  /* 0x000000380814a980 */ /* 0x000166000c101b00 */
[--C-:B------:R-:W-:Y:S01]  /*bd20*/  @!P3 IMAD.X R29, R37, 0x1, R221.reuse, P1 ;  /* 0x00000001251db824 */ /* 0x100fe200008e06dd */
[----:B------:R-:W5:Y:S01]  /*bd30*/  @!P2 LD.E.64 R4, desc[UR56][R30.64] ;  /* 0x000000381e04a980 */ /* 0x000f62000c101b00 */
[----:B------:R-:W-:Y:S02]  /*bd40*/  @!P3 IADD3 R10, P1, R40, R222, RZ ;  /* 0x000000de280ab210 */ /* 0x000fe40007f3e0ff */
[----:B------:R-:W-:Y:S02]  /*bd50*/  ISETP.GE.AND P2, PT, R172, UR4, PT ;  /* 0x00000004ac007c0c */ /* 0x000fe4000bf46270 */
[-C--:B------:R-:W-:Y:S01]  /*bd60*/  @!P4 IADD3 R14, P6, R40, R225.reuse, RZ ;  /* 0x000000e1280ec210 */ /* 0x080fe20007fde0ff */
[----:B------:R-:W-:Y:S01]  /*bd70*/  @!P3 IMAD.X R11, R41, 0x1, R221, P1 ;  /* 0x00000001290bb824 */ /* 0x000fe200008e06dd */
[----:B------:R-:W-:-:S02]  /*bd80*/  @!P4 IADD3 R12, P5, R38, R225, RZ ;  /* 0x000000e1260cc210 */ /* 0x000fc40007fbe0ff */
[----:B------:R-:W-:Y:S02]  /*bd90*/  CS2R R6, SRZ ;  /* 0x0000000000067805 */ /* 0x000fe4000001ff00 */
[----:B------:R-:W-:Y:S02]  /*bda0*/  ISETP.GE.AND P1, PT, R171, UR4, PT ;  /* 0x00000004ab007c0c */ /* 0x000fe4000bf26270 */
[----:B------:R-:W-:Y:S02]  /*bdb0*/  CS2R R26, SRZ ;  /* 0x00000000001a7805 */ /* 0x000fe4000001ff00 */
[----:B0-----:R-:W-:Y:S02]  /*bdc0*/  CS2R R8, SRZ ;  /* 0x0000000000087805 */ /* 0x001fe4000001ff00 */
[----:B------:R-:W-:Y:S01]  /*bdd0*/  @!P4 IADD3.X R13, R37, R223, RZ, P5, !PT ;  /* 0x000000df250dc210 */ /* 0x000fe20002ffe4ff */
[----:B------:R-:W-:Y:S01]  /*bde0*/  @!P4 IMAD.X R15, R41, 0x1, R223, P6 ;  /* 0x00000001290fc824 */ /* 0x000fe200030e06df */
[----:B------:R0:W5:Y:S04]  /*bdf0*/  @!P3 LD.E.64 R24, desc[UR56][R28.64] ;  /* 0x000000381c18b980 */ /* 0x000168000c101b00 */
[----:B------:R1:W5:Y:S01]  /*be00*/  @!P3 LD.E.64 R6, desc[UR56][R10.64] ;  /* 0x000000380a06b980 */ /* 0x000362000c101b00 */
[----:B------:R-:W-:-:S03]  /*be10*/  ISETP.GE.AND P3, PT, R173, UR4, PT ;  /* 0x00000004ad007c0c */ /* 0x000fc6000bf66270 */
[----:B------:R2:W5:Y:S04]  /*be20*/  @!P4 LD.E.64 R26, desc[UR56][R12.64] ;  /* 0x000000380c1ac980 */ /* 0x000568000c101b00 */
[----:B------:R4:W5:Y:S01]  /*be30*/  @!P4 LD.E.64 R8, desc[UR56][R14.64] ;  /* 0x000000380e08c980 */ /* 0x000962000c101b00 */
[----:B0-----:R-:W-:Y:S02]  /*be40*/  CS2R R28, SRZ ;  /* 0x00000000001c7805 */ /* 0x001fe4000001ff00 */
[----:B-1----:R-:W-:Y:S02]  /*be50*/  CS2R R10, SRZ ;  /* 0x00000000000a7805 */ /* 0x002fe4000001ff00 */
[-C--:B--2---:R-:W-:Y:S02]  /*be60*/  @!P2 IADD3 R12, P4, R38, R227.reuse, RZ ;  /* 0x000000e3260ca210 */ /* 0x084fe40007f9e0ff */
[----:B----4-:R-:W-:-:S03]  /*be70*/  @!P2 IADD3 R14, P5, R40, R227, RZ ;  /* 0x000000e3280ea210 */ /* 0x010fc60007fbe0ff */
[----:B------:R-:W-:Y:S01]  /*be80*/  @!P2 IMAD.X R13, R37, 0x1, R226, P4 ;  /* 0x00000001250da824 */ /* 0x000fe200020e06e2 */
[----:B------:R-:W-:Y:S02]  /*be90*/  @!P1 IADD3 R32, P6, R38, R229, RZ ;  /* 0x000000e526209210 */ /* 0x000fe40007fde0ff */
[----:B------:R-:W-:Y:S02]  /*bea0*/  @!P2 IADD3.X R15, R41, R226, RZ, P5, !PT ;  /* 0x000000e2290fa210 */ /* 0x000fe40002ffe4ff */
[----:B------:R-:W-:Y:S01]  /*beb0*/  CS2R R30, SRZ ;  /* 0x00000000001e7805 */ /* 0x000fe2000001ff00 */
[----:B------:R0:W5:Y:S01]  /*bec0*/  @!P2 LD.E.64 R28, desc[UR56][R12.64] ;  /* 0x000000380c1ca980 */ /* 0x000162000c101b00 */
[----:B------:R-:W-:-:S03]  /*bed0*/  @!P1 IMAD.X R33, R37, 0x1, R228, P6 ;  /* 0x0000000125219824 */ /* 0x000fc600030e06e4 */
[----:B------:R1:W5:Y:S01]  /*bee0*/  @!P2 LD.E.64 R10, desc[UR56][R14.64] ;  /* 0x000000380e0aa980 */ /* 0x000362000c101b00 */
[----:B------:R-:W-:-:S03]  /*bef0*/  @!P1 IADD3 R34, P2, R40, R229, RZ ;  /* 0x000000e528229210 */ /* 0x000fc60007f5e0ff */
[----:B------:R2:W5:Y:S01]  /*bf00*/  @!P1 LD.E.64 R30, desc[UR56][R32.64] ;  /* 0x00000038201e9980 */ /* 0x000562000c101b00 */
[----:B0-----:R-:W-:Y:S01]  /*bf10*/  CS2R R12, SRZ ;  /* 0x00000000000c7805 */ /* 0x001fe2000001ff00 */
[----:B------:R-:W-:Y:S01]  /*bf20*/  @!P1 IMAD.X R35, R41, 0x1, R228, P2 ;  /* 0x0000000129239824 */ /* 0x000fe200010e06e4 */
[----:B-1----:R-:W-:-:S04]  /*bf30*/  CS2R R14, SRZ ;  /* 0x00000000000e7805 */ /* 0x002fc8000001ff00 */
[----:B------:R0:W5:Y:S01]  /*bf40*/  @!P1 LD.E.64 R12, desc[UR56][R34.64] ;  /* 0x00000038220c9980 */ /* 0x000162000c101b00 */
[----:B--2---:R-:W-:Y:S02]  /*bf50*/  CS2R R32, SRZ ;  /* 0x0000000000207805 */ /* 0x004fe4000001ff00 */
[-C--:B---3--:R-:W-:Y:S02]  /*bf60*/  @!P3 IADD3 R40, P5, R40, R45.reuse, RZ ;  /* 0x0000002d2828b210 */ /* 0x088fe40007fbe0ff */
[----:B------:R-:W-:-:S03]  /*bf70*/  @!P3 IADD3 R38, P4, R38, R45, RZ ;  /* 0x0000002d2626b210 */ /* 0x000fc60007f9e0ff */
[----:B------:R-:W-:Y:S01]  /*bf80*/  @!P3 IMAD.X R41, R41, 0x1, R44, P5 ;  /* 0x000000012929b824 */ /* 0x000fe200028e062c */
[----:B------:R-:W-:-:S04]  /*bf90*/  @!P3 IADD3.X R39, R37, R44, RZ, P4, !PT ;  /* 0x0000002c2527b210 */ /* 0x000fc800027fe4ff */
[----:B------:R0:W5:Y:S04]  /*bfa0*/  @!P3 LD.E.64 R14, desc[UR56][R40.64] ;  /* 0x00000038280eb980 */ /* 0x000168000c101b00 */
[----:B------:R0:W5:Y:S02]  /*bfb0*/  @!P3 LD.E.64 R32, desc[UR56][R38.64] ;  /* 0x000000382620b980 */ /* 0x000164000c101b00 */
.L_x_579:
[----:B------:R-:W-:Y:S05]  /*bfc0*/  BSYNC B1 ;  /* 0x0000000000017941 */ /* 0x000fea0003800000 */
.L_x_578:
[----:B0-2--5:R-:W-:Y:S01]  /*bfd0*/  MOV R38, R4 ;  /* 0x0000000400267202 */ /* 0x025fe20000000f00 */
[----:B------:R-:W-:Y:S01]  /*bfe0*/  @P0 VIADD R0, R43, 0xffffffc0 ;  /* 0xffffffc02b000836 */ /* 0x000fe20000000000 */
[----:B------:R-:W-:Y:S01]  /*bff0*/  SHF.R.U64 R60, R4, 0x10, R5 ;  /* 0x00000010043c7819 */ /* 0x000fe20000001205 */
[----:B------:R-:W-:Y:S01]  /*c000*/  IMAD.MOV.U32 R46, RZ, RZ, R30 ;  /* 0x000000ffff2e7224 */ /* 0x000fe200078e001e */
[C---:B------:R-:W-:Y:S01]  /*c010*/  LEA.HI R4, R191.reuse, R191, RZ, 0x1 ;  /* 0x000000bfbf047211 */ /* 0x040fe200078f08ff */
[----:B------:R-:W-:Y:S01]  /*c020*/  IMAD.MOV.U32 R48, RZ, RZ, R33 ;  /* 0x000000ffff307224 */ /* 0x000fe200078e0021 */
[----:B------:R-:W-:Y:S01]  /*c030*/  MOV R35, R20 ;  /* 0x0000001400237202 */ /* 0x000fe20000000f00 */
[----:B------:R-:W-:Y:S01]  /*c040*/  IMAD.MOV.U32 R34, RZ, RZ, R21 ;  /* 0x000000ffff227224 */ /* 0x000fe200078e0015 */
[----:B------:R-:W-:Y:S01]  /*c050*/  LOP3.LUT R4, R4, 0xfffffffe, RZ, 0xc0, !PT ;  /* 0xfffffffe04047812 */ /* 0x000fe200078ec0ff */
[----:B------:R-:W-:Y:S01]  /*c060*/  IMAD.MOV.U32 R45, RZ, RZ, R29 ;  /* 0x000000ffff2d7224 */ /* 0x000fe200078e001d */
[----:B-1----:R-:W-:Y:S01]  /*c070*/  SHF.R.U64 R37, R20, 0x10, R21 ;  /* 0x0000001014257819 */ /* 0x002fe20000001215 */
[----:B------:R-:W-:Y:S01]  /*c080*/  IMAD.MOV.U32 R20, RZ, RZ, R5 ;  /* 0x000000ffff147224 */ /* 0x000fe200078e0005 */
[----:B------:R-:W-:Y:S01]  /*c090*/  IADD3 R4, R191, -R4, RZ ;  /* 0x80000004bf047210 */ /* 0x000fe20007ffe0ff */
[----:B------:R-:W-:Y:S01]  /*c0a0*/  IMAD.MOV.U32 R43, RZ, RZ, R27 ;  /* 0x000000ffff2b7224 */ /* 0x000fe200078e001b */
[----:B------:R-:W-:Y:S01]  /*c0b0*/  SHF.R.U32.HI R61, RZ, 0x10, R5 ;  /* 0x00000010ff3d7819 */ /* 0x000fe20000011605 */
[----:B----4-:R-:W-:Y:S01]  /*c0c0*/  IMAD.MOV.U32 R41, RZ, RZ, R15 ;  /* 0x000000ffff297224 */ /* 0x010fe200078e000f */
[----:B------:R-:W-:Y:S01]  /*c0d0*/  SHF.L.U32 R5, R4, 0x1f, RZ ;  /* 0x0000001f04057819 */ /* 0x000fe200000006ff */
[----:B------:R-:W-:Y:S01]  /*c0e0*/  BSSY B1, `(.L_x_580) ;  /* 0x0000040000017945 */ /* 0x000fe20003800000 */
[----:B------:R-:W-:Y:S01]  /*c0f0*/  SHF.R.U64 R56, R30, 0x10, R31 ;  /* 0x000000101e387819 */ /* 0x000fe2000000121f */
[----:B------:R-:W-:Y:S01]  /*c100*/  IMAD.MOV.U32 R30, RZ, RZ, R32 ;  /* 0x000000ffff1e7224 */ /* 0x000fe200078e0020 */
[----:B------:R-:W0:Y:S01]  /*c110*/  SYNCS.PHASECHK.TRANS64.TRYWAIT P0, [R2+URZ+0x2a800], R5 ;  /* 0x02a80005020075a7 */ /* 0x000e22000800017f */
[----:B------:R-:W-:-:S02]  /*c120*/  SHF.R.U64 R58, R32, 0x10, R33 ;  /* 0x00000010203a7819 */ /* 0x000fc40000001221 */
[----:B------:R-:W-:Y:S01]  /*c130*/  SHF.R.U32.HI R59, RZ, 0x10, R33 ;  /* 0x00000010ff3b7819 */ /* 0x000fe20000011621 */
[----:B------:R-:W-:Y:S01]  /*c140*/  IMAD.MOV.U32 R33, RZ, RZ, R6 ;  /* 0x000000ffff217224 */ /* 0x000fe200078e0006 */
[----:B------:R-:W-:Y:S01]  /*c150*/  SHF.R.U64 R62, R6, 0x10, R7 ;  /* 0x00000010063e7819 */ /* 0x000fe20000001207 */
[----:B------:R-:W-:Y:S01]  /*c160*/  IMAD.MOV.U32 R6, RZ, RZ, R9 ;  /* 0x000000ffff067224 */ /* 0x000fe200078e0009 */
[----:B------:R-:W-:Y:S01]  /*c170*/  SHF.R.U32.HI R49, RZ, 0x10, R21 ;  /* 0x00000010ff317819 */ /* 0x000fe20000011615 */
[----:B------:R-:W-:Y:S01]  /*c180*/  IMAD.MOV.U32 R21, RZ, RZ, R24 ;  /* 0x000000ffff157224 */ /* 0x000fe200078e0018 */
[----:B------:R-:W-:Y:S02]  /*c190*/  SHF.R.U64 R64, R8, 0x10, R9 ;  /* 0x0000001008407819 */ /* 0x000fe40000001209 */
[----:B------:R-:W-:Y:S01]  /*c1a0*/  SHF.R.U64 R50, R24, 0x10, R25 ;  /* 0x0000001018327819 */ /* 0x000fe20000001219 */
[----:B------:R-:W-:Y:S01]  /*c1b0*/  IMAD.MOV.U32 R24, RZ, RZ, R26 ;  /* 0x000000ffff187224 */ /* 0x000fe200078e001a */
[----:B------:R-:W-:-:S02]  /*c1c0*/  SHF.R.U32.HI R9, RZ, 0x10, R9 ;  /* 0x00000010ff097819 */ /* 0x000fc40000011609 */
[----:B------:R-:W-:Y:S01]  /*c1d0*/  SHF.R.U64 R52, R26, 0x10, R27 ;  /* 0x000000101a347819 */ /* 0x000fe2000000121b */
[----:B------:R-:W-:Y:S01]  /*c1e0*/  IMAD.MOV.U32 R26, RZ, RZ, R11 ;  /* 0x000000ffff1a7224 */ /* 0x000fe200078e000b */
[--C-:B------:R-:W-:Y:S02]  /*c1f0*/  SHF.R.U64 R54, R28, 0x10, R29.reuse ;  /* 0x000000101c367819 */ /* 0x100fe4000000121d */
[----:B------:R-:W-:Y:S01]  /*c200*/  SHF.R.U32.HI R55, RZ, 0x10, R29 ;  /* 0x00000010ff377819 */ /* 0x000fe2000001161d */
[----:B------:R-:W-:Y:S01]  /*c210*/  IMAD.MOV.U32 R29, RZ, RZ, R8 ;  /* 0x000000ffff1d7224 */ /* 0x000fe200078e0008 */
[----:B------:R-:W-:Y:S02]  /*c220*/  MOV R39, R25 ;  /* 0x0000001900277202 */ /* 0x000fe40000000f00 */
[----:B------:R-:W-:Y:S02]  /*c230*/  SHF.R.U32.HI R51, RZ, 0x10, R25 ;  /* 0x00000010ff337819 */ /* 0x000fe40000011619 */
[----:B------:R-:W-:-:S02]  /*c240*/  SHF.R.U64 R65, R10, 0x10, R11 ;  /* 0x000000100a417819 */ /* 0x000fc4000000120b */
[----:B------:R-:W-:Y:S01]  /*c250*/  SHF.R.U32.HI R66, RZ, 0x10, R11 ;  /* 0x00000010ff427819 */ /* 0x000fe2000001160b */
[----:B------:R-:W-:Y:S01]  /*c260*/  IMAD.MOV.U32 R11, RZ, RZ, R12 ;  /* 0x000000ffff0b7224 */ /* 0x000fe200078e000c */
[----:B------:R-:W-:Y:S02]  /*c270*/  MOV R25, R7 ;  /* 0x0000000700197202 */ /* 0x000fe40000000f00 */
[----:B------:R-:W-:Y:S02]  /*c280*/  SHF.R.U32.HI R63, RZ, 0x10, R7 ;  /* 0x00000010ff3f7819 */ /* 0x000fe40000011607 */
[----:B------:R-:W-:Y:S01]  /*c290*/  SHF.R.U64 R67, R12, 0x10, R13 ;  /* 0x000000100c437819 */ /* 0x000fe2000000120d */
[----:B------:R-:W-:Y:S01]  /*c2a0*/  IMAD.MOV.U32 R12, RZ, RZ, R14 ;  /* 0x000000ffff0c7224 */ /* 0x000fe200078e000e */
[----:B------:R-:W-:Y:S02]  /*c2b0*/  PRMT R8, R30, 0x5410, R48 ;  /* 0x000054101e087816 */ /* 0x000fe40000000030 */
[----:B------:R-:W-:-:S02]  /*c2c0*/  MOV R7, R10 ;  /* 0x0000000a00077202 */ /* 0x000fc40000000f00 */
[----:B------:R-:W-:Y:S02]  /*c2d0*/  MOV R40, R13 ;  /* 0x0000000d00287202 */ /* 0x000fe40000000f00 */
[----:B------:R-:W-:Y:S02]  /*c2e0*/  PRMT R30, R64, 0x5410, R9 ;  /* 0x00005410401e7816 */ /* 0x000fe40000000009 */
[----:B------:R-:W-:Y:S02]  /*c2f0*/  SHF.R.U32.HI R53, RZ, 0x10, R27 ;  /* 0x00000010ff357819 */ /* 0x000fe4000001161b */
[----:B------:R-:W-:Y:S02]  /*c300*/  MOV R44, R28 ;  /* 0x0000001c002c7202 */ /* 0x000fe40000000f00 */
[----:B------:R-:W-:Y:S02]  /*c310*/  MOV R47, R31 ;  /* 0x0000001f002f7202 */ /* 0x000fe40000000f00 */
[----:B------:R-:W-:-:S02]  /*c320*/  SHF.R.U32.HI R57, RZ, 0x10, R31 ;  /* 0x00000010ff397819 */ /* 0x000fc4000001161f */
[----:B------:R-:W-:Y:S02]  /*c330*/  SHF.R.U32.HI R68, RZ, 0x10, R13 ;  /* 0x00000010ff447819 */ /* 0x000fe4000001160d */
[----:B------:R-:W-:Y:S02]  /*c340*/  VIMNMX R9, R42, 0x80, PT ;  /* 0x000000802a097848 */ /* 0x000fe40003fe0100 */
[--C-:B------:R-:W-:Y:S02]  /*c350*/  SHF.R.U64 R69, R14, 0x10, R15.reuse ;  /* 0x000000100e457819 */ /* 0x100fe4000000120f */
[----:B------:R-:W-:Y:S02]  /*c360*/  SHF.R.U32.HI R70, RZ, 0x10, R15 ;  /* 0x00000010ff467819 */ /* 0x000fe4000001160f */
[----:B------:R-:W-:Y:S02]  /*c370*/  PRMT R33, R33, 0x5410, R25 ;  /* 0x0000541021217816 */ /* 0x000fe40000000019 */
[----:B------:R-:W-:-:S02]  /*c380*/  PRMT R35, R35, 0x5410, R34 ;  /* 0x0000541023237816 */ /* 0x000fc40000000022 */
[----:B------:R-:W-:Y:S02]  /*c390*/  PRMT R31, R21, 0x5410, R39 ;  /* 0x00005410151f7816 */ /* 0x000fe40000000027 */
[----:B------:R-:W-:Y:S02]  /*c3a0*/  PRMT R27, R24, 0x5410, R43 ;  /* 0x00005410181b7816 */ /* 0x000fe4000000002b */
[----:B------:R-:W-:Y:S02]  /*c3b0*/  PRMT R38, R38, 0x5410, R20 ;  /* 0x0000541026267816 */ /* 0x000fe40000000014 */
[----:B------:R-:W-:Y:S02]  /*c3c0*/  PRMT R25, R7, 0x5410, R26 ;  /* 0x0000541007197816 */ /* 0x000fe4000000001a */
        /* <DEDUP_REMOVED lines=13> */
[----:B------:R-:W-:-:S02]  /*c4a0*/  ISETP.GE.AND P1, PT, R166, R9, PT ;  /* 0x00000009a600720c */ /* 0x000fc40003f26270 */
[----:B------:R-:W-:Y:S02]  /*c4b0*/  PRMT R20, R67, 0x5410, R68 ;  /* 0x0000541043147816 */ /* 0x000fe40000000044 */
[----:B------:R-:W-:Y:S01]  /*c4c0*/  PRMT R11, R12, 0x5410, R41 ;  /* 0x000054100c0b7816 */ /* 0x000fe20000000029 */
[----:B0-----:R-:W-:Y:S08]  /*c4d0*/  @!P0 BRA `(.L_x_581) ;  /* 0x0000014800308947 */ /* 0x001ff00003800000 */
.L_x_825:
[----:B------:R-:W-:Y:S05]  /*c4e0*/  BSYNC B1 ;  /* 0x0000000000017941 */ /* 0x000fea0003800000 */
.L_x_580:
[----:B------:R-:W-:Y:S01]  /*c4f0*/  BSSY B1, `(.L_x_582) ;  /* 0x00000fe000017945 */ /* 0x000fe20003800000 */
[----:B------:R-:W-:-:S03]  /*c500*/  PRMT R12, R69, 0x5410, R70 ;  /* 0x00005410450c7816 */ /* 0x000fc60000000046 */
[----:B------:R-:W-:Y:S05]  /*c510*/  @P1 BRA `(.L_x_583) ;  /* 0x0000000c00ec1947 */ /* 0x000fea0003800000 */
[----:B------:R-:W1:Y:S01]  /*c520*/  LDC R4, c[0x0][0x3f4] ;  /* 0x0000fd00ff047b82 */ /* 0x000e620000000800 */
[----:B------:R-:W-:Y:S01]  /*c530*/  BSSY B2, `(.L_x_584) ;  /* 0x000002e000027945 */ /* 0x000fe20003800000 */
[-C--:B-1----:R-:W-:Y:S02]  /*c540*/  ISETP.GE.AND P0, PT, R160, R4.reuse, PT ;  /* 0x00000004a000720c */ /* 0x082fe40003f06270 */
[-C--:B------:R-:W-:Y:S02]  /*c550*/  ISETP.GE.AND P1, PT, R170, R4.reuse, PT ;  /* 0x00000004aa00720c */ /* 0x080fe40003f26270 */
[-C--:B------:R-:W-:Y:S02]  /*c560*/  ISETP.GE.AND P2, PT, R169, R4.reuse, PT ;  /* 0x00000004a900720c */ /* 0x080fe40003f46270 */
[-C--:B------:R-:W-:Y:S02]  /*c570*/  ISETP.GE.AND P3, PT, R172, R4.reuse, PT ;  /* 0x00000004ac00720c */ /* 0x080fe40003f66270 */
[----:B------:R-:W-:-:S02]  /*c580*/  ISETP.GE.AND P4, PT, R171, R4, PT ;  /* 0x00000004ab00720c */ /* 0x000fc40003f86270 */
[----:B------:R-:W-:-:S03]  /*c590*/  ISETP.GE.AND P5, PT, R173, R4, PT ;  /* 0x00000004ad00720c */ /* 0x000fc60003fa6270 */
[----:B------:R-:W-:Y:S10]  /*c5a0*/  @P0 BRA `(.L_x_585) ;  /* 0x0000000000980947 */ /* 0x000ff40003800000 */
[----:B0-----:R-:W0:Y:S01]  /*c5b0*/  LDS.128 R4, [R3+0xc400] ;  /* 0x00c4000003047984 */ /* 0x001e220000000c00 */
[----:B------:R-:W-:Y:S02]  /*c5c0*/  HADD2.F32 R47, -RZ, R38.H0_H0 ;  /* 0x20000026ff2f7230 */ /* 0x000fe40000004100 */
[----:B------:R-:W-:Y:S02]  /*c5d0*/  HADD2.F32 R45, -RZ, R35.H0_H0 ;  /* 0x20000023ff2d7230 */ /* 0x000fe40000004100 */
[----:B------:R-:W-:Y:S02]  /*c5e0*/  HADD2.F32 R44, -RZ, R37.H0_H0 ;  /* 0x20000025ff2c7230 */ /* 0x000fe40000004100 */
[----:B------:R-:W-:Y:S02]  /*c5f0*/  HADD2.F32 R46, -RZ, R39.H0_H0 ;  /* 0x20000027ff2e7230 */ /* 0x000fe40000004100 */
[--C-:B0-----:R-:W-:Y:S02]  /*c600*/  HADD2.F32 R40, -RZ, R4.reuse.H0_H0 ;  /* 0x20000004ff287230 */ /* 0x101fe40000004100 */
[----:B------:R-:W-:-:S02]  /*c610*/  HADD2.F32 R4, -RZ, R4.H1_H1 ;  /* 0x30000004ff047230 */ /* 0x000fc40000004100 */
[--C-:B------:R-:W-:Y:S02]  /*c620*/  HADD2.F32 R41, -RZ, R5.reuse.H0_H0 ;  /* 0x20000005ff297230 */ /* 0x100fe40000004100 */
[----:B------:R-:W-:Y:S02]  /*c630*/  HADD2.F32 R5, -RZ, R5.H1_H1 ;  /* 0x30000005ff057230 */ /* 0x000fe40000004100 */
[C---:B------:R-:W-:Y:S01]  /*c640*/  FMUL.FTZ R49, R4.reuse, R47 ;  /* 0x0000002f04317220 */ /* 0x040fe20000410000 */
[-C--:B------:R-:W-:Y:S01]  /*c650*/  FMUL.FTZ R4, R4, R45.reuse ;  /* 0x0000002d04047220 */ /* 0x080fe20000410000 */
[--C-:B------:R-:W-:Y:S02]  /*c660*/  HADD2.F32 R42, -RZ, R6.reuse.H0_H0 ;  /* 0x20000006ff2a7230 */ /* 0x100fe40000004100 */
[----:B------:R-:W-:Y:S02]  /*c670*/  HADD2.F32 R43, -RZ, R7.H0_H0 ;  /* 0x20000007ff2b7230 */ /* 0x000fe40000004100 */
[C---:B------:R-:W-:Y:S01]  /*c680*/  FMUL.FTZ R50, R5.reuse, R46 ;  /* 0x0000002e05327220 */ /* 0x040fe20000410000 */
[C---:B------:R-:W-:Y:S01]  /*c690*/  FFMA.FTZ R49, R40.reuse, R45, -R49 ;  /* 0x0000002d28317223 */ /* 0x040fe20000010831 */
[----:B------:R-:W-:Y:S01]  /*c6a0*/  FFMA.FTZ R48, R40, R47, R4 ;  /* 0x0000002f28307223 */ /* 0x000fe20000010004 */
[----:B------:R-:W-:Y:S01]  /*c6b0*/  FMUL.FTZ R52, R5, R44 ;  /* 0x0000002c05347220 */ /* 0x000fe20000410000 */
[----:B------:R-:W-:-:S02]  /*c6c0*/  HADD2.F32 R6, -RZ, R6.H1_H1 ;  /* 0x30000006ff067230 */ /* 0x000fc40000004100 */
[C---:B------:R-:W-:Y:S01]  /*c6d0*/  FFMA.FTZ R50, R41.reuse, R44, -R50 ;  /* 0x0000002c29327223 */ /* 0x040fe20000010832 */
[----:B------:R-:W-:Y:S02]  /*c6e0*/  HADD2.F32 R7, -RZ, R7.H1_H1 ;  /* 0x30000007ff077230 */ /* 0x000fe40000004100 */
[----:B------:R-:W-:Y:S01]  /*c6f0*/  FFMA.FTZ R41, R41, R46, R52 ;  /* 0x0000002e29297223 */ /* 0x000fe20000010034 */
[----:B------:R-:W-:Y:S02]  /*c700*/  HADD2.F32 R45, -RZ, R38.H1_H1 ;  /* 0x30000026ff2d7230 */ /* 0x000fe40000004100 */
[----:B------:R-:W-:Y:S02]  /*c710*/  HADD2.F32 R5, -RZ, R35.H1_H1 ;  /* 0x30000023ff057230 */ /* 0x000fe40000004100 */
[----:B------:R-:W-:Y:S02]  /*c720*/  HADD2.F32 R40, -RZ, R39.H1_H1 ;  /* 0x30000027ff287230 */ /* 0x000fe40000004100 */
[----:B------:R-:W-:Y:S01]  /*c730*/  FMUL.FTZ R47, R6, R45 ;  /* 0x0000002d062f7220 */ /* 0x000fe20000410000 */
[----:B------:R-:W-:-:S02]  /*c740*/  HADD2.F32 R4, -RZ, R37.H1_H1 ;  /* 0x30000025ff047230 */ /* 0x000fc40000004100 */
[-C--:B------:R-:W-:Y:S01]  /*c750*/  FMUL.FTZ R44, R6, R5.reuse ;  /* 0x00000005062c7220 */ /* 0x080fe20000410000 */
[C---:B------:R-:W-:Y:S01]  /*c760*/  FMUL.FTZ R46, R7.reuse, R40 ;  /* 0x00000028072e7220 */ /* 0x040fe20000410000 */
[C---:B------:R-:W-:Y:S01]  /*c770*/  FFMA.FTZ R6, R42.reuse, R5, -R47 ;  /* 0x000000052a067223 */ /* 0x040fe2000001082f */
[-C--:B------:R-:W-:Y:S01]  /*c780*/  FMUL.FTZ R51, R7, R4.reuse ;  /* 0x0000000407337220 */ /* 0x080fe20000410000 */
[----:B------:R-:W-:Y:S01]  /*c790*/  FFMA.FTZ R45, R42, R45, R44 ;  /* 0x0000002d2a2d7223 */ /* 0x000fe2000001002c */
[C---:B------:R-:W-:Y:S01]  /*c7a0*/  FFMA.FTZ R7, R43.reuse, R4, -R46 ;  /* 0x000000042b077223 */ /* 0x040fe2000001082e */
[----:B------:R-:W-:Y:S01]  /*c7b0*/  F2FP.F16.F32.PACK_AB R4, R48, R49 ;  /* 0x000000313004723e */ /* 0x000fe200000000ff */
[----:B------:R-:W-:Y:S01]  /*c7c0*/  FFMA.FTZ R40, R43, R40, R51 ;  /* 0x000000282b287223 */ /* 0x000fe20000010033 */
[----:B------:R-:W-:Y:S02]  /*c7d0*/  F2FP.F16.F32.PACK_AB R5, R41, R50 ;  /* 0x000000322905723e */ /* 0x000fe400000000ff */
[----:B------:R-:W-:-:S02]  /*c7e0*/  F2FP.F16.F32.PACK_AB R6, R45, R6 ;  /* 0x000000062d06723e */ /* 0x000fc400000000ff */
[----:B------:R-:W-:-:S05]  /*c7f0*/  F2FP.F16.F32.PACK_AB R7, R40, R7 ;  /* 0x000000072807723e */ /* 0x000fca00000000ff */
[----:B------:R1:W-:Y:S02]  /*c800*/  STS.128 [R3+0xc400], R4 ;  /* 0x00c4000403007388 */ /* 0x0003e40000000c00 */
.L_x_585:
[----:B------:R-:W-:Y:S05]  /*c810*/  BSYNC B2 ;  /* 0x0000000000027941 */ /* 0x000fea0003800000 */
.L_x_584:
[----:B------:R-:W-:Y:S04]  /*c820*/  BSSY B2, `(.L_x_586) ;  /* 0x0000028000027945 */ /* 0x000fe80003800000 */
[----:B------:R-:W-:Y:S05]  /*c830*/  @P1 BRA `(.L_x_587) ;  /* 0x0000000000981947 */ /* 0x000fea0003800000 */
[----:B01----:R-:W0:Y:S01]  /*c840*/  LDS.128 R4, [R0] ;  /* 0x0000000000047984 */ /* 0x003e220000000c00 */
        /* <DEDUP_REMOVED lines=36> */
[----:B------:R2:W-:Y:S02]  /*ca90*/  STS.128 [R0], R4 ;  /* 0x0000000400007388 */ /* 0x0005e40000000c00 */
.L_x_587:
[----:B------:R-:W-:Y:S05]  /*caa0*/  BSYNC B2 ;  /* 0x0000000000027941 */ /* 0x000fea0003800000 */
.L_x_586:
[----:B------:R-:W-:Y:S04]  /*cab0*/  BSSY B2, `(.L_x_588) ;  /* 0x0000028000027945 */ /* 0x000fe80003800000 */
[----:B------:R-:W-:Y:S05]  /*cac0*/  @P2 BRA `(.L_x_589) ;  /* 0x0000000000982947 */ /* 0x000fea0003800000 */
[----:B012---:R-:W0:Y:S01]  /*cad0*/  LDS.128 R4, [R3+0x10400] ;  /* 0x0104000003047984 */ /* 0x007e220000000c00 */
        /* <DEDUP_REMOVED lines=37> */
.L_x_589:
[----:B------:R-:W-:Y:S05]  /*cd30*/  BSYNC B2 ;  /* 0x0000000000027941 */ /* 0x000fea0003800000 */
.L_x_588:
[----:B------:R-:W-:Y:S04]  /*cd40*/  BSSY B2, `(.L_x_590) ;  /* 0x0000028000027945 */ /* 0x000fe80003800000 */
[----:B------:R-:W-:Y:S05]  /*cd50*/  @P3 BRA `(.L_x_591) ;  /* 0x0000000000983947 */ /* 0x000fea0003800000 */
[----:B0123--:R-:W0:Y:S01]  /*cd60*/  LDS.128 R4, [R0+0x4000] ;  /* 0x0040000000047984 */ /* 0x00fe220000000c00 */
        /* <DEDUP_REMOVED lines=37> */
.L_x_591:
[----:B------:R-:W-:Y:S05]  /*cfc0*/  BSYNC B2 ;  /* 0x0000000000027941 */ /* 0x000fea0003800000 */
.L_x_590:
[----:B------:R-:W-:Y:S04]  /*cfd0*/  BSSY B2, `(.L_x_592) ;  /* 0x0000028000027945 */ /* 0x000fe80003800000 */
[----:B------:R-:W-:Y:S05]  /*cfe0*/  @P4 BRA `(.L_x_593) ;  /* 0x0000000000984947 */ /* 0x000fea0003800000 */
[----:B01234-:R-:W0:Y:S01]  /*cff0*/  LDS.128 R4, [R3+0x14400] ;  /* 0x0144000003047984 */ /* 0x01fe220000000c00 */
        /* <DEDUP_REMOVED lines=37> */
.L_x_593:
[----:B------:R-:W-:Y:S05]  /*d250*/  BSYNC B2 ;  /* 0x0000000000027941 */ /* 0x000fea0003800000 */
.L_x_592:
        /* <DEDUP_REMOVED lines=39> */
.L_x_583:
[----:B------:R-:W-:Y:S05]  /*d4d0*/  BSYNC B1 ;  /* 0x0000000000017941 */ /* 0x000fea0003800000 */
.L_x_582:
[----:B01234-:R-:W-:-:S05]  /*d4e0*/  VIADD R4, R166, 0x40 ;  /* 0x00000040a6047836 */ /* 0x01ffca0000000000 */
[----:B------:R-:W-:-:S13]  /*d4f0*/  ISETP.GE.AND P0, PT, R4, R9, PT ;  /* 0x000000090400720c */ /* 0x000fda0003f06270 */
[----:B------:R-:W-:Y:S05]  /*d500*/  @P0 BRA `(.L_x_594) ;  /* 0x0000003800f40947 */ /* 0x000fea0003800000 */
[----:B------:R-:W0:Y:S01]  /*d510*/  LDC R4, c[0x0][0x3f4] ;  /* 0x0000fd00ff047b82 */ /* 0x000e220000000800 */
[----:B------:R-:W-:Y:S01]  /*d520*/  BSSY B1, `(.L_x_595) ;  /* 0x000002e000017945 */ /* 0x000fe20003800000 */
[-C--:B0-----:R-:W-:Y:S02]  /*d530*/  ISETP.GE.AND P0, PT, R160, R4.reuse, PT ;  /* 0x00000004a000720c */ /* 0x081fe40003f06270 */
[-C--:B------:R-:W-:Y:S02]  /*d540*/  ISETP.GE.AND P1, PT, R170, R4.reuse, PT ;  /* 0x00000004aa00720c */ /* 0x080fe40003f26270 */
[-C--:B------:R-:W-:Y:S02]  /*d550*/  ISETP.GE.AND P2, PT, R169, R4.reuse, PT ;  /* 0x00000004a900720c */ /* 0x080fe40003f46270 */
[-C--:B------:R-:W-:Y:S02]  /*d560*/  ISETP.GE.AND P3, PT, R172, R4.reuse, PT ;  /* 0x00000004ac00720c */ /* 0x080fe40003f66270 */
[----:B------:R-:W-:-:S02]  /*d570*/  ISETP.GE.AND P4, PT, R171, R4, PT ;  /* 0x00000004ab00720c */ /* 0x000fc40003f86270 */
[----:B------:R-:W-:-:S03]  /*d580*/  ISETP.GE.AND P5, PT, R173, R4, PT ;  /* 0x00000004ad00720c */ /* 0x000fc60003fa6270 */
[----:B------:R-:W-:Y:S10]  /*d590*/  @P0 BRA `(.L_x_596) ;  /* 0x0000000000980947 */ /* 0x000ff40003800000 */
[----:B------:R-:W0:Y:S01]  /*d5a0*/  LDS.128 R4, [R3+0xe400] ;  /* 0x00e4000003047984 */ /* 0x000e220000000c00 */
        /* <DEDUP_REMOVED lines=8> */
[-C--:B------:R-:W-:Y:S01]  /*d630*/  FMUL.FTZ R44, R47, R4.reuse ;  /* 0x000000042f2c7220 */ /* 0x080fe20000410000 */
[C---:B------:R-:W-:Y:S01]  /*d640*/  FMUL.FTZ R46, R45.reuse, R4 ;  /* 0x000000042d2e7220 */ /* 0x040fe20000410000 */
[----:B------:R-:W-:Y:S02]  /*d650*/  HADD2.F32 R41, -RZ, R6.H0_H0 ;  /* 0x20000006ff297230 */ /* 0x000fe40000004100 */
[----:B------:R-:W-:Y:S01]  /*d660*/  FMUL.FTZ R43, R50, R5 ;  /* 0x00000005322b7220 */ /* 0x000fe20000410000 */
[----:B------:R-:W-:Y:S01]  /*d670*/  FFMA.FTZ R4, R45, R9, -R44 ;  /* 0x000000092d047223 */ /* 0x000fe2000001082c */
[----:B------:R-:W-:Y:S01]  /*d680*/  FMUL.FTZ R45, R48, R5 ;  /* 0x00000005302d7220 */ /* 0x000fe20000410000 */
[----:B------:R-:W-:-:S02]  /*d690*/  HADD2.F32 R42, -RZ, R7.H0_H0 ;  /* 0x20000007ff2a7230 */ /* 0x000fc40000004100 */
[----:B------:R-:W-:Y:S01]  /*d6a0*/  FFMA.FTZ R9, R47, R9, R46 ;  /* 0x000000092f097223 */ /* 0x000fe2000001002e */
[-C--:B------:R-:W-:Y:S01]  /*d6b0*/  FFMA.FTZ R5, R48, R40.reuse, -R43 ;  /* 0x0000002830057223 */ /* 0x080fe2000001082b */
[----:B------:R-:W-:Y:S02]  /*d6c0*/  HADD2.F32 R6, -RZ, R6.H1_H1 ;  /* 0x30000006ff067230 */ /* 0x000fe40000004100 */
[----:B------:R-:W-:Y:S01]  /*d6d0*/  FFMA.FTZ R40, R50, R40, R45 ;  /* 0x0000002832287223 */ /* 0x000fe2000001002d */
[----:B------:R-:W-:Y:S01]  /*d6e0*/  HADD2.F32 R7, -RZ, R7.H1_H1 ;  /* 0x30000007ff077230 */ /* 0x000fe20000004100 */
[----:B------:R-:W-:Y:S01]  /*d6f0*/  F2FP.F16.F32.PACK_AB R4, R9, R4 ;  /* 0x000000040904723e */ /* 0x000fe200000000ff */
[----:B------:R-:W-:Y:S02]  /*d700*/  HADD2.F32 R47, -RZ, R38.H1_H1 ;  /* 0x30000026ff2f7230 */ /* 0x000fe40000004100 */
[----:B------:R-:W-:Y:S01]  /*d710*/  HADD2.F32 R48, -RZ, R39.H1_H1 ;  /* 0x30000027ff307230 */ /* 0x000fe20000004100 */
[----:B------:R-:W-:Y:S01]  /*d720*/  F2FP.F16.F32.PACK_AB R5, R40, R5 ;  /* 0x000000052805723e */ /* 0x000fe200000000ff */
[----:B------:R-:W-:-:S02]  /*d730*/  HADD2.F32 R43, -RZ, R35.H1_H1 ;  /* 0x30000023ff2b7230 */ /* 0x000fc40000004100 */
[-C--:B------:R-:W-:Y:S01]  /*d740*/  FMUL.FTZ R38, R47, R6.reuse ;  /* 0x000000062f267220 */ /* 0x080fe20000410000 */
[----:B------:R-:W-:Y:S02]  /*d750*/  HADD2.F32 R46, -RZ, R37.H1_H1 ;  /* 0x30000025ff2e7230 */ /* 0x000fe40000004100 */
[----:B------:R-:W-:Y:S01]  /*d760*/  FMUL.FTZ R35, R48, R7 ;  /* 0x0000000730237220 */ /* 0x000fe20000410000 */
[C---:B------:R-:W-:Y:S01]  /*d770*/  FMUL.FTZ R44, R43.reuse, R6 ;  /* 0x000000062b2c7220 */ /* 0x040fe20000410000 */
[----:B------:R-:W-:Y:S01]  /*d780*/  FFMA.FTZ R6, R43, R41, -R38 ;  /* 0x000000292b067223 */ /* 0x000fe20000010826 */
[C---:B------:R-:W-:Y:S01]  /*d790*/  FMUL.FTZ R37, R46.reuse, R7 ;  /* 0x000000072e257220 */ /* 0x040fe20000410000 */
[-C--:B------:R-:W-:Y:S01]  /*d7a0*/  FFMA.FTZ R7, R46, R42.reuse, -R35 ;  /* 0x0000002a2e077223 */ /* 0x080fe20000010823 */
[----:B------:R-:W-:Y:S02]  /*d7b0*/  FFMA.FTZ R41, R47, R41, R44 ;  /* 0x000000292f297223 */ /* 0x000fe4000001002c */
[----:B------:R-:W-:-:S03]  /*d7c0*/  FFMA.FTZ R42, R48, R42, R37 ;  /* 0x0000002a302a7223 */ /* 0x000fc60000010025 */
[----:B------:R-:W-:Y:S02]  /*d7d0*/  F2FP.F16.F32.PACK_AB R6, R41, R6 ;  /* 0x000000062906723e */ /* 0x000fe400000000ff */
[----:B------:R-:W-:-:S05]  /*d7e0*/  F2FP.F16.F32.PACK_AB R7, R42, R7 ;  /* 0x000000072a07723e */ /* 0x000fca00000000ff */
[----:B------:R0:W-:Y:S02]  /*d7f0*/  STS.128 [R3+0xe400], R4 ;  /* 0x00e4000403007388 */ /* 0x0001e40000000c00 */
.L_x_596:
[----:B------:R-:W-:Y:S05]  /*d800*/  BSYNC B1 ;  /* 0x0000000000017941 */ /* 0x000fea0003800000 */
.L_x_595:
[----:B------:R-:W-:Y:S04]  /*d810*/  BSSY B1, `(.L_x_597) ;  /* 0x0000028000017945 */ /* 0x000fe80003800000 */
[----:B------:R-:W-:Y:S05]  /*d820*/  @P1 BRA `(.L_x_598) ;  /* 0x0000000000981947 */ /* 0x000fea0003800000 */
        /* <DEDUP_REMOVED lines=10> */
[----:B------:R-:W-:Y:S01]  /*d8d0*/  FMUL.FTZ R42, R39, R4 ;  /* 0x00000004272a7220 */ /* 0x000fe20000410000 */
[----:B------:R-:W-:Y:S02]  /*d8e0*/  HADD2.F32 R37, -RZ, R6.H0_H0 ;  /* 0x20000006ff257230 */ /* 0x000fe40000004100 */
[----:B------:R-:W-:Y:S01]  /*d8f0*/  FMUL.FTZ R44, R45, R5 ;  /* 0x000000052d2c7220 */ /* 0x000fe20000410000 */
[----:B------:R-:W-:Y:S01]  /*d900*/  FFMA.FTZ R4, R39, R9, -R40 ;  /* 0x0000000927047223 */ /* 0x000fe20000010828 */
[----:B------:R-:W-:Y:S01]  /*d910*/  FMUL.FTZ R40, R41, R5 ;  /* 0x0000000529287220 */ /* 0x000fe20000410000 */
[----:B------:R-:W-:-:S02]  /*d920*/  HADD2.F32 R38, -RZ, R7.H0_H0 ;  /* 0x20000007ff267230 */ /* 0x000fc40000004100 */
[----:B------:R-:W-:Y:S01]  /*d930*/  FFMA.FTZ R5, R41, R35, -R44 ;  /* 0x0000002329057223 */ /* 0x000fe2000001082c */
[----:B------:R-:W-:Y:S02]  /*d940*/  HADD2.F32 R6, -RZ, R6.H1_H1 ;  /* 0x30000006ff067230 */ /* 0x000fe40000004100 */
[----:B------:R-:W-:Y:S01]  /*d950*/  FFMA.FTZ R9, R43, R9, R42 ;  /* 0x000000092b097223 */ /* 0x000fe2000001002a */
[----:B------:R-:W-:Y:S02]  /*d960*/  HADD2.F32 R7, -RZ, R7.H1_H1 ;  /* 0x30000007ff077230 */ /* 0x000fe40000004100 */
[----:B------:R-:W-:Y:S01]  /*d970*/  FFMA.FTZ R40, R45, R35, R40 ;  /* 0x000000232d287223 */ /* 0x000fe20000010028 */
[----:B------:R-:W-:Y:S02]  /*d980*/  HADD2.F32 R41, -RZ, R33.H1_H1 ;  /* 0x30000021ff297230 */ /* 0x000fe40000004100 */
[----:B------:R-:W-:Y:S01]  /*d990*/  HADD2.F32 R44, -RZ, R34.H1_H1 ;  /* 0x30000022ff2c7230 */ /* 0x000fe20000004100 */
[----:B------:R-:W-:Y:S01]  /*d9a0*/  F2FP.F16.F32.PACK_AB R4, R9, R4 ;  /* 0x000000040904723e */ /* 0x000fe200000000ff */
[----:B------:R-:W-:Y:S01]  /*d9b0*/  HADD2.F32 R39, -RZ, R31.H1_H1 ;  /* 0x3000001fff277230 */ /* 0x000fe20000004100 */
[----:B------:R-:W-:Y:S01]  /*d9c0*/  F2FP.F16.F32.PACK_AB R5, R40, R5 ;  /* 0x000000052805723e */ /* 0x000fe200000000ff */
[----:B------:R-:W-:-:S02]  /*d9d0*/  HADD2.F32 R42, -RZ, R32.H1_H1 ;  /* 0x30000020ff2a7230 */ /* 0x000fc40000004100 */
[-C--:B------:R-:W-:Y:S01]  /*d9e0*/  FMUL.FTZ R32, R41, R6.reuse ;  /* 0x0000000629207220 */ /* 0x080fe20000410000 */
[-C--:B------:R-:W-:Y:S01]  /*d9f0*/  FMUL.FTZ R31, R44, R7.reuse ;  /* 0x000000072c1f7220 */ /* 0x080fe20000410000 */
[C---:B------:R-:W-:Y:S01]  /*da00*/  FMUL.FTZ R34, R39.reuse, R6 ;  /* 0x0000000627227220 */ /* 0x040fe20000410000 */
[C---:B------:R-:W-:Y:S01]  /*da10*/  FMUL.FTZ R33, R42.reuse, R7 ;  /* 0x000000072a217220 */ /* 0x040fe20000410000 */
[-C--:B------:R-:W-:Y:S01]  /*da20*/  FFMA.FTZ R6, R39, R37.reuse, -R32 ;  /* 0x0000002527067223 */ /* 0x080fe20000010820 */
[-C--:B------:R-:W-:Y:S01]  /*da30*/  FFMA.FTZ R7, R42, R38.reuse, -R31 ;  /* 0x000000262a077223 */ /* 0x080fe2000001081f */
[----:B------:R-:W-:Y:S01]  /*da40*/  FFMA.FTZ R37, R41, R37, R34 ;  /* 0x0000002529257223 */ /* 0x000fe20000010022 */
[----:B------:R-:W-:-:S04]  /*da50*/  FFMA.FTZ R38, R44, R38, R33 ;  /* 0x000000262c267223 */ /* 0x000fc80000010021 */
[----:B------:R-:W-:Y:S02]  /*da60*/  F2FP.F16.F32.PACK_AB R6, R37, R6 ;  /* 0x000000062506723e */ /* 0x000fe400000000ff */
[----:B------:R-:W-:-:S05]  /*da70*/  F2FP.F16.F32.PACK_AB R7, R38, R7 ;  /* 0x000000072607723e */ /* 0x000fca00000000ff */
[----:B------:R1:W-:Y:S02]  /*da80*/  STS.128 [R0+0x2000], R4 ;  /* 0x0020000400007388 */ /* 0x0003e40000000c00 */
.L_x_598:
[----:B------:R-:W-:Y:S05]  /*da90*/  BSYNC B1 ;  /* 0x0000000000017941 */ /* 0x000fea0003800000 */
.L_x_597:
[----:B------:R-:W-:Y:S04]  /*daa0*/  BSSY B1, `(.L_x_599) ;  /* 0x0000028000017945 */ /* 0x000fe80003800000 */
[----:B------:R-:W-:Y:S05]  /*dab0*/  @P2 BRA `(.L_x_600) ;  /* 0x0000000000982947 */ /* 0x000fea0003800000 */
[----:B01----:R-:W0:Y:S01]  /*dac0*/  LDS.128 R4, [R3+0x12400] ;  /* 0x0124000003047984 */ /* 0x003e220000000c00 */
        /* <DEDUP_REMOVED lines=27> */
[C---:B------:R-:W-:Y:S01]  /*dc80*/  FMUL.FTZ R29, R38.reuse, R6 ;  /* 0x00000006261d7220 */ /* 0x040fe20000410000 */
[-C--:B------:R-:W-:Y:S01]  /*dc90*/  FMUL.FTZ R28, R37, R7.reuse ;  /* 0x00000007251c7220 */ /* 0x080fe20000410000 */
[-C--:B------:R-:W-:Y:S01]  /*dca0*/  FFMA.FTZ R6, R38, R32.reuse, -R27 ;  /* 0x0000002026067223 */ /* 0x080fe2000001081b */
[C---:B------:R-:W-:Y:S01]  /*dcb0*/  FMUL.FTZ R30, R35.reuse, R7 ;  /* 0x00000007231e7220 */ /* 0x040fe20000410000 */
[----:B------:R-:W-:Y:S01]  /*dcc0*/  FFMA.FTZ R29, R40, R32, R29 ;  /* 0x00000020281d7223 */ /* 0x000fe2000001001d */
[-C--:B------:R-:W-:Y:S02]  /*dcd0*/  FFMA.FTZ R7, R35, R33.reuse, -R28 ;  /* 0x0000002123077223 */ /* 0x080fe4000001081c */
[----:B------:R-:W-:-:S02]  /*dce0*/  FFMA.FTZ R30, R37, R33, R30 ;  /* 0x00000021251e7223 */ /* 0x000fc4000001001e */
[----:B------:R-:W-:-:S03]  /*dcf0*/  F2FP.F16.F32.PACK_AB R6, R29, R6 ;  /* 0x000000061d06723e */ /* 0x000fc600000000ff */
[----:B------:R-:W-:-:S05]  /*dd00*/  F2FP.F16.F32.PACK_AB R7, R30, R7 ;  /* 0x000000071e07723e */ /* 0x000fca00000000ff */
[----:B------:R2:W-:Y:S02]  /*dd10*/  STS.128 [R3+0x12400], R4 ;  /* 0x0124000403007388 */ /* 0x0005e40000000c00 */
.L_x_600:
[----:B------:R-:W-:Y:S05]  /*dd20*/  BSYNC B1 ;  /* 0x0000000000017941 */ /* 0x000fea0003800000 */
.L_x_599:
        /* <DEDUP_REMOVED lines=40> */
.L_x_602:
[----:B------:R-:W-:Y:S05]  /*dfb0*/  BSYNC B1 ;  /* 0x0000000000017941 */ /* 0x000fea0003800000 */
.L_x_601:
        /* <DEDUP_REMOVED lines=40> */
.L_x_604:
[----:B------:R-:W-:Y:S05]  /*e240*/  BSYNC B1 ;  /* 0x0000000000017941 */ /* 0x000fea0003800000 */
.L_x_603:
        /* <DEDUP_REMOVED lines=38> */
[----:B------:R0:W-:Y:S01]  /*e4b0*/  STS.128 [R0+0xa000], R4 ;  /* 0x00a0000400007388 */ /* 0x0001e20000000c00 */
[----:B------:R-:W-:Y:S05]  /*e4c0*/  BRA `(.L_x_594) ;  /* 0x0000002c00047947 */ /* 0x000fea0003800000 */
.L_x_576:
[----:B------:R-:W-:-:S03]  /*e4d0*/  UMOV UR4, 0xffffffff ;  /* 0xffffffff00047882 */ /* 0x000fc60000000000 */
[----:B------:R-:W-:Y:S05]  /*e4e0*/  BRA.DIV UR4, `(.L_x_605) ;  /* 0x0000012a04407947 */ /* 0x000fea000b800000 */
[----:B------:R0:W1:Y:S04]  /*e4f0*/  SHFL.IDX PT, R3, R24, RZ, 0x1c1f ;  /* 0x001c1fff18037589 */ /* 0x00006800000e0000 */
[----:B------:R0:W2:Y:S04]  /*e500*/  SHFL.IDX PT, R0, R38, RZ, 0x1c1f ;  /* 0x001c1fff26007589 */ /* 0x0000a800000e0000 */
[----:B------:R0:W4:Y:S04]  /*e510*/  SHFL.IDX PT, R37, R41, RZ, 0x1c1f ;  /* 0x001c1fff29257589 */ /* 0x00012800000e0000 */
[----:B------:R-:W0:Y:S02]  /*e520*/  SHFL.IDX PT, R40, R40, RZ, 0x1c1f ;  /* 0x001c1fff28287589 */ /* 0x000e2400000e0000 */
.L_x_831:
[----:B------:R-:W-:Y:S01]  /*e530*/  ULDC UR4, c[0x0][0x448] ;  /* 0x0001120000047ab9 */ /* 0x000fe20000000800 */
[----:B------:R-:W-:Y:S01]  /*e540*/  BSSY B1, `(.L_x_606) ;  /* 0x0000039000017945 */ /* 0x000fe20003800000 */
[----:B------:R-:W-:Y:S01]  /*e550*/  IMAD R43, R143, UR4, RZ ;  /* 0x000000048f2b7c24 */ /* 0x000fe2000f8e02ff */
[----:B------:R-:W-:Y:S02]  /*e560*/  CS2R R4, SRZ ;  /* 0x0000000000047805 */ /* 0x000fe4000001ff00 */
[----:B------:R-:W-:Y:S02]  /*e570*/  CS2R R8, SRZ ;  /* 0x0000000000087805 */ /* 0x000fe4000001ff00 */
[----:B------:R-:W-:Y:S02]  /*e580*/  CS2R R10, SRZ ;  /* 0x00000000000a7805 */ /* 0x000fe4000001ff00 */
[----:B------:R-:W-:Y:S02]  /*e590*/  CS2R R12, SRZ ;  /* 0x00000000000c7805 */ /* 0x000fe4000001ff00 */
[----:B------:R-:W-:Y:S01]  /*e5a0*/  ISETP.GE.AND P0, PT, R6, R43, PT ;  /* 0x0000002b0600720c */ /* 0x000fe20003f06270 */
[----:B------:R-:W-:Y:S01]  /*e5b0*/  IMAD R43, R145, -0x80, R43 ;  /* 0xffffff80912b7824 */ /* 0x000fe200078e022b */
[----:B------:R-:W-:-:S02]  /*e5c0*/  CS2R R6, SRZ ;  /* 0x0000000000067805 */ /* 0x000fc4000001ff00 */
[----:B------:R-:W-:Y:S02]  /*e5d0*/  CS2R R14, SRZ ;  /* 0x00000000000e7805 */ /* 0x000fe4000001ff00 */
[----:B0-----:R-:W-:Y:S02]  /*e5e0*/  CS2R R24, SRZ ;  /* 0x0000000000187805 */ /* 0x001fe4000001ff00 */
[----:B------:R-:W-:Y:S02]  /*e5f0*/  CS2R R26, SRZ ;  /* 0x00000000001a7805 */ /* 0x000fe4000001ff00 */
[----:B------:R-:W-:Y:S02]  /*e600*/  CS2R R28, SRZ ;  /* 0x00000000001c7805 */ /* 0x000fe4000001ff00 */
[----:B---3--:R-:W-:Y:S02]  /*e610*/  CS2R R30, SRZ ;  /* 0x00000000001e7805 */ /* 0x008fe4000001ff00 */
[----:B------:R-:W-:-:S02]  /*e620*/  CS2R R32, SRZ ;  /* 0x0000000000207805 */ /* 0x000fc4000001ff00 */
[----:B------:R-:W-:Y:S01]  /*e630*/  CS2R R34, SRZ ;  /* 0x0000000000227805 */ /* 0x000fe2000001ff00 */
[----:B------:R-:W-:Y:S06]  /*e640*/  @P0 BRA `(.L_x_607) ;  /* 0x0000000000a00947 */ /* 0x000fec0003800000 */
[C---:B------:R-:W-:Y:S01]  /*e650*/  VIADD R4, R16.reuse, 0x20 ;  /* 0x0000002010047836 */ /* 0x040fe20000000000 */
[C---:B------:R-:W-:Y:S01]  /*e660*/  IADD3 R5, R16.reuse, 0x40, RZ ;  /* 0x0000004010057810 */ /* 0x040fe20007ffe0ff */
[----:B------:R-:W-:Y:S01]  /*e670*/  ULDC UR4, c[0x0][0x3f4] ;  /* 0x0000fd0000047ab9 */ /* 0x000fe20000000800 */
[----:B-1----:R-:W-:Y:S01]  /*e680*/  MOV R7, R3 ;  /* 0x0000000300077202 */ /* 0x002fe20000000f00 */
[----:B--2---:R-:W-:Y:S01]  /*e690*/  IMAD.MOV.U32 R6, RZ, RZ, R0 ;  /* 0x000000ffff067224 */ /* 0x004fe200078e0000 */
[----:B------:R-:W-:Y:S01]  /*e6a0*/  ISETP.GE.AND P2, PT, R16, UR4, PT ;  /* 0x0000000410007c0c */ /* 0x000fe2000bf46270 */
[----:B----4-:R-:W-:Y:S01]  /*e6b0*/  IMAD.MOV.U32 R9, RZ, RZ, R37 ;  /* 0x000000ffff097224 */ /* 0x010fe200078e0025 */
[----:B------:R-:W-:Y:S02]  /*e6c0*/  ISETP.GE.AND P3, PT, R4, UR4, PT ;  /* 0x0000000404007c0c */ /* 0x000fe4000bf66270 */
[----:B------:R-:W-:Y:S02]  /*e6d0*/  CS2R R28, SRZ ;  /* 0x00000000001c7805 */ /* 0x000fe4000001ff00 */
[----:B------:R-:W-:-:S02]  /*e6e0*/  ISETP.GE.AND P4, PT, R5, UR4, PT ;  /* 0x0000000405007c0c */ /* 0x000fc4000bf86270 */
[----:B------:R-:W-:Y:S02]  /*e6f0*/  CS2R R30, SRZ ;  /* 0x00000000001e7805 */ /* 0x000fe4000001ff00 */
[----:B------:R-:W-:Y:S02]  /*e700*/  MOV R8, R40 ;  /* 0x0000002800087202 */ /* 0x000fe40000000f00 */
[----:B------:R-:W-:Y:S02]  /*e710*/  CS2R R10, SRZ ;  /* 0x00000000000a7805 */ /* 0x000fe4000001ff00 */
[----:B------:R-:W-:Y:S02]  /*e720*/  CS2R R32, SRZ ;  /* 0x0000000000207805 */ /* 0x000fe4000001ff00 */
[----:B------:R-:W-:Y:S01]  /*e730*/  CS2R R34, SRZ ;  /* 0x0000000000227805 */ /* 0x000fe2000001ff00 */
[----:B------:R-:W-:Y:S02]  /*e740*/  @!P2 IMAD.SHL.U32 R39, R16, 0x2, RZ ;  /* 0x000000021027a824 */ /* 0x000fe400078e00ff */
[----:B------:R-:W-:-:S02]  /*e750*/  @!P3 IMAD.SHL.U32 R13, R163, 0x8, RZ ;  /* 0x00000008a30db824 */ /* 0x000fc400078e00ff */
[----:B------:R-:W-:Y:S01]  /*e760*/  @!P4 IMAD.SHL.U32 R41, R164, 0x8, RZ ;  /* 0x00000008a429c824 */ /* 0x000fe200078e00ff */
[-C--:B------:R-:W-:Y:S01]  /*e770*/  @!P2 IADD3 R38, P1, R40, R39.reuse, RZ ;  /* 0x000000272826a210 */ /* 0x080fe20007f3e0ff */
[----:B------:R-:W-:Y:S01]  /*e780*/  @!P3 IMAD.WIDE R4, R13, 0x2, R6 ;  /* 0x000000020d04b825 */ /* 0x000fe200078e0206 */
[----:B------:R-:W-:Y:S02]  /*e790*/  @!P2 IADD3 R20, P0, R0, R39, RZ ;  /* 0x000000270014a210 */ /* 0x000fe40007f1e0ff */
[----:B------:R-:W-:Y:S01]  /*e7a0*/  @!P2 SHF.L.U64.HI R0, R16, 0x1, R17 ;  /* 0x000000011000a819 */ /* 0x000fe20000010211 */
[----:B------:R-:W-:Y:S01]  /*e7b0*/  @!P4 IMAD.WIDE R6, R41, 0x2, R6 ;  /* 0x000000022906c825 */ /* 0x000fe200078e0206 */
[----:B------:R0:W5:Y:S01]  /*e7c0*/  @!P3 LD.E.128 R28, desc[UR56][R4.64] ;  /* 0x00000038041cb980 */ /* 0x000162000c101d00 */
[----:B------:R-:W-:Y:S02]  /*e7d0*/  CS2R R14, SRZ ;  /* 0x00000000000e7805 */ /* 0x000fe4000001ff00 */
[----:B------:R-:W-:Y:S01]  /*e7e0*/  CS2R R24, SRZ ;  /* 0x0000000000187805 */ /* 0x000fe2000001ff00 */
[----:B------:R-:W-:Y:S01]  /*e7f0*/  @!P3 IMAD.WIDE R12, R13, 0x2, R8 ;  /* 0x000000020d0cb825 */ /* 0x000fe200078e0208 */
[----:B------:R1:W5:Y:S01]  /*e800*/  @!P4 LD.E.128 R32, desc[UR56][R6.64] ;  /* 0x000000380620c980 */ /* 0x000362000c101d00 */
[----:B------:R-:W-:-:S02]  /*e810*/  CS2R R26, SRZ ;  /* 0x00000000001a7805 */ /* 0x000fc4000001ff00 */
[----:B------:R-:W-:Y:S01]  /*e820*/  @!P2 IADD3.X R39, R37, R0, RZ, P1, !PT ;  /* 0x000000002527a210 */ /* 0x000fe20000ffe4ff */
[----:B------:R-:W-:Y:S01]  /*e830*/  @!P4 IMAD.WIDE R40, R41, 0x2, R8 ;  /* 0x000000022928c825 */ /* 0x000fe200078e0208 */
[----:B------:R-:W-:Y:S02]  /*e840*/  CS2R R8, SRZ ;  /* 0x0000000000087805 */ /* 0x000fe4000001ff00 */
[----:B0-----:R-:W-:Y:S01]  /*e850*/  CS2R R4, SRZ ;  /* 0x0000000000047805 */ /* 0x001fe2000001ff00 */
[----:B------:R-:W-:-:S03]  /*e860*/  @!P2 IMAD.X R21, R3, 0x1, R0, P0 ;  /* 0x000000010315a824 */ /* 0x000fc600000e0600 */
[----:B------:R0:W5:Y:S01]  /*e870*/  @!P3 LD.E.128 R8, desc[UR56][R12.64] ;  /* 0x000000380c08b980 */ /* 0x000162000c101d00 */
[----:B-1----:R-:W-:-:S03]  /*e880*/  CS2R R6, SRZ ;  /* 0x0000000000067805 */ /* 0x002fc6000001ff00 */
[----:B------:R3:W5:Y:S04]  /*e890*/  @!P2 LD.E.128 R24, desc[UR56][R20.64] ;  /* 0x000000381418a980 */ /* 0x000768000c101d00 */
[----:B------:R3:W5:Y:S01]  /*e8a0*/  @!P2 LD.E.128 R4, desc[UR56][R38.64] ;  /* 0x000000382604a980 */ /* 0x000762000c101d00 */
[----:B0-----:R-:W-:-:S06]  /*e8b0*/  CS2R R12, SRZ ;  /* 0x00000000000c7805 */ /* 0x001fcc000001ff00 */
[----:B------:R3:W5:Y:S02]  /*e8c0*/  @!P4 LD.E.128 R12, desc[UR56][R40.64] ;  /* 0x00000038280cc980 */ /* 0x000764000c101d00 */
.L_x_607:
[----:B------:R-:W-:Y:S05]  /*e8d0*/  BSYNC B1 ;  /* 0x0000000000017941 */ /* 0x000fea0003800000 */
.L_x_606:
[----:B--2--5:R-:W-:Y:S01]  /*e8e0*/  IMAD.MOV.U32 R0, RZ, RZ, R24 ;  /* 0x000000ffff007224 */ /* 0x024fe200078e0018 */
[----:B------:R-:W-:Y:S01]  /*e8f0*/  SHF.R.U64 R50, R32, 0x10, R33 ;  /* 0x0000001020327819 */ /* 0x000fe20000001221 */
[----:B---3--:R-:W-:Y:S01]  /*e900*/  IMAD.MOV.U32 R20, RZ, RZ, R25 ;  /* 0x000000ffff147224 */ /* 0x008fe200078e0019 */
[--C-:B------:R-:W-:Y:S01]  /*e910*/  SHF.R.U32.HI R51, RZ, 0x10, R33.reuse ;  /* 0x00000010ff337819 */ /* 0x100fe20000011621 */
[----:B------:R-:W-:Y:S01]  /*e920*/  IMAD.MOV.U32 R40, RZ, RZ, R33 ;  /* 0x000000ffff287224 */ /* 0x000fe200078e0021 */
[----:B------:R-:W-:Y:S01]  /*e930*/  SHF.R.U64 R52, R34, 0x10, R35 ;  /* 0x0000001022347819 */ /* 0x000fe20000001223 */
[----:B------:R-:W-:Y:S01]  /*e940*/  IMAD.MOV.U32 R33, RZ, RZ, R34 ;  /* 0x000000ffff217224 */ /* 0x000fe200078e0022 */
[----:B------:R-:W-:Y:S01]  /*e950*/  PRMT R34, R0, 0x5410, R20 ;  /* 0x0000541000227816 */ /* 0x000fe20000000014 */
[--C-:B-1----:R-:W-:Y:S01]  /*e960*/  IMAD.MOV.U32 R3, RZ, RZ, R5.reuse ;  /* 0x000000ffff037224 */ /* 0x102fe200078e0005 */
[C---:B------:R-:W-:Y:S01]  /*e970*/  LEA.HI R0, R191.reuse, R191, RZ, 0x1 ;  /* 0x000000bfbf007211 */ /* 0x040fe200078f08ff */
[----:B------:R-:W-:Y:S01]  /*e980*/  IMAD.MOV.U32 R39, RZ, RZ, R4 ;  /* 0x000000ffff277224 */ /* 0x000fe200078e0004 */
[----:B------:R-:W-:Y:S01]  /*e990*/  SHF.R.U64 R54, R4, 0x10, R5 ;  /* 0x0000001004367819 */ /* 0x000fe20000001205 */
[----:B------:R-:W-:Y:S01]  /*e9a0*/  IMAD.MOV.U32 R4, RZ, RZ, R7 ;  /* 0x000000ffff047224 */ /* 0x000fe200078e0007 */
[----:B------:R-:W-:Y:S01]  /*e9b0*/  LOP3.LUT R0, R0, 0xfffffffe, RZ, 0xc0, !PT ;  /* 0xfffffffe00007812 */ /* 0x000fe200078ec0ff */
[----:B------:R-:W-:Y:S01]  /*e9c0*/  IMAD.MOV.U32 R21, RZ, RZ, R14 ;  /* 0x000000ffff157224 */ /* 0x000fe200078e000e */
[----:B------:R-:W-:Y:S01]  /*e9d0*/  SHF.R.U32.HI R55, RZ, 0x10, R5 ;  /* 0x00000010ff377819 */ /* 0x000fe20000011605 */
[----:B------:R-:W-:Y:S01]  /*e9e0*/  BSSY B1, `(.L_x_608) ;  /* 0x0000040000017945 */ /* 0x000fe20003800000 */
[--C-:B------:R-:W-:Y:S01]  /*e9f0*/  SHF.R.U64 R38, R24, 0x10, R25.reuse ;  /* 0x0000001018267819 */ /* 0x100fe20000001219 */
[----:B------:R-:W-:Y:S01]  /*ea00*/  IMAD.IADD R0, R191, 0x1, -R0 ;  /* 0x00000001bf007824 */ /* 0x000fe200078e0a00 */
[----:B------:R-:W-:Y:S01]  /*ea10*/  SHF.R.U32.HI R44, RZ, 0x10, R25 ;  /* 0x00000010ff2c7819 */ /* 0x000fe20000011619 */
[----:B------:R-:W-:Y:S01]  /*ea20*/  IMAD.MOV.U32 R24, RZ, RZ, R27 ;  /* 0x000000ffff187224 */ /* 0x000fe200078e001b */
[----:B----4-:R-:W-:-:S02]  /*ea30*/  MOV R37, R26 ;  /* 0x0000001a00257202 */ /* 0x010fc40000000f00 */
[----:B------:R-:W-:Y:S02]  /*ea40*/  SHF.L.U32 R5, R0, 0x1f, RZ ;  /* 0x0000001f00057819 */ /* 0x000fe400000006ff */
[----:B------:R-:W-:Y:S01]  /*ea50*/  SHF.R.U64 R45, R26, 0x10, R27 ;  /* 0x000000101a2d7819 */ /* 0x000fe2000000121b */
[----:B------:R-:W-:Y:S01]  /*ea60*/  IMAD.MOV.U32 R26, RZ, RZ, R28 ;  /* 0x000000ffff1a7224 */ /* 0x000fe200078e001c */
[----:B------:R-:W0:Y:S01]  /*ea70*/  SYNCS.PHASECHK.TRANS64.TRYWAIT P0, [R2+URZ+0x2a800], R5 ;  /* 0x02a80005020075a7 */ /* 0x000e22000800017f */
[----:B------:R-:W-:Y:S02]  /*ea80*/  MOV R25, R29 ;  /* 0x0000001d00197202 */ /* 0x000fe40000000f00 */
[--C-:B------:R-:W-:Y:S01]  /*ea90*/  SHF.R.U64 R46, R28, 0x10, R29.reuse ;  /* 0x000000101c2e7819 */ /* 0x100fe2000000121d */
[----:B------:R-:W-:Y:S01]  /*eaa0*/  IMAD.MOV.U32 R28, RZ, RZ, R30 ;  /* 0x000000ffff1c7224 */ /* 0x000fe200078e001e */
[----:B------:R-:W-:Y:S01]  /*eab0*/  SHF.R.U32.HI R47, RZ, 0x10, R29 ;  /* 0x00000010ff2f7819 */ /* 0x000fe2000001161d */
[--C-:B------:R-:W-:Y:S01]  /*eac0*/  IMAD.MOV.U32 R29, RZ, RZ, R31.reuse ;  /* 0x000000ffff1d7224 */ /* 0x100fe200078e001f */
[--C-:B------:R-:W-:Y:S01]  /*ead0*/  SHF.R.U64 R48, R30, 0x10, R31.reuse ;  /* 0x000000101e307819 */ /* 0x100fe2000000121f */
[----:B------:R-:W-:Y:S01]  /*eae0*/  IMAD.MOV.U32 R30, RZ, RZ, R8 ;  /* 0x000000ffff1e7224 */ /* 0x000fe200078e0008 */
[----:B------:R-:W-:-:S02]  /*eaf0*/  SHF.R.U32.HI R49, RZ, 0x10, R31 ;  /* 0x00000010ff317819 */ /* 0x000fc4000001161f */
[----:B------:R-:W-:Y:S02]  /*eb00*/  MOV R41, R6 ;  /* 0x0000000600297202 */ /* 0x000fe40000000f00 */
[--C-:B------:R-:W-:Y:S02]  /*eb10*/  SHF.R.U64 R56, R6, 0x10, R7.reuse ;  /* 0x0000001006387819 */ /* 0x100fe40000001207 */
[----:B------:R-:W-:Y:S01]  /*eb20*/  MOV R31, R32 ;  /* 0x00000020001f7202 */ /* 0x000fe20000000f00 */
[----:B------:R-:W-:Y:S01]  /*eb30*/  IMAD.MOV.U32 R32, RZ, RZ, R10 ;  /* 0x000000ffff207224 */ /* 0x000fe200078e000a */
[----:B------:R-:W-:Y:S01]  /*eb40*/  SHF.R.U32.HI R57, RZ, 0x10, R7 ;  /* 0x00000010ff397819 */ /* 0x000fe20000011607 */
[----:B------:R-:W-:Y:S01]  /*eb50*/  IMAD.MOV.U32 R7, RZ, RZ, R11 ;  /* 0x000000ffff077224 */ /* 0x000fe200078e000b */
[----:B------:R-:W-:Y:S02]  /*eb60*/  MOV R6, R9 ;  /* 0x0000000900067202 */ /* 0x000fe40000000f00 */
[----:B------:R-:W-:-:S02]  /*eb70*/  SHF.R.U64 R58, R8, 0x10, R9 ;  /* 0x00000010083a7819 */ /* 0x000fc40000001209 */
[----:B------:R-:W-:Y:S01]  /*eb80*/  SHF.R.U32.HI R59, RZ, 0x10, R9 ;  /* 0x00000010ff3b7819 */ /* 0x000fe20000011609 */
[----:B------:R-:W-:Y:S01]  /*eb90*/  IMAD.MOV.U32 R9, RZ, RZ, R13 ;  /* 0x000000ffff097224 */ /* 0x000fe200078e000d */
[----:B------:R-:W-:Y:S02]  /*eba0*/  SHF.R.U32.HI R27, RZ, 0x10, R27 ;  /* 0x00000010ff1b7819 */ /* 0x000fe4000001161b */
[----:B------:R-:W-:Y:S02]  /*ebb0*/  MOV R42, R35 ;  /* 0x00000023002a7202 */ /* 0x000fe40000000f00 */
[----:B------:R-:W-:Y:S02]  /*ebc0*/  SHF.R.U64 R60, R10, 0x10, R11 ;  /* 0x000000100a3c7819 */ /* 0x000fe4000000120b */
[----:B------:R-:W-:Y:S02]  /*ebd0*/  PRMT R39, R39, 0x5410, R3 ;  /* 0x0000541027277816 */ /* 0x000fe40000000003 */
[----:B------:R-:W-:-:S02]  /*ebe0*/  SHF.R.U32.HI R53, RZ, 0x10, R35 ;  /* 0x00000010ff357819 */ /* 0x000fc40000011623 */
[----:B------:R-:W-:Y:S02]  /*ebf0*/  SHF.R.U32.HI R11, RZ, 0x10, R11 ;  /* 0x00000010ff0b7819 */ /* 0x000fe4000001160b */
[----:B------:R-:W-:Y:S02]  /*ec00*/  MOV R8, R12 ;  /* 0x0000000c00087202 */ /* 0x000fe40000000f00 */
[--C-:B------:R-:W-:Y:S02]  /*ec10*/  SHF.R.U64 R61, R12, 0x10, R13.reuse ;  /* 0x000000100c3d7819 */ /* 0x100fe4000000120d */
[----:B------:R-:W-:Y:S02]  /*ec20*/  SHF.R.U32.HI R62, RZ, 0x10, R13 ;  /* 0x00000010ff3e7819 */ /* 0x000fe4000001160d */
[----:B------:R-:W-:Y:S02]  /*ec30*/  MOV R10, R15 ;  /* 0x0000000f000a7202 */ /* 0x000fe40000000f00 */
[----:B------:R-:W-:-:S02]  /*ec40*/  VIMNMX R3, R43, 0x80, PT ;  /* 0x000000802b037848 */ /* 0x000fc40003fe0100 */
[----:B------:R-:W-:Y:S02]  /*ec50*/  PRMT R35, R38, 0x5410, R44 ;  /* 0x0000541026237816 */ /* 0x000fe4000000002c */
[--C-:B------:R-:W-:Y:S02]  /*ec60*/  SHF.R.U64 R63, R14, 0x10, R15.reuse ;  /* 0x000000100e3f7819 */ /* 0x100fe4000000120f */
[----:B------:R-:W-:Y:S02]  /*ec70*/  SHF.R.U32.HI R64, RZ, 0x10, R15 ;  /* 0x00000010ff407819 */ /* 0x000fe4000001160f */
        /* <DEDUP_REMOVED lines=17> */
[----:B------:R-:W-:Y:S02]  /*ed90*/  ISETP.GE.AND P1, PT, R166, R3, PT ;  /* 0x00000003a600720c */ /* 0x000fe40003f26270 */
[----:B------:R-:W-:Y:S02]  /*eda0*/  PRMT R15, R8, 0x5410, R9 ;  /* 0x00005410080f7816 */ /* 0x000fe40000000009 */
[----:B------:R-:W-:Y:S02]  /*edb0*/  PRMT R20, R61, 0x5410, R62 ;  /* 0x000054103d147816 */ /* 0x000fe4000000003e */
[----:B------:R-:W-:Y:S01]  /*edc0*/  PRMT R21, R21, 0x5410, R10 ;  /* 0x0000541015157816 */ /* 0x000fe2000000000a */
[----:B0-----:R-:W-:Y:S06]  /*edd0*/  @!P0 BRA `(.L_x_609) ;  /* 0x0000012000788947 */ /* 0x001fec0003800000 */
.L_x_832:
[----:B------:R-:W-:Y:S05]  /*ede0*/  BSYNC B1 ;  /* 0x0000000000017941 */ /* 0x000fea0003800000 */
.L_x_608:
[----:B------:R-:W-:Y:S01]  /*edf0*/  BSSY B1, `(.L_x_610) ;  /* 0x0000118000017945 */ /* 0x000fe20003800000 */
[----:B------:R-:W-:-:S03]  /*ee00*/  PRMT R24, R63, 0x5410, R64 ;  /* 0x000054103f187816 */ /* 0x000fc60000000040 */
[----:B------:R-:W-:Y:S05]  /*ee10*/  @P1 BRA `(.L_x_611) ;  /* 0x0000001000541947 */ /* 0x000fea0003800000 */
[----:B------:R-:W1:Y:S01]  /*ee20*/  LDC R25, c[0x0][0x3f4] ;  /* 0x0000fd00ff197b82 */ /* 0x000e620000000800 */
[C---:B------:R-:W-:Y:S01]  /*ee30*/  VIADD R4, R16.reuse, 0x20 ;  /* 0x0000002010047836 */ /* 0x040fe20000000000 */
[C---:B------:R-:W-:Y:S01]  /*ee40*/  IADD3 R6, R16.reuse, 0x40, RZ ;  /* 0x0000004010067810 */ /* 0x040fe20007ffe0ff */
[----:B------:R-:W-:Y:S01]  /*ee50*/  BSSY B2, `(.L_x_612) ;  /* 0x000005f000027945 */ /* 0x000fe20003800000 */
[-C--:B-1----:R-:W-:Y:S02]  /*ee60*/  ISETP.GE.AND P0, PT, R16, R25.reuse, PT ;  /* 0x000000191000720c */ /* 0x082fe40003f06270 */
[-C--:B------:R-:W-:Y:S02]  /*ee70*/  ISETP.GE.AND P1, PT, R4, R25.reuse, PT ;  /* 0x000000190400720c */ /* 0x080fe40003f26270 */
[----:B------:R-:W-:-:S09]  /*ee80*/  ISETP.GE.AND P2, PT, R6, R25, PT ;  /* 0x000000190600720c */ /* 0x000fd20003f46270 */
[----:B------:R-:W-:Y:S05]  /*ee90*/  @P0 BRA `(.L_x_613) ;  /* 0x0000000400680947 */ /* 0x000fea0003800000 */
[----:B------:R-:W-:Y:S01]  /*eea0*/  LEA.HI R6, R25, R214, RZ, 0x1d ;  /* 0x000000d619067211 */ /* 0x000fe200078fe8ff */
[----:B------:R-:W-:Y:S01]  /*eeb0*/  HADD2.F32 R56, -RZ, R39.H0_H0 ;  /* 0x20000027ff387230 */ /* 0x000fe20000004100 */
[----:B0-----:R-:W-:Y:S01]  /*eec0*/  LOP3.LUT R5, R177, 0x38, R16, 0xf8, !PT ;  /* 0x00000038b1057812 */ /* 0x001fe200078ef810 */
[----:B------:R-:W-:Y:S01]  /*eed0*/  HADD2.F32 R54, -RZ, R34.H0_H0 ;  /* 0x20000022ff367230 */ /* 0x000fe20000004100 */
[----:B------:R-:W-:Y:S01]  /*eee0*/  SHF.R.S32.HI R7, RZ, 0x1f, R6 ;  /* 0x0000001fff077819 */ /* 0x000fe20000011406 */
[----:B------:R-:W-:Y:S01]  /*eef0*/  IMAD.SHL.U32 R8, R6, 0x8, RZ ;  /* 0x0000000806087824 */ /* 0x000fe200078e00ff */
[----:B------:R-:W-:Y:S01]  /*ef00*/  LOP3.LUT R4, R5, R178, RZ, 0x3c, !PT ;  /* 0x000000b205047212 */ /* 0x000fe200078e3cff */
[----:B------:R-:W-:Y:S01]  /*ef10*/  HADD2.F32 R53, -RZ, R40.H0_H0 ;  /* 0x20000028ff357230 */ /* 0x000fe20000004100 */
[----:B------:R-:W-:Y:S02]  /*ef20*/  LEA.HI R7, R7, R6, RZ, 0x3 ;  /* 0x0000000607077211 */ /* 0x000fe400078f18ff */
[----:B------:R-:W-:Y:S01]  /*ef30*/  LOP3.LUT R5, R177, 0x38, R8, 0xf8, !PT ;  /* 0x00000038b1057812 */ /* 0x000fe200078ef808 */
[----:B------:R-:W-:Y:S01]  /*ef40*/  IMAD.IADD R43, R179, 0x1, R4 ;  /* 0x00000001b32b7824 */ /* 0x000fe200078e0204 */
[----:B------:R-:W-:-:S02]  /*ef50*/  SHF.L.U32 R7, R7, 0xa, RZ ;  /* 0x0000000a07077819 */ /* 0x000fc400000006ff */
[----:B------:R-:W-:Y:S01]  /*ef60*/  LOP3.LUT R9, R5, R178, RZ, 0x3c, !PT ;  /* 0x000000b205097212 */ /* 0x000fe200078e3cff */
[----:B------:R-:W-:Y:S01]  /*ef70*/  IMAD R43, R43, 0x2, R2 ;  /* 0x000000022b2b7824 */ /* 0x000fe200078e0202 */
[----:B------:R-:W-:-:S04]  /*ef80*/  LOP3.LUT R8, R7, 0x7fffe000, RZ, 0xc0, !PT ;  /* 0x7fffe00007087812 */ /* 0x000fc800078ec0ff */
[----:B------:R-:W-:Y:S01]  /*ef90*/  IADD3 R9, R9, R8, R179 ;  /* 0x0000000809097210 */ /* 0x000fe20007ffe0b3 */
[----:B------:R-:W0:Y:S04]  /*efa0*/  LDS.128 R4, [R43+0xc400] ;  /* 0x00c400002b047984 */ /* 0x000e280000000c00 */
[----:B------:R-:W-:-:S05]  /*efb0*/  IMAD R44, R9, 0x2, R2 ;  /* 0x00000002092c7824 */ /* 0x000fca00078e0202 */
[----:B------:R-:W1:Y:S01]  /*efc0*/  LDS.128 R8, [R44+0xc400] ;  /* 0x00c400002c087984 */ /* 0x000e620000000c00 */
[--C-:B0-----:R-:W-:Y:S02]  /*efd0*/  HADD2.F32 R45, -RZ, R4.reuse.H0_H0 ;  /* 0x20000004ff2d7230 */ /* 0x101fe40000004100 */
[----:B------:R-:W-:Y:S02]  /*efe0*/  HADD2.F32 R46, -RZ, R4.H1_H1 ;  /* 0x30000004ff2e7230 */ /* 0x000fe40000004100 */
[--C-:B------:R-:W-:Y:S02]  /*eff0*/  HADD2.F32 R47, -RZ, R5.reuse.H0_H0 ;  /* 0x20000005ff2f7230 */ /* 0x100fe40000004100 */
[----:B------:R-:W-:Y:S02]  /*f000*/  HADD2.F32 R5, -RZ, R5.H1_H1 ;  /* 0x30000005ff057230 */ /* 0x000fe40000004100 */
[----:B------:R-:W-:Y:S02]  /*f010*/  HADD2.F32 R48, -RZ, R6.H0_H0 ;  /* 0x20000006ff307230 */ /* 0x000fe40000004100 */
[----:B-1----:R-:W-:-:S02]  /*f020*/  HADD2.F32 R49, -RZ, R8.H0_H0 ;  /* 0x20000008ff317230 */ /* 0x002fc40000004100 */
[----:B------:R-:W-:Y:S02]  /*f030*/  HADD2.F32 R8, -RZ, R8.H1_H1 ;  /* 0x30000008ff087230 */ /* 0x000fe40000004100 */
[----:B------:R-:W-:Y:S02]  /*f040*/  HADD2.F32 R50, -RZ, R9.H0_H0 ;  /* 0x20000009ff327230 */ /* 0x000fe40000004100 */
[C---:B------:R-:W-:Y:S01]  /*f050*/  FMUL.FTZ R58, R49.reuse, R56 ;  /* 0x00000038313a7220 */ /* 0x040fe20000410000 */
[-C--:B------:R-:W-:Y:S01]  /*f060*/  FMUL.FTZ R60, R49, R54.reuse ;  /* 0x00000036313c7220 */ /* 0x080fe20000410000 */
[----:B------:R-:W-:Y:S02]  /*f070*/  HADD2.F32 R49, -RZ, R35.H0_H0 ;  /* 0x20000023ff317230 */ /* 0x000fe40000004100 */
[----:B------:R-:W-:Y:S01]  /*f080*/  FMUL.FTZ R55, R8, R53 ;  /* 0x0000003508377220 */ /* 0x000fe20000410000 */
[----:B------:R-:W-:Y:S01]  /*f090*/  FFMA.FTZ R58, R45, R54, -R58 ;  /* 0x000000362d3a7223 */ /* 0x000fe2000001083a */
[----:B------:R-:W-:-:S02]  /*f0a0*/  HADD2.F32 R54, -RZ, R39.H1_H1 ;  /* 0x30000027ff367230 */ /* 0x000fc40000004100 */
[----:B------:R-:W-:Y:S01]  /*f0b0*/  FFMA.FTZ R60, R45, R56, R60 ;  /* 0x000000382d3c7223 */ /* 0x000fe2000001003c */
[----:B------:R-:W-:Y:S02]  /*f0c0*/  HADD2.F32 R45, -RZ, R34.H1_H1 ;  /* 0x30000022ff2d7230 */ /* 0x000fe40000004100 */
[-C--:B------:R-:W-:Y:S01]  /*f0d0*/  FMUL.FTZ R57, R8, R49.reuse ;  /* 0x0000003108397220 */ /* 0x080fe20000410000 */
[----:B------:R-:W-:Y:S01]  /*f0e0*/  FFMA.FTZ R55, R46, R49, -R55 ;  /* 0x000000312e377223 */ /* 0x000fe20000010837 */
[C---:B------:R-:W-:Y:S01]  /*f0f0*/  FMUL.FTZ R8, R50.reuse, R54 ;  /* 0x0000003632087220 */ /* 0x040fe20000410000 */
[----:B------:R-:W-:Y:S02]  /*f100*/  HADD2.F32 R9, -RZ, R9.H1_H1 ;  /* 0x30000009ff097230 */ /* 0x000fe40000004100 */
[-C--:B------:R-:W-:Y:S01]  /*f110*/  FMUL.FTZ R59, R50, R45.reuse ;  /* 0x0000002d323b7220 */ /* 0x080fe20000410000 */
[----:B------:R-:W-:Y:S02]  /*f120*/  HADD2.F32 R56, -RZ, R40.H1_H1 ;  /* 0x30000028ff387230 */ /* 0x000fe40000004100 */
[----:B------:R-:W-:Y:S01]  /*f130*/  FFMA.FTZ R49, R47, R45, -R8 ;  /* 0x0000002d2f317223 */ /* 0x000fe20000010808 */
[----:B------:R-:W-:-:S02]  /*f140*/  HADD2.F32 R8, -RZ, R35.H1_H1 ;  /* 0x30000023ff087230 */ /* 0x000fc40000004100 */
[----:B------:R-:W-:Y:S01]  /*f150*/  FFMA.FTZ R57, R46, R53, R57 ;  /* 0x000000352e397223 */ /* 0x000fe20000010039 */
[--C-:B------:R-:W-:Y:S02]  /*f160*/  HADD2.F32 R51, -RZ, R10.reuse.H0_H0 ;  /* 0x2000000aff337230 */ /* 0x100fe40000004100 */
[----:B------:R-:W-:Y:S01]  /*f170*/  FFMA.FTZ R59, R47, R54, R59 ;  /* 0x000000362f3b7223 */ /* 0x000fe2000001003b */
[----:B------:R-:W-:Y:S02]  /*f180*/  HADD2.F32 R46, -RZ, R41.H0_H0 ;  /* 0x20000029ff2e7230 */ /* 0x000fe40000004100 */
[C---:B------:R-:W-:Y:S01]  /*f190*/  FMUL.FTZ R50, R9.reuse, R56 ;  /* 0x0000003809327220 */ /* 0x040fe20000410000 */
[----:B------:R-:W-:Y:S02]  /*f1a0*/  HADD2.F32 R45, -RZ, R37.H0_H0 ;  /* 0x20000025ff2d7230 */ /* 0x000fe40000004100 */
[----:B------:R-:W-:Y:S01]  /*f1b0*/  FMUL.FTZ R54, R9, R8 ;  /* 0x0000000809367220 */ /* 0x000fe20000410000 */
[----:B------:R-:W-:-:S02]  /*f1c0*/  HADD2.F32 R10, -RZ, R10.H1_H1 ;  /* 0x3000000aff0a7230 */ /* 0x000fc40000004100 */
[----:B------:R-:W-:Y:S01]  /*f1d0*/  FMUL.FTZ R53, R51, R46 ;  /* 0x0000002e33357220 */ /* 0x000fe20000410000 */
[----:B------:R-:W-:Y:S02]  /*f1e0*/  HADD2.F32 R47, -RZ, R42.H0_H0 ;  /* 0x2000002aff2f7230 */ /* 0x000fe40000004100 */
[----:B------:R-:W-:Y:S01]  /*f1f0*/  FFMA.FTZ R50, R5, R8, -R50 ;  /* 0x0000000805327223 */ /* 0x000fe20000010832 */
[----:B------:R-:W-:Y:S02]  /*f200*/  HADD2.F32 R6, -RZ, R6.H1_H1 ;  /* 0x30000006ff067230 */ /* 0x000fe40000004100 */
[----:B------:R-:W-:Y:S01]  /*f210*/  FMUL.FTZ R51, R51, R45 ;  /* 0x0000002d33337220 */ /* 0x000fe20000410000 */
[----:B------:R-:W-:Y:S02]  /*f220*/  HADD2.F32 R9, -RZ, R38.H0_H0 ;  /* 0x20000026ff097230 */ /* 0x000fe40000004100 */
[----:B------:R-:W-:Y:S01]  /*f230*/  FFMA.FTZ R54, R5, R56, R54 ;  /* 0x0000003805367223 */ /* 0x000fe20000010036 */
[----:B------:R-:W-:Y:S01]  /*f240*/  FMUL.FTZ R5, R10, R47 ;  /* 0x0000002f0a057220 */ /* 0x000fe20000410000 */
[C---:B------:R-:W-:Y:S01]  /*f250*/  FFMA.FTZ R53, R48.reuse, R45, -R53 ;  /* 0x0000002d30357223 */ /* 0x040fe20000010835 */
[----:B------:R-:W-:Y:S01]  /*f260*/  FFMA.FTZ R51, R48, R46, R51 ;  /* 0x0000002e30337223 */ /* 0x000fe20000010033 */
[-C--:B------:R-:W-:Y:S01]  /*f270*/  FMUL.FTZ R45, R10, R9.reuse ;  /* 0x000000090a2d7220 */ /* 0x080fe20000410000 */
[----:B------:R-:W-:Y:S01]  /*f280*/  FFMA.FTZ R46, R6, R9, -R5 ;  /* 0x00000009062e7223 */ /* 0x000fe20000010805 */
[----:B------:R-:W-:-:S02]  /*f290*/  HADD2.F32 R52, -RZ, R11.H0_H0 ;  /* 0x2000000bff347230 */ /* 0x000fc40000004100 */
[----:B------:R-:W-:Y:S02]  /*f2a0*/  HADD2.F32 R9, -RZ, R41.H1_H1 ;  /* 0x30000029ff097230 */ /* 0x000fe40000004100 */
[----:B------:R-:W-:Y:S01]  /*f2b0*/  FFMA.FTZ R48, R6, R47, R45 ;  /* 0x0000002f06307223 */ /* 0x000fe2000001002d */
[----:B------:R-:W-:Y:S02]  /*f2c0*/  HADD2.F32 R5, -RZ, R37.H1_H1 ;  /* 0x30000025ff057230 */ /* 0x000fe40000004100 */
[----:B------:R-:W-:Y:S02]  /*f2d0*/  HADD2.F32 R11, -RZ, R11.H1_H1 ;  /* 0x3000000bff0b7230 */ /* 0x000fe40000004100 */
[C---:B------:R-:W-:Y:S01]  /*f2e0*/  FMUL.FTZ R45, R52.reuse, R9 ;  /* 0x00000009342d7220 */ /* 0x040fe20000410000 */
[----:B------:R-:W-:Y:S02]  /*f2f0*/  HADD2.F32 R10, -RZ, R42.H1_H1 ;  /* 0x3000002aff0a7230 */ /* 0x000fe40000004100 */
[----:B------:R-:W-:Y:S01]  /*f300*/  FMUL.FTZ R52, R52, R5 ;  /* 0x0000000534347220 */ /* 0x000fe20000410000 */
[----:B------:R-:W-:-:S02]  /*f310*/  HADD2.F32 R8, -RZ, R38.H1_H1 ;  /* 0x30000026ff087230 */ /* 0x000fc40000004100 */
[--C-:B------:R-:W-:Y:S02]  /*f320*/  HADD2.F32 R4, -RZ, R7.reuse.H0_H0 ;  /* 0x20000007ff047230 */ /* 0x100fe40000004100 */
[C---:B------:R-:W-:Y:S01]  /*f330*/  FMUL.FTZ R6, R11.reuse, R10 ;  /* 0x0000000a0b067220 */ /* 0x040fe20000410000 */
[----:B------:R-:W-:Y:S02]  /*f340*/  HADD2.F32 R7, -RZ, R7.H1_H1 ;  /* 0x30000007ff077230 */ /* 0x000fe40000004100 */
[-C--:B------:R-:W-:Y:S01]  /*f350*/  FMUL.FTZ R47, R11, R8.reuse ;  /* 0x000000080b2f7220 */ /* 0x080fe20000410000 */
[C---:B------:R-:W-:Y:S01]  /*f360*/  FFMA.FTZ R11, R4.reuse, R9, R52 ;  /* 0x00000009040b7223 */ /* 0x040fe20000010034 */
[----:B------:R-:W-:Y:S01]  /*f370*/  FFMA.FTZ R45, R4, R5, -R45 ;  /* 0x00000005042d7223 */ /* 0x000fe2000001082d */
[C---:B------:R-:W-:Y:S01]  /*f380*/  FFMA.FTZ R52, R7.reuse, R8, -R6 ;  /* 0x0000000807347223 */ /* 0x040fe20000010806 */
[----:B------:R-:W-:Y:S01]  /*f390*/  FFMA.FTZ R56, R7, R10, R47 ;  /* 0x0000000a07387223 */ /* 0x000fe2000001002f */
[----:B------:R-:W-:-:S02]  /*f3a0*/  F2FP.F16.F32.PACK_AB R4, R55, R58 ;  /* 0x0000003a3704723e */ /* 0x000fc400000000ff */
[----:B------:R-:W-:Y:S02]  /*f3b0*/  F2FP.F16.F32.PACK_AB R5, R50, R49 ;  /* 0x000000313205723e */ /* 0x000fe400000000ff */
[----:B------:R-:W-:Y:S02]  /*f3c0*/  F2FP.F16.F32.PACK_AB R6, R46, R53 ;  /* 0x000000352e06723e */ /* 0x000fe400000000ff */
[----:B------:R-:W-:Y:S02]  /*f3d0*/  F2FP.F16.F32.PACK_AB R7, R52, R45 ;  /* 0x0000002d3407723e */ /* 0x000fe400000000ff */
[----:B------:R-:W-:Y:S02]  /*f3e0*/  F2FP.F16.F32.PACK_AB R8, R57, R60 ;  /* 0x0000003c3908723e */ /* 0x000fe400000000ff */
[----:B------:R-:W-:Y:S01]  /*f3f0*/  F2FP.F16.F32.PACK_AB R9, R54, R59 ;  /* 0x0000003b3609723e */ /* 0x000fe200000000ff */
[----:B------:R1:W-:Y:S01]  /*f400*/  STS.128 [R43+0xc400], R4 ;  /* 0x00c400042b007388 */ /* 0x0003e20000000c00 */
[----:B------:R-:W-:-:S02]  /*f410*/  F2FP.F16.F32.PACK_AB R10, R48, R51 ;  /* 0x00000033300a723e */ /* 0x000fc400000000ff */
[----:B------:R-:W-:-:S05]  /*f420*/  F2FP.F16.F32.PACK_AB R11, R56, R11 ;  /* 0x0000000b380b723e */ /* 0x000fca00000000ff */
[----:B------:R1:W-:Y:S02]  /*f430*/  STS.128 [R44+0xc400], R8 ;  /* 0x00c400082c007388 */ /* 0x0003e40000000c00 */
.L_x_613:
[----:B------:R-:W-:Y:S05]  /*f440*/  BSYNC B2 ;  /* 0x0000000000027941 */ /* 0x000fea0003800000 */
.L_x_612:
[----:B------:R-:W-:Y:S04]  /*f450*/  BSSY B2, `(.L_x_614) ;  /* 0x0000059000027945 */ /* 0x000fe80003800000 */
[----:B------:R-:W-:Y:S05]  /*f460*/  @P1 BRA `(.L_x_615) ;  /* 0x00000004005c1947 */ /* 0x000fea0003800000 */
[----:B------:R-:W2:Y:S01]  /*f470*/  LDL R60, [R1+0x60] ;  /* 0x00006000013c7983 */ /* 0x000ea20000100800 */
[----:B-1----:R-:W-:Y:S01]  /*f480*/  LEA.HI R4, R25, R163, RZ, 0x1d ;  /* 0x000000a319047211 */ /* 0x002fe200078fe8ff */
[----:B------:R-:W-:Y:S02]  /*f490*/  HADD2.F32 R53, -RZ, R26.H0_H0 ;  /* 0x2000001aff357230 */ /* 0x000fe40000004100 */
[----:B------:R-:W-:Y:S01]  /*f4a0*/  HADD2.F32 R55, -RZ, R30.H0_H0 ;  /* 0x2000001eff377230 */ /* 0x000fe20000004100 */
[----:B0-----:R-:W-:Y:S01]  /*f4b0*/  SHF.R.S32.HI R5, RZ, 0x1f, R4 ;  /* 0x0000001fff057819 */ /* 0x001fe20000011404 */
[----:B------:R-:W-:Y:S01]  /*f4c0*/  HADD2.F32 R52, -RZ, R31.H0_H0 ;  /* 0x2000001fff347230 */ /* 0x000fe20000004100 */
[----:B------:R-:W-:Y:S02]  /*f4d0*/  SHF.L.U32 R6, R4, 0x3, RZ ;  /* 0x0000000304067819 */ /* 0x000fe400000006ff */
[----:B------:R-:W-:Y:S02]  /*f4e0*/  LEA.HI R4, R5, R4, RZ, 0x3 ;  /* 0x0000000405047211 */ /* 0x000fe400078f18ff */
[----:B------:R-:W-:-:S03]  /*f4f0*/  LOP3.LUT R5, R177, 0x38, R6, 0xf8, !PT ;  /* 0x00000038b1057812 */ /* 0x000fc600078ef806 */
[----:B------:R-:W-:Y:S01]  /*f500*/  IMAD.SHL.U32 R4, R4, 0x400, RZ ;  /* 0x0000040004047824 */ /* 0x000fe200078e00ff */
[----:B------:R-:W-:-:S04]  /*f510*/  LOP3.LUT R9, R5, R178, RZ, 0x3c, !PT ;  /* 0x000000b205097212 */ /* 0x000fc800078e3cff */
[----:B------:R-:W-:-:S04]  /*f520*/  LOP3.LUT R8, R4, 0x7fffe000, RZ, 0xc0, !PT ;  /* 0x7fffe00004087812 */ /* 0x000fc800078ec0ff */
[----:B------:R-:W-:-:S05]  /*f530*/  IADD3 R9, R9, R8, R179 ;  /* 0x0000000809097210 */ /* 0x000fca0007ffe0b3 */
[----:B------:R-:W-:-:S05]  /*f540*/  IMAD R43, R9, 0x2, R2 ;  /* 0x00000002092b7824 */ /* 0x000fca00078e0202 */
[----:B------:R-:W0:Y:S02]  /*f550*/  LDS.128 R8, [R43+0xc400] ;  /* 0x00c400002b087984 */ /* 0x000e240000000c00 */
[--C-:B0-----:R-:W-:Y:S02]  /*f560*/  HADD2.F32 R48, -RZ, R8.reuse.H0_H0 ;  /* 0x20000008ff307230 */ /* 0x101fe40000004100 */
[----:B------:R-:W-:Y:S02]  /*f570*/  HADD2.F32 R8, -RZ, R8.H1_H1 ;  /* 0x30000008ff087230 */ /* 0x000fe40000004100 */
[----:B------:R-:W-:Y:S02]  /*f580*/  HADD2.F32 R49, -RZ, R9.H0_H0 ;  /* 0x20000009ff317230 */ /* 0x000fe40000004100 */
[C---:B------:R-:W-:Y:S01]  /*f590*/  FMUL.FTZ R57, R48.reuse, R55 ;  /* 0x0000003730397220 */ /* 0x040fe20000410000 */
[----:B------:R-:W-:Y:S01]  /*f5a0*/  FMUL.FTZ R59, R48, R53 ;  /* 0x00000035303b7220 */ /* 0x000fe20000410000 */
[----:B------:R-:W-:-:S02]  /*f5b0*/  HADD2.F32 R48, -RZ, R27.H0_H0 ;  /* 0x2000001bff307230 */ /* 0x000fc40000004100 */
[C---:B------:R-:W-:Y:S01]  /*f5c0*/  FMUL.FTZ R54, R8.reuse, R52 ;  /* 0x0000003408367220 */ /* 0x040fe20000410000 */
[----:B------:R-:W-:Y:S02]  /*f5d0*/  HADD2.F32 R9, -RZ, R9.H1_H1 ;  /* 0x30000009ff097230 */ /* 0x000fe40000004100 */
[--C-:B------:R-:W-:Y:S02]  /*f5e0*/  HADD2.F32 R50, -RZ, R10.reuse.H0_H0 ;  /* 0x2000000aff327230 */ /* 0x100fe40000004100 */
[----:B------:R-:W-:Y:S01]  /*f5f0*/  FMUL.FTZ R8, R8, R48 ;  /* 0x0000003008087220 */ /* 0x000fe20000410000 */
[----:B------:R-:W-:Y:S02]  /*f600*/  HADD2.F32 R10, -RZ, R10.H1_H1 ;  /* 0x3000000aff0a7230 */ /* 0x000fe40000004100 */
[--C-:B------:R-:W-:Y:S02]  /*f610*/  HADD2.F32 R51, -RZ, R11.reuse.H0_H0 ;  /* 0x2000000bff337230 */ /* 0x100fe40000004100 */
[----:B------:R-:W-:Y:S01]  /*f620*/  HADD2.F32 R11, -RZ, R11.H1_H1 ;  /* 0x3000000bff0b7230 */ /* 0x000fe20000004100 */
[----:B--2---:R-:W0:Y:S02]  /*f630*/  LDS.128 R4, [R60] ;  /* 0x000000003c047984 */ /* 0x004e240000000c00 */
[----:B0-----:R-:W-:-:S02]  /*f640*/  HADD2.F32 R44, -RZ, R4.H0_H0 ;  /* 0x20000004ff2c7230 */ /* 0x001fc40000004100 */
[----:B------:R-:W-:Y:S02]  /*f650*/  HADD2.F32 R45, -RZ, R4.H1_H1 ;  /* 0x30000004ff2d7230 */ /* 0x000fe40000004100 */
[----:B------:R-:W-:Y:S02]  /*f660*/  HADD2.F32 R46, -RZ, R5.H0_H0 ;  /* 0x20000005ff2e7230 */ /* 0x000fe40000004100 */
[C---:B------:R-:W-:Y:S01]  /*f670*/  FFMA.FTZ R57, R44.reuse, R53, -R57 ;  /* 0x000000352c397223 */ /* 0x040fe20000010839 */
[----:B------:R-:W-:Y:S01]  /*f680*/  FFMA.FTZ R59, R44, R55, R59 ;  /* 0x000000372c3b7223 */ /* 0x000fe2000001003b */
[----:B------:R-:W-:Y:S02]  /*f690*/  HADD2.F32 R53, -RZ, R30.H1_H1 ;  /* 0x3000001eff357230 */ /* 0x000fe40000004100 */
[C---:B------:R-:W-:Y:S01]  /*f6a0*/  FFMA.FTZ R54, R45.reuse, R48, -R54 ;  /* 0x000000302d367223 */ /* 0x040fe20000010836 */
[----:B------:R-:W-:Y:S02]  /*f6b0*/  HADD2.F32 R44, -RZ, R26.H1_H1 ;  /* 0x3000001aff2c7230 */ /* 0x000fe40000004100 */
[----:B------:R-:W-:Y:S01]  /*f6c0*/  FFMA.FTZ R52, R45, R52, R8 ;  /* 0x000000342d347223 */ /* 0x000fe20000010008 */
[----:B------:R-:W-:-:S02]  /*f6d0*/  HADD2.F32 R48, -RZ, R31.H1_H1 ;  /* 0x3000001fff307230 */ /* 0x000fc40000004100 */
[CC--:B------:R-:W-:Y:S01]  /*f6e0*/  FMUL.FTZ R55, R49.reuse, R53.reuse ;  /* 0x0000003531377220 */ /* 0x0c0fe20000410000 */
[----:B------:R-:W-:Y:S02]  /*f6f0*/  HADD2.F32 R8, -RZ, R27.H1_H1 ;  /* 0x3000001bff087230 */ /* 0x000fe40000004100 */
[-C--:B------:R-:W-:Y:S01]  /*f700*/  FMUL.FTZ R56, R49, R44.reuse ;  /* 0x0000002c31387220 */ /* 0x080fe20000410000 */
[----:B------:R-:W-:Y:S02]  /*f710*/  HADD2.F32 R5, -RZ, R5.H1_H1 ;  /* 0x30000005ff057230 */ /* 0x000fe40000004100 */
[C---:B------:R-:W-:Y:S01]  /*f720*/  FFMA.FTZ R55, R46.reuse, R44, -R55 ;  /* 0x0000002c2e377223 */ /* 0x040fe20000010837 */
[----:B------:R-:W-:Y:S02]  /*f730*/  HADD2.F32 R45, -RZ, R32.H0_H0 ;  /* 0x20000020ff2d7230 */ /* 0x000fe40000004100 */
[----:B------:R-:W-:Y:S01]  /*f740*/  FFMA.FTZ R56, R46, R53, R56 ;  /* 0x000000352e387223 */ /* 0x000fe20000010038 */
[----:B------:R-:W-:Y:S01]  /*f750*/  FMUL.FTZ R46, R9, R48 ;  /* 0x00000030092e7220 */ /* 0x000fe20000410000 */
[----:B------:R-:W-:-:S02]  /*f760*/  HADD2.F32 R44, -RZ, R28.H0_H0 ;  /* 0x2000001cff2c7230 */ /* 0x000fc40000004100 */
[-C--:B------:R-:W-:Y:S01]  /*f770*/  FMUL.FTZ R58, R9, R8.reuse ;  /* 0x00000008093a7220 */ /* 0x080fe20000410000 */
[----:B------:R-:W-:Y:S02]  /*f780*/  HADD2.F32 R49, -RZ, R33.H0_H0 ;  /* 0x20000021ff317230 */ /* 0x000fe40000004100 */
[----:B------:R-:W-:Y:S01]  /*f790*/  FFMA.FTZ R46, R5, R8, -R46 ;  /* 0x00000008052e7223 */ /* 0x000fe2000001082e */
[--C-:B------:R-:W-:Y:S02]  /*f7a0*/  HADD2.F32 R47, -RZ, R6.reuse.H0_H0 ;  /* 0x20000006ff2f7230 */ /* 0x100fe40000004100 */
[C---:B------:R-:W-:Y:S01]  /*f7b0*/  FMUL.FTZ R8, R50.reuse, R45 ;  /* 0x0000002d32087220 */ /* 0x040fe20000410000 */
[----:B------:R-:W-:Y:S02]  /*f7c0*/  HADD2.F32 R6, -RZ, R6.H1_H1 ;  /* 0x30000006ff067230 */ /* 0x000fe40000004100 */
[----:B------:R-:W-:Y:S01]  /*f7d0*/  FMUL.FTZ R50, R50, R44 ;  /* 0x0000002c32327220 */ /* 0x000fe20000410000 */
[----:B------:R-:W-:-:S02]  /*f7e0*/  HADD2.F32 R9, -RZ, R29.H0_H0 ;  /* 0x2000001dff097230 */ /* 0x000fc40000004100 */
[----:B------:R-:W-:Y:S01]  /*f7f0*/  FFMA.FTZ R53, R5, R48, R58 ;  /* 0x0000003005357223 */ /* 0x000fe2000001003a */
[C---:B------:R-:W-:Y:S01]  /*f800*/  FMUL.FTZ R5, R10.reuse, R49 ;  /* 0x000000310a057220 */ /* 0x040fe20000410000 */
[C---:B------:R-:W-:Y:S01]  /*f810*/  FFMA.FTZ R44, R47.reuse, R44, -R8 ;  /* 0x0000002c2f2c7223 */ /* 0x040fe20000010808 */
[----:B------:R-:W-:Y:S01]  /*f820*/  FFMA.FTZ R50, R47, R45, R50 ;  /* 0x0000002d2f327223 */ /* 0x000fe20000010032 */
[-C--:B------:R-:W-:Y:S01]  /*f830*/  FMUL.FTZ R47, R10, R9.reuse ;  /* 0x000000090a2f7220 */ /* 0x080fe20000410000 */
[C---:B------:R-:W-:Y:S01]  /*f840*/  FFMA.FTZ R45, R6.reuse, R9, -R5 ;  /* 0x00000009062d7223 */ /* 0x040fe20000010805 */
[----:B------:R-:W-:Y:S02]  /*f850*/  HADD2.F32 R9, -RZ, R32.H1_H1 ;  /* 0x30000020ff097230 */ /* 0x000fe40000004100 */
[----:B------:R-:W-:Y:S02]  /*f860*/  HADD2.F32 R5, -RZ, R28.H1_H1 ;  /* 0x3000001cff057230 */ /* 0x000fe40000004100 */
[----:B------:R-:W-:Y:S01]  /*f870*/  FFMA.FTZ R47, R6, R49, R47 ;  /* 0x00000031062f7223 */ /* 0x000fe2000001002f */
[----:B------:R-:W-:-:S02]  /*f880*/  HADD2.F32 R10, -RZ, R33.H1_H1 ;  /* 0x30000021ff0a7230 */ /* 0x000fc40000004100 */
[C---:B------:R-:W-:Y:S01]  /*f890*/  FMUL.FTZ R49, R51.reuse, R9 ;  /* 0x0000000933317220 */ /* 0x040fe20000410000 */
[----:B------:R-:W-:Y:S02]  /*f8a0*/  HADD2.F32 R8, -RZ, R29.H1_H1 ;  /* 0x3000001dff087230 */ /* 0x000fe40000004100 */
[-C--:B------:R-:W-:Y:S01]  /*f8b0*/  FMUL.FTZ R6, R51, R5.reuse ;  /* 0x0000000533067220 */ /* 0x080fe20000410000 */
[--C-:B------:R-:W-:Y:S02]  /*f8c0*/  HADD2.F32 R4, -RZ, R7.reuse.H0_H0 ;  /* 0x20000007ff047230 */ /* 0x100fe40000004100 */
[C---:B------:R-:W-:Y:S01]  /*f8d0*/  FMUL.FTZ R48, R11.reuse, R10 ;  /* 0x0000000a0b307220 */ /* 0x040fe20000410000 */
[----:B------:R-:W-:Y:S02]  /*f8e0*/  HADD2.F32 R7, -RZ, R7.H1_H1 ;  /* 0x30000007ff077230 */ /* 0x000fe40000004100 */
[-C--:B------:R-:W-:Y:S01]  /*f8f0*/  FMUL.FTZ R51, R11, R8.reuse ;  /* 0x000000080b337220 */ /* 0x080fe20000410000 */
[C---:B------:R-:W-:Y:S01]  /*f900*/  FFMA.FTZ R49, R4.reuse, R5, -R49 ;  /* 0x0000000504317223 */ /* 0x040fe20000010831 */
[----:B------:R-:W-:Y:S01]  /*f910*/  FFMA.FTZ R11, R4, R9, R6 ;  /* 0x00000009040b7223 */ /* 0x000fe20000010006 */
        /* <DEDUP_REMOVED lines=8> */
[----:B------:R2:W-:Y:S01]  /*f9a0*/  STS.128 [R60], R4 ;  /* 0x000000043c007388 */ /* 0x0005e20000000c00 */
[----:B------:R-:W-:-:S02]  /*f9b0*/  F2FP.F16.F32.PACK_AB R10, R47, R50 ;  /* 0x000000322f0a723e */ /* 0x000fc400000000ff */
[----:B------:R-:W-:-:S05]  /*f9c0*/  F2FP.F16.F32.PACK_AB R11, R58, R11 ;  /* 0x0000000b3a0b723e */ /* 0x000fca00000000ff */
[----:B------:R2:W-:Y:S02]  /*f9d0*/  STS.128 [R43+0xc400], R8 ;  /* 0x00c400082b007388 */ /* 0x0005e40000000c00 */
.L_x_615:
[----:B------:R-:W-:Y:S05]  /*f9e0*/  BSYNC B2 ;  /* 0x0000000000027941 */ /* 0x000fea0003800000 */
.L_x_614:
[----:B------:R-:W-:Y:S05]  /*f9f0*/  @P2 BRA `(.L_x_611) ;  /* 0x00000004005c2947 */ /* 0x000fea0003800000 */
[----:B------:R-:W3:Y:S01]  /*fa00*/  LDL R59, [R1+0x58] ;  /* 0x00005800013b7983 */ /* 0x000ee20000100800 */
[----:B------:R-:W-:Y:S01]  /*fa10*/  LEA.HI R25, R25, R164, RZ, 0x1d ;  /* 0x000000a419197211 */ /* 0x000fe200078fe8ff */
[----:B------:R-:W-:Y:S02]  /*fa20*/  HADD2.F32 R54, -RZ, R15.H0_H0 ;  /* 0x2000000fff367230 */ /* 0x000fe40000004100 */
[----:B------:R-:W-:Y:S01]  /*fa30*/  HADD2.F32 R52, -RZ, R0.H0_H0 ;  /* 0x20000000ff347230 */ /* 0x000fe20000004100 */
[----:B-12---:R-:W-:Y:S01]  /*fa40*/  SHF.R.S32.HI R6, RZ, 0x1f, R25 ;  /* 0x0000001fff067819 */ /* 0x006fe20000011419 */
[----:B------:R-:W-:Y:S01]  /*fa50*/  HADD2.F32 R51, -RZ, R20.H0_H0 ;  /* 0x20000014ff337230 */ /* 0x000fe20000004100 */
[----:B------:R-:W-:Y:S02]  /*fa60*/  SHF.L.U32 R4, R25, 0x3, RZ ;  /* 0x0000000319047819 */ /* 0x000fe400000006ff */
[----:B------:R-:W-:Y:S02]  /*fa70*/  LEA.HI R6, R6, R25, RZ, 0x3 ;  /* 0x0000001906067211 */ /* 0x000fe400078f18ff */
[----:B0-----:R-:W-:-:S03]  /*fa80*/  LOP3.LUT R5, R177, 0x38, R4, 0xf8, !PT ;  /* 0x00000038b1057812 */ /* 0x001fc600078ef804 */
        /* <DEDUP_REMOVED lines=19> */
[----:B---3--:R-:W0:Y:S02]  /*fbc0*/  LDS.128 R4, [R59] ;  /* 0x000000003b047984 */ /* 0x008e240000000c00 */
[----:B0-----:R-:W-:-:S02]  /*fbd0*/  HADD2.F32 R43, -RZ, R4.H0_H0 ;  /* 0x20000004ff2b7230 */ /* 0x001fc40000004100 */
[----:B------:R-:W-:Y:S02]  /*fbe0*/  HADD2.F32 R44, -RZ, R4.H1_H1 ;  /* 0x30000004ff2c7230 */ /* 0x000fe40000004100 */
[----:B------:R-:W-:Y:S02]  /*fbf0*/  HADD2.F32 R45, -RZ, R5.H0_H0 ;  /* 0x20000005ff2d7230 */ /* 0x000fe40000004100 */
[C---:B------:R-:W-:Y:S01]  /*fc00*/  FFMA.FTZ R56, R43.reuse, R52, -R56 ;  /* 0x000000342b387223 */ /* 0x040fe20000010838 */
[----:B------:R-:W-:Y:S02]  /*fc10*/  HADD2.F32 R52, -RZ, R15.H1_H1 ;  /* 0x3000000fff347230 */ /* 0x000fe40000004100 */
[----:B------:R-:W-:Y:S01]  /*fc20*/  FFMA.FTZ R58, R43, R54, R58 ;  /* 0x000000362b3a7223 */ /* 0x000fe2000001003a */
[----:B------:R-:W-:Y:S02]  /*fc30*/  HADD2.F32 R43, -RZ, R0.H1_H1 ;  /* 0x30000000ff2b7230 */ /* 0x000fe40000004100 */
[----:B------:R-:W-:Y:S01]  /*fc40*/  FFMA.FTZ R53, R44, R47, -R53 ;  /* 0x0000002f2c357223 */ /* 0x000fe20000010835 */
[----:B------:R-:W-:-:S02]  /*fc50*/  HADD2.F32 R54, -RZ, R20.H1_H1 ;  /* 0x30000014ff367230 */ /* 0x000fc40000004100 */
[-C--:B------:R-:W-:Y:S01]  /*fc60*/  FMUL.FTZ R8, R48, R52.reuse ;  /* 0x0000003430087220 */ /* 0x080fe20000410000 */
[----:B------:R-:W-:Y:S01]  /*fc70*/  FFMA.FTZ R55, R44, R51, R55 ;  /* 0x000000332c377223 */ /* 0x000fe20000010037 */
[-C--:B------:R-:W-:Y:S01]  /*fc80*/  FMUL.FTZ R57, R48, R43.reuse ;  /* 0x0000002b30397220 */ /* 0x080fe20000410000 */
[----:B------:R-:W-:Y:S02]  /*fc90*/  HADD2.F32 R44, -RZ, R21.H0_H0 ;  /* 0x20000015ff2c7230 */ /* 0x000fe40000004100 */
[C---:B------:R-:W-:Y:S01]  /*fca0*/  FFMA.FTZ R47, R45.reuse, R43, -R8 ;  /* 0x0000002b2d2f7223 */ /* 0x040fe20000010808 */
[----:B------:R-:W-:Y:S02]  /*fcb0*/  HADD2.F32 R8, -RZ, R12.H1_H1 ;  /* 0x3000000cff087230 */ /* 0x000fe40000004100 */
[----:B------:R-:W-:Y:S01]  /*fcc0*/  FFMA.FTZ R57, R45, R52, R57 ;  /* 0x000000342d397223 */ /* 0x000fe20000010039 */
[----:B------:R-:W-:Y:S02]  /*fcd0*/  HADD2.F32 R5, -RZ, R5.H1_H1 ;  /* 0x30000005ff057230 */ /* 0x000fe40000004100 */
[----:B------:R-:W-:Y:S01]  /*fce0*/  FMUL.FTZ R48, R9, R54 ;  /* 0x0000003609307220 */ /* 0x000fe20000410000 */
[----:B------:R-:W-:-:S02]  /*fcf0*/  HADD2.F32 R43, -RZ, R13.H0_H0 ;  /* 0x2000000dff2b7230 */ /* 0x000fc40000004100 */
[----:B------:R-:W-:Y:S01]  /*fd00*/  FMUL.FTZ R52, R9, R8 ;  /* 0x0000000809347220 */ /* 0x000fe20000410000 */
[----:B------:R-:W-:Y:S02]  /*fd10*/  HADD2.F32 R45, -RZ, R24.H0_H0 ;  /* 0x20000018ff2d7230 */ /* 0x000fe40000004100 */
[----:B------:R-:W-:Y:S01]  /*fd20*/  FMUL.FTZ R51, R49, R44 ;  /* 0x0000002c31337220 */ /* 0x000fe20000410000 */
[--C-:B------:R-:W-:Y:S02]  /*fd30*/  HADD2.F32 R46, -RZ, R6.reuse.H0_H0 ;  /* 0x20000006ff2e7230 */ /* 0x100fe40000004100 */
[----:B------:R-:W-:Y:S01]  /*fd40*/  FFMA.FTZ R48, R5, R8, -R48 ;  /* 0x0000000805307223 */ /* 0x000fe20000010830 */
[----:B------:R-:W-:Y:S02]  /*fd50*/  HADD2.F32 R6, -RZ, R6.H1_H1 ;  /* 0x30000006ff067230 */ /* 0x000fe40000004100 */
[----:B------:R-:W-:Y:S01]  /*fd60*/  FMUL.FTZ R49, R49, R43 ;  /* 0x0000002b31317220 */ /* 0x000fe20000410000 */
[----:B------:R-:W-:-:S02]  /*fd70*/  HADD2.F32 R9, -RZ, R14.H0_H0 ;  /* 0x2000000eff097230 */ /* 0x000fc40000004100 */
[----:B------:R-:W-:Y:S01]  /*fd80*/  FFMA.FTZ R52, R5, R54, R52 ;  /* 0x0000003605347223 */ /* 0x000fe20000010034 */
[----:B------:R-:W-:Y:S01]  /*fd90*/  FMUL.FTZ R5, R10, R45 ;  /* 0x0000002d0a057220 */ /* 0x000fe20000410000 */
        /* <DEDUP_REMOVED lines=10> */
[----:B------:R-:W-:Y:S01]  /*fe40*/  FMUL.FTZ R50, R50, R5 ;  /* 0x0000000532327220 */ /* 0x000fe20000410000 */
        /* <DEDUP_REMOVED lines=18> */
.L_x_611:
[----:B------:R-:W-:Y:S05]  /*ff70*/  BSYNC B1 ;  /* 0x0000000000017941 */ /* 0x000fea0003800000 */
.L_x_610:
[----:B-123--:R-:W-:-:S04]  /*ff80*/  IADD3 R4, R166, 0x40, RZ ;  /* 0x00000040a6047810 */ /* 0x00efc80007ffe0ff */
[----:B------:R-:W-:-:S13]  /*ff90*/  ISETP.GE.AND P0, PT, R4, R3, PT ;  /* 0x000000030400720c */ /* 0x000fda0003f06270 */
[----:B------:R-:W-:Y:S05]  /*ffa0*/  @P0 BRA `(.L_x_594) ;  /* 0x00000010004c0947 */ /* 0x000fea0003800000 */
[----:B------:R-:W1:Y:S01]  /*ffb0*/  LDC R3, c[0x0][0x3f4] ;  /* 0x0000fd00ff037b82 */ /* 0x000e620000000800 */
[C---:B------:R-:W-:Y:S01]  /*ffc0*/  VIADD R4, R16.reuse, 0x20 ;  /* 0x0000002010047836 */ /* 0x040fe20000000000 */
[----:B------:R-:W-:Y:S01]  /*ffd0*/  BSSY B1, `(.L_x_616) ;  /* 0x000005e000017945 */ /* 0x000fe20003800000 */
[C---:B------:R-:W-:Y:S01]  /*ffe0*/  VIADD R6, R16.reuse, 0x40 ;  /* 0x0000004010067836 */ /* 0x040fe20000000000 */
[----:B------:R-:W-:Y:S02]  /*fff0*/  SHF.R.U32.HI R55, RZ, 0x3, R168 ;  /* 0x00000003ff377819 */ /* 0x000fe400000116a8 */
[-C--:B-1----:R-:W-:Y:S02]  /*10000*/  ISETP.GE.AND P0, PT, R16, R3.reuse, PT ;  /* 0x000000031000720c */ /* 0x082fe40003f06270 */
[-C--:B------:R-:W-:Y:S02]  /*10010*/  ISETP.GE.AND P1, PT, R4, R3.reuse, PT ;  /* 0x000000030400720c */ /* 0x080fe40003f26270 */
[----:B------:R-:W-:-:S09]  /*10020*/  ISETP.GE.AND P2, PT, R6, R3, PT ;  /* 0x000000030600720c */ /* 0x000fd20003f46270 */
[----:B------:R-:W-:Y:S05]  /*10030*/  @P0 BRA `(.L_x_617) ;  /* 0x00000004005c0947 */ /* 0x000fea0003800000 */
[----:B------:R-:W2:Y:S01]  /*10040*/  LDL R57, [R1+0x5c] ;  /* 0x00005c0001397983 */ /* 0x000ea20000100800 */
[----:B------:R-:W-:Y:S01]  /*10050*/  LEA.HI R4, R3, R214, RZ, 0x1d ;  /* 0x000000d603047211 */ /* 0x000fe200078fe8ff */
[----:B------:R-:W-:Y:S02]  /*10060*/  HADD2.F32 R53, -RZ, R39.H0_H0 ;  /* 0x20000027ff357230 */ /* 0x000fe40000004100 */
[----:B------:R-:W-:Y:S01]  /*10070*/  HADD2.F32 R51, -RZ, R34.H0_H0 ;  /* 0x20000022ff337230 */ /* 0x000fe20000004100 */
[----:B------:R-:W-:Y:S01]  /*10080*/  SHF.R.S32.HI R7, RZ, 0x1f, R4 ;  /* 0x0000001fff077819 */ /* 0x000fe20000011404 */
[----:B------:R-:W-:Y:S01]  /*10090*/  HADD2.F32 R58, -RZ, R40.H0_H0 ;  /* 0x20000028ff3a7230 */ /* 0x000fe20000004100 */
[----:B0-----:R-:W-:Y:S01]  /*100a0*/  SHF.L.U32 R5, R4, 0x3, RZ ;  /* 0x0000000304057819 */ /* 0x001fe200000006ff */
[--C-:B------:R-:W-:Y:S01]  /*100b0*/  HADD2.F32 R56, -RZ, R35.reuse.H0_H0 ;  /* 0x20000023ff387230 */ /* 0x100fe20000004100 */
[----:B------:R-:W-:Y:S01]  /*100c0*/  LEA.HI R7, R7, R4, RZ, 0x3 ;  /* 0x0000000407077211 */ /* 0x000fe200078f18ff */
[----:B------:R-:W-:Y:S01]  /*100d0*/  HADD2.F32 R35, -RZ, R35.H1_H1 ;  /* 0x30000023ff237230 */ /* 0x000fe20000004100 */
        /* <DEDUP_REMOVED lines=10> */
[-C--:B------:R-:W-:Y:S01]  /*10180*/  FMUL.FTZ R52, R53, R47.reuse ;  /* 0x0000002f35347220 */ /* 0x080fe20000410000 */
[----:B------:R-:W-:Y:S01]  /*10190*/  FMUL.FTZ R54, R51, R47 ;  /* 0x0000002f33367220 */ /* 0x000fe20000410000 */
[----:B------:R-:W-:-:S02]  /*101a0*/  HADD2.F32 R47, -RZ, R34.H1_H1 ;  /* 0x30000022ff2f7230 */ /* 0x000fc40000004100 */
[----:B------:R-:W-:Y:S02]  /*101b0*/  HADD2.F32 R9, -RZ, R9.H1_H1 ;  /* 0x30000009ff097230 */ /* 0x000fe40000004100 */
[--C-:B------:R-:W-:Y:S02]  /*101c0*/  HADD2.F32 R49, -RZ, R10.reuse.H0_H0 ;  /* 0x2000000aff317230 */ /* 0x100fe40000004100 */
[----:B------:R-:W-:Y:S02]  /*101d0*/  HADD2.F32 R10, -RZ, R10.H1_H1 ;  /* 0x3000000aff0a7230 */ /* 0x000fe40000004100 */
[--C-:B------:R-:W-:Y:S02]  /*101e0*/  HADD2.F32 R50, -RZ, R11.reuse.H0_H0 ;  /* 0x2000000bff327230 */ /* 0x100fe40000004100 */
[----:B------:R-:W-:Y:S01]  /*101f0*/  HADD2.F32 R11, -RZ, R11.H1_H1 ;  /* 0x3000000bff0b7230 */ /* 0x000fe20000004100 */
[----:B--2---:R-:W0:Y:S02]  /*10200*/  LDS.128 R4, [R57] ;  /* 0x0000000039047984 */ /* 0x004e240000000c00 */
[----:B0-----:R-:W-:-:S02]  /*10210*/  HADD2.F32 R43, -RZ, R4.H0_H0 ;  /* 0x20000004ff2b7230 */ /* 0x001fc40000004100 */
[----:B------:R-:W-:Y:S02]  /*10220*/  HADD2.F32 R44, -RZ, R4.H1_H1 ;  /* 0x30000004ff2c7230 */ /* 0x000fe40000004100 */
[----:B------:R-:W-:Y:S02]  /*10230*/  HADD2.F32 R45, -RZ, R5.H0_H0 ;  /* 0x20000005ff2d7230 */ /* 0x000fe40000004100 */
[-C--:B------:R-:W-:Y:S01]  /*10240*/  FFMA.FTZ R52, R51, R43.reuse, -R52 ;  /* 0x0000002b33347223 */ /* 0x080fe20000010834 */
[----:B------:R-:W-:Y:S02]  /*10250*/  HADD2.F32 R51, -RZ, R39.H1_H1 ;  /* 0x30000027ff337230 */ /* 0x000fe40000004100 */
[----:B------:R-:W-:Y:S01]  /*10260*/  FFMA.FTZ R54, R53, R43, R54 ;  /* 0x0000002b35367223 */ /* 0x000fe20000010036 */
[-C--:B------:R-:W-:Y:S01]  /*10270*/  FMUL.FTZ R39, R58, R8.reuse ;  /* 0x000000083a277220 */ /* 0x080fe20000410000 */
[----:B------:R-:W-:Y:S01]  /*10280*/  FMUL.FTZ R43, R56, R8 ;  /* 0x00000008382b7220 */ /* 0x000fe20000410000 */
[----:B------:R-:W-:-:S02]  /*10290*/  HADD2.F32 R53, -RZ, R40.H1_H1 ;  /* 0x30000028ff357230 */ /* 0x000fc40000004100 */
[----:B------:R-:W-:Y:S01]  /*102a0*/  FMUL.FTZ R8, R51, R48 ;  /* 0x0000003033087220 */ /* 0x000fe20000410000 */
[----:B------:R-:W-:Y:S01]  /*102b0*/  FFMA.FTZ R39, R56, R44, -R39 ;  /* 0x0000002c38277223 */ /* 0x000fe20000010827 */
[----:B------:R-:W-:Y:S02]  /*102c0*/  HADD2.F32 R5, -RZ, R5.H1_H1 ;  /* 0x30000005ff057230 */ /* 0x000fe40000004100 */
[C---:B------:R-:W-:Y:S01]  /*102d0*/  FMUL.FTZ R48, R47.reuse, R48 ;  /* 0x000000302f307220 */ /* 0x040fe20000410000 */
[----:B------:R-:W-:Y:S01]  /*102e0*/  FFMA.FTZ R34, R47, R45, -R8 ;  /* 0x0000002d2f227223 */ /* 0x000fe20000010808 */
[----:B------:R-:W-:Y:S02]  /*102f0*/  HADD2.F32 R56, -RZ, R41.H0_H0 ;  /* 0x20000029ff387230 */ /* 0x000fe40000004100 */
[----:B------:R-:W-:Y:S01]  /*10300*/  FMUL.FTZ R8, R53, R9 ;  /* 0x0000000935087220 */ /* 0x000fe20000410000 */
[----:B------:R-:W-:Y:S01]  /*10310*/  FFMA.FTZ R43, R58, R44, R43 ;  /* 0x0000002c3a2b7223 */ /* 0x000fe2000001002b */
[----:B------:R-:W-:-:S02]  /*10320*/  HADD2.F32 R46, -RZ, R6.H0_H0 ;  /* 0x20000006ff2e7230 */ /* 0x000fc40000004100 */
[----:B------:R-:W-:Y:S01]  /*10330*/  FFMA.FTZ R48, R51, R45, R48 ;  /* 0x0000002d33307223 */ /* 0x000fe20000010030 */
[----:B------:R-:W-:Y:S02]  /*10340*/  HADD2.F32 R44, -RZ, R37.H0_H0 ;  /* 0x20000025ff2c7230 */ /* 0x000fe40000004100 */
[C---:B------:R-:W-:Y:S01]  /*10350*/  FMUL.FTZ R40, R35.reuse, R9 ;  /* 0x0000000923287220 */ /* 0x040fe20000410000 */
[----:B------:R-:W-:Y:S01]  /*10360*/  FFMA.FTZ R9, R35, R5, -R8 ;  /* 0x0000000523097223 */ /* 0x000fe20000010808 */
[----:B------:R-:W-:Y:S02]  /*10370*/  HADD2.F32 R58, -RZ, R42.H0_H0 ;  /* 0x2000002aff3a7230 */ /* 0x000fe40000004100 */
[-C--:B------:R-:W-:Y:S01]  /*10380*/  FMUL.FTZ R45, R56, R49.reuse ;  /* 0x00000031382d7220 */ /* 0x080fe20000410000 */
[----:B------:R-:W-:Y:S02]  /*10390*/  HADD2.F32 R8, -RZ, R38.H0_H0 ;  /* 0x20000026ff087230 */ /* 0x000fe40000004100 */
[----:B------:R-:W-:Y:S01]  /*103a0*/  FMUL.FTZ R49, R44, R49 ;  /* 0x000000312c317220 */ /* 0x000fe20000410000 */
[----:B------:R-:W-:-:S02]  /*103b0*/  HADD2.F32 R6, -RZ, R6.H1_H1 ;  /* 0x30000006ff067230 */ /* 0x000fc40000004100 */
[----:B------:R-:W-:Y:S01]  /*103c0*/  FFMA.FTZ R35, R53, R5, R40 ;  /* 0x0000000535237223 */ /* 0x000fe20000010028 */
[----:B------:R-:W-:Y:S01]  /*103d0*/  FFMA.FTZ R45, R44, R46, -R45 ;  /* 0x0000002e2c2d7223 */ /* 0x000fe2000001082d */
[-C--:B------:R-:W-:Y:S01]  /*103e0*/  FMUL.FTZ R5, R58, R10.reuse ;  /* 0x0000000a3a057220 */ /* 0x080fe20000410000 */
[----:B------:R-:W-:Y:S02]  /*103f0*/  HADD2.F32 R44, -RZ, R41.H1_H1 ;  /* 0x30000029ff2c7230 */ /* 0x000fe40000004100 */
[C---:B------:R-:W-:Y:S01]  /*10400*/  FMUL.FTZ R47, R8.reuse, R10 ;  /* 0x0000000a082f7220 */ /* 0x040fe20000410000 */
[----:B------:R-:W-:Y:S02]  /*10410*/  HADD2.F32 R51, -RZ, R42.H1_H1 ;  /* 0x3000002aff337230 */ /* 0x000fe40000004100 */
[----:B------:R-:W-:Y:S01]  /*10420*/  FFMA.FTZ R10, R8, R6, -R5 ;  /* 0x00000006080a7223 */ /* 0x000fe20000010805 */
[----:B------:R-:W-:Y:S02]  /*10430*/  HADD2.F32 R40, -RZ, R37.H1_H1 ;  /* 0x30000025ff287230 */ /* 0x000fe40000004100 */
[----:B------:R-:W-:Y:S01]  /*10440*/  FMUL.FTZ R5, R44, R50 ;  /* 0x000000322c057220 */ /* 0x000fe20000410000 */
[----:B------:R-:W-:-:S02]  /*10450*/  HADD2.F32 R41, -RZ, R38.H1_H1 ;  /* 0x30000026ff297230 */ /* 0x000fc40000004100 */
[----:B------:R-:W-:Y:S01]  /*10460*/  FFMA.FTZ R38, R58, R6, R47 ;  /* 0x000000063a267223 */ /* 0x000fe2000001002f */
[--C-:B------:R-:W-:Y:S02]  /*10470*/  HADD2.F32 R4, -RZ, R7.reuse.H0_H0 ;  /* 0x20000007ff047230 */ /* 0x100fe40000004100 */
[-C--:B------:R-:W-:Y:S01]  /*10480*/  FMUL.FTZ R6, R51, R11.reuse ;  /* 0x0000000b33067220 */ /* 0x080fe20000410000 */
[----:B------:R-:W-:Y:S02]  /*10490*/  HADD2.F32 R7, -RZ, R7.H1_H1 ;  /* 0x30000007ff077230 */ /* 0x000fe40000004100 */
[C---:B------:R-:W-:Y:S01]  /*104a0*/  FMUL.FTZ R37, R40.reuse, R50 ;  /* 0x0000003228257220 */ /* 0x040fe20000410000 */
[C---:B------:R-:W-:Y:S01]  /*104b0*/  FMUL.FTZ R8, R41.reuse, R11 ;  /* 0x0000000b29087220 */ /* 0x040fe20000410000 */
[----:B------:R-:W-:Y:S01]  /*104c0*/  FFMA.FTZ R11, R40, R4, -R5 ;  /* 0x00000004280b7223 */ /* 0x000fe20000010805 */
[----:B------:R-:W-:Y:S01]  /*104d0*/  FFMA.FTZ R49, R56, R46, R49 ;  /* 0x0000002e38317223 */ /* 0x000fe20000010031 */
[-C--:B------:R-:W-:Y:S01]  /*104e0*/  FFMA.FTZ R40, R41, R7.reuse, -R6 ;  /* 0x0000000729287223 */ /* 0x080fe20000010806 */
[----:B------:R-:W-:Y:S01]  /*104f0*/  FFMA.FTZ R37, R44, R4, R37 ;  /* 0x000000042c257223 */ /* 0x000fe20000010025 */
        /* <DEDUP_REMOVED lines=11> */
.L_x_617:
[----:B------:R-:W-:Y:S05]  /*105b0*/  BSYNC B1 ;  /* 0x0000000000017941 */ /* 0x000fea0003800000 */
.L_x_616:
[----:B------:R-:W-:Y:S04]  /*105c0*/  BSSY B1, `(.L_x_618) ;  /* 0x0000059000017945 */ /* 0x000fe80003800000 */
[----:B------:R-:W-:Y:S05]  /*105d0*/  @P1 BRA `(.L_x_619) ;  /* 0x00000004005c1947 */ /* 0x000fea0003800000 */
[----:B------:R-:W2:Y:S01]  /*105e0*/  LDL R50, [R1+0x50] ;  /* 0x0000500001327983 */ /* 0x000ea20000100800 */
[----:B-1----:R-:W-:Y:S01]  /*105f0*/  LEA.HI R4, R3, R163, RZ, 0x1d ;  /* 0x000000a303047211 */ /* 0x002fe200078fe8ff */
[----:B------:R-:W-:Y:S02]  /*10600*/  HADD2.F32 R46, -RZ, R30.H0_H0 ;  /* 0x2000001eff2e7230 */ /* 0x000fe40000004100 */
[----:B------:R-:W-:Y:S01]  /*10610*/  HADD2.F32 R44, -RZ, R26.H0_H0 ;  /* 0x2000001aff2c7230 */ /* 0x000fe20000004100 */
[----:B------:R-:W-:Y:S01]  /*10620*/  SHF.R.S32.HI R7, RZ, 0x1f, R4 ;  /* 0x0000001fff077819 */ /* 0x000fe20000011404 */
[----:B------:R-:W-:Y:S01]  /*10630*/  HADD2.F32 R48, -RZ, R31.H0_H0 ;  /* 0x2000001fff307230 */ /* 0x000fe20000004100 */
[----:B0-----:R-:W-:Y:S01]  /*10640*/  SHF.L.U32 R5, R4, 0x3, RZ ;  /* 0x0000000304057819 */ /* 0x001fe200000006ff */
[----:B------:R-:W-:Y:S01]  /*10650*/  HADD2.F32 R51, -RZ, R30.H1_H1 ;  /* 0x3000001eff337230 */ /* 0x000fe20000004100 */
        /* <DEDUP_REMOVED lines=11> */
[--C-:B------:R-:W-:Y:S02]  /*10710*/  HADD2.F32 R40, -RZ, R9.reuse.H0_H0 ;  /* 0x20000009ff287230 */ /* 0x100fe40000004100 */
[-C--:B------:R-:W-:Y:S01]  /*10720*/  FMUL.FTZ R43, R46, R39.reuse ;  /* 0x000000272e2b7220 */ /* 0x080fe20000410000 */
[----:B------:R-:W-:Y:S01]  /*10730*/  FMUL.FTZ R39, R44, R39 ;  /* 0x000000272c277220 */ /* 0x000fe20000410000 */
[----:B------:R-:W-:Y:S01]  /*10740*/  FMUL.FTZ R45, R48, R8 ;  /* 0x00000008302d7220 */ /* 0x000fe20000410000 */
[----:B------:R-:W-:-:S02]  /*10750*/  HADD2.F32 R9, -RZ, R9.H1_H1 ;  /* 0x30000009ff097230 */ /* 0x000fc40000004100 */
[-C--:B------:R-:W-:Y:S01]  /*10760*/  FMUL.FTZ R30, R51, R40.reuse ;  /* 0x00000028331e7220 */ /* 0x080fe20000410000 */
[----:B------:R-:W-:Y:S01]  /*10770*/  FMUL.FTZ R40, R49, R40 ;  /* 0x0000002831287220 */ /* 0x000fe20000410000 */
        /* <DEDUP_REMOVED lines=9> */
[--C-:B------:R-:W-:Y:S02]  /*10810*/  HADD2.F32 R44, -RZ, R27.reuse.H0_H0 ;  /* 0x2000001bff2c7230 */ /* 0x100fe40000004100 */
[----:B------:R-:W-:Y:S01]  /*10820*/  FFMA.FTZ R39, R46, R34, R39 ;  /* 0x000000222e277223 */ /* 0x000fe20000010027 */
[----:B------:R-:W-:Y:S02]  /*10830*/  HADD2.F32 R27, -RZ, R27.H1_H1 ;  /* 0x3000001bff1b7230 */ /* 0x000fe40000004100 */
[----:B------:R-:W-:Y:S01]  /*10840*/  FFMA.FTZ R30, R49, R35, -R30 ;  /* 0x00000023311e7223 */ /* 0x000fe2000001081e */
[----:B------:R-:W-:-:S02]  /*10850*/  HADD2.F32 R5, -RZ, R5.H1_H1 ;  /* 0x30000005ff057230 */ /* 0x000fc40000004100 */
[C---:B------:R-:W-:Y:S01]  /*10860*/  FMUL.FTZ R47, R44.reuse, R8 ;  /* 0x000000082c2f7220 */ /* 0x040fe20000410000 */
[-C--:B------:R-:W-:Y:S01]  /*10870*/  FFMA.FTZ R8, R44, R4.reuse, -R45 ;  /* 0x000000042c087223 */ /* 0x080fe2000001082d */
[----:B------:R-:W-:Y:S02]  /*10880*/  HADD2.F32 R45, -RZ, R31.H1_H1 ;  /* 0x3000001fff2d7230 */ /* 0x000fe40000004100 */
[----:B------:R-:W-:Y:S01]  /*10890*/  FFMA.FTZ R40, R51, R35, R40 ;  /* 0x0000002333287223 */ /* 0x000fe20000010028 */
[----:B------:R-:W-:Y:S01]  /*108a0*/  FFMA.FTZ R26, R48, R4, R47 ;  /* 0x00000004301a7223 */ /* 0x000fe2000001002f */
[----:B------:R-:W-:Y:S02]  /*108b0*/  HADD2.F32 R31, -RZ, R28.H0_H0 ;  /* 0x2000001cff1f7230 */ /* 0x000fe40000004100 */
[-C--:B------:R-:W-:Y:S01]  /*108c0*/  FMUL.FTZ R34, R27, R9.reuse ;  /* 0x000000091b227220 */ /* 0x080fe20000410000 */
[----:B------:R-:W-:Y:S01]  /*108d0*/  FMUL.FTZ R4, R45, R9 ;  /* 0x000000092d047220 */ /* 0x000fe20000410000 */
[----:B------:R-:W-:-:S02]  /*108e0*/  HADD2.F32 R35, -RZ, R32.H0_H0 ;  /* 0x20000020ff237230 */ /* 0x000fc40000004100 */
[--C-:B------:R-:W-:Y:S02]  /*108f0*/  HADD2.F32 R37, -RZ, R6.reuse.H0_H0 ;  /* 0x20000006ff257230 */ /* 0x100fe40000004100 */
[----:B------:R-:W-:Y:S01]  /*10900*/  FFMA.FTZ R9, R27, R5, -R4 ;  /* 0x000000051b097223 */ /* 0x000fe20000010804 */
[----:B------:R-:W-:Y:S02]  /*10910*/  HADD2.F32 R48, -RZ, R33.H0_H0 ;  /* 0x20000021ff307230 */ /* 0x000fe40000004100 */
[-C--:B------:R-:W-:Y:S01]  /*10920*/  FMUL.FTZ R4, R35, R41.reuse ;  /* 0x0000002923047220 */ /* 0x080fe20000410000 */
[----:B------:R-:W-:Y:S01]  /*10930*/  FMUL.FTZ R44, R31, R41 ;  /* 0x000000291f2c7220 */ /* 0x000fe20000410000 */
[----:B------:R-:W-:Y:S02]  /*10940*/  HADD2.F32 R46, -RZ, R29.H0_H0 ;  /* 0x2000001dff2e7230 */ /* 0x000fe40000004100 */
[----:B------:R-:W-:Y:S01]  /*10950*/  FFMA.FTZ R27, R45, R5, R34 ;  /* 0x000000052d1b7223 */ /* 0x000fe20000010022 */
[----:B------:R-:W-:-:S02]  /*10960*/  HADD2.F32 R6, -RZ, R6.H1_H1 ;  /* 0x30000006ff067230 */ /* 0x000fc40000004100 */
[-C--:B------:R-:W-:Y:S01]  /*10970*/  FMUL.FTZ R5, R48, R10.reuse ;  /* 0x0000000a30057220 */ /* 0x080fe20000410000 */
[-C--:B------:R-:W-:Y:S01]  /*10980*/  FFMA.FTZ R31, R31, R37.reuse, -R4 ;  /* 0x000000251f1f7223 */ /* 0x080fe20000010804 */
[----:B------:R-:W-:Y:S01]  /*10990*/  FFMA.FTZ R44, R35, R37, R44 ;  /* 0x00000025232c7223 */ /* 0x000fe2000001002c */
        /* <DEDUP_REMOVED lines=9> */
[C---:B------:R-:W-:Y:S01]  /*10a30*/  FMUL.FTZ R29, R28.reuse, R42 ;  /* 0x0000002a1c1d7220 */ /* 0x040fe20000410000 */
[----:B------:R-:W-:Y:S02]  /*10a40*/  HADD2.F32 R7, -RZ, R7.H1_H1 ;  /* 0x30000007ff077230 */ /* 0x000fe40000004100 */
[-C--:B------:R-:W-:Y:S01]  /*10a50*/  FMUL.FTZ R4, R37, R11.reuse ;  /* 0x0000000b25047220 */ /* 0x080fe20000410000 */
[C---:B------:R-:W-:Y:S01]  /*10a60*/  FMUL.FTZ R6, R33.reuse, R11 ;  /* 0x0000000b21067220 */ /* 0x040fe20000410000 */
[-C--:B------:R-:W-:Y:S01]  /*10a70*/  FFMA.FTZ R11, R28, R38.reuse, -R5 ;  /* 0x000000261c0b7223 */ /* 0x080fe20000010805 */
[----:B------:R-:W-:Y:S01]  /*10a80*/  FFMA.FTZ R29, R32, R38, R29 ;  /* 0x00000026201d7223 */ /* 0x000fe2000001001d */
[-C--:B------:R-:W-:Y:S01]  /*10a90*/  FFMA.FTZ R28, R33, R7.reuse, -R4 ;  /* 0x00000007211c7223 */ /* 0x080fe20000010804 */
        /* <DEDUP_REMOVED lines=11> */
.L_x_619:
[----:B------:R-:W-:Y:S05]  /*10b50*/  BSYNC B1 ;  /* 0x0000000000017941 */ /* 0x000fea0003800000 */
.L_x_618:
[----:B------:R-:W-:Y:S05]  /*10b60*/  @P2 BRA `(.L_x_594) ;  /* 0x00000004005c2947 */ /* 0x000fea0003800000 */
[----:B------:R-:W3:Y:S01]  /*10b70*/  LDL R43, [R1+0x4c] ;  /* 0x00004c00012b7983 */ /* 0x000ee20000100800 */
[----:B------:R-:W-:Y:S01]  /*10b80*/  LEA.HI R3, R3, R164, RZ, 0x1d ;  /* 0x000000a403037211 */ /* 0x000fe200078fe8ff */
[----:B------:R-:W-:Y:S02]  /*10b90*/  HADD2.F32 R33, -RZ, R0.H0_H0 ;  /* 0x20000000ff217230 */ /* 0x000fe40000004100 */
[--C-:B------:R-:W-:Y:S01]  /*10ba0*/  HADD2.F32 R35, -RZ, R15.reuse.H0_H0 ;  /* 0x2000000fff237230 */ /* 0x100fe20000004100 */
[----:B-12---:R-:W-:Y:S01]  /*10bb0*/  SHF.R.S32.HI R4, RZ, 0x1f, R3 ;  /* 0x0000001fff047819 */ /* 0x006fe20000011403 */
[----:B------:R-:W-:Y:S01]  /*10bc0*/  HADD2.F32 R42, -RZ, R20.H0_H0 ;  /* 0x20000014ff2a7230 */ /* 0x000fe20000004100 */
[----:B0-----:R-:W-:Y:S01]  /*10bd0*/  SHF.L.U32 R5, R3, 0x3, RZ ;  /* 0x0000000303057819 */ /* 0x001fe200000006ff */
[----:B------:R-:W-:Y:S01]  /*10be0*/  HADD2.F32 R40, -RZ, R12.H0_H0 ;  /* 0x2000000cff287230 */ /* 0x000fe20000004100 */
[----:B------:R-:W-:Y:S01]  /*10bf0*/  LEA.HI R4, R4, R3, RZ, 0x3 ;  /* 0x0000000304047211 */ /* 0x000fe200078f18ff */
[----:B------:R-:W-:Y:S01]  /*10c00*/  HADD2.F32 R44, -RZ, R15.H1_H1 ;  /* 0x3000000fff2c7230 */ /* 0x000fe20000004100 */
[----:B------:R-:W-:Y:S01]  /*10c10*/  LOP3.LUT R3, R168, 0x38, R5, 0xf8, !PT ;  /* 0x00000038a8037812 */ /* 0x000fe200078ef805 */
[----:B------:R-:W-:-:S02]  /*10c20*/  HADD2.F32 R0, -RZ, R0.H1_H1 ;  /* 0x30000000ff007230 */ /* 0x000fc40000004100 */
[----:B------:R-:W-:Y:S01]  /*10c30*/  IMAD.SHL.U32 R4, R4, 0x400, RZ ;  /* 0x0000040004047824 */ /* 0x000fe200078e00ff */
[----:B------:R-:W-:Y:S01]  /*10c40*/  LOP3.LUT R3, R3, R55, RZ, 0x3c, !PT ;  /* 0x0000003703037212 */ /* 0x000fe200078e3cff */
[----:B------:R-:W-:Y:S02]  /*10c50*/  HADD2.F32 R39, -RZ, R20.H1_H1 ;  /* 0x30000014ff277230 */ /* 0x000fe40000004100 */
[----:B------:R-:W-:Y:S01]  /*10c60*/  HADD2.F32 R41, -RZ, R21.H0_H0 ;  /* 0x20000015ff297230 */ /* 0x000fe20000004100 */
[----:B------:R-:W-:Y:S01]  /*10c70*/  LOP3.LUT R8, R4, 0x7fffe000, RZ, 0xc0, !PT ;  /* 0x7fffe00004087812 */ /* 0x000fe200078ec0ff */
[----:B------:R-:W-:-:S03]  /*10c80*/  HADD2.F32 R37, -RZ, R13.H0_H0 ;  /* 0x2000000dff257230 */ /* 0x000fc60000004100 */
        /* <DEDUP_REMOVED lines=8> */
[----:B------:R-:W-:-:S02]  /*10d10*/  HADD2.F32 R9, -RZ, R9.H1_H1 ;  /* 0x30000009ff097230 */ /* 0x000fc40000004100 */
[----:B------:R-:W-:Y:S01]  /*10d20*/  FMUL.FTZ R15, R42, R8 ;  /* 0x000000082a0f7220 */ /* 0x000fe20000410000 */
[----:B------:R-:W-:Y:S01]  /*10d30*/  FMUL.FTZ R29, R44, R30 ;  /* 0x0000001e2c1d7220 */ /* 0x000fe20000410000 */
[--C-:B------:R-:W-:Y:S02]  /*10d40*/  HADD2.F32 R31, -RZ, R10.reuse.H0_H0 ;  /* 0x2000000aff1f7230 */ /* 0x100fe40000004100 */
[----:B------:R-:W-:Y:S02]  /*10d50*/  HADD2.F32 R10, -RZ, R10.H1_H1 ;  /* 0x3000000aff0a7230 */ /* 0x000fe40000004100 */
[--C-:B------:R-:W-:Y:S02]  /*10d60*/  HADD2.F32 R32, -RZ, R11.reuse.H0_H0 ;  /* 0x2000000bff207230 */ /* 0x100fe40000004100 */
[----:B------:R-:W-:Y:S01]  /*10d70*/  HADD2.F32 R11, -RZ, R11.H1_H1 ;  /* 0x3000000bff0b7230 */ /* 0x000fe20000004100 */
[----:B---3--:R-:W0:Y:S02]  /*10d80*/  LDS.128 R4, [R43] ;  /* 0x000000002b047984 */ /* 0x008e240000000c00 */
[----:B0-----:R-:W-:-:S02]  /*10d90*/  HADD2.F32 R25, -RZ, R4.H0_H0 ;  /* 0x20000004ff197230 */ /* 0x001fc40000004100 */
[----:B------:R-:W-:Y:S02]  /*10da0*/  HADD2.F32 R4, -RZ, R4.H1_H1 ;  /* 0x30000004ff047230 */ /* 0x000fe40000004100 */
[--C-:B------:R-:W-:Y:S02]  /*10db0*/  HADD2.F32 R26, -RZ, R5.reuse.H0_H0 ;  /* 0x20000005ff1a7230 */ /* 0x100fe40000004100 */
[-C--:B------:R-:W-:Y:S01]  /*10dc0*/  FFMA.FTZ R34, R33, R25.reuse, -R34 ;  /* 0x0000001921227223 */ /* 0x080fe20000010822 */
[----:B------:R-:W-:Y:S01]  /*10dd0*/  FFMA.FTZ R38, R35, R25, R38 ;  /* 0x0000001923267223 */ /* 0x000fe20000010026 */
[C---:B------:R-:W-:Y:S01]  /*10de0*/  FMUL.FTZ R25, R40.reuse, R8 ;  /* 0x0000000828197220 */ /* 0x040fe20000410000 */
[----:B------:R-:W-:Y:S02]  /*10df0*/  HADD2.F32 R35, -RZ, R12.H1_H1 ;  /* 0x3000000cff237230 */ /* 0x000fe40000004100 */
[----:B------:R-:W-:Y:S01]  /*10e00*/  FFMA.FTZ R15, R40, R4, -R15 ;  /* 0x00000004280f7223 */ /* 0x000fe2000001080f */
[----:B------:R-:W-:-:S02]  /*10e10*/  HADD2.F32 R5, -RZ, R5.H1_H1 ;  /* 0x30000005ff057230 */ /* 0x000fc40000004100 */
[----:B------:R-:W-:Y:S01]  /*10e20*/  FMUL.FTZ R33, R0, R30 ;  /* 0x0000001e00217220 */ /* 0x000fe20000410000 */
[----:B------:R-:W-:Y:S01]  /*10e30*/  FFMA.FTZ R25, R42, R4, R25 ;  /* 0x000000042a197223 */ /* 0x000fe20000010019 */
[-C--:B------:R-:W-:Y:S01]  /*10e40*/  FFMA.FTZ R29, R0, R26.reuse, -R29 ;  /* 0x0000001a001d7223 */ /* 0x080fe2000001081d */
[-C--:B------:R-:W-:Y:S01]  /*10e50*/  FMUL.FTZ R0, R39, R9.reuse ;  /* 0x0000000927007220 */ /* 0x080fe20000410000 */
[----:B------:R-:W-:Y:S01]  /*10e60*/  FMUL.FTZ R4, R35, R9 ;  /* 0x0000000923047220 */ /* 0x000fe20000410000 */
[----:B------:R-:W-:Y:S02]  /*10e70*/  HADD2.F32 R40, -RZ, R24.H0_H0 ;  /* 0x20000018ff287230 */ /* 0x000fe40000004100 */
[----:B------:R-:W-:Y:S01]  /*10e80*/  FMUL.FTZ R8, R41, R31 ;  /* 0x0000001f29087220 */ /* 0x000fe20000410000 */
[----:B------:R-:W-:Y:S02]  /*10e90*/  HADD2.F32 R30, -RZ, R14.H0_H0 ;  /* 0x2000000eff1e7230 */ /* 0x000fe40000004100 */
[----:B------:R-:W-:Y:S01]  /*10ea0*/  FFMA.FTZ R33, R44, R26, R33 ;  /* 0x0000001a2c217223 */ /* 0x000fe20000010021 */
[----:B------:R-:W-:-:S02]  /*10eb0*/  HADD2.F32 R27, -RZ, R6.H0_H0 ;  /* 0x20000006ff1b7230 */ /* 0x000fc40000004100 */
[-C--:B------:R-:W-:Y:S01]  /*10ec0*/  FFMA.FTZ R0, R35, R5.reuse, -R0 ;  /* 0x0000000523007223 */ /* 0x080fe20000010800 */
[----:B------:R-:W-:Y:S01]  /*10ed0*/  FFMA.FTZ R12, R39, R5, R4 ;  /* 0x00000005270c7223 */ /* 0x000fe20000010004 */
[----:B------:R-:W-:Y:S02]  /*10ee0*/  HADD2.F32 R6, -RZ, R6.H1_H1 ;  /* 0x30000006ff067230 */ /* 0x000fe40000004100 */
[C---:B------:R-:W-:Y:S01]  /*10ef0*/  FMUL.FTZ R26, R37.reuse, R31 ;  /* 0x0000001f251a7220 */ /* 0x040fe20000410000 */
[-C--:B------:R-:W-:Y:S01]  /*10f00*/  FMUL.FTZ R5, R40, R10.reuse ;  /* 0x0000000a28057220 */ /* 0x080fe20000410000 */
[----:B------:R-:W-:Y:S01]  /*10f10*/  FMUL.FTZ R9, R30, R10 ;  /* 0x0000000a1e097220 */ /* 0x000fe20000410000 */
[-C--:B------:R-:W-:Y:S01]  /*10f20*/  FFMA.FTZ R20, R37, R27.reuse, -R8 ;  /* 0x0000001b25147223 */ /* 0x080fe20000010808 */
[----:B------:R-:W-:Y:S02]  /*10f30*/  HADD2.F32 R10, -RZ, R21.H1_H1 ;  /* 0x30000015ff0a7230 */ /* 0x000fe40000004100 */
[----:B------:R-:W-:Y:S01]  /*10f40*/  FFMA.FTZ R26, R41, R27, R26 ;  /* 0x0000001b291a7223 */ /* 0x000fe2000001001a */
[----:B------:R-:W-:-:S02]  /*10f50*/  HADD2.F32 R31, -RZ, R24.H1_H1 ;  /* 0x30000018ff1f7230 */ /* 0x000fc40000004100 */
[-C--:B------:R-:W-:Y:S01]  /*10f60*/  FFMA.FTZ R27, R30, R6.reuse, -R5 ;  /* 0x000000061e1b7223 */ /* 0x080fe20000010805 */
[----:B------:R-:W-:Y:S02]  /*10f70*/  HADD2.F32 R8, -RZ, R13.H1_H1 ;  /* 0x3000000dff087230 */ /* 0x000fe40000004100 */
[----:B------:R-:W-:Y:S01]  /*10f80*/  FFMA.FTZ R13, R40, R6, R9 ;  /* 0x00000006280d7223 */ /* 0x000fe20000010009 */
[----:B------:R-:W-:Y:S02]  /*10f90*/  HADD2.F32 R21, -RZ, R14.H1_H1 ;  /* 0x3000000eff157230 */ /* 0x000fe40000004100 */
[----:B------:R-:W-:Y:S01]  /*10fa0*/  FMUL.FTZ R5, R10, R32 ;  /* 0x000000200a057220 */ /* 0x000fe20000410000 */
[--C-:B------:R-:W-:Y:S02]  /*10fb0*/  HADD2.F32 R28, -RZ, R7.reuse.H0_H0 ;  /* 0x20000007ff1c7230 */ /* 0x100fe40000004100 */
[----:B------:R-:W-:Y:S01]  /*10fc0*/  FMUL.FTZ R4, R31, R11 ;  /* 0x0000000b1f047220 */ /* 0x000fe20000410000 */
[----:B------:R-:W-:-:S02]  /*10fd0*/  HADD2.F32 R7, -RZ, R7.H1_H1 ;  /* 0x30000007ff077230 */ /* 0x000fc40000004100 */
[C---:B------:R-:W-:Y:S01]  /*10fe0*/  FMUL.FTZ R9, R8.reuse, R32 ;  /* 0x0000002008097220 */ /* 0x040fe20000410000 */
[C---:B------:R-:W-:Y:S01]  /*10ff0*/  FMUL.FTZ R6, R21.reuse, R11 ;  /* 0x0000000b15067220 */ /* 0x040fe20000410000 */
[-C--:B------:R-:W-:Y:S01]  /*11000*/  FFMA.FTZ R11, R8, R28.reuse, -R5 ;  /* 0x0000001c080b7223 */ /* 0x080fe20000010805 */
[----:B------:R-:W-:Y:S01]  /*11010*/  F2FP.F16.F32.PACK_AB R5, R0, R29 ;  /* 0x0000001d0005723e */ /* 0x000fe200000000ff */
[-C--:B------:R-:W-:Y:S01]  /*11020*/  FFMA.FTZ R14, R21, R7.reuse, -R4 ;  /* 0x00000007150e7223 */ /* 0x080fe20000010804 */
[----:B------:R-:W-:Y:S01]  /*11030*/  FFMA.FTZ R28, R10, R28, R9 ;  /* 0x0000001c0a1c7223 */ /* 0x000fe20000010009 */
[----:B------:R-:W-:Y:S01]  /*11040*/  FFMA.FTZ R21, R31, R7, R6 ;  /* 0x000000071f157223 */ /* 0x000fe20000010006 */
[----:B------:R-:W-:Y:S02]  /*11050*/  F2FP.F16.F32.PACK_AB R4, R15, R34 ;  /* 0x000000220f04723e */ /* 0x000fe400000000ff */
[----:B------:R-:W-:Y:S02]  /*11060*/  F2FP.F16.F32.PACK_AB R6, R27, R20 ;  /* 0x000000141b06723e */ /* 0x000fe400000000ff */
[----:B------:R-:W-:-:S02]  /*11070*/  F2FP.F16.F32.PACK_AB R7, R14, R11 ;  /* 0x0000000b0e07723e */ /* 0x000fc400000000ff */
[----:B------:R-:W-:Y:S02]  /*11080*/  F2FP.F16.F32.PACK_AB R8, R25, R38 ;  /* 0x000000261908723e */ /* 0x000fe400000000ff */
[----:B------:R-:W-:Y:S01]  /*11090*/  F2FP.F16.F32.PACK_AB R9, R12, R33 ;  /* 0x000000210c09723e */ /* 0x000fe200000000ff */
[----:B------:R3:W-:Y:S01]  /*110a0*/  STS.128 [R43], R4 ;  /* 0x000000042b007388 */ /* 0x0007e20000000c00 */
[----:B------:R-:W-:Y:S02]  /*110b0*/  F2FP.F16.F32.PACK_AB R10, R13, R26 ;  /* 0x0000001a0d0a723e */ /* 0x000fe400000000ff */
[----:B------:R-:W-:-:S05]  /*110c0*/  F2FP.F16.F32.PACK_AB R11, R21, R28 ;  /* 0x0000001c150b723e */ /* 0x000fca00000000ff */
[----:B------:R3:W-:Y:S02]  /*110d0*/  STS.128 [R3+0xc400], R8 ;  /* 0x00c4000803007388 */ /* 0x0007e40000000c00 */
.L_x_594:
[----:B------:R-:W-:Y:S05]  /*110e0*/  BSYNC B0 ;  /* 0x0000000000007941 */ /* 0x000fea0003800000 */
.L_x_575:
[----:B------:R-:W-:Y:S01]  /*110f0*/  @!PT LDS RZ, [RZ] ;  /* 0x00000000fffff984 */ /* 0x000fe20000000800 */
[----:B------:R-:W-:Y:S01]  /*11100*/  @!PT LDS RZ, [RZ] ;  /* 0x00000000fffff984 */ /* 0x000fe20000000800 */
[----:B------:R-:W-:Y:S01]  /*11110*/  @!PT LDS RZ, [RZ] ;  /* 0x00000000fffff984 */ /* 0x000fe20000000800 */
[----:B------:R-:W-:Y:S01]  /*11120*/  @!PT LDS RZ, [RZ] ;  /* 0x00000000fffff984 */ /* 0x000fe20000000800 */
[----:B------:R5:W-:Y:S06]  /*11130*/  MEMBAR.ALL.CTA ;  /* 0x0000000000007992 */ /* 0x000bec0000008000 */
[----:B-----5:R-:W5:Y:S01]  /*11140*/  FENCE.VIEW.ASYNC.S ;  /* 0x00000000000073c6 */ /* 0x020f620000000000 */
[----:B------:R-:W-:Y:S05]  /*11150*/  WARPSYNC.ALL ;  /* 0x0000000000007948 */ /* 0x000fea0003800000 */
[----:B-----5:R-:W-:Y:S06]  /*11160*/  BAR.SYNC.DEFER_BLOCKING 0xd, 0x100 ;  /* 0x0344000000007b1d */ /* 0x020fec0000010000 */
.L_x_573:
[----:B01-3--:R-:W-:-:S04]  /*11170*/  MOV R0, UR58 ;  /* 0x0000003a00007c02 */ /* 0x00bfc80008000f00 */
[----:B------:R-:W-:-:S13]  /*11180*/  ISETP.NE.AND P0, PT, R0, 0x3, PT ;  /* 0x000000030000780c */ /* 0x000fda0003f05270 */
[----:B------:R-:W-:Y:S05]  /*11190*/  @!P0 BRA `(.L_x_620) ;  /* 0x0000000000048947 */ /* 0x000fea0003800000 */
[----:B------:R-:W-:Y:S01]  /*111a0*/  BPT.TRAP 0x1 ;  /* 0x000000040000795c */ /* 0x000fe20000300000 */
.L_x_620:
[----:B--2---:R-:W-:Y:S01]  /*111b0*/  IMAD R9, R174, 0x8, R2 ;  /* 0x00000008ae097824 */ /* 0x004fe200078e0202 */
[----:B------:R-:W-:-:S04]  /*111c0*/  SHF.L.U32 R0, R181, 0x1f, RZ ;  /* 0x0000001fb5007819 */ /* 0x000fc800000006ff */
[----:B------:R0:W1:Y:S01]  /*111d0*/  SYNCS.PHASECHK.TRANS64.TRYWAIT P1, [R9+URZ+0x2a830], R0 ;  /* 0x02a83000090075a7 */ /* 0x000062000802017f */
[----:B------:R-:W-:Y:S05]  /*111e0*/  @!P0 BRA `(.L_x_621) ;  /* 0x0000000000048947 */ /* 0x000fea0003800000 */
[----:B------:R-:W-:Y:S01]  /*111f0*/  BPT.TRAP 0x1 ;  /* 0x000000040000795c */ /* 0x000fe20000300000 */
.L_x_621:
[----:B------:R-:W-:Y:S01]  /*11200*/  IMAD.MOV.U32 R87, RZ, RZ, RZ ;  /* 0x000000ffff577224 */ /* 0x000fe200078e00ff */
[----:B-1----:R-:W-:Y:S06]  /*11210*/  @P1 BRA `(.L_x_622) ;  /* 0x0000000000081947 */ /* 0x002fec0003800000 */
[----:B------:R-:W1:Y:S02]  /*11220*/  SYNCS.PHASECHK.TRANS64.TRYWAIT P1, [R9+URZ+0x2a830], R0 ;  /* 0x02a83000090075a7 */ /* 0x000e64000802017f */
[----:B-1----:R-:W-:Y:S05]  /*11230*/  @!P1 BRA `(.L_x_623) ;  /* 0x000000fc00749947 */ /* 0x002fea0003800000 */
.L_x_622:
[----:B------:R-:W-:Y:S05]  /*11240*/  WARPSYNC.ALL ;  /* 0x0000000000007948 */ /* 0x000fea0003800000 */
[----:B01----:R-:W-:Y:S01]  /*11250*/  IADD3 R0, R2, 0x18400, RZ ;  /* 0x0001840002007810 */ /* 0x003fe20007ffe0ff */
[----:B----4-:R-:W-:Y:S01]  /*11260*/  IMAD.MOV.U32 R5, RZ, RZ, 0x40000040 ;  /* 0x40000040ff057424 */ /* 0x010fe200078e00ff */
[----:B------:R-:W-:Y:S01]  /*11270*/  R2UR UR4, R36 ;  /* 0x00000000240472ca */ /* 0x000fe200000e0000 */
[----:B------:R-:W-:Y:S01]  /*11280*/  UMOV UR9, 0x40000040 ;  /* 0x4000004000097882 */ /* 0x000fe20000000000 */
[----:B------:R-:W-:Y:S01]  /*11290*/  SHF.R.U32.HI R0, RZ, 0x4, R0 ;  /* 0x00000004ff007819 */ /* 0x000fe20000011600 */
[----:B------:R-:W-:Y:S01]  /*112a0*/  WARPGROUP.ARRIVE ;  /* 0x00000000000079c5 */ /* 0x000fe20000000000 */
[----:B------:R-:W-:Y:S01]  /*112b0*/  R2UR UR11, R5 ;  /* 0x00000000050b72ca */ /* 0x000fe200000e0000 */
[----:B------:R-:W-:Y:S01]  /*112c0*/  IMAD.MOV.U32 R7, RZ, RZ, 0x40000040 ;  /* 0x40000040ff077424 */ /* 0x000fe200078e00ff */
[----:B------:R-:W-:Y:S01]  /*112d0*/  LOP3.LUT R0, R0, 0x3fff, RZ, 0xc0, !PT ;  /* 0x00003fff00007812 */ /* 0x000fe200078ec0ff */
[----:B------:R-:W-:Y:S01]  /*112e0*/  UMOV UR53, 0x40000040 ;  /* 0x4000004000357882 */ /* 0x000fe20000000000 */
[----:B------:R-:W-:Y:S01]  /*112f0*/  MOV R11, UR9 ;  /* 0x00000009000b7c02 */ /* 0x000fe20008000f00 */
[----:B------:R-:W-:Y:S01]  /*11300*/  UMOV UR49, 0x40000040 ;  /* 0x4000004000317882 */ /* 0x000fe20000000000 */
[----:B------:R-:W-:Y:S01]  /*11310*/  LOP3.LUT R8, R0, 0x10000, RZ, 0xfc, !PT ;  /* 0x0001000000087812 */ /* 0x000fe200078efcff */
[----:B------:R-:W-:Y:S01]  /*11320*/  UMOV UR45, 0x40000040 ;  /* 0x40000040002d7882 */ /* 0x000fe20000000000 */
[----:B------:R-:W-:Y:S01]  /*11330*/  UMOV UR41, 0x40000040 ;  /* 0x4000004000297882 */ /* 0x000fe20000000000 */
[----:B------:R-:W-:Y:S01]  /*11340*/  ULOP3.LUT UR4, UR4, 0x10000, URZ, 0xfc, !UPT ;  /* 0x0001000004047892 */ /* 0x000fe2000f8efc3f */
[----:B------:R-:W-:Y:S01]  /*11350*/  IMAD.MOV.U32 R5, RZ, RZ, 0x40000040 ;  /* 0x40000040ff057424 */ /* 0x000fe200078e00ff */
[----:B------:R-:W-:Y:S01]  /*11360*/  UMOV UR37, 0x40000040 ;  /* 0x4000004000257882 */ /* 0x000fe20000000000 */
[----:B------:R-:W-:Y:S01]  /*11370*/  IMAD R4, R174, 0x900, R8 ;  /* 0x00000900ae047824 */ /* 0x000fe200078e0208 */
[----:B------:R-:W-:-:S02]  /*11380*/  UIADD3 UR5, UR4, 0x2, URZ ;  /* 0x0000000204057890 */ /* 0x000fc4000fffe03f */
[----:B------:R-:W-:Y:S01]  /*11390*/  UIADD3 UR52, UR4, 0x406, URZ ;  /* 0x0000040604347890 */ /* 0x000fe2000fffe03f */
[C---:B------:R-:W-:Y:S01]  /*113a0*/  VIADD R6, R4.reuse, 0x2 ;  /* 0x0000000204067836 */ /* 0x040fe20000000000 */
[----:B------:R-:W-:Y:S01]  /*113b0*/  R2UR UR10, R4 ;  /* 0x00000000040a72ca */ /* 0x000fe200000e0000 */
[----:B------:R-:W-:Y:S01]  /*113c0*/  UMOV UR8, UR4 ;  /* 0x0000000400087c82 */ /* 0x000fe20008000000 */
[----:B------:R-:W-:Y:S01]  /*113d0*/  UIADD3 UR48, UR4, 0x800, URZ ;  /* 0x0000080004307890 */ /* 0x000fe2000fffe03f */
[----:B------:R-:W-:Y:S01]  /*113e0*/  IMAD.U32 R10, RZ, RZ, UR8 ;  /* 0x00000008ff0a7e24 */ /* 0x000fe2000f8e00ff */
[----:B------:R-:W-:Y:S01]  /*113f0*/  UIADD3 UR44, UR4, 0x802, URZ ;  /* 0x00000802042c7890 */ /* 0x000fe2000fffe03f */
[----:B------:R-:W-:Y:S01]  /*11400*/  R2UR UR39, R5 ;  /* 0x00000000052772ca */ /* 0x000fe200000e0000 */
[----:B------:R-:W-:Y:S02]  /*11410*/  UIADD3 UR40, UR4, 0x804, URZ ;  /* 0x0000080404287890 */ /* 0x000fe4000fffe03f */
[----:B------:R0:W-:Y:S01]  /*11420*/  STL.64 [R1+0x30], R10 ;  /* 0x0000300a01007387 */ /* 0x0001e20000100a00 */
[----:B------:R-:W-:-:S04]  /*11430*/  UIADD3 UR36, UR4, 0x806, URZ ;  /* 0x0000080604247890 */ /* 0x000fc8000fffe03f */
[----:B------:R-:W-:Y:S01]  /*11440*/  HGMMA.64x96x16.F32 R24, gdesc[UR8], RZ, !UPT, gsb0 ;  /* 0x01600000081879f0 */ /* 0x000fe2000c0008ff */
[----:B------:R-:W-:Y:S01]  /*11450*/  R2UR UR10, R6 ;  /* 0x00000000060a72ca */ /* 0x000fe200000e0000 */
[----:B------:R-:W-:Y:S01]  /*11460*/  UMOV UR8, UR5 ;  /* 0x0000000500087c82 */ /* 0x000fe20008000000 */
[----:B------:R-:W-:Y:S01]  /*11470*/  R2UR UR11, R7 ;  /* 0x00000000070b72ca */ /* 0x000fe200000e0000 */
[----:B------:R-:W-:Y:S01]  /*11480*/  UMOV UR9, 0x40000040 ;  /* 0x4000004000097882 */ /* 0x000fe20000000000 */
[----:B------:R-:W-:Y:S01]  /*11490*/  VIADD R6, R4, 0x4 ;  /* 0x0000000404067836 */ /* 0x000fe20000000000 */
[----:B------:R-:W-:Y:S01]  /*114a0*/  MOV R7, 0x40000040 ;  /* 0x4000004000077802 */ /* 0x000fe20000000f00 */
[----:B------:R-:W-:Y:S01]  /*114b0*/  UIADD3 UR5, UR4, 0x4, URZ ;  /* 0x0000000404057890 */ /* 0x000fe2000fffe03f */
[----:B0-----:R-:W-:Y:S01]  /*114c0*/  MOV R10, UR8 ;  /* 0x00000008000a7c02 */ /* 0x001fe20008000f00 */
[----:B------:R-:W-:-:S05]  /*114d0*/  IMAD.U32 R11, RZ, RZ, UR9 ;  /* 0x00000009ff0b7e24 */ /* 0x000fca000f8e00ff */
[----:B------:R0:W-:Y:S01]  /*114e0*/  STL.64 [R1+0x28], R10 ;  /* 0x0000280a01007387 */ /* 0x0001e20000100a00 */
[----:B------:R-:W-:Y:S02]  /*114f0*/  WARPGROUP.DEPBAR.LE gsb0, 0x0 ;  /* 0x00008000000079c5 */ /* 0x000fe40000010000 */
[----:B------:R-:W-:-:S06]  /*11500*/  WARPGROUP.ARRIVE ;  /* 0x00000000000079c5 */ /* 0x000fcc0000000000 */
[----:B------:R-:W-:Y:S01]  /*11510*/  HGMMA.64x96x16.F32 R24, gdesc[UR8], R24, gsb0 ;  /* 0x01600000081879f0 */ /* 0x000fe20008000818 */
[----:B------:R-:W-:Y:S01]  /*11520*/  R2UR UR10, R6 ;  /* 0x00000000060a72ca */ /* 0x000fe200000e0000 */
[----:B------:R-:W-:Y:S01]  /*11530*/  UMOV UR8, UR5 ;  /* 0x0000000500087c82 */ /* 0x000fe20008000000 */
[----:B------:R-:W-:Y:S01]  /*11540*/  R2UR UR11, R7 ;  /* 0x00000000070b72ca */ /* 0x000fe200000e0000 */
[----:B------:R-:W-:Y:S01]  /*11550*/  UMOV UR9, 0x40000040 ;  /* 0x4000004000097882 */ /* 0x000fe20000000000 */
[----:B------:R-:W-:Y:S01]  /*11560*/  IMAD.MOV.U32 R7, RZ, RZ, 0x40000040 ;  /* 0x40000040ff077424 */ /* 0x000fe200078e00ff */
[----:B------:R-:W-:Y:S01]  /*11570*/  IADD3 R6, R4, 0x6, RZ ;  /* 0x0000000604067810 */ /* 0x000fe20007ffe0ff */
[----:B------:R-:W-:Y:S01]  /*11580*/  UIADD3 UR5, UR4, 0x6, URZ ;  /* 0x0000000604057890 */ /* 0x000fe2000fffe03f */
[----:B0-----:R-:W-:Y:S02]  /*11590*/  IMAD.U32 R10, RZ, RZ, UR8 ;  /* 0x00000008ff0a7e24 */ /* 0x001fe4000f8e00ff */
        /* <DEDUP_REMOVED lines=9> */
[----:B------:R-:W-:Y:S01]  /*11630*/  VIADD R6, R4, 0x300 ;  /* 0x0000030004067836 */ /* 0x000fe20000000000 */
[----:B------:R-:W-:Y:S01]  /*11640*/  UIADD3 UR5, UR4, 0x400, URZ ;  /* 0x0000040004057890 */ /* 0x000fe2000fffe03f */
[----:B------:R-:W-:Y:S01]  /*11650*/  IMAD.MOV.U32 R7, RZ, RZ, 0x40000040 ;  /* 0x40000040ff077424 */ /* 0x000fe200078e00ff */
        /* <DEDUP_REMOVED lines=37> */
[----:B0-----:R-:W-:Y:S01]  /*118b0*/  MOV R11, UR9 ;  /* 0x00000009000b7c02 */ /* 0x001fe20008000f00 */
[----:B------:R-:W-:Y:S02]  /*118c0*/  IMAD.MOV.U32 R7, RZ, RZ, 0x40000040 ;  /* 0x40000040ff077424 */ /* 0x000fe400078e00ff */
[----:B------:R-:W-:Y:S01]  /*118d0*/  IMAD.U32 R10, RZ, RZ, UR8 ;  /* 0x00000008ff0a7e24 */ /* 0x000fe2000f8e00ff */
[----:B------:R-:W-:-:S02]  /*118e0*/  R2UR UR54, R6 ;  /* 0x00000000063672ca */ /* 0x000fc400000e0000 */
[----:B------:R-:W-:Y:S01]  /*118f0*/  R2UR UR55, R7 ;  /* 0x00000000073772ca */ /* 0x000fe200000e0000 */
[----:B------:R-:W-:Y:S01]  /*11900*/  IMAD.MOV.U32 R7, RZ, RZ, 0x40000040 ;  /* 0x40000040ff077424 */ /* 0x000fe200078e00ff */
[----:B------:R-:W-:Y:S01]  /*11910*/  IADD3 R6, R4, 0x600, RZ ;  /* 0x0000060004067810 */ /* 0x000fe20007ffe0ff */
[----:B------:R0:W-:Y:S03]  /*11920*/  STL.64 [R1], R10 ;  /* 0x0000000a01007387 */ /* 0x0001e60000100a00 */
[----:B------:R-:W-:Y:S01]  /*11930*/  R2UR UR50, R6 ;  /* 0x00000000063272ca */ /* 0x000fe200000e0000 */
[----:B------:R-:W-:Y:S01]  /*11940*/  VIADD R6, R4, 0x602 ;  /* 0x0000060204067836 */ /* 0x000fe20000000000 */
[----:B------:R-:W-:Y:S02]  /*11950*/  R2UR UR51, R7 ;  /* 0x00000000073372ca */ /* 0x000fe400000e0000 */
[----:B------:R-:W-:-:S02]  /*11960*/  MOV R7, 0x40000040 ;  /* 0x4000004000077802 */ /* 0x000fc40000000f00 */
[----:B------:R-:W-:Y:S01]  /*11970*/  R2UR UR46, R6 ;  /* 0x00000000062e72ca */ /* 0x000fe200000e0000 */
[C---:B------:R-:W-:Y:S01]  /*11980*/  VIADD R6, R4.reuse, 0x604 ;  /* 0x0000060404067836 */ /* 0x040fe20000000000 */
[----:B------:R-:W-:Y:S01]  /*11990*/  R2UR UR47, R7 ;  /* 0x00000000072f72ca */ /* 0x000fe200000e0000 */
[----:B------:R-:W-:Y:S01]  /*119a0*/  IMAD.MOV.U32 R7, RZ, RZ, 0x40000040 ;  /* 0x40000040ff077424 */ /* 0x000fe200078e00ff */
[----:B------:R-:W-:Y:S02]  /*119b0*/  IADD3 R4, R4, 0x606, RZ ;  /* 0x0000060604047810 */ /* 0x000fe40007ffe0ff */
[----:B------:R-:W-:Y:S02]  /*119c0*/  R2UR UR42, R6 ;  /* 0x00000000062a72ca */ /* 0x000fe400000e0000 */
[----:B------:R-:W-:Y:S02]  /*119d0*/  R2UR UR43, R7 ;  /* 0x00000000072b72ca */ /* 0x000fe400000e0000 */
[----:B------:R-:W-:Y:S01]  /*119e0*/  R2UR UR38, R4 ;  /* 0x00000000042672ca */ /* 0x000fe200000e0000 */
        /* <DEDUP_REMOVED lines=19> */
[----:B0-----:R-:W-:Y:S05]  /*11b20*/  @!P0 BRA `(.L_x_624) ;  /* 0x0000000000048947 */ /* 0x001fea0003800000 */
[----:B------:R-:W-:Y:S01]  /*11b30*/  BPT.TRAP 0x1 ;  /* 0x000000040000795c */ /* 0x000fe20000300000 */
.L_x_624:
[----:B------:R-:W-:Y:S01]  /*11b40*/  IADD3 R215, R215, 0x60, -R199 ;  /* 0x00000060d7d77810 */ /* 0x000fe20007ffe8c7 */
[----:B------:R-:W-:Y:S01]  /*11b50*/  ULDC UR4, c[0x0][0x988] ;  /* 0x0002620000047ab9 */ /* 0x000fe20000000800 */
[----:B------:R-:W-:Y:S01]  /*11b60*/  P2R R6, PR, RZ, 0x1 ;  /* 0x00000001ff067803 */ /* 0x000fe20000000000 */
[----:B------:R-:W-:Y:S01]  /*11b70*/  ULDC UR38, c[0x0][0x988] ;  /* 0x0002620000267ab9 */ /* 0x000fe20000000800 */
[----:B------:R-:W-:Y:S01]  /*11b80*/  BSSY B0, `(.L_x_625) ;  /* 0x00003a7000007945 */ /* 0x000fe20003800000 */
[----:B------:R-:W-:Y:S01]  /*11b90*/  IMAD R215, R72, -0x60, R215 ;  /* 0xffffffa048d77824 */ /* 0x000fe200078e02d7 */
[-C--:B------:R-:W-:Y:S01]  /*11ba0*/  MOV R84, R87.reuse ;  /* 0x0000005700547202 */ /* 0x080fe20000000f00 */
[--C-:B------:R-:W-:Y:S01]  /*11bb0*/  IMAD.MOV.U32 R86, RZ, RZ, R87.reuse ;  /* 0x000000ffff567224 */ /* 0x100fe200078e0057 */
[----:B------:R-:W-:Y:S01]  /*11bc0*/  MOV R78, R87 ;  /* 0x00000057004e7202 */ /* 0x000fe20000000f00 */
[--C-:B------:R-:W-:Y:S01]  /*11bd0*/  IMAD.MOV.U32 R82, RZ, RZ, R87.reuse ;  /* 0x000000ffff527224 */ /* 0x100fe200078e0057 */
[C---:B------:R-:W-:Y:S01]  /*11be0*/  ISETP.GT.AND P6, PT, R215.reuse, RZ, PT ;  /* 0x000000ffd700720c */ /* 0x040fe20003fc4270 */
[--C-:B------:R-:W-:Y:S01]  /*11bf0*/  IMAD.MOV.U32 R80, RZ, RZ, R87.reuse ;  /* 0x000000ffff507224 */ /* 0x100fe200078e0057 */
[C---:B------:R-:W-:Y:S01]  /*11c00*/  ISETP.GT.AND P5, PT, R215.reuse, 0x1, PT ;  /* 0x00000001d700780c */ /* 0x040fe20003fa4270 */
[--C-:B------:R-:W-:Y:S01]  /*11c10*/  IMAD.MOV.U32 R76, RZ, RZ, R87.reuse ;  /* 0x000000ffff4c7224 */ /* 0x100fe200078e0057 */
[----:B------:R-:W-:Y:S01]  /*11c20*/  ISETP.GT.AND P4, PT, R215, 0x8, PT ;  /* 0x00000008d700780c */ /* 0x000fe20003f84270 */
[----:B------:R-:W-:Y:S01]  /*11c30*/  IMAD.MOV.U32 R74, RZ, RZ, R87 ;  /* 0x000000ffff4a7224 */ /* 0x000fe200078e0057 */
[----:B------:R-:W-:-:S02]  /*11c40*/  FSEL R24, R24, -INF , P6 ;  /* 0xff80000018187808 */ /* 0x000fc40003000000 */
[----:B------:R-:W-:Y:S02]  /*11c50*/  FSEL R91, R25, -INF , P5 ;  /* 0xff800000195b7808 */ /* 0x000fe40002800000 */
[C---:B------:R-:W-:Y:S02]  /*11c60*/  ISETP.GT.AND P3, PT, R215.reuse, 0x9, PT ;  /* 0x00000009d700780c */ /* 0x040fe40003f64270 */
[----:B------:R-:W-:Y:S02]  /*11c70*/  FSEL R85, R28, -INF , P4 ;  /* 0xff8000001c557808 */ /* 0x000fe40002000000 */
[----:B------:R-:W-:Y:S02]  /*11c80*/  FMNMX.FTZ R0, R24, R91, !PT ;  /* 0x0000005b18007209 */ /* 0x000fe40007810000 */
[----:B------:R-:W-:Y:S02]  /*11c90*/  ISETP.GT.AND P2, PT, R215, 0x10, PT ;  /* 0x00000010d700780c */ /* 0x000fe40003f44270 */
[----:B------:R-:W-:-:S02]  /*11ca0*/  FSEL R75, R29, -INF , P3 ;  /* 0xff8000001d4b7808 */ /* 0x000fc40001800000 */
[----:B------:R-:W-:Y:S02]  /*11cb0*/  FMNMX.FTZ R0, R85, R0, !PT ;  /* 0x0000000055007209 */ /* 0x000fe40007810000 */
        /* <DEDUP_REMOVED lines=17> */
[----:B------:R-:W-:Y:S01]  /*11dd0*/  FSEL R79, R40, -INF , P4 ;  /* 0xff800000284f7808 */ /* 0x000fe20002000000 */
[----:B------:R-:W-:Y:S01]  /*11de0*/  IMAD.MOV.U32 R40, RZ, RZ, R87 ;  /* 0x000000ffff287224 */ /* 0x000fe200078e0057 */
[----:B------:R-:W-:Y:S02]  /*11df0*/  FMNMX.FTZ R0, R81, R0, !PT ;  /* 0x0000000051007209 */ /* 0x000fe40007810000 */
[----:B------:R-:W-:Y:S02]  /*11e00*/  FSEL R13, R34, -INF , P2 ;  /* 0xff800000220d7808 */ /* 0x000fe40001000000 */
[----:B------:R-:W-:Y:S02]  /*11e10*/  ISETP.GT.AND P2, PT, R215, 0x28, PT ;  /* 0x00000028d700780c */ /* 0x000fe40003f44270 */
[----:B------:R-:W-:Y:S02]  /*11e20*/  FSEL R41, R41, -INF , P3 ;  /* 0xff80000029297808 */ /* 0x000fe40001800000 */
[----:B------:R-:W-:-:S02]  /*11e30*/  FMNMX.FTZ R0, R79, R0, !PT ;  /* 0x000000004f007209 */ /* 0x000fc40007810000 */
[----:B------:R-:W-:Y:S02]  /*11e40*/  FSEL R35, R35, -INF , P1 ;  /* 0xff80000023237808 */ /* 0x000fe40000800000 */
[----:B------:R-:W-:Y:S02]  /*11e50*/  ISETP.GT.AND P1, PT, R215, 0x29, PT ;  /* 0x00000029d700780c */ /* 0x000fe40003f24270 */
[----:B------:R-:W-:Y:S01]  /*11e60*/  FSEL R83, R44, -INF , P2 ;  /* 0xff8000002c537808 */ /* 0x000fe20001000000 */
[----:B------:R-:W-:Y:S01]  /*11e70*/  IMAD.MOV.U32 R44, RZ, RZ, R87 ;  /* 0x000000ffff2c7224 */ /* 0x000fe200078e0057 */
        /* <DEDUP_REMOVED lines=57> */
[----:B------:R-:W-:-:S02]  /*12210*/  FMNMX.FTZ R0, R105, R0, !PT ;  /* 0x0000000069007209 */ /* 0x000fc40007810000 */
[----:B------:R-:W-:Y:S02]  /*12220*/  FSEL R67, R67, -INF , P3 ;  /* 0xff80000043437808 */ /* 0x000fe40001800000 */
[----:B------:R-:W-:Y:S01]  /*12230*/  FMNMX.FTZ R10, R69, R0, !PT ;  /* 0x00000000450a7209 */ /* 0x000fe20007810000 */
[----:B------:R-:W-:Y:S01]  /*12240*/  IMAD.U32 R0, RZ, RZ, UR4 ;  /* 0x00000004ff007e24 */ /* 0x000fe2000f8e00ff */
[----:B------:R-:W-:Y:S02]  /*12250*/  FSEL R71, R71, -INF , P1 ;  /* 0xff80000047477808 */ /* 0x000fe40000800000 */
[-C--:B------:R-:W-:Y:S01]  /*12260*/  MOV R60, R87.reuse ;  /* 0x00000057003c7202 */ /* 0x080fe20000000f00 */
[----:B------:R-:W0:Y:S01]  /*12270*/  SHFL.BFLY PT, R5, R10, 0x2, 0x1f ;  /* 0x0c401f000a057f89 */ /* 0x000e2200000e0000 */
[-C--:B------:R-:W-:Y:S02]  /*12280*/  MOV R54, R87.reuse ;  /* 0x0000005700367202 */ /* 0x080fe40000000f00 */
[----:B------:R-:W-:-:S02]  /*12290*/  MOV R48, R87 ;  /* 0x0000005700307202 */ /* 0x000fc40000000f00 */
[----:B------:R-:W-:Y:S02]  /*122a0*/  MOV R42, R87 ;  /* 0x00000057002a7202 */ /* 0x000fe40000000f00 */
[----:B0-----:R-:W-:-:S05]  /*122b0*/  FMNMX.FTZ R12, R10, R5, !PT ;  /* 0x000000050a0c7209 */ /* 0x001fca0007810000 */
[----:B------:R-:W0:Y:S02]  /*122c0*/  SHFL.BFLY PT, R5, R12, 0x1, 0x1f ;  /* 0x0c201f000c057f89 */ /* 0x000e2400000e0000 */
[----:B0-----:R-:W-:-:S04]  /*122d0*/  FMNMX.FTZ R5, R12, R5, !PT ;  /* 0x000000050c057209 */ /* 0x001fc80007810000 */
[C---:B------:R-:W-:Y:S01]  /*122e0*/  FSETP.NEU.FTZ.AND P0, PT, R5.reuse, -INF , PT ;  /* 0xff8000000500780b */ /* 0x040fe20003f1d000 */
[----:B------:R-:W-:-:S05]  /*122f0*/  FMUL.FTZ R4, R5, R0 ;  /* 0x0000000005047220 */ /* 0x000fca0000410000 */
[----:B------:R-:W-:Y:S02]  /*12300*/  FSEL R4, R4, RZ, P0 ;  /* 0x000000ff04047208 */ /* 0x000fe40000000000 */
[----:B------:R-:W-:Y:S02]  /*12310*/  ISETP.NE.AND P0, PT, R6, RZ, PT ;  /* 0x000000ff0600720c */ /* 0x000fe40003f05270 */
[----:B------:R-:W-:Y:S01]  /*12320*/  FMNMX.FTZ R6, R7, R27, !PT ;  /* 0x0000001b07067209 */ /* 0x000fe20007810000 */
[-CC-:B------:R-:W-:Y:S01]  /*12330*/  FFMA.FTZ R61, R75, R0.reuse, -R4.reuse ;  /* 0x000000004b3d7223 */ /* 0x180fe20000010804 */
[----:B------:R-:W-:Y:S01]  /*12340*/  FSEL R75, R62, -INF , P6 ;  /* 0xff8000003e4b7808 */ /* 0x000fe20003000000 */
[--C-:B------:R-:W-:Y:S01]  /*12350*/  FFMA.FTZ R138, R77, R0, -R4.reuse ;  /* 0x000000004d8a7223 */ /* 0x100fe20000010804 */
[----:B------:R-:W-:Y:S01]  /*12360*/  FMNMX.FTZ R6, R11, R6, !PT ;  /* 0x000000060b067209 */ /* 0x000fe20007810000 */
[-CC-:B------:R-:W-:Y:S01]  /*12370*/  FFMA.FTZ R136, R3, R0.reuse, -R4.reuse ;  /* 0x0000000003887223 */ /* 0x180fe20000010804 */
[----:B------:R-:W-:Y:S01]  /*12380*/  FSEL R77, R63, -INF , P5 ;  /* 0xff8000003f4d7808 */ /* 0x000fe20002800000 */
[--C-:B------:R-:W-:Y:S01]  /*12390*/  FFMA.FTZ R3, R81, R0, -R4.reuse ;  /* 0x0000000051037223 */ /* 0x100fe20000010804 */
[----:B------:R-:W-:Y:S01]  /*123a0*/  FMNMX.FTZ R6, R31, R6, !PT ;  /* 0x000000061f067209 */ /* 0x000fe20007810000 */
[--C-:B------:R-:W-:Y:S01]  /*123b0*/  FFMA.FTZ R140, R79, R0, -R4.reuse ;  /* 0x000000004f8c7223 */ /* 0x100fe20000010804 */
[----:B------:R-:W-:Y:S01]  /*123c0*/  FSEL R81, R66, -INF , P4 ;  /* 0xff80000042517808 */ /* 0x000fe20002000000 */
[----:B------:R0:W-:Y:S01]  /*123d0*/  MUFU.EX2 R63, R3 ;  /* 0x00000003003f7308 */ /* 0x0001e20000000800 */
[----:B------:R-:W-:Y:S01]  /*123e0*/  FMNMX.FTZ R6, R13, R6, !PT ;  /* 0x000000060d067209 */ /* 0x000fe20007810000 */
[-CC-:B------:R-:W-:Y:S01]  /*123f0*/  FFMA.FTZ R156, R24, R0.reuse, -R4.reuse ;  /* 0x00000000189c7223 */ /* 0x180fe20000010804 */
[----:B------:R-:W-:Y:S01]  /*12400*/  FSEL R79, R70, -INF , P2 ;  /* 0xff800000464f7808 */ /* 0x000fe20001000000 */
[--C-:B------:R-:W-:Y:S01]  /*12410*/  FFMA.FTZ R53, R91, R0, -R4.reuse ;  /* 0x000000005b357223 */ /* 0x100fe20000010804 */
[----:B------:R-:W-:Y:S01]  /*12420*/  FMNMX.FTZ R6, R35, R6, !PT ;  /* 0x0000000623067209 */ /* 0x000fe20007810000 */
[-CC-:B------:R-:W-:Y:S01]  /*12430*/  FFMA.FTZ R158, R85, R0.reuse, -R4.reuse ;  /* 0x00000000559e7223 */ /* 0x180fe20000010804 */
[--C-:B------:R-:W-:Y:S01]  /*12440*/  FFMA.FTZ R142, R83, R0, -R4.reuse ;  /* 0x00000000538e7223 */ /* 0x100fe20000010804 */
[----:B------:R-:W-:Y:S01]  /*12450*/  MUFU.EX2 R156, R156 ;  /* 0x0000009c009c7308 */ /* 0x000fe20000000800 */
[----:B------:R-:W-:Y:S01]  /*12460*/  FMNMX.FTZ R6, R15, R6, !PT ;  /* 0x000000060f067209 */ /* 0x000fe20007810000 */
[-CC-:B------:R-:W-:Y:S01]  /*12470*/  FFMA.FTZ R73, R73, R0.reuse, -R4.reuse ;  /* 0x0000000049497223 */ /* 0x180fe20000010804 */
[-CC-:B------:R-:W-:Y:S01]  /*12480*/  FFMA.FTZ R41, R41, R0.reuse, -R4.reuse ;  /* 0x0000000029297223 */ /* 0x180fe20000010804 */
[--C-:B------:R-:W-:Y:S01]  /*12490*/  FFMA.FTZ R45, R45, R0, -R4.reuse ;  /* 0x000000002d2d7223 */ /* 0x100fe20000010804 */
[----:B------:R-:W-:Y:S01]  /*124a0*/  FMNMX.FTZ R6, R39, R6, !PT ;  /* 0x0000000627067209 */ /* 0x000fe20007810000 */
[-CC-:B------:R-:W-:Y:S01]  /*124b0*/  FFMA.FTZ R144, R89, R0.reuse, -R4.reuse ;  /* 0x0000000059907223 */ /* 0x180fe20000010804 */
[--C-:B------:R-:W-:Y:S01]  /*124c0*/  FFMA.FTZ R49, R49, R0, -R4.reuse ;  /* 0x0000000031317223 */ /* 0x100fe20000010804 */
[----:B------:R-:W1:Y:S01]  /*124d0*/  MUFU.EX2 R53, R53 ;  /* 0x0000003500357308 */ /* 0x000e620000000800 */
[----:B------:R-:W-:Y:S01]  /*124e0*/  FMNMX.FTZ R6, R21, R6, !PT ;  /* 0x0000000615067209 */ /* 0x000fe20007810000 */
[-CC-:B------:R-:W-:Y:S01]  /*124f0*/  FFMA.FTZ R146, R93, R0.reuse, -R4.reuse ;  /* 0x000000005d927223 */ /* 0x180fe20000010804 */
[-CC-:B------:R-:W-:Y:S01]  /*12500*/  FFMA.FTZ R83, R95, R0.reuse, -R4.reuse ;  /* 0x000000005f537223 */ /* 0x180fe20000010804 */
[--C-:B------:R-:W-:Y:S01]  /*12510*/  FFMA.FTZ R148, R97, R0, -R4.reuse ;  /* 0x0000000061947223 */ /* 0x100fe20000010804 */
[----:B------:R-:W-:Y:S01]  /*12520*/  FMNMX.FTZ R6, R43, R6, !PT ;  /* 0x000000062b067209 */ /* 0x000fe20007810000 */
[-CC-:B------:R-:W-:Y:S01]  /*12530*/  FFMA.FTZ R57, R57, R0.reuse, -R4.reuse ;  /* 0x0000000039397223 */ /* 0x180fe20000010804 */
[--C-:B------:R-:W-:Y:S01]  /*12540*/  FFMA.FTZ R150, R99, R0, -R4.reuse ;  /* 0x0000000063967223 */ /* 0x100fe20000010804 */
[----:B------:R-:W2:Y:S01]  /*12550*/  MUFU.EX2 R158, R158 ;  /* 0x0000009e009e7308 */ /* 0x000ea20000000800 */
[----:B------:R-:W-:Y:S01]  /*12560*/  FMNMX.FTZ R6, R25, R6, !PT ;  /* 0x0000000619067209 */ /* 0x000fe20007810000 */
[-CC-:B------:R-:W-:Y:S01]  /*12570*/  FFMA.FTZ R85, R101, R0.reuse, -R4.reuse ;  /* 0x0000000065557223 */ /* 0x180fe20000010804 */
[-CC-:B------:R-:W-:Y:S01]  /*12580*/  FFMA.FTZ R152, R103, R0.reuse, -R4.reuse ;  /* 0x0000000067987223 */ /* 0x180fe20000010804 */
[--C-:B------:R-:W-:Y:S01]  /*12590*/  FFMA.FTZ R65, R65, R0, -R4.reuse ;  /* 0x0000000041417223 */ /* 0x100fe20000010804 */
[----:B------:R-:W-:Y:S01]  /*125a0*/  FMNMX.FTZ R6, R47, R6, !PT ;  /* 0x000000062f067209 */ /* 0x000fe20007810000 */
[-CC-:B------:R-:W-:Y:S01]  /*125b0*/  FFMA.FTZ R154, R105, R0.reuse, -R4.reuse ;  /* 0x00000000699a7223 */ /* 0x180fe20000010804 */
[----:B------:R-:W-:Y:S01]  /*125c0*/  FFMA.FTZ R69, R69, R0, -R4 ;  /* 0x0000000045457223 */ /* 0x000fe20000010804 */
[----:B------:R-:W3:Y:S01]  /*125d0*/  MUFU.EX2 R61, R61 ;  /* 0x0000003d003d7308 */ /* 0x000ee20000000800 */
[----:B------:R-:W-:Y:S01]  /*125e0*/  FMNMX.FTZ R6, R29, R6, !PT ;  /* 0x000000061d067209 */ /* 0x000fe20007810000 */
[--C-:B------:R-:W-:Y:S01]  /*125f0*/  IMAD.MOV.U32 R70, RZ, RZ, R87.reuse ;  /* 0x000000ffff467224 */ /* 0x100fe200078e0057 */
[----:B------:R-:W-:Y:S01]  /*12600*/  MOV R66, R87 ;  /* 0x0000005700427202 */ /* 0x000fe20000000f00 */
[----:B------:R-:W-:Y:S01]  /*12610*/  IMAD.MOV.U32 R62, RZ, RZ, R87 ;  /* 0x000000ffff3e7224 */ /* 0x000fe200078e0057 */
[----:B------:R-:W-:-:S03]  /*12620*/  FMNMX.FTZ R6, R51, R6, !PT ;  /* 0x0000000633067209 */ /* 0x000fc60007810000 */
[----:B------:R-:W4:Y:S01]  /*12630*/  MUFU.EX2 R136, R136 ;  /* 0x0000008800887308 */ /* 0x000f220000000800 */
[----:B------:R-:W-:-:S04]  /*12640*/  FMNMX.FTZ R6, R33, R6, !PT ;  /* 0x0000000621067209 */ /* 0x000fc80007810000 */
[----:B------:R-:W-:-:S03]  /*12650*/  FMNMX.FTZ R6, R55, R6, !PT ;  /* 0x0000000637067209 */ /* 0x000fc60007810000 */
[----:B------:R-:W4:Y:S01]  /*12660*/  MUFU.EX2 R73, R73 ;  /* 0x0000004900497308 */ /* 0x000f220000000800 */
[----:B------:R-:W-:-:S04]  /*12670*/  FMNMX.FTZ R6, R37, R6, !PT ;  /* 0x0000000625067209 */ /* 0x000fc80007810000 */
[----:B------:R-:W-:-:S03]  /*12680*/  FMNMX.FTZ R6, R59, R6, !PT ;  /* 0x000000063b067209 */ /* 0x000fc60007810000 */
[----:B------:R-:W4:Y:S01]  /*12690*/  MUFU.EX2 R138, R138 ;  /* 0x0000008a008a7308 */ /* 0x000f220000000800 */
[----:B------:R-:W-:-:S04]  /*126a0*/  FMNMX.FTZ R6, R75, R6, !PT ;  /* 0x000000064b067209 */ /* 0x000fc80007810000 */
[----:B------:R-:W-:-:S03]  /*126b0*/  FMNMX.FTZ R6, R77, R6, !PT ;  /* 0x000000064d067209 */ /* 0x000fc60007810000 */
[----:B------:R-:W-:Y:S01]  /*126c0*/  MUFU.EX2 R140, R140 ;  /* 0x0000008c008c7308 */ /* 0x000fe20000000800 */
[----:B------:R-:W-:-:S04]  /*126d0*/  FMNMX.FTZ R6, R81, R6, !PT ;  /* 0x0000000651067209 */ /* 0x000fc80007810000 */
[----:B------:R-:W-:-:S03]  /*126e0*/  FMNMX.FTZ R6, R67, R6, !PT ;  /* 0x0000000643067209 */ /* 0x000fc60007810000 */
[----:B------:R-:W-:Y:S01]  /*126f0*/  MUFU.EX2 R41, R41 ;  /* 0x0000002900297308 */ /* 0x000fe20000000800 */
[----:B------:R-:W-:-:S04]  /*12700*/  FMNMX.FTZ R6, R79, R6, !PT ;  /* 0x000000064f067209 */ /* 0x000fc80007810000 */
[----:B------:R-:W-:-:S03]  /*12710*/  FMNMX.FTZ R6, R71, R6, !PT ;  /* 0x0000000647067209 */ /* 0x000fc60007810000 */
[----:B------:R-:W-:Y:S02]  /*12720*/  MUFU.EX2 R142, R142 ;  /* 0x0000008e008e7308 */ /* 0x000fe40000000800 */
[----:B0-----:R-:W0:Y:S06]  /*12730*/  SHFL.BFLY PT, R3, R6, 0x2, 0x1f ;  /* 0x0c401f0006037f89 */ /* 0x001e2c00000e0000 */
[----:B------:R-:W-:Y:S08]  /*12740*/  MUFU.EX2 R45, R45 ;  /* 0x0000002d002d7308 */ /* 0x000ff00000000800 */
[----:B------:R-:W-:Y:S08]  /*12750*/  MUFU.EX2 R144, R144 ;  /* 0x0000009000907308 */ /* 0x000ff00000000800 */
[----:B------:R-:W-:Y:S01]  /*12760*/  MUFU.EX2 R49, R49 ;  /* 0x0000003100317308 */ /* 0x000fe20000000800 */
[----:B0-----:R-:W-:-:S05]  /*12770*/  FMNMX.FTZ R10, R6, R3, !PT ;  /* 0x00000003060a7209 */ /* 0x001fca0007810000 */
[----:B------:R-:W0:Y:S02]  /*12780*/  SHFL.BFLY PT, R3, R10, 0x1, 0x1f ;  /* 0x0c201f000a037f89 */ /* 0x000e2400000e0000 */
[----:B------:R-:W-:Y:S08]  /*12790*/  MUFU.EX2 R146, R146 ;  /* 0x0000009200927308 */ /* 0x000ff00000000800 */
[----:B------:R-:W-:Y:S08]  /*127a0*/  MUFU.EX2 R83, R83 ;  /* 0x0000005300537308 */ /* 0x000ff00000000800 */
[----:B------:R-:W-:Y:S01]  /*127b0*/  MUFU.EX2 R148, R148 ;  /* 0x0000009400947308 */ /* 0x000fe20000000800 */
[----:B0-----:R-:W-:-:S07]  /*127c0*/  FMNMX.FTZ R3, R10, R3, !PT ;  /* 0x000000030a037209 */ /* 0x001fce0007810000 */
[----:B------:R-:W-:Y:S01]  /*127d0*/  MUFU.EX2 R57, R57 ;  /* 0x0000003900397308 */ /* 0x000fe20000000800 */
[C---:B------:R-:W-:Y:S01]  /*127e0*/  FSETP.NEU.FTZ.AND P1, PT, R3.reuse, -INF , PT ;  /* 0xff8000000300780b */ /* 0x040fe20003f3d000 */
[----:B------:R-:W-:-:S06]  /*127f0*/  FMUL.FTZ R20, R3, R0 ;  /* 0x0000000003147220 */ /* 0x000fcc0000410000 */
[----:B------:R-:W-:Y:S01]  /*12800*/  MUFU.EX2 R150, R150 ;  /* 0x0000009600967308 */ /* 0x000fe20000000800 */
[----:B------:R-:W-:-:S05]  /*12810*/  FSEL R20, R20, RZ, P1 ;  /* 0x000000ff14147208 */ /* 0x000fca0000800000 */
[-CC-:B------:R-:W-:Y:S01]  /*12820*/  FFMA.FTZ R157, R7, R0.reuse, -R20.reuse ;  /* 0x00000000079d7223 */ /* 0x180fe20000010814 */
[-CC-:B------:R-:W-:Y:S01]  /*12830*/  FFMA.FTZ R4, R27, R0.reuse, -R20.reuse ;  /* 0x000000001b047223 */ /* 0x180fe20000010814 */
[-CC-:B------:R-:W-:Y:S01]  /*12840*/  FFMA.FTZ R159, R11, R0.reuse, -R20.reuse ;  /* 0x000000000b9f7223 */ /* 0x180fe20000010814 */
[-CC-:B------:R-:W-:Y:S01]  /*12850*/  FFMA.FTZ R6, R31, R0.reuse, -R20.reuse ;  /* 0x000000001f067223 */ /* 0x180fe20000010814 */
[----:B-1----:R-:W-:Y:S01]  /*12860*/  FADD.FTZ R7, R156, R53 ;  /* 0x000000359c077221 */ /* 0x002fe20000010000 */
[-CC-:B------:R-:W-:Y:S01]  /*12870*/  FFMA.FTZ R137, R13, R0.reuse, -R20.reuse ;  /* 0x000000000d897223 */ /* 0x180fe20000010814 */
[----:B------:R-:W-:Y:S01]  /*12880*/  MUFU.EX2 R157, R157 ;  /* 0x0000009d009d7308 */ /* 0x000fe20000000800 */
[-CC-:B------:R-:W-:Y:S01]  /*12890*/  FFMA.FTZ R10, R35, R0.reuse, -R20.reuse ;  /* 0x00000000230a7223 */ /* 0x180fe20000010814 */
[----:B--2---:R-:W-:Y:S01]  /*128a0*/  FADD.FTZ R28, R158, R7 ;  /* 0x000000079e1c7221 */ /* 0x004fe20000010000 */
[-CC-:B------:R-:W-:Y:S01]  /*128b0*/  FFMA.FTZ R139, R15, R0.reuse, -R20.reuse ;  /* 0x000000000f8b7223 */ /* 0x180fe20000010814 */
[-CC-:B------:R-:W-:Y:S01]  /*128c0*/  FFMA.FTZ R12, R39, R0.reuse, -R20.reuse ;  /* 0x00000000270c7223 */ /* 0x180fe20000010814 */
[-C--:B-----5:R-:W-:Y:S01]  /*128d0*/  FFMA.FTZ R141, R21, R0.reuse, -R20 ;  /* 0x00000000158d7223 */ /* 0x0a0fe20000010814 */
[----:B---3--:R-:W-:Y:S01]  /*128e0*/  FADD.FTZ R7, R61, R28 ;  /* 0x0000001c3d077221 */ /* 0x008fe20000010000 */
[-CC-:B------:R-:W-:Y:S01]  /*128f0*/  FFMA.FTZ R14, R43, R0.reuse, -R20.reuse ;  /* 0x000000002b0e7223 */ /* 0x180fe20000010814 */
[----:B------:R-:W0:Y:S01]  /*12900*/  MUFU.EX2 R4, R4 ;  /* 0x0000000400047308 */ /* 0x000e220000000800 */
[-CC-:B------:R-:W-:Y:S01]  /*12910*/  FFMA.FTZ R143, R25, R0.reuse, -R20.reuse ;  /* 0x00000000198f7223 */ /* 0x180fe20000010814 */
[----:B----4-:R-:W-:Y:S01]  /*12920*/  FADD.FTZ R28, R136, R7 ;  /* 0x00000007881c7221 */ /* 0x010fe20000010000 */
[-CC-:B------:R-:W-:Y:S01]  /*12930*/  FFMA.FTZ R24, R47, R0.reuse, -R20.reuse ;  /* 0x000000002f187223 */ /* 0x180fe20000010814 */
[-CC-:B------:R-:W-:Y:S01]  /*12940*/  FFMA.FTZ R145, R29, R0.reuse, -R20.reuse ;  /* 0x000000001d917223 */ /* 0x180fe20000010814 */
[-C--:B------:R-:W-:Y:S01]  /*12950*/  FFMA.FTZ R26, R51, R0.reuse, -R20 ;  /* 0x00000000331a7223 */ /* 0x080fe20000010814 */
[----:B------:R-:W-:Y:S01]  /*12960*/  FADD.FTZ R11, R73, R28 ;  /* 0x0000001c490b7221 */ /* 0x000fe20000010000 */
[-CC-:B------:R-:W-:Y:S01]  /*12970*/  FFMA.FTZ R147, R33, R0.reuse, -R20.reuse ;  /* 0x0000000021937223 */ /* 0x180fe20000010814 */
[----:B------:R-:W1:Y:S01]  /*12980*/  MUFU.EX2 R159, R159 ;  /* 0x0000009f009f7308 */ /* 0x000e620000000800 */
[-CC-:B------:R-:W-:Y:S01]  /*12990*/  FFMA.FTZ R28, R55, R0.reuse, -R20.reuse ;  /* 0x00000000371c7223 */ /* 0x180fe20000010814 */
[----:B------:R-:W-:Y:S01]  /*129a0*/  FADD.FTZ R32, R138, R11 ;  /* 0x0000000b8a207221 */ /* 0x000fe20000010000 */
[-CC-:B------:R-:W-:Y:S01]  /*129b0*/  FFMA.FTZ R149, R37, R0.reuse, -R20.reuse ;  /* 0x0000000025957223 */ /* 0x180fe20000010814 */
[-CC-:B------:R-:W-:Y:S01]  /*129c0*/  FFMA.FTZ R59, R59, R0.reuse, -R20.reuse ;  /* 0x000000003b3b7223 */ /* 0x180fe20000010814 */
[-C--:B------:R-:W-:Y:S01]  /*129d0*/  FFMA.FTZ R75, R75, R0.reuse, -R20 ;  /* 0x000000004b4b7223 */ /* 0x080fe20000010814 */
[----:B------:R-:W-:Y:S01]  /*129e0*/  FADD.FTZ R11, R63, R32 ;  /* 0x000000203f0b7221 */ /* 0x000fe20000010000 */
[-C--:B------:R-:W-:Y:S01]  /*129f0*/  FFMA.FTZ R77, R77, R0.reuse, -R20 ;  /* 0x000000004d4d7223 */ /* 0x080fe20000010814 */
[----:B------:R-:W2:Y:S01]  /*12a00*/  MUFU.EX2 R6, R6 ;  /* 0x0000000600067308 */ /* 0x000ea20000000800 */
[----:B0-----:R-:W-:Y:S01]  /*12a10*/  FADD.FTZ R30, R157, R4 ;  /* 0x000000049d1e7221 */ /* 0x001fe20000010000 */
[-CC-:B------:R-:W-:Y:S01]  /*12a20*/  FFMA.FTZ R81, R81, R0.reuse, -R20.reuse ;  /* 0x0000000051517223 */ /* 0x180fe20000010814 */
[-CC-:B------:R-:W-:Y:S01]  /*12a30*/  FFMA.FTZ R67, R67, R0.reuse, -R20.reuse ;  /* 0x0000000043437223 */ /* 0x180fe20000010814 */
[-CC-:B------:R-:W-:Y:S01]  /*12a40*/  FFMA.FTZ R79, R79, R0.reuse, -R20.reuse ;  /* 0x000000004f4f7223 */ /* 0x180fe20000010814 */
[----:B------:R-:W-:Y:S01]  /*12a50*/  FFMA.FTZ R71, R71, R0, -R20 ;  /* 0x0000000047477223 */ /* 0x000fe20000010814 */
[----:B------:R-:W-:Y:S01]  /*12a60*/  F2FP.F16.F32.PACK_AB R157, R4, R157 ;  /* 0x0000009d049d723e */ /* 0x000fe200000000ff */
[--C-:B------:R-:W-:Y:S01]  /*12a70*/  IMAD.MOV.U32 R55, RZ, RZ, R87.reuse ;  /* 0x000000ffff377224 */ /* 0x100fe200078e0057 */
[----:B------:R-:W0:Y:S01]  /*12a80*/  MUFU.EX2 R137, R137 ;  /* 0x0000008900897308 */ /* 0x000e220000000800 */
[----:B-1----:R-:W-:Y:S01]  /*12a90*/  FADD.FTZ R7, R159, R30 ;  /* 0x0000001e9f077221 */ /* 0x002fe20000010000 */
[----:B------:R-:W-:Y:S01]  /*12aa0*/  F2FP.F16.F32.PACK_AB R156, R53, R156 ;  /* 0x0000009c359c723e */ /* 0x000fe200000000ff */
[--C-:B------:R-:W-:Y:S01]  /*12ab0*/  IMAD.MOV.U32 R53, RZ, RZ, R87.reuse ;  /* 0x000000ffff357224 */ /* 0x100fe200078e0057 */
[----:B------:R-:W-:Y:S01]  /*12ac0*/  F2FP.F16.F32.PACK_AB R158, R61, R158 ;  /* 0x0000009e3d9e723e */ /* 0x000fe200000000ff */
[--C-:B------:R-:W-:Y:S01]  /*12ad0*/  IMAD.MOV.U32 R61, RZ, RZ, R87.reuse ;  /* 0x000000ffff3d7224 */ /* 0x100fe200078e0057 */
[----:B------:R-:W-:Y:S01]  /*12ae0*/  F2FP.F16.F32.PACK_AB R136, R73, R136 ;  /* 0x000000884988723e */ /* 0x000fe200000000ff */
[----:B------:R-:W-:Y:S01]  /*12af0*/  IMAD.MOV.U32 R73, RZ, RZ, R87 ;  /* 0x000000ffff497224 */ /* 0x000fe200078e0057 */
[----:B------:R-:W1:Y:S01]  /*12b00*/  MUFU.EX2 R10, R10 ;  /* 0x0000000a000a7308 */ /* 0x000e620000000800 */
[C---:B--2---:R-:W-:Y:S01]  /*12b10*/  FADD.FTZ R30, R6.reuse, R7 ;  /* 0x00000007061e7221 */ /* 0x044fe20000010000 */
[----:B------:R-:W-:Y:S01]  /*12b20*/  F2FP.F16.F32.PACK_AB R159, R6, R159 ;  /* 0x0000009f069f723e */ /* 0x000fe200000000ff */
[--C-:B------:R-:W-:Y:S01]  /*12b30*/  IMAD.MOV.U32 R47, RZ, RZ, R87.reuse ;  /* 0x000000ffff2f7224 */ /* 0x100fe200078e0057 */
[----:B------:R-:W-:Y:S01]  /*12b40*/  F2FP.F16.F32.PACK_AB R138, R63, R138 ;  /* 0x0000008a3f8a723e */ /* 0x000fe200000000ff */
[--C-:B------:R-:W-:Y:S01]  /*12b50*/  IMAD.MOV.U32 R43, RZ, RZ, R87.reuse ;  /* 0x000000ffff2b7224 */ /* 0x100fe200078e0057 */
[-C--:B------:R-:W-:Y:S01]  /*12b60*/  MOV R63, R87.reuse ;  /* 0x00000057003f7202 */ /* 0x080fe20000000f00 */
[----:B------:R-:W-:Y:S01]  /*12b70*/  IMAD.MOV.U32 R37, RZ, RZ, R87 ;  /* 0x000000ffff257224 */ /* 0x000fe200078e0057 */
[----:B------:R-:W2:Y:S01]  /*12b80*/  MUFU.EX2 R139, R139 ;  /* 0x0000008b008b7308 */ /* 0x000ea20000000800 */
[----:B0-----:R-:W-:Y:S01]  /*12b90*/  FADD.FTZ R7, R137, R30 ;  /* 0x0000001e89077221 */ /* 0x001fe20000010000 */
[----:B------:R-:W-:Y:S01]  /*12ba0*/  FADD.FTZ R30, R140, R11 ;  /* 0x0000000b8c1e7221 */ /* 0x000fe20000010000 */
[C---:B------:R-:W-:Y:S01]  /*12bb0*/  F2FP.F16.F32.PACK_AB R140, R41.reuse, R140 ;  /* 0x0000008c298c723e */ /* 0x040fe200000000ff */
[--C-:B------:R-:W-:Y:S01]  /*12bc0*/  IMAD.MOV.U32 R35, RZ, RZ, R87.reuse ;  /* 0x000000ffff237224 */ /* 0x100fe200078e0057 */
[-C--:B------:R-:W-:Y:S01]  /*12bd0*/  MOV R51, R87.reuse ;  /* 0x0000005700337202 */ /* 0x080fe20000000f00 */
[----:B------:R-:W-:Y:S01]  /*12be0*/  IMAD.MOV.U32 R31, RZ, RZ, R87 ;  /* 0x000000ffff1f7224 */ /* 0x000fe200078e0057 */
[----:B------:R-:W-:Y:S01]  /*12bf0*/  MOV R39, R87 ;  /* 0x0000005700277202 */ /* 0x000fe20000000f00 */
[----:B------:R-:W0:Y:S01]  /*12c00*/  MUFU.EX2 R12, R12 ;  /* 0x0000000c000c7308 */ /* 0x000e220000000800 */
[C---:B-1----:R-:W-:Y:S01]  /*12c10*/  FADD.FTZ R32, R10.reuse, R7 ;  /* 0x000000070a207221 */ /* 0x042fe20000010000 */
[----:B------:R-:W-:Y:S01]  /*12c20*/  FADD.FTZ R7, R41, R30 ;  /* 0x0000001e29077221 */ /* 0x000fe20000010000 */
[----:B------:R-:W-:Y:S01]  /*12c30*/  IADD3 R30, R9, 0x2a840, RZ ;  /* 0x0002a840091e7810 */ /* 0x000fe20007ffe0ff */
[----:B------:R-:W-:Y:S01]  /*12c40*/  IMAD.MOV.U32 R41, RZ, RZ, R87 ;  /* 0x000000ffff297224 */ /* 0x000fe200078e0057 */
[----:B------:R-:W-:Y:S01]  /*12c50*/  F2FP.F16.F32.PACK_AB R137, R10, R137 ;  /* 0x000000890a89723e */ /* 0x000fe200000000ff */
[----:B------:R-:W-:Y:S01]  /*12c60*/  FADD.FTZ R34, R142, R7 ;  /* 0x000000078e227221 */ /* 0x000fe20000010000 */
[----:B------:R-:W-:Y:S01]  /*12c70*/  PRMT R7, R183, 0x654, R30 ;  /* 0x00000654b7077816 */ /* 0x000fe2000000001e */
[----:B------:R-:W1:Y:S01]  /*12c80*/  MUFU.EX2 R141, R141 ;  /* 0x0000008d008d7308 */ /* 0x000e620000000800 */
[----:B--2---:R-:W-:Y:S01]  /*12c90*/  FADD.FTZ R9, R139, R32 ;  /* 0x000000208b097221 */ /* 0x004fe20000010000 */
[C---:B------:R-:W-:Y:S01]  /*12ca0*/  F2FP.F16.F32.PACK_AB R142, R45.reuse, R142 ;  /* 0x0000008e2d8e723e */ /* 0x040fe200000000ff */
[----:B------:R1:W-:Y:S01]  /*12cb0*/  SYNCS.ARRIVE.TRANS64.RED.A1T0 RZ, [R7+URZ], RZ ;  /* 0x000000ff07ff79a7 */ /* 0x0003e2000810043f */
[-C--:B------:R-:W-:Y:S01]  /*12cc0*/  MOV R33, R87.reuse ;  /* 0x0000005700217202 */ /* 0x080fe20000000f00 */
[--C-:B------:R-:W-:Y:S01]  /*12cd0*/  IMAD.MOV.U32 R29, RZ, RZ, R87.reuse ;  /* 0x000000ffff1d7224 */ /* 0x100fe200078e0057 */
[----:B------:R-:W-:Y:S01]  /*12ce0*/  MOV R27, R87 ;  /* 0x00000057001b7202 */ /* 0x000fe20000000f00 */
[----:B------:R-:W-:Y:S01]  /*12cf0*/  IMAD.MOV.U32 R25, RZ, RZ, R87 ;  /* 0x000000ffff197224 */ /* 0x000fe200078e0057 */
[----:B------:R-:W2:Y:S01]  /*12d00*/  MUFU.EX2 R14, R14 ;  /* 0x0000000e000e7308 */ /* 0x000ea20000000800 */
[C---:B0-----:R-:W-:Y:S01]  /*12d10*/  FADD.FTZ R32, R12.reuse, R9 ;  /* 0x000000090c207221 */ /* 0x041fe20000010000 */
[----:B------:R-:W-:Y:S01]  /*12d20*/  FADD.FTZ R9, R45, R34 ;  /* 0x000000222d097221 */ /* 0x000fe20000010000 */
[----:B------:R-:W-:Y:S01]  /*12d30*/  F2FP.F16.F32.PACK_AB R139, R12, R139 ;  /* 0x0000008b0c8b723e */ /* 0x000fe200000000ff */
[----:B------:R-:W-:Y:S01]  /*12d40*/  VIADD R12, R72, 0xfffffffe ;  /* 0xfffffffe480c7836 */ /* 0x000fe20000000000 */
[-C--:B------:R-:W-:Y:S01]  /*12d50*/  MOV R72, R87.reuse ;  /* 0x0000005700487202 */ /* 0x080fe20000000f00 */
[----:B------:R-:W-:Y:S01]  /*12d60*/  FADD.FTZ R34, R144, R9 ;  /* 0x0000000990227221 */ /* 0x000fe20000010000 */
[----:B------:R-:W-:Y:S01]  /*12d70*/  F2FP.F16.F32.PACK_AB R144, R49, R144 ;  /* 0x000000903190723e */ /* 0x000fe200000000ff */
[----:B------:R-:W0:Y:S01]  /*12d80*/  MUFU.EX2 R143, R143 ;  /* 0x0000008f008f7308 */ /* 0x000e220000000800 */
[----:B-1----:R-:W-:Y:S01]  /*12d90*/  FADD.FTZ R7, R141, R32 ;  /* 0x000000208d077221 */ /* 0x002fe20000010000 */
[----:B------:R-:W-:Y:S01]  /*12da0*/  FADD.FTZ R9, R49, R34 ;  /* 0x0000002231097221 */ /* 0x000fe20000010000 */
[----:B------:R-:W-:Y:S01]  /*12db0*/  ISETP.GE.AND P1, PT, R12, R182, PT ;  /* 0x000000b60c00720c */ /* 0x000fe20003f26270 */
[----:B------:R-:W-:Y:S01]  /*12dc0*/  IMAD.MOV.U32 R49, RZ, RZ, R87 ;  /* 0x000000ffff317224 */ /* 0x000fe200078e0057 */
[----:B------:R-:W-:Y:S01]  /*12dd0*/  MOV R45, R87 ;  /* 0x00000057002d7202 */ /* 0x000fe20000000f00 */
[----:B------:R-:W-:Y:S01]  /*12de0*/  FADD.FTZ R36, R146, R9 ;  /* 0x0000000992247221 */ /* 0x000fe20000010000 */
[C---:B------:R-:W-:Y:S01]  /*12df0*/  F2FP.F16.F32.PACK_AB R146, R83.reuse, R146 ;  /* 0x000000925392723e */ /* 0x040fe200000000ff */
[----:B------:R-:W1:Y:S01]  /*12e00*/  MUFU.EX2 R24, R24 ;  /* 0x0000001800187308 */ /* 0x000e620000000800 */
[C---:B--2---:R-:W-:Y:S01]  /*12e10*/  FADD.FTZ R32, R14.reuse, R7 ;  /* 0x000000070e207221 */ /* 0x044fe20000010000 */
[----:B------:R-:W-:Y:S01]  /*12e20*/  FADD.FTZ R9, R83, R36 ;  /* 0x0000002453097221 */ /* 0x000fe20000010000 */
[----:B------:R-:W-:Y:S01]  /*12e30*/  F2FP.F16.F32.PACK_AB R141, R14, R141 ;  /* 0x0000008d0e8d723e */ /* 0x000fe200000000ff */
[----:B------:R-:W-:-:S04]  /*12e40*/  IMAD.MOV.U32 R83, RZ, RZ, R87 ;  /* 0x000000ffff537224 */ /* 0x000fc800078e0057 */
[----:B------:R-:W2:Y:S01]  /*12e50*/  MUFU.EX2 R145, R145 ;  /* 0x0000009100917308 */ /* 0x000ea20000000800 */
[----:B0-----:R-:W-:-:S07]  /*12e60*/  FADD.FTZ R7, R143, R32 ;  /* 0x000000208f077221 */ /* 0x001fce0000010000 */
[----:B------:R-:W0:Y:S01]  /*12e70*/  MUFU.EX2 R26, R26 ;  /* 0x0000001a001a7308 */ /* 0x000e220000000800 */
[C---:B-1----:R-:W-:Y:S01]  /*12e80*/  FADD.FTZ R34, R24.reuse, R7 ;  /* 0x0000000718227221 */ /* 0x042fe20000010000 */
[----:B------:R-:W-:Y:S02]  /*12e90*/  F2FP.F16.F32.PACK_AB R143, R24, R143 ;  /* 0x0000008f188f723e */ /* 0x000fe400000000ff */
[----:B------:R-:W-:-:S04]  /*12ea0*/  MOV R24, R87 ;  /* 0x0000005700187202 */ /* 0x000fc80000000f00 */
[----:B------:R-:W1:Y:S01]  /*12eb0*/  MUFU.EX2 R147, R147 ;  /* 0x0000009300937308 */ /* 0x000e620000000800 */
[----:B--2---:R-:W-:Y:S01]  /*12ec0*/  FADD.FTZ R7, R145, R34 ;  /* 0x0000002291077221 */ /* 0x004fe20000010000 */
[----:B------:R-:W-:Y:S01]  /*12ed0*/  FADD.FTZ R34, R148, R9 ;  /* 0x0000000994227221 */ /* 0x000fe20000010000 */
[----:B------:R-:W-:-:S03]  /*12ee0*/  F2FP.F16.F32.PACK_AB R148, R57, R148 ;  /* 0x000000943994723e */ /* 0x000fc600000000ff */
[----:B------:R-:W-:Y:S01]  /*12ef0*/  FADD.FTZ R9, R57, R34 ;  /* 0x0000002239097221 */ /* 0x000fe20000010000 */
[----:B------:R-:W-:Y:S01]  /*12f00*/  MOV R57, R87 ;  /* 0x0000005700397202 */ /* 0x000fe20000000f00 */
[----:B------:R-:W2:Y:S01]  /*12f10*/  MUFU.EX2 R28, R28 ;  /* 0x0000001c001c7308 */ /* 0x000ea20000000800 */
[----:B0-----:R-:W-:Y:S01]  /*12f20*/  FADD.FTZ R20, R26, R7 ;  /* 0x000000071a147221 */ /* 0x001fe20000010000 */
[----:B------:R-:W-:Y:S01]  /*12f30*/  FADD.FTZ R36, R150, R9 ;  /* 0x0000000996247221 */ /* 0x000fe20000010000 */
[----:B------:R-:W-:Y:S01]  /*12f40*/  F2FP.F16.F32.PACK_AB R145, R26, R145 ;  /* 0x000000911a91723e */ /* 0x000fe200000000ff */
[----:B------:R-:W-:-:S04]  /*12f50*/  IMAD.MOV.U32 R26, RZ, RZ, R87 ;  /* 0x000000ffff1a7224 */ /* 0x000fc800078e0057 */
[----:B------:R-:W0:Y:S01]  /*12f60*/  MUFU.EX2 R149, R149 ;  /* 0x0000009500957308 */ /* 0x000e220000000800 */
[----:B-1----:R-:W-:-:S07]  /*12f70*/  FADD.FTZ R7, R147, R20 ;  /* 0x0000001493077221 */ /* 0x002fce0000010000 */
[----:B------:R-:W1:Y:S01]  /*12f80*/  MUFU.EX2 R85, R85 ;  /* 0x0000005500557308 */ /* 0x000e620000000800 */
[C---:B--2---:R-:W-:Y:S01]  /*12f90*/  FADD.FTZ R34, R28.reuse, R7 ;  /* 0x000000071c227221 */ /* 0x044fe20000010000 */
[----:B------:R-:W-:Y:S01]  /*12fa0*/  F2FP.F16.F32.PACK_AB R147, R28, R147 ;  /* 0x000000931c93723e */ /* 0x000fe200000000ff */
[----:B------:R-:W-:-:S05]  /*12fb0*/  IMAD.MOV.U32 R28, RZ, RZ, R87 ;  /* 0x000000ffff1c7224 */ /* 0x000fca00078e0057 */
[----:B------:R2:W3:Y:S01]  /*12fc0*/  MUFU.EX2 R30, R59 ;  /* 0x0000003b001e7308 */ /* 0x0004e20000000800 */
[----:B0-----:R-:W-:-:S07]  /*12fd0*/  FADD.FTZ R7, R149, R34 ;  /* 0x0000002295077221 */ /* 0x001fce0000010000 */
[----:B------:R-:W0:Y:S01]  /*12fe0*/  MUFU.EX2 R152, R152 ;  /* 0x0000009800987308 */ /* 0x000e220000000800 */
[C---:B-1----:R-:W-:Y:S01]  /*12ff0*/  FADD.FTZ R9, R85.reuse, R36 ;  /* 0x0000002455097221 */ /* 0x042fe20000010000 */
[----:B------:R-:W-:Y:S01]  /*13000*/  F2FP.F16.F32.PACK_AB R150, R85, R150 ;  /* 0x000000965596723e */ /* 0x000fe200000000ff */
[--C-:B------:R-:W-:Y:S02]  /*13010*/  IMAD.MOV.U32 R85, RZ, RZ, R87.reuse ;  /* 0x000000ffff557224 */ /* 0x100fe400078e0057 */
[----:B--2---:R-:W-:-:S03]  /*13020*/  IMAD.MOV.U32 R59, RZ, RZ, R87 ;  /* 0x000000ffff3b7224 */ /* 0x004fc600078e0057 */
[----:B------:R-:W1:Y:S01]  /*13030*/  MUFU.EX2 R75, R75 ;  /* 0x0000004b004b7308 */ /* 0x000e620000000800 */
[C---:B---3--:R-:W-:Y:S01]  /*13040*/  FADD.FTZ R34, R30.reuse, R7 ;  /* 0x000000071e227221 */ /* 0x048fe20000010000 */
[----:B------:R-:W-:Y:S02]  /*13050*/  F2FP.F16.F32.PACK_AB R149, R30, R149 ;  /* 0x000000951e95723e */ /* 0x000fe400000000ff */
[----:B------:R-:W-:-:S04]  /*13060*/  MOV R30, R87 ;  /* 0x00000057001e7202 */ /* 0x000fc80000000f00 */
[----:B------:R-:W2:Y:S01]  /*13070*/  MUFU.EX2 R65, R65 ;  /* 0x0000004100417308 */ /* 0x000ea20000000800 */
[----:B0-----:R-:W-:-:S07]  /*13080*/  FADD.FTZ R36, R152, R9 ;  /* 0x0000000998247221 */ /* 0x001fce0000010000 */
[----:B------:R0:W3:Y:S01]  /*13090*/  MUFU.EX2 R32, R77 ;  /* 0x0000004d00207308 */ /* 0x0000e20000000800 */
[----:B-1----:R-:W-:-:S07]  /*130a0*/  FADD.FTZ R7, R75, R34 ;  /* 0x000000224b077221 */ /* 0x002fce0000010000 */
[----:B------:R-:W1:Y:S01]  /*130b0*/  MUFU.EX2 R154, R154 ;  /* 0x0000009a009a7308 */ /* 0x000e620000000800 */
[C---:B--2---:R-:W-:Y:S01]  /*130c0*/  FADD.FTZ R9, R65.reuse, R36 ;  /* 0x0000002441097221 */ /* 0x044fe20000010000 */
[----:B------:R-:W-:Y:S01]  /*130d0*/  F2FP.F16.F32.PACK_AB R152, R65, R152 ;  /* 0x000000984198723e */ /* 0x000fe200000000ff */
[--C-:B0-----:R-:W-:Y:S02]  /*130e0*/  IMAD.MOV.U32 R77, RZ, RZ, R87.reuse ;  /* 0x000000ffff4d7224 */ /* 0x101fe400078e0057 */
[----:B------:R-:W-:-:S03]  /*130f0*/  IMAD.MOV.U32 R65, RZ, RZ, R87 ;  /* 0x000000ffff417224 */ /* 0x000fc600078e0057 */
[----:B------:R-:W0:Y:S01]  /*13100*/  MUFU.EX2 R81, R81 ;  /* 0x0000005100517308 */ /* 0x000e220000000800 */
[C---:B---3--:R-:W-:Y:S01]  /*13110*/  FADD.FTZ R36, R32.reuse, R7 ;  /* 0x0000000720247221 */ /* 0x048fe20000010000 */
[----:B------:R-:W-:Y:S01]  /*13120*/  F2FP.F16.F32.PACK_AB R151, R32, R75 ;  /* 0x0000004b2097723e */ /* 0x000fe200000000ff */
[----:B------:R-:W-:Y:S01]  /*13130*/  IMAD.MOV.U32 R32, RZ, RZ, R87 ;  /* 0x000000ffff207224 */ /* 0x000fe200078e0057 */
[----:B------:R-:W-:-:S04]  /*13140*/  MOV R75, R87 ;  /* 0x00000057004b7202 */ /* 0x000fc80000000f00 */
[----:B------:R2:W3:Y:S01]  /*13150*/  MUFU.EX2 R20, R67 ;  /* 0x0000004300147308 */ /* 0x0004e20000000800 */
[----:B-1----:R-:W-:-:S07]  /*13160*/  FADD.FTZ R38, R154, R9 ;  /* 0x000000099a267221 */ /* 0x002fce0000010000 */
[----:B------:R-:W1:Y:S01]  /*13170*/  MUFU.EX2 R79, R79 ;  /* 0x0000004f004f7308 */ /* 0x000e620000000800 */
[----:B0-----:R-:W-:Y:S01]  /*13180*/  FADD.FTZ R9, R81, R36 ;  /* 0x0000002451097221 */ /* 0x001fe20000010000 */
[----:B--2---:R-:W-:Y:S01]  /*13190*/  IMAD.MOV.U32 R67, RZ, RZ, R87 ;  /* 0x000000ffff437224 */ /* 0x004fe200078e0057 */
[----:B------:R-:W-:-:S05]  /*131a0*/  MOV R36, R87 ;  /* 0x0000005700247202 */ /* 0x000fca0000000f00 */
[----:B------:R-:W0:Y:S01]  /*131b0*/  MUFU.EX2 R69, R69 ;  /* 0x0000004500457308 */ /* 0x000e220000000800 */
[C---:B---3--:R-:W-:Y:S01]  /*131c0*/  FADD.FTZ R4, R20.reuse, R9 ;  /* 0x0000000914047221 */ /* 0x048fe20000010000 */
[----:B------:R-:W-:Y:S02]  /*131d0*/  F2FP.F16.F32.PACK_AB R153, R20, R81 ;  /* 0x000000511499723e */ /* 0x000fe400000000ff */
[----:B------:R-:W-:-:S04]  /*131e0*/  MOV R81, R87 ;  /* 0x0000005700517202 */ /* 0x000fc80000000f00 */
[----:B------:R2:W3:Y:S01]  /*131f0*/  MUFU.EX2 R34, R71 ;  /* 0x0000004700227308 */ /* 0x0004e20000000800 */
[----:B-1----:R-:W-:Y:S01]  /*13200*/  FADD.FTZ R9, R79, R4 ;  /* 0x000000044f097221 */ /* 0x002fe20000010000 */
[----:B------:R-:W-:Y:S02]  /*13210*/  IMAD.MOV.U32 R4, RZ, RZ, 0x3f800000 ;  /* 0x3f800000ff047424 */ /* 0x000fe400078e00ff */
[C---:B0-----:R-:W-:Y:S01]  /*13220*/  FADD.FTZ R7, R69.reuse, R38 ;  /* 0x0000002645077221 */ /* 0x041fe20000010000 */
[----:B------:R-:W-:Y:S01]  /*13230*/  F2FP.F16.F32.PACK_AB R154, R69, R154 ;  /* 0x0000009a459a723e */ /* 0x000fe200000000ff */
[--C-:B--2---:R-:W-:Y:S01]  /*13240*/  IMAD.MOV.U32 R71, RZ, RZ, R87.reuse ;  /* 0x000000ffff477224 */ /* 0x104fe200078e0057 */
[----:B------:R-:W-:Y:S01]  /*13250*/  MOV R69, R87 ;  /* 0x0000005700457202 */ /* 0x000fe20000000f00 */
[----:B------:R-:W-:Y:S02]  /*13260*/  IMAD.MOV.U32 R38, RZ, RZ, R87 ;  /* 0x000000ffff267224 */ /* 0x000fe400078e0057 */
[C---:B---3--:R-:W-:Y:S01]  /*13270*/  FADD.FTZ R6, R34.reuse, R9 ;  /* 0x0000000922067221 */ /* 0x048fe20000010000 */
[----:B------:R-:W-:Y:S01]  /*13280*/  F2FP.F16.F32.PACK_AB R155, R34, R79 ;  /* 0x0000004f229b723e */ /* 0x000fe200000000ff */
[--C-:B------:R-:W-:Y:S01]  /*13290*/  IMAD.MOV.U32 R79, RZ, RZ, R87.reuse ;  /* 0x000000ffff4f7224 */ /* 0x100fe200078e0057 */
[----:B------:R-:W-:Y:S01]  /*132a0*/  MOV R9, 0x3f800000 ;  /* 0x3f80000000097802 */ /* 0x000fe20000000f00 */
[----:B------:R-:W-:Y:S01]  /*132b0*/  IMAD.MOV.U32 R34, RZ, RZ, R87 ;  /* 0x000000ffff227224 */ /* 0x000fe200078e0057 */
[----:B------:R-:W-:Y:S06]  /*132c0*/  @!P1 BRA `(.L_x_626) ;  /* 0x0000002000c89947 */ /* 0x000fec0003800000 */
[----:B------:R-:W-:Y:S01]  /*132d0*/  IMAD.MOV.U32 R13, RZ, RZ, R3 ;  /* 0x000000ffff0d7224 */ /* 0x000fe200078e0003 */
[----:B------:R-:W-:Y:S01]  /*132e0*/  MOV R10, R181 ;  /* 0x000000b5000a7202 */ /* 0x000fe20000000f00 */
[----:B------:R-:W-:Y:S01]  /*132f0*/  IMAD.MOV.U32 R14, RZ, RZ, R5 ;  /* 0x000000ffff0e7224 */ /* 0x000fe200078e0005 */
[----:B------:R-:W-:Y:S01]  /*13300*/  CS2R R86, SRZ ;  /* 0x0000000000567805 */ /* 0x000fe2000001ff00 */
[----:B------:R-:W-:Y:S01]  /*13310*/  IMAD.MOV.U32 R11, RZ, RZ, R174 ;  /* 0x000000ffff0b7224 */ /* 0x000fe200078e00ae */
        /* <DEDUP_REMOVED lines=31> */
[----:B------:R-:W-:-:S07]  /*13510*/  CS2R R24, SRZ ;  /* 0x0000000000187805 */ /* 0x000fce000001ff00 */
.L_x_639:
[----:B------:R-:W-:-:S04]  /*13520*/  ISETP.NE.AND P1, PT, R11, 0x1, PT ;  /* 0x000000010b00780c */ /* 0x000fc80003f25270 */
[----:B------:R-:W-:-:S04]  /*13530*/  SEL R181, RZ, 0x1, P1 ;  /* 0x00000001ffb57807 */ /* 0x000fc80000800000 */
[----:B------:R-:W-:Y:S01]  /*13540*/  LOP3.LUT R181, R10, R181, RZ, 0x3c, !PT ;  /* 0x000000b50ab57212 */ /* 0x000fe200078e3cff */
[----:B------:R-:W-:Y:S06]  /*13550*/  @!P0 BRA `(.L_x_627) ;  /* 0x0000000000048947 */ /* 0x000fec0003800000 */
[----:B------:R-:W-:Y:S01]  /*13560*/  BPT.TRAP 0x1 ;  /* 0x000000040000795c */ /* 0x000fe20000300000 */
.L_x_627:
[----:B------:R-:W-:Y:S02]  /*13570*/  IADD3 R174, R11, 0x1, RZ ;  /* 0x000000010bae7810 */ /* 0x000fe40007ffe0ff */
[----:B------:R-:W-:Y:S02]  /*13580*/  SHF.L.U32 R0, R181, 0x1f, RZ ;  /* 0x0000001fb5007819 */ /* 0x000fe400000006ff */
[----:B------:R-:W-:-:S04]  /*13590*/  ISETP.NE.AND P1, PT, R174, 0x2, PT ;  /* 0x00000002ae00780c */ /* 0x000fc80003f25270 */
[----:B------:R-:W-:-:S05]  /*135a0*/  SEL R174, R174, RZ, P1 ;  /* 0x000000ffaeae7207 */ /* 0x000fca0000800000 */
[----:B------:R-:W-:-:S04]  /*135b0*/  IMAD R15, R174, 0x8, R2 ;  /* 0x00000008ae0f7824 */ /* 0x000fc800078e0202 */
[----:B------:R0:W1:Y:S01]  /*135c0*/  SYNCS.PHASECHK.TRANS64.TRYWAIT P1, [R15+URZ+0x2a830], R0 ;  /* 0x02a830000f0075a7 */ /* 0x000062000802017f */
[----:B------:R-:W-:Y:S05]  /*135d0*/  @!P0 BRA `(.L_x_628) ;  /* 0x0000000000048947 */ /* 0x000fea0003800000 */
[----:B------:R-:W-:Y:S01]  /*135e0*/  BPT.TRAP 0x1 ;  /* 0x000000040000795c */ /* 0x000fe20000300000 */
.L_x_628:
[----:B------:R-:W-:Y:S01]  /*135f0*/  IMAD R94, R174, 0x900, R8 ;  /* 0x00000900ae5e7824 */ /* 0x000fe200078e0208 */
[----:B------:R-:W-:Y:S03]  /*13600*/  BSSY B1, `(.L_x_629) ;  /* 0x0000006000017945 */ /* 0x000fe60003800000 */
[C---:B------:R-:W-:Y:S01]  /*13610*/  VIADD R92, R94.reuse, 0x2 ;  /* 0x000000025e5c7836 */ /* 0x040fe20000000000 */
[----:B------:R-:W-:Y:S01]  /*13620*/  IADD3 R91, R94, 0x4, RZ ;  /* 0x000000045e5b7810 */ /* 0x000fe20007ffe0ff */
[----:B-1----:R-:W-:Y:S06]  /*13630*/  @P1 BRA `(.L_x_630) ;  /* 0x0000000000081947 */ /* 0x002fec0003800000 */
[----:B------:R-:W1:Y:S02]  /*13640*/  SYNCS.PHASECHK.TRANS64.TRYWAIT P1, [R15+URZ+0x2a830], R0 ;  /* 0x02a830000f0075a7 */ /* 0x000e64000802017f */
[----:B-1----:R-:W-:Y:S05]  /*13650*/  @!P1 BRA `(.L_x_631) ;  /* 0x000000d800809947 */ /* 0x002fea0003800000 */
.L_x_630:
[----:B------:R-:W-:Y:S05]  /*13660*/  BSYNC B1 ;  /* 0x0000000000017941 */ /* 0x000fea0003800000 */
.L_x_629:
[----:B------:R-:W2:Y:S04]  /*13670*/  LDL.64 R96, [R1+0x30] ;  /* 0x0000300001607983 */ /* 0x000ea80000100a00 */
[----:B------:R3:W-:Y:S04]  /*13680*/  STL.64 [R1+0x88], R10 ;  /* 0x0000880a01007387 */ /* 0x0007e80000100a00 */
[----:B---3--:R-:W3:Y:S01]  /*13690*/  LDL.64 R10, [R1+0x28] ;  /* 0x00002800010a7983 */ /* 0x008ee20000100a00 */
[----:B------:R-:W-:Y:S01]  /*136a0*/  IMAD.MOV.U32 R88, RZ, RZ, R94 ;  /* 0x000000ffff587224 */ /* 0x000fe200078e005e */
[----:B------:R-:W-:Y:S01]  /*136b0*/  IADD3 R90, R94, 0x6, RZ ;  /* 0x000000065e5a7810 */ /* 0x000fe20007ffe0ff */
[----:B------:R-:W-:Y:S01]  /*136c0*/  IMAD.MOV.U32 R89, RZ, RZ, 0x40000040 ;  /* 0x40000040ff597424 */ /* 0x000fe200078e00ff */
[----:B------:R-:W-:Y:S01]  /*136d0*/  MOV R193, UR38 ;  /* 0x0000002600c17c02 */ /* 0x000fe20008000f00 */
[----:B------:R-:W-:Y:S01]  /*136e0*/  IMAD.MOV.U32 R93, RZ, RZ, 0x40000040 ;  /* 0x40000040ff5d7424 */ /* 0x000fe200078e00ff */
[----:B------:R-:W-:Y:S01]  /*136f0*/  R2UR UR46, R88 ;  /* 0x00000000582e72ca */ /* 0x000fe200000e0000 */
[----:B------:R-:W-:Y:S01]  /*13700*/  IMAD.MOV.U32 R88, RZ, RZ, R92 ;  /* 0x000000ffff587224 */ /* 0x000fe200078e005c */
[----:B------:R-:W-:Y:S01]  /*13710*/  MOV R5, UR58 ;  /* 0x0000003a00057c02 */ /* 0x000fe20008000f00 */
[----:B------:R4:W-:Y:S01]  /*13720*/  STL.64 [R1+0x80], R6 ;  /* 0x0000800601007387 */ /* 0x0009e20000100a00 */
[----:B------:R-:W-:Y:S01]  /*13730*/  R2UR UR58, R90 ;  /* 0x000000005a3a72ca */ /* 0x000fe200000e0000 */
[----:B------:R-:W-:Y:S01]  /*13740*/  VIADD R90, R94, 0x302 ;  /* 0x000003025e5a7836 */ /* 0x000fe20000000000 */
[----:B------:R-:W-:Y:S01]  /*13750*/  R2UR UR42, R88 ;  /* 0x00000000582a72ca */ /* 0x000fe200000e0000 */
[----:B------:R-:W-:Y:S01]  /*13760*/  IMAD.MOV.U32 R88, RZ, RZ, R91 ;  /* 0x000000ffff587224 */ /* 0x000fe200078e005b */
[----:B------:R-:W-:Y:S01]  /*13770*/  IADD3 R92, R94, 0x304, RZ ;  /* 0x000003045e5c7810 */ /* 0x000fe20007ffe0ff */
[----:B------:R-:W-:Y:S01]  /*13780*/  IMAD.MOV.U32 R91, RZ, RZ, 0x40000040 ;  /* 0x40000040ff5b7424 */ /* 0x000fe200078e00ff */
[----:B------:R-:W-:Y:S01]  /*13790*/  R2UR UR30, R90 ;  /* 0x000000005a1e72ca */ /* 0x000fe200000e0000 */
[-C--:B------:R-:W-:Y:S01]  /*137a0*/  FMUL.FTZ R26, R26, R4.reuse ;  /* 0x000000041a1a7220 */ /* 0x080fe20000410000 */
[----:B------:R-:W-:Y:S01]  /*137b0*/  R2UR UR38, R88 ;  /* 0x00000000582672ca */ /* 0x000fe200000e0000 */
[-C--:B------:R-:W-:Y:S01]  /*137c0*/  FMUL.FTZ R27, R27, R4.reuse ;  /* 0x000000041b1b7220 */ /* 0x080fe20000410000 */
[C---:B------:R-:W-:Y:S01]  /*137d0*/  IADD3 R88, R94.reuse, 0x300, RZ ;  /* 0x000003005e587810 */ /* 0x040fe20007ffe0ff */
[----:B----4-:R-:W4:Y:S01]  /*137e0*/  LDL.64 R6, [R1+0x18] ;  /* 0x0000180001067983 */ /* 0x010f220000100a00 */
[----:B------:R-:W-:Y:S01]  /*137f0*/  IADD3 R90, R94, 0x600, RZ ;  /* 0x000006005e5a7810 */ /* 0x000fe20007ffe0ff */
[-C--:B------:R-:W-:Y:S01]  /*13800*/  FMUL.FTZ R30, R30, R4.reuse ;  /* 0x000000041e1e7220 */ /* 0x080fe20000410000 */
[----:B------:R-:W-:Y:S01]  /*13810*/  R2UR UR34, R88 ;  /* 0x00000000582272ca */ /* 0x000fe200000e0000 */
[----:B------:R-:W-:Y:S01]  /*13820*/  VIADD R88, R94, 0x306 ;  /* 0x000003065e587836 */ /* 0x000fe20000000000 */
[----:B------:R-:W-:Y:S01]  /*13830*/  MOV R198, UR45 ;  /* 0x0000002d00c67c02 */ /* 0x000fe20008000f00 */
[-C--:B------:R-:W-:Y:S01]  /*13840*/  FMUL.FTZ R31, R31, R4.reuse ;  /* 0x000000041f1f7220 */ /* 0x080fe20000410000 */
[----:B01----:R-:W-:Y:S01]  /*13850*/  MOV R0, UR44 ;  /* 0x0000002c00007c02 */ /* 0x003fe20008000f00 */
[-C--:B------:R-:W-:Y:S01]  /*13860*/  FMUL.FTZ R34, R34, R4.reuse ;  /* 0x0000000422227220 */ /* 0x080fe20000410000 */
[----:B------:R-:W-:Y:S01]  /*13870*/  R2UR UR47, R89 ;  /* 0x00000000592f72ca */ /* 0x000fe200000e0000 */
[-C--:B------:R-:W-:Y:S01]  /*13880*/  FMUL.FTZ R35, R35, R4.reuse ;  /* 0x0000000423237220 */ /* 0x080fe20000410000 */
[----:B------:R-:W-:Y:S01]  /*13890*/  R2UR UR26, R92 ;  /* 0x000000005c1a72ca */ /* 0x000fe200000e0000 */
[----:B------:R-:W-:Y:S01]  /*138a0*/  VIADD R92, R94, 0x602 ;  /* 0x000006025e5c7836 */ /* 0x000fe20000000000 */
[----:B------:R-:W-:Y:S01]  /*138b0*/  R2UR UR22, R88 ;  /* 0x00000000581672ca */ /* 0x000fe200000e0000 */
[----:B------:R-:W-:Y:S01]  /*138c0*/  VIADD R88, R94, 0x604 ;  /* 0x000006045e587836 */ /* 0x000fe20000000000 */
[----:B------:R-:W-:Y:S01]  /*138d0*/  R2UR UR18, R90 ;  /* 0x000000005a1272ca */ /* 0x000fe200000e0000 */
[-C--:B------:R-:W-:Y:S01]  /*138e0*/  FMUL.FTZ R38, R38, R4.reuse ;  /* 0x0000000426267220 */ /* 0x080fe20000410000 */
[----:B------:R-:W-:Y:S01]  /*138f0*/  IADD3 R90, R94, 0x606, RZ ;  /* 0x000006065e5a7810 */ /* 0x000fe20007ffe0ff */
[-C--:B------:R-:W-:Y:S01]  /*13900*/  FMUL.FTZ R39, R39, R4.reuse ;  /* 0x0000000427277220 */ /* 0x080fe20000410000 */
[----:B------:R-:W-:Y:S01]  /*13910*/  MOV R3, UR59 ;  /* 0x0000003b00037c02 */ /* 0x000fe20008000f00 */
[-C--:B------:R-:W-:Y:S01]  /*13920*/  FMUL.FTZ R42, R42, R4.reuse ;  /* 0x000000042a2a7220 */ /* 0x080fe20000410000 */
[----:B------:R-:W-:Y:S01]  /*13930*/  R2UR UR43, R89 ;  /* 0x00000000592b72ca */ /* 0x000fe200000e0000 */
        /* <DEDUP_REMOVED lines=27> */
[----:B------:R-:W-:Y:S01]  /*13af0*/  MOV R196, UR41 ;  /* 0x0000002900c47c02 */ /* 0x000fe20008000f00 */
        /* <DEDUP_REMOVED lines=45> */
[----:B--2---:R-:W-:-:S02]  /*13dd0*/  R2UR UR44, R96 ;  /* 0x00000000602c72ca */ /* 0x004fc400000e0000 */
[----:B------:R-:W-:Y:S02]  /*13de0*/  R2UR UR45, R97 ;  /* 0x00000000612d72ca */ /* 0x000fe400000e0000 */
[----:B------:R-:W-:-:S11]  /*13df0*/  WARPGROUP.ARRIVE ;  /* 0x00000000000079c5 */ /* 0x000fd60000000000 */
[----:B------:R-:W-:Y:S01]  /*13e00*/  HGMMA.64x96x16.F32 R88, gdesc[UR44], RZ, !UPT, gsb0 ;  /* 0x016000002c5879f0 */ /* 0x000fe2000c0008ff */
[----:B---3--:R-:W-:Y:S02]  /*13e10*/  R2UR UR40, R10 ;  /* 0x000000000a2872ca */ /* 0x008fe400000e0000 */
[----:B------:R-:W-:Y:S02]  /*13e20*/  R2UR UR41, R11 ;  /* 0x000000000b2972ca */ /* 0x000fe400000e0000 */
[----:B------:R0:W5:Y:S01]  /*13e30*/  LDL.LU.64 R10, [R1+0x88] ;  /* 0x00008800010a7983 */ /* 0x0001620000300a00 */
[----:B------:R-:W-:Y:S02]  /*13e40*/  WARPGROUP.DEPBAR.LE gsb0, 0x0 ;  /* 0x00008000000079c5 */ /* 0x000fe40000010000 */
[----:B------:R-:W-:-:S08]  /*13e50*/  WARPGROUP.ARRIVE ;  /* 0x00000000000079c5 */ /* 0x000fd00000000000 */
[----:B------:R-:W-:Y:S01]  /*13e60*/  HGMMA.64x96x16.F32 R88, gdesc[UR40], R88, gsb0 ;  /* 0x01600000285879f0 */ /* 0x000fe20008000858 */
[----:B------:R-:W-:Y:S02]  /*13e70*/  R2UR UR41, R196 ;  /* 0x00000000c42972ca */ /* 0x000fe400000e0000 */
[----:B------:R-:W-:Y:S02]  /*13e80*/  R2UR UR40, R197 ;  /* 0x00000000c52872ca */ /* 0x000fe400000e0000 */
[----:B------:R-:W2:Y:S01]  /*13e90*/  LDL.64 R196, [R1+0x20] ;  /* 0x0000200001c47983 */ /* 0x000ea20000100a00 */
[----:B----4-:R-:W-:Y:S02]  /*13ea0*/  R2UR UR56, R6 ;  /* 0x00000000063872ca */ /* 0x010fe400000e0000 */
[----:B------:R-:W-:Y:S01]  /*13eb0*/  R2UR UR57, R7 ;  /* 0x00000000073972ca */ /* 0x000fe200000e0000 */
[----:B------:R-:W-:Y:S02]  /*13ec0*/  WARPGROUP.DEPBAR.LE gsb0, 0x0 ;  /* 0x00008000000079c5 */ /* 0x000fe40000010000 */
[----:B------:R-:W-:Y:S01]  /*13ed0*/  WARPGROUP.ARRIVE ;  /* 0x00000000000079c5 */ /* 0x000fe20000000000 */
[----:B------:R-:W-:Y:S01]  /*13ee0*/  FMUL.FTZ R87, R87, R4 ;  /* 0x0000000457577220 */ /* 0x000fe20000410000 */
[----:B--2---:R-:W-:-:S02]  /*13ef0*/  R2UR UR36, R196 ;  /* 0x00000000c42472ca */ /* 0x004fc400000e0000 */
[----:B------:R-:W-:Y:S02]  /*13f00*/  R2UR UR37, R197 ;  /* 0x00000000c52572ca */ /* 0x000fe400000e0000 */
[----:B------:R-:W2:Y:S11]  /*13f10*/  LDL.64 R196, [R1] ;  /* 0x0000000001c47983 */ /* 0x000eb60000100a00 */
[----:B------:R-:W-:Y:S01]  /*13f20*/  HGMMA.64x96x16.F32 R88, gdesc[UR36], R88, gsb0 ;  /* 0x01600000245879f0 */ /* 0x000fe20008000858 */
[----:B------:R-:W-:-:S02]  /*13f30*/  R2UR UR37, R194 ;  /* 0x00000000c22572ca */ /* 0x000fc400000e0000 */
[----:B------:R-:W-:Y:S02]  /*13f40*/  R2UR UR36, R195 ;  /* 0x00000000c32472ca */ /* 0x000fe400000e0000 */
[----:B------:R-:W3:Y:S04]  /*13f50*/  LDL.64 R194, [R1+0x8] ;  /* 0x0000080001c27983 */ /* 0x000ee80000100a00 */
[----:B------:R0:W5:Y:S01]  /*13f60*/  LDL.LU.64 R6, [R1+0x80] ;  /* 0x0000800001067983 */ /* 0x0001620000300a00 */
[----:B------:R-:W-:Y:S02]  /*13f70*/  WARPGROUP.DEPBAR.LE gsb0, 0x0 ;  /* 0x00008000000079c5 */ /* 0x000fe40000010000 */
[----:B------:R-:W-:-:S06]  /*13f80*/  WARPGROUP.ARRIVE ;  /* 0x00000000000079c5 */ /* 0x000fcc0000000000 */
[----:B------:R-:W-:Y:S01]  /*13f90*/  HGMMA.64x96x16.F32 R88, gdesc[UR56], R88, gsb0 ;  /* 0x01600000385879f0 */ /* 0x000fe20008000858 */
[----:B------:R-:W-:Y:S02]  /*13fa0*/  R2UR UR58, R5 ;  /* 0x00000000053a72ca */ /* 0x000fe400000e0000 */
[----:B------:R-:W4:Y:S01]  /*13fb0*/  LDL.64 R4, [R1+0x10] ;  /* 0x0000100001047983 */ /* 0x000f220000100a00 */
[----:B------:R-:W-:Y:S02]  /*13fc0*/  WARPGROUP.DEPBAR.LE gsb0, 0x0 ;  /* 0x00008000000079c5 */ /* 0x000fe40000010000 */
[----:B------:R-:W-:Y:S01]  /*13fd0*/  WARPGROUP.ARRIVE ;  /* 0x00000000000079c5 */ /* 0x000fe20000000000 */
[----:B---3--:R-:W-:Y:S02]  /*13fe0*/  R2UR UR28, R194 ;  /* 0x00000000c21c72ca */ /* 0x008fe400000e0000 */
[----:B------:R-:W-:Y:S02]  /*13ff0*/  R2UR UR29, R195 ;  /* 0x00000000c31d72ca */ /* 0x000fe400000e0000 */
[----:B----4-:R-:W-:-:S02]  /*14000*/  R2UR UR32, R4 ;  /* 0x00000000042072ca */ /* 0x010fc400000e0000 */
[----:B------:R-:W-:-:S13]  /*14010*/  R2UR UR33, R5 ;  /* 0x00000000052172ca */ /* 0x000fda00000e0000 */
[----:B------:R-:W-:Y:S01]  /*14020*/  HGMMA.64x96x16.F32 R88, gdesc[UR32], R88, gsb0 ;  /* 0x01600000205879f0 */ /* 0x000fe20008000858 */
[----:B--2---:R-:W-:Y:S02]  /*14030*/  R2UR UR24, R196 ;  /* 0x00000000c41872ca */ /* 0x004fe400000e0000 */
[----:B------:R-:W-:Y:S01]  /*14040*/  R2UR UR25, R197 ;  /* 0x00000000c51972ca */ /* 0x000fe200000e0000 */
[----:B------:R-:W-:Y:S02]  /*14050*/  WARPGROUP.DEPBAR.LE gsb0, 0x0 ;  /* 0x00008000000079c5 */ /* 0x000fe40000010000 */
[----:B------:R-:W-:-:S06]  /*14060*/  WARPGROUP.ARRIVE ;  /* 0x00000000000079c5 */ /* 0x000fcc0000000000 */
[----:B------:R-:W-:Y:S03]  /*14070*/  HGMMA.64x96x16.F32 R88, gdesc[UR28], R88, gsb0 ;  /* 0x016000001c5879f0 */ /* 0x000fe60008000858 */
[----:B------:R-:W-:Y:S02]  /*14080*/  WARPGROUP.DEPBAR.LE gsb0, 0x0 ;  /* 0x00008000000079c5 */ /* 0x000fe40000010000 */
[----:B------:R-:W-:-:S06]  /*14090*/  WARPGROUP.ARRIVE ;  /* 0x00000000000079c5 */ /* 0x000fcc0000000000 */
[----:B------:R-:W-:Y:S01]  /*140a0*/  HGMMA.64x96x16.F32 R88, gdesc[UR24], R88, gsb0 ;  /* 0x01600000185879f0 */ /* 0x000fe20008000858 */
[----:B------:R-:W-:Y:S01]  /*140b0*/  UMOV UR20, UR52 ;  /* 0x0000003400147c82 */ /* 0x000fe20008000000 */
[----:B------:R-:W-:Y:S01]  /*140c0*/  UMOV UR21, UR53 ;  /* 0x0000003500157c82 */ /* 0x000fe20008000000 */
[----:B------:R-:W-:Y:S02]  /*140d0*/  WARPGROUP.DEPBAR.LE gsb0, 0x0 ;  /* 0x00008000000079c5 */ /* 0x000fe40000010000 */
[----:B------:R-:W-:-:S06]  /*140e0*/  WARPGROUP.ARRIVE ;  /* 0x00000000000079c5 */ /* 0x000fcc0000000000 */
[----:B------:R-:W-:Y:S01]  /*140f0*/  HGMMA.64x96x16.F32 R88, gdesc[UR20], R88, gsb0 ;  /* 0x01600000145879f0 */ /* 0x000fe20008000858 */
[----:B------:R-:W-:Y:S01]  /*14100*/  UMOV UR16, UR48 ;  /* 0x0000003000107c82 */ /* 0x000fe20008000000 */
[----:B------:R-:W-:Y:S01]  /*14110*/  UMOV UR17, UR49 ;  /* 0x0000003100117c82 */ /* 0x000fe20008000000 */
[----:B------:R-:W-:Y:S02]  /*14120*/  R2UR UR45, R198 ;  /* 0x00000000c62d72ca */ /* 0x000fe400000e0000 */
[----:B------:R-:W-:Y:S01]  /*14130*/  R2UR UR44, R0 ;  /* 0x00000000002c72ca */ /* 0x000fe200000e0000 */
[----:B------:R-:W-:Y:S02]  /*14140*/  WARPGROUP.DEPBAR.LE gsb0, 0x0 ;  /* 0x00008000000079c5 */ /* 0x000fe40000010000 */
[----:B------:R-:W-:-:S06]  /*14150*/  WARPGROUP.ARRIVE ;  /* 0x00000000000079c5 */ /* 0x000fcc0000000000 */
[----:B------:R-:W-:Y:S04]  /*14160*/  HGMMA.64x96x16.F32 R88, gdesc[UR16], R88, gsb0 ;  /* 0x01600000105879f0 */ /* 0x000fe80008000858 */
[----:B------:R-:W-:Y:S01]  /*14170*/  UMOV UR12, UR44 ;  /* 0x0000002c000c7c82 */ /* 0x000fe20008000000 */
[----:B------:R-:W-:Y:S01]  /*14180*/  UMOV UR13, UR45 ;  /* 0x0000002d000d7c82 */ /* 0x000fe20008000000 */
        /* <DEDUP_REMOVED lines=10> */
[----:B------:R-:W-:Y:S01]  /*14230*/  R2UR UR38, R193 ;  /* 0x00000000c12672ca */ /* 0x000fe200000e0000 */
[----:B------:R-:W-:Y:S02]  /*14240*/  WARPGROUP.DEPBAR.LE gsb0, 0x0 ;  /* 0x00008000000079c5 */ /* 0x000fe40000010000 */
[----:B------:R-:W-:-:S06]  /*14250*/  WARPGROUP.ARRIVE ;  /* 0x00000000000079c5 */ /* 0x000fcc0000000000 */
[----:B------:R-:W-:Y:S01]  /*14260*/  HGMMA.64x96x16.F32 R88, gdesc[UR8], R88, gsb0 ;  /* 0x01600000085879f0 */ /* 0x000fe20008000858 */
[----:B------:R-:W-:Y:S02]  /*14270*/  R2UR UR59, R3 ;  /* 0x00000000033b72ca */ /* 0x000fe400000e0000 */
[----:B------:R-:W-:Y:S02]  /*14280*/  R2UR UR57, R20 ;  /* 0x00000000143972ca */ /* 0x000fe400000e0000 */
[----:B------:R-:W-:Y:S01]  /*14290*/  R2UR UR56, R21 ;  /* 0x00000000153872ca */ /* 0x000fe200000e0000 */
[----:B------:R-:W-:Y:S02]  /*142a0*/  WARPGROUP.DEPBAR.LE gsb0, 0x0 ;  /* 0x00008000000079c5 */ /* 0x000fe40000010000 */
[----:B0-----:R-:W-:-:S12]  /*142b0*/  @!P0 BRA `(.L_x_632) ;  /* 0x0000000000048947 */ /* 0x001fd80003800000 */
[----:B------:R-:W-:Y:S01]  /*142c0*/  BPT.TRAP 0x1 ;  /* 0x000000040000795c */ /* 0x000fe20000300000 */
.L_x_632:
[----:B-----5:R-:W-:Y:S01]  /*142d0*/  SHF.L.U32 R0, R10, 0x1f, RZ ;  /* 0x0000001f0a007819 */ /* 0x020fe200000006ff */
[----:B------:R-:W-:-:S04]  /*142e0*/  IMAD R20, R11, 0x8, R2 ;  /* 0x000000080b147824 */ /* 0x000fc800078e0202 */
[----:B------:R0:W1:Y:S01]  /*142f0*/  SYNCS.PHASECHK.TRANS64.TRYWAIT P1, [R20+URZ+0x2a850], R0 ;  /* 0x02a85000140075a7 */ /* 0x000062000802017f */
[----:B------:R-:W-:Y:S05]  /*14300*/  @!P0 BRA `(.L_x_633) ;  /* 0x0000000000048947 */ /* 0x000fea0003800000 */
[----:B------:R-:W-:Y:S01]  /*14310*/  BPT.TRAP 0x1 ;  /* 0x000000040000795c */ /* 0x000fe20000300000 */
.L_x_633:
[----:B------:R-:W-:Y:S04]  /*14320*/  BSSY B1, `(.L_x_634) ;  /* 0x0000004000017945 */ /* 0x000fe80003800000 */
[----:B-1----:R-:W-:Y:S05]  /*14330*/  @P1 BRA `(.L_x_635) ;  /* 0x0000000000081947 */ /* 0x002fea0003800000 */
[----:B------:R-:W1:Y:S02]  /*14340*/  SYNCS.PHASECHK.TRANS64.TRYWAIT P1, [R20+URZ+0x2a850], R0 ;  /* 0x02a85000140075a7 */ /* 0x000e64000802017f */
[----:B-1----:R-:W-:Y:S05]  /*14350*/  @!P1 BRA `(.L_x_636) ;  /* 0x000000cc00549947 */ /* 0x002fea0003800000 */
.L_x_635:
[----:B------:R-:W-:Y:S05]  /*14360*/  BSYNC B1 ;  /* 0x0000000000017941 */ /* 0x000fea0003800000 */
.L_x_634:
[----:B01----:R-:W-:Y:S01]  /*14370*/  VIADD R0, R2, 0x400 ;  /* 0x0000040002007836 */ /* 0x003fe20000000000 */
[----:B------:R-:W-:Y:S01]  /*14380*/  MOV R5, 0x40000040 ;  /* 0x4000004000057802 */ /* 0x000fe20000000f00 */
[----:B------:R-:W-:-:S03]  /*14390*/  WARPGROUP.ARRIVE ;  /* 0x00000000000079c5 */ /* 0x000fc60000000000 */
[----:B------:R-:W-:Y:S02]  /*143a0*/  SHF.R.U32.HI R0, RZ, 0x4, R0 ;  /* 0x00000004ff007819 */ /* 0x000fe40000011600 */
[----:B------:R-:W-:Y:S01]  /*143b0*/  R2UR UR7, R5 ;  /* 0x00000000050772ca */ /* 0x000fe200000e0000 */
[----:B------:R-:W-:Y:S01]  /*143c0*/  IMAD.MOV.U32 R5, RZ, RZ, 0x40000040 ;  /* 0x40000040ff057424 */ /* 0x000fe200078e00ff */
[----:B------:R-:W-:-:S04]  /*143d0*/  LOP3.LUT R0, R0, 0x3fff, RZ, 0xc0, !PT ;  /* 0x00003fff00007812 */ /* 0x000fc800078ec0ff */
[----:B------:R-:W-:-:S05]  /*143e0*/  LOP3.LUT R0, R0, 0x3000000, RZ, 0xfc, !PT ;  /* 0x0300000000007812 */ /* 0x000fca00078efcff */
[----:B------:R-:W-:Y:S02]  /*143f0*/  IMAD R4, R11, 0x600, R0 ;  /* 0x000006000b047824 */ /* 0x000fe400078e0200 */
[----:B------:R-:W-:Y:S02]  /*14400*/  IMAD.MOV.U32 R11, RZ, RZ, 0x40000040 ;  /* 0x40000040ff0b7424 */ /* 0x000fe400078e00ff */
[C---:B------:R-:W-:Y:S01]  /*14410*/  VIADD R10, R4.reuse, 0x80 ;  /* 0x00000080040a7836 */ /* 0x040fe20000000000 */
[----:B------:R-:W-:-:S13]  /*14420*/  R2UR UR6, R4 ;  /* 0x00000000040672ca */ /* 0x000fda00000e0000 */
[----:B------:R-:W-:Y:S01]  /*14430*/  HGMMA.64x128x16.F32 R24, R156, gdesc[UR4].tnspB, R24, gsb0 ;  /* 0x41e000049c187df0 */ /* 0x000fe20008000818 */
[----:B------:R-:W-:Y:S02]  /*14440*/  R2UR UR6, R10 ;  /* 0x000000000a0672ca */ /* 0x000fe400000e0000 */
[----:B------:R-:W-:Y:S01]  /*14450*/  R2UR UR7, R11 ;  /* 0x000000000b0772ca */ /* 0x000fe200000e0000 */
[----:B------:R-:W-:Y:S01]  /*14460*/  IMAD.MOV.U32 R11, RZ, RZ, 0x40000040 ;  /* 0x40000040ff0b7424 */ /* 0x000fe200078e00ff */
[----:B------:R-:W-:Y:S01]  /*14470*/  IADD3 R10, R4, 0x100, RZ ;  /* 0x00000100040a7810 */ /* 0x000fe20007ffe0ff */
[----:B------:R-:W-:Y:S02]  /*14480*/  WARPGROUP.DEPBAR.LE gsb0, 0x0 ;  /* 0x00008000000079c5 */ /* 0x000fe40000010000 */
[----:B------:R-:W-:-:S08]  /*14490*/  WARPGROUP.ARRIVE ;  /* 0x00000000000079c5 */ /* 0x000fd00000000000 */
[----:B------:R-:W-:Y:S01]  /*144a0*/  HGMMA.64x128x16.F32 R24, R136, gdesc[UR4].tnspB, R24, gsb0 ;  /* 0x41e0000488187df0 */ /* 0x000fe20008000818 */
[----:B------:R-:W-:Y:S01]  /*144b0*/  R2UR UR6, R10 ;  /* 0x000000000a0672ca */ /* 0x000fe200000e0000 */
[----:B------:R-:W-:Y:S01]  /*144c0*/  VIADD R10, R4, 0x180 ;  /* 0x00000180040a7836 */ /* 0x000fe20000000000 */
[----:B------:R-:W-:Y:S02]  /*144d0*/  R2UR UR7, R11 ;  /* 0x000000000b0772ca */ /* 0x000fe400000e0000 */
[----:B------:R-:W-:Y:S01]  /*144e0*/  MOV R11, 0x40000040 ;  /* 0x40000040000b7802 */ /* 0x000fe20000000f00 */
[----:B------:R-:W-:Y:S02]  /*144f0*/  WARPGROUP.DEPBAR.LE gsb0, 0x0 ;  /* 0x00008000000079c5 */ /* 0x000fe40000010000 */
[----:B------:R-:W-:-:S08]  /*14500*/  WARPGROUP.ARRIVE ;  /* 0x00000000000079c5 */ /* 0x000fd00000000000 */
[----:B------:R-:W-:Y:S01]  /*14510*/  HGMMA.64x128x16.F32 R24, R140, gdesc[UR4].tnspB, R24, gsb0 ;  /* 0x41e000048c187df0 */ /* 0x000fe20008000818 */
[----:B------:R-:W-:Y:S01]  /*14520*/  R2UR UR6, R10 ;  /* 0x000000000a0672ca */ /* 0x000fe200000e0000 */
[C---:B------:R-:W-:Y:S01]  /*14530*/  VIADD R10, R4.reuse, 0x200 ;  /* 0x00000200040a7836 */ /* 0x040fe20000000000 */
[----:B------:R-:W-:Y:S01]  /*14540*/  R2UR UR7, R11 ;  /* 0x000000000b0772ca */ /* 0x000fe200000e0000 */
[----:B------:R-:W-:Y:S01]  /*14550*/  IMAD.MOV.U32 R11, RZ, RZ, 0x40000040 ;  /* 0x40000040ff0b7424 */ /* 0x000fe200078e00ff */
[----:B------:R-:W-:Y:S01]  /*14560*/  IADD3 R4, R4, 0x280, RZ ;  /* 0x0000028004047810 */ /* 0x000fe20007ffe0ff */
[----:B------:R-:W-:Y:S02]  /*14570*/  WARPGROUP.DEPBAR.LE gsb0, 0x0 ;  /* 0x00008000000079c5 */ /* 0x000fe40000010000 */
[----:B------:R-:W-:-:S08]  /*14580*/  WARPGROUP.ARRIVE ;  /* 0x00000000000079c5 */ /* 0x000fd00000000000 */
[----:B------:R-:W-:Y:S01]  /*14590*/  HGMMA.64x128x16.F32 R24, R144, gdesc[UR4].tnspB, R24, gsb0 ;  /* 0x41e0000490187df0 */ /* 0x000fe20008000818 */
[----:B------:R-:W-:Y:S02]  /*145a0*/  R2UR UR6, R10 ;  /* 0x000000000a0672ca */ /* 0x000fe400000e0000 */
[----:B------:R-:W-:Y:S01]  /*145b0*/  R2UR UR7, R11 ;  /* 0x000000000b0772ca */ /* 0x000fe200000e0000 */
[----:B------:R-:W-:Y:S02]  /*145c0*/  WARPGROUP.DEPBAR.LE gsb0, 0x0 ;  /* 0x00008000000079c5 */ /* 0x000fe40000010000 */
[----:B------:R-:W-:-:S10]  /*145d0*/  WARPGROUP.ARRIVE ;  /* 0x00000000000079c5 */ /* 0x000fd40000000000 */
[----:B------:R-:W-:Y:S01]  /*145e0*/  HGMMA.64x128x16.F32 R24, R148, gdesc[UR4].tnspB, R24, gsb0 ;  /* 0x41e0000494187df0 */ /* 0x000fe20008000818 */
[----:B------:R-:W-:Y:S02]  /*145f0*/  R2UR UR6, R4 ;  /* 0x00000000040672ca */ /* 0x000fe400000e0000 */
[----:B------:R-:W-:Y:S01]  /*14600*/  R2UR UR7, R5 ;  /* 0x00000000050772ca */ /* 0x000fe200000e0000 */
[----:B------:R-:W-:Y:S02]  /*14610*/  WARPGROUP.DEPBAR.LE gsb0, 0x0 ;  /* 0x00008000000079c5 */ /* 0x000fe40000010000 */
[----:B------:R-:W-:-:S10]  /*14620*/  WARPGROUP.ARRIVE ;  /* 0x00000000000079c5 */ /* 0x000fd40000000000 */
[----:B------:R-:W-:Y:S03]  /*14630*/  HGMMA.64x128x16.F32 R24, R152, gdesc[UR4].tnspB, R24, gsb0 ;  /* 0x41e0000498187df0 */ /* 0x000fe60008000818 */
[----:B------:R-:W-:Y:S02]  /*14640*/  WARPGROUP.DEPBAR.LE gsb0, 0x0 ;  /* 0x00008000000079c5 */ /* 0x000fe40000010000 */
[----:B------:R-:W-:Y:S05]  /*14650*/  @!P0 BRA `(.L_x_637) ;  /* 0x0000000000048947 */ /* 0x000fea0003800000 */
[----:B------:R-:W-:Y:S01]  /*14660*/  BPT.TRAP 0x1 ;  /* 0x000000040000795c */ /* 0x000fe20000300000 */
.L_x_637:
        /* <DEDUP_REMOVED lines=52> */
[----:B------:R-:W0:Y:S04]  /*149b0*/  SHFL.BFLY PT, R4, R5, 0x1, 0x1f ;  /* 0x0c201f0005047f89 */ /* 0x000e2800000e0000 */
[----:B------:R-:W1:Y:S01]  /*149c0*/  SHFL.BFLY PT, R0, R3, 0x1, 0x1f ;  /* 0x0c201f0003007f89 */ /* 0x000e6200000e0000 */
[----:B0-----:R-:W-:Y:S02]  /*149d0*/  FMNMX.FTZ R5, R5, R4, !PT ;  /* 0x0000000405057209 */ /* 0x001fe40007810000 */
[----:B-1----:R-:W-:Y:S01]  /*149e0*/  FMNMX.FTZ R3, R3, R0, !PT ;  /* 0x0000000003037209 */ /* 0x002fe20007810000 */
[----:B------:R-:W-:Y:S02]  /*149f0*/  IMAD.U32 R0, RZ, RZ, UR38 ;  /* 0x00000026ff007e24 */ /* 0x000fe4000f8e00ff */
[----:B------:R-:W-:-:S02]  /*14a00*/  FADD.FTZ R9, -R5, R14 ;  /* 0x0000000e05097221 */ /* 0x000fc40000010100 */
[-C--:B------:R-:W-:Y:S01]  /*14a10*/  FMUL.FTZ R11, R5, R0.reuse ;  /* 0x00000000050b7220 */ /* 0x080fe20000410000 */
[----:B------:R-:W-:Y:S01]  /*14a20*/  FADD.FTZ R4, -R3, R13 ;  /* 0x0000000d03047221 */ /* 0x000fe20000010100 */
[-C--:B------:R-:W-:Y:S02]  /*14a30*/  FMUL.FTZ R9, R9, R0.reuse ;  /* 0x0000000009097220 */ /* 0x080fe40000410000 */
[-CC-:B------:R-:W-:Y:S01]  /*14a40*/  FFMA.FTZ R136, R96, R0.reuse, -R11.reuse ;  /* 0x0000000060887223 */ /* 0x180fe2000001080b */
[-CC-:B------:R-:W-:Y:S01]  /*14a50*/  FFMA.FTZ R96, R97, R0.reuse, -R11.reuse ;  /* 0x0000000061607223 */ /* 0x180fe2000001080b */
[-C--:B------:R-:W-:Y:S01]  /*14a60*/  FMUL.FTZ R97, R3, R0.reuse ;  /* 0x0000000003617220 */ /* 0x080fe20000410000 */
[-CC-:B------:R-:W-:Y:S01]  /*14a70*/  FFMA.FTZ R156, R88, R0.reuse, -R11.reuse ;  /* 0x00000000589c7223 */ /* 0x180fe2000001080b */
[-C--:B------:R-:W-:Y:S01]  /*14a80*/  FMUL.FTZ R4, R4, R0.reuse ;  /* 0x0000000004047220 */ /* 0x080fe20000410000 */
[-C--:B------:R-:W-:Y:S01]  /*14a90*/  FFMA.FTZ R137, R93, R0.reuse, -R11 ;  /* 0x000000005d897223 */ /* 0x080fe2000001080b */
[-C--:B------:R-:W-:Y:S01]  /*14aa0*/  FFMA.FTZ R157, R90, R0.reuse, -R97 ;  /* 0x000000005a9d7223 */ /* 0x080fe20000010861 */
[-CC-:B------:R-:W-:Y:S01]  /*14ab0*/  FFMA.FTZ R139, R89, R0.reuse, -R11.reuse ;  /* 0x00000000598b7223 */ /* 0x180fe2000001080b */
[-C--:B------:R-:W-:Y:S01]  /*14ac0*/  FFMA.FTZ R93, R101, R0.reuse, -R11 ;  /* 0x00000000655d7223 */ /* 0x080fe2000001080b */
[-C--:B------:R-:W-:Y:S01]  /*14ad0*/  FFMA.FTZ R101, R91, R0.reuse, -R97 ;  /* 0x000000005b657223 */ /* 0x080fe20000010861 */
[----:B------:R-:W-:Y:S01]  /*14ae0*/  MUFU.EX2 R9, R9 ;  /* 0x0000000900097308 */ /* 0x000fe20000000800 */
[-C--:B------:R-:W-:Y:S01]  /*14af0*/  FFMA.FTZ R158, R92, R0.reuse, -R11 ;  /* 0x000000005c9e7223 */ /* 0x080fe2000001080b */
[-C--:B------:R-:W-:Y:S01]  /*14b00*/  FFMA.FTZ R159, R94, R0.reuse, -R97 ;  /* 0x000000005e9f7223 */ /* 0x080fe20000010861 */
[-C--:B------:R-:W-:Y:S01]  /*14b10*/  FFMA.FTZ R138, R100, R0.reuse, -R11 ;  /* 0x00000000648a7223 */ /* 0x080fe2000001080b */
[-CC-:B------:R-:W-:Y:S01]  /*14b20*/  FFMA.FTZ R100, R95, R0.reuse, -R97.reuse ;  /* 0x000000005f647223 */ /* 0x180fe20000010861 */
[-CC-:B------:R-:W-:Y:S01]  /*14b30*/  FFMA.FTZ R91, R98, R0.reuse, -R97.reuse ;  /* 0x00000000625b7223 */ /* 0x180fe20000010861 */
[-CC-:B------:R-:W-:Y:S01]  /*14b40*/  FFMA.FTZ R98, R99, R0.reuse, -R97.reuse ;  /* 0x0000000063627223 */ /* 0x180fe20000010861 */
[-CC-:B------:R-:W-:Y:S01]  /*14b50*/  FFMA.FTZ R90, R102, R0.reuse, -R97.reuse ;  /* 0x00000000665a7223 */ /* 0x180fe20000010861 */
[----:B------:R-:W0:Y:S01]  /*14b60*/  MUFU.EX2 R156, R156 ;  /* 0x0000009c009c7308 */ /* 0x000e220000000800 */
[-CC-:B------:R-:W-:Y:S01]  /*14b70*/  FFMA.FTZ R141, R106, R0.reuse, -R97.reuse ;  /* 0x000000006a8d7223 */ /* 0x180fe20000010861 */
[-C--:B------:R-:W-:Y:S01]  /*14b80*/  FFMA.FTZ R95, R103, R0.reuse, -R97 ;  /* 0x00000000675f7223 */ /* 0x080fe20000010861 */
[-CC-:B------:R-:W-:Y:S01]  /*14b90*/  FFMA.FTZ R140, R104, R0.reuse, -R11.reuse ;  /* 0x00000000688c7223 */ /* 0x180fe2000001080b */
        /* <DEDUP_REMOVED lines=9> */
[----:B------:R-:W-:Y:S01]  /*14c30*/  IADD3 R99, R15, 0x2a840, RZ ;  /* 0x0002a8400f637810 */ /* 0x000fe20007ffe0ff */
[-C--:B------:R-:W-:Y:S01]  /*14c40*/  FFMA.FTZ R88, R113, R0.reuse, -R11 ;  /* 0x0000000071587223 */ /* 0x080fe2000001080b */
[-C--:B------:R-:W-:Y:S01]  /*14c50*/  FFMA.FTZ R103, R115, R0.reuse, -R97 ;  /* 0x0000000073677223 */ /* 0x080fe20000010861 */
[----:B------:R-:W1:Y:S01]  /*14c60*/  MUFU.EX2 R157, R157 ;  /* 0x0000009d009d7308 */ /* 0x000e620000000800 */
        /* <DEDUP_REMOVED lines=16> */
[----:B-1----:R-:W-:Y:S01]  /*14d70*/  FFMA.FTZ R6, R4, R6, R157 ;  /* 0x0000000604067223 */ /* 0x002fe2000001009d */
[----:B------:R-:W-:Y:S01]  /*14d80*/  PRMT R99, R183, 0x654, R99 ;  /* 0x00000654b7637816 */ /* 0x000fe20000000063 */
[-C--:B------:R-:W-:Y:S01]  /*14d90*/  FFMA.FTZ R153, R130, R0.reuse, -R97 ;  /* 0x0000000082997223 */ /* 0x080fe20000010861 */
[-CC-:B------:R-:W-:Y:S01]  /*14da0*/  FFMA.FTZ R10, R129, R0.reuse, -R11.reuse ;  /* 0x00000000810a7223 */ /* 0x180fe2000001080b */
[-C--:B------:R-:W-:Y:S01]  /*14db0*/  FFMA.FTZ R154, R132, R0.reuse, -R11 ;  /* 0x00000000849a7223 */ /* 0x080fe2000001080b */
[----:B------:R1:W-:Y:S01]  /*14dc0*/  SYNCS.ARRIVE.TRANS64.RED.A1T0 RZ, [R99+URZ], RZ ;  /* 0x000000ff63ff79a7 */ /* 0x0003e2000810043f */
[-C--:B------:R-:W-:Y:S01]  /*14dd0*/  FFMA.FTZ R155, R134, R0.reuse, -R97 ;  /* 0x00000000869b7223 */ /* 0x080fe20000010861 */
[----:B------:R-:W3:Y:S01]  /*14de0*/  MUFU.EX2 R158, R158 ;  /* 0x0000009e009e7308 */ /* 0x000ee20000000800 */
[----:B0-----:R-:W-:Y:S01]  /*14df0*/  FADD.FTZ R7, R139, R7 ;  /* 0x000000078b077221 */ /* 0x001fe20000010000 */
[-C--:B------:R-:W-:Y:S01]  /*14e00*/  FFMA.FTZ R11, R133, R0.reuse, -R11 ;  /* 0x00000000850b7223 */ /* 0x080fe2000001080b */
[-CC-:B-1----:R-:W-:Y:S01]  /*14e10*/  FFMA.FTZ R99, R131, R0.reuse, -R97.reuse ;  /* 0x0000000083637223 */ /* 0x182fe20000010861 */
[----:B------:R-:W-:-:S04]  /*14e20*/  FFMA.FTZ R97, R135, R0, -R97 ;  /* 0x0000000087617223 */ /* 0x000fc80000010861 */
[----:B------:R-:W0:Y:S01]  /*14e30*/  MUFU.EX2 R159, R159 ;  /* 0x0000009f009f7308 */ /* 0x000e220000000800 */
[----:B--2---:R-:W-:-:S07]  /*14e40*/  FADD.FTZ R106, R101, R6 ;  /* 0x00000006656a7221 */ /* 0x004fce0000010000 */
[----:B------:R-:W1:Y:S01]  /*14e50*/  MUFU.EX2 R137, R137 ;  /* 0x0000008900897308 */ /* 0x000e620000000800 */
[----:B---3--:R-:W-:-:S07]  /*14e60*/  FADD.FTZ R6, R158, R7 ;  /* 0x000000079e067221 */ /* 0x008fce0000010000 */
        /* <DEDUP_REMOVED lines=81> */
[----:B-1----:R-:W-:Y:S01]  /*15380*/  FADD.FTZ R106, R155, R7 ;  /* 0x000000079b6a7221 */ /* 0x002fe20000010000 */
[----:B--2---:R-:W-:-:S03]  /*15390*/  FADD.FTZ R7, R11, R6 ;  /* 0x000000060b077221 */ /* 0x004fc60000010000 */
[----:B0-----:R-:W-:Y:S01]  /*153a0*/  FADD.FTZ R6, R97, R106 ;  /* 0x0000006a61067221 */ /* 0x001fe20000010000 */
[----:B------:R-:W-:Y:S06]  /*153b0*/  @!P0 BRA `(.L_x_638) ;  /* 0x0000000000048947 */ /* 0x000fec0003800000 */
[----:B------:R-:W-:Y:S01]  /*153c0*/  BPT.TRAP 0x1 ;  /* 0x000000040000795c */ /* 0x000fe20000300000 */
.L_x_638:
[----:B------:R-:W-:Y:S01]  /*153d0*/  ISETP.GT.AND P1, PT, R12, R182, PT ;  /* 0x000000b60c00720c */ /* 0x000fe20003f24270 */
[----:B------:R-:W-:Y:S01]  /*153e0*/  VIADD R20, R20, 0x2a860 ;  /* 0x0002a86014147836 */ /* 0x000fe20000000000 */
[----:B------:R-:W-:Y:S01]  /*153f0*/  F2FP.F16.F32.PACK_AB R156, R139, R156 ;  /* 0x0000009c8b9c723e */ /* 0x000fe200000000ff */
[----:B------:R-:W-:Y:S01]  /*15400*/  VIADD R12, R12, 0xffffffff ;  /* 0xffffffff0c0c7836 */ /* 0x000fe20000000000 */
[----:B------:R-:W-:Y:S02]  /*15410*/  F2FP.F16.F32.PACK_AB R158, R137, R158 ;  /* 0x0000009e899e723e */ /* 0x000fe400000000ff */
[----:B------:R-:W-:Y:S02]  /*15420*/  PRMT R20, R183, 0x654, R20 ;  /* 0x00000654b7147816 */ /* 0x000fe40000000014 */
[----:B------:R-:W-:Y:S01]  /*15430*/  F2FP.F16.F32.PACK_AB R148, R14, R148 ;  /* 0x000000940e94723e */ /* 0x000fe200000000ff */
[----:B------:R-:W-:Y:S01]  /*15440*/  IMAD.MOV.U32 R14, RZ, RZ, R5 ;  /* 0x000000ffff0e7224 */ /* 0x000fe200078e0005 */
[----:B------:R0:W-:Y:S01]  /*15450*/  SYNCS.ARRIVE.TRANS64.RED.A1T0 RZ, [R20+URZ], RZ ;  /* 0x000000ff14ff79a7 */ /* 0x0001e2000810043f */
[----:B------:R-:W-:-:S02]  /*15460*/  F2FP.F16.F32.PACK_AB R150, R13, R150 ;  /* 0x000000960d96723e */ /* 0x000fc400000000ff */
[----:B------:R-:W-:Y:S01]  /*15470*/  F2FP.F16.F32.PACK_AB R152, R10, R152 ;  /* 0x000000980a98723e */ /* 0x000fe200000000ff */
[----:B------:R-:W-:Y:S01]  /*15480*/  IMAD.MOV.U32 R10, RZ, RZ, R181 ;  /* 0x000000ffff0a7224 */ /* 0x000fe200078e00b5 */
        /* <DEDUP_REMOVED lines=19> */
[----:B------:R-:W-:Y:S02]  /*155c0*/  MOV R13, R3 ;  /* 0x00000003000d7202 */ /* 0x000fe40000000f00 */
[----:B------:R-:W-:Y:S01]  /*155d0*/  MOV R11, R174 ;  /* 0x000000ae000b7202 */ /* 0x000fe20000000f00 */
[----:B0-----:R-:W-:Y:S06]  /*155e0*/  @P1 BRA `(.L_x_639) ;  /* 0xffffffdc00cc1947 */ /* 0x001fec000383ffff */
.L_x_626:
[----:B------:R-:W-:Y:S05]  /*155f0*/  BSYNC B0 ;  /* 0x0000000000007941 */ /* 0x000fea0003800000 */
.L_x_625:
        /* <DEDUP_REMOVED lines=67> */
.L_x_640:
[----:B------:R-:W-:Y:S01]  /*15a30*/  IMAD R4, R174, 0x8, R2 ;  /* 0x00000008ae047824 */ /* 0x000fe200078e0202 */
[----:B------:R-:W-:-:S04]  /*15a40*/  SHF.L.U32 R9, R181, 0x1f, RZ ;  /* 0x0000001fb5097819 */ /* 0x000fc800000006ff */
[----:B------:R0:W1:Y:S01]  /*15a50*/  SYNCS.PHASECHK.TRANS64.TRYWAIT P1, [R4+URZ+0x2a850], R9 ;  /* 0x02a85009040075a7 */ /* 0x000062000802017f */
[----:B------:R-:W-:Y:S05]  /*15a60*/  @!P0 BRA `(.L_x_641) ;  /* 0x0000000000048947 */ /* 0x000fea0003800000 */
[----:B------:R-:W-:Y:S01]  /*15a70*/  BPT.TRAP 0x1 ;  /* 0x000000040000795c */ /* 0x000fe20000300000 */
.L_x_641:
[----:B------:R-:W-:Y:S01]  /*15a80*/  VIADD R2, R2, 0x400 ;  /* 0x0000040002027836 */ /* 0x000fe20000000000 */
[----:B------:R-:W-:Y:S04]  /*15a90*/  BSSY B0, `(.L_x_642) ;  /* 0x0000008000007945 */ /* 0x000fe80003800000 */
[----:B------:R-:W-:-:S04]  /*15aa0*/  SHF.R.U32.HI R2, RZ, 0x4, R2 ;  /* 0x00000004ff027819 */ /* 0x000fc80000011602 */
[----:B------:R-:W-:-:S04]  /*15ab0*/  LOP3.LUT R2, R2, 0x3fff, RZ, 0xc0, !PT ;  /* 0x00003fff02027812 */ /* 0x000fc800078ec0ff */
[----:B------:R-:W-:-:S05]  /*15ac0*/  LOP3.LUT R11, R2, 0x3000000, RZ, 0xfc, !PT ;  /* 0x03000000020b7812 */ /* 0x000fca00078efcff */
[----:B------:R-:W-:Y:S01]  /*15ad0*/  IMAD R2, R174, 0x600, R11 ;  /* 0x00000600ae027824 */ /* 0x000fe200078e020b */
[----:B-1----:R-:W-:Y:S06]  /*15ae0*/  @P1 BRA `(.L_x_643) ;  /* 0x0000000000081947 */ /* 0x002fec0003800000 */
[----:B------:R-:W1:Y:S02]  /*15af0*/  SYNCS.PHASECHK.TRANS64.TRYWAIT P1, [R4+URZ+0x2a850], R9 ;  /* 0x02a85009040075a7 */ /* 0x000e64000802017f */
[----:B-1----:R-:W-:Y:S05]  /*15b00*/  @!P1 BRA `(.L_x_644) ;  /* 0x000000b4007c9947 */ /* 0x002fea0003800000 */
.L_x_643:
[----:B------:R-:W-:Y:S05]  /*15b10*/  BSYNC B0 ;  /* 0x0000000000007941 */ /* 0x000fea0003800000 */
.L_x_642:
[----:B01----:R-:W-:Y:S01]  /*15b20*/  IMAD.MOV.U32 R9, RZ, RZ, 0x40000040 ;  /* 0x40000040ff097424 */ /* 0x003fe200078e00ff */
[----:B------:R-:W-:Y:S01]  /*15b30*/  MOV R8, R2 ;  /* 0x0000000200087202 */ /* 0x000fe20000000f00 */
[----:B------:R-:W-:Y:S01]  /*15b40*/  WARPGROUP.ARRIVE ;  /* 0x00000000000079c5 */ /* 0x000fe20000000000 */
[----:B------:R-:W-:Y:S01]  /*15b50*/  IMAD.MOV.U32 R21, RZ, RZ, -0x800000 ;  /* 0xff800000ff157424 */ /* 0x000fe200078e00ff */
[----:B------:R-:W-:Y:S02]  /*15b60*/  MOV R20, 0xff800000 ;  /* 0xff80000000147802 */ /* 0x000fe40000000f00 */
[----:B------:R-:W-:Y:S01]  /*15b70*/  R2UR UR6, R8 ;  /* 0x00000000080672ca */ /* 0x000fe200000e0000 */
[----:B------:R-:W-:Y:S01]  /*15b80*/  VIADD R8, R2, 0x80 ;  /* 0x0000008002087836 */ /* 0x000fe20000000000 */
[----:B------:R-:W-:Y:S02]  /*15b90*/  R2UR UR7, R9 ;  /* 0x00000000090772ca */ /* 0x000fe400000e0000 */
[----:B------:R-:W-:-:S11]  /*15ba0*/  MOV R9, 0x40000040 ;  /* 0x4000004000097802 */ /* 0x000fd60000000f00 */
[----:B------:R-:W-:Y:S01]  /*15bb0*/  HGMMA.64x128x16.F32 R24, R156, gdesc[UR4].tnspB, R24, gsb0 ;  /* 0x41e000049c187df0 */ /* 0x000fe20008000818 */
[----:B------:R-:W-:Y:S01]  /*15bc0*/  R2UR UR6, R8 ;  /* 0x00000000080672ca */ /* 0x000fe200000e0000 */
[----:B------:R-:W-:Y:S01]  /*15bd0*/  VIADD R8, R2, 0x100 ;  /* 0x0000010002087836 */ /* 0x000fe20000000000 */
[----:B------:R-:W-:Y:S01]  /*15be0*/  R2UR UR7, R9 ;  /* 0x00000000090772ca */ /* 0x000fe200000e0000 */
[----:B------:R-:W-:Y:S01]  /*15bf0*/  IMAD.MOV.U32 R9, RZ, RZ, 0x40000040 ;  /* 0x40000040ff097424 */ /* 0x000fe200078e00ff */
[----:B------:R-:W-:Y:S02]  /*15c00*/  WARPGROUP.DEPBAR.LE gsb0, 0x0 ;  /* 0x00008000000079c5 */ /* 0x000fe40000010000 */
[----:B------:R-:W-:-:S09]  /*15c10*/  WARPGROUP.ARRIVE ;  /* 0x00000000000079c5 */ /* 0x000fd20000000000 */
        /* <DEDUP_REMOVED lines=16> */
[----:B------:R-:W-:Y:S01]  /*15d20*/  VIADD R8, R2, 0x280 ;  /* 0x0000028002087836 */ /* 0x000fe20000000000 */
[----:B------:R-:W-:Y:S01]  /*15d30*/  R2UR UR7, R9 ;  /* 0x00000000090772ca */ /* 0x000fe200000e0000 */
[----:B------:R-:W-:Y:S01]  /*15d40*/  IMAD.MOV.U32 R9, RZ, RZ, 0x40000040 ;  /* 0x40000040ff097424 */ /* 0x000fe200078e00ff */
[----:B------:R-:W0:Y:S01]  /*15d50*/  SHFL.BFLY PT, R2, R7, 0x2, 0x1f ;  /* 0x0c401f0007027f89 */ /* 0x000e2200000e0000 */
[----:B------:R-:W-:Y:S02]  /*15d60*/  WARPGROUP.DEPBAR.LE gsb0, 0x0 ;  /* 0x00008000000079c5 */ /* 0x000fe40000010000 */
[----:B------:R-:W-:-:S08]  /*15d70*/  WARPGROUP.ARRIVE ;  /* 0x00000000000079c5 */ /* 0x000fd00000000000 */
[----:B------:R-:W-:Y:S01]  /*15d80*/  HGMMA.64x128x16.F32 R24, R148, gdesc[UR4].tnspB, R24, gsb0 ;  /* 0x41e0000494187df0 */ /* 0x000fe20008000818 */
[----:B------:R-:W-:Y:S01]  /*15d90*/  R2UR UR6, R8 ;  /* 0x00000000080672ca */ /* 0x000fe200000e0000 */
[----:B0-----:R-:W-:Y:S01]  /*15da0*/  FADD.FTZ R8, R2, R7 ;  /* 0x0000000702087221 */ /* 0x001fe20000010000 */
[----:B------:R-:W-:Y:S01]  /*15db0*/  R2UR UR7, R9 ;  /* 0x00000000090772ca */ /* 0x000fe200000e0000 */
[----:B------:R-:W-:Y:S01]  /*15dc0*/  IMAD.MOV.U32 R2, RZ, RZ, RZ ;  /* 0x000000ffff027224 */ /* 0x000fe200078e00ff */
[----:B------:R-:W0:Y:S02]  /*15dd0*/  SHFL.BFLY PT, R9, R6, 0x2, 0x1f ;  /* 0x0c401f0006097f89 */ /* 0x000e2400000e0000 */
[----:B0-----:R-:W-:Y:S01]  /*15de0*/  FADD.FTZ R10, R9, R6 ;  /* 0x00000006090a7221 */ /* 0x001fe20000010000 */
[----:B------:R-:W-:Y:S01]  /*15df0*/  MOV R6, RZ ;  /* 0x000000ff00067202 */ /* 0x000fe20000000f00 */
[----:B------:R-:W0:Y:S04]  /*15e00*/  SHFL.BFLY PT, R9, R8, 0x1, 0x1f ;  /* 0x0c201f0008097f89 */ /* 0x000e2800000e0000 */
[----:B------:R-:W1:Y:S01]  /*15e10*/  SHFL.BFLY PT, R11, R10, 0x1, 0x1f ;  /* 0x0c201f000a0b7f89 */ /* 0x000e6200000e0000 */
[----:B0-----:R-:W-:Y:S01]  /*15e20*/  FADD.FTZ R12, R8, R9 ;  /* 0x00000009080c7221 */ /* 0x001fe20000010000 */
[----:B-1----:R-:W-:-:S04]  /*15e30*/  FADD.FTZ R11, R10, R11 ;  /* 0x0000000b0a0b7221 */ /* 0x002fc80000010000 */
[----:B------:R-:W-:Y:S02]  /*15e40*/  FSETP.NE.FTZ.AND P1, PT, R12, RZ, PT ;  /* 0x000000ff0c00720b */ /* 0x000fe40003f35000 */
[----:B------:R-:W-:-:S11]  /*15e50*/  FSETP.NE.FTZ.AND P2, PT, R11, RZ, PT ;  /* 0x000000ff0b00720b */ /* 0x000fd60003f55000 */
[----:B------:R-:W0:Y:S01]  /*15e60*/  @P1 MUFU.LG2 R7, R12 ;  /* 0x0000000c00071308 */ /* 0x000e220000000c00 */
[C---:B------:R-:W-:Y:S01]  /*15e70*/  @P1 FMUL.FTZ R8, R0.reuse, 0.69314718246459960938 ;  /* 0x3f31721800081820 */ /* 0x040fe20000410000 */
[----:B------:R-:W-:-:S06]  /*15e80*/  @P2 FMUL.FTZ R13, R0, 0.69314718246459960938 ;  /* 0x3f317218000d2820 */ /* 0x000fcc0000410000 */
        /* <DEDUP_REMOVED lines=9> */
[----:B------:R-:W-:Y:S03]  /*15f20*/  HGMMA.64x128x16.F32 R24, R152, gdesc[UR4].tnspB, R24, gsb0 ;  /* 0x41e0000498187df0 */ /* 0x000fe60008000818 */
[----:B------:R-:W-:Y:S02]  /*15f30*/  WARPGROUP.DEPBAR.LE gsb0, 0x0 ;  /* 0x00008000000079c5 */ /* 0x000fe40000010000 */
[----:B--23--:R-:W-:Y:S05]  /*15f40*/  @!P0 BRA `(.L_x_645) ;  /* 0x0000000000048947 */ /* 0x00cfea0003800000 */
[----:B------:R-:W-:Y:S01]  /*15f50*/  BPT.TRAP 0x1 ;  /* 0x000000040000795c */ /* 0x000fe20000300000 */
.L_x_645:
[----:B------:R-:W-:Y:S02]  /*15f60*/  VIADD R4, R4, 0x2a860 ;  /* 0x0002a86004047836 */ /* 0x000fe40000000000 */
[-C--:B------:R-:W-:Y:S01]  /*15f70*/  FMUL.FTZ R88, R24, R6.reuse ;  /* 0x0000000618587220 */ /* 0x080fe20000410000 */
[----:B------:R-:W-:Y:S02]  /*15f80*/  VIADD R174, R174, 0x1 ;  /* 0x00000001aeae7836 */ /* 0x000fe40000000000 */
[-C--:B------:R-:W-:Y:S01]  /*15f90*/  FMUL.FTZ R89, R25, R6.reuse ;  /* 0x0000000619597220 */ /* 0x080fe20000410000 */
[-C--:B------:R-:W-:Y:S01]  /*15fa0*/  FMUL.FTZ R90, R28, R6.reuse ;  /* 0x000000061c5a7220 */ /* 0x080fe20000410000 */
[----:B------:R-:W-:Y:S01]  /*15fb0*/  PRMT R4, R183, 0x654, R4 ;  /* 0x00000654b7047816 */ /* 0x000fe20000000004 */
[-C--:B------:R-:W-:Y:S01]  /*15fc0*/  FMUL.FTZ R91, R29, R6.reuse ;  /* 0x000000061d5b7220 */ /* 0x080fe20000410000 */
[----:B------:R-:W-:Y:S01]  /*15fd0*/  ISETP.NE.AND P1, PT, R174, 0x2, PT ;  /* 0x00000002ae00780c */ /* 0x000fe20003f25270 */
[-C--:B------:R-:W-:Y:S01]  /*15fe0*/  FMUL.FTZ R92, R32, R6.reuse ;  /* 0x00000006205c7220 */ /* 0x080fe20000410000 */
[----:B------:R1:W-:Y:S01]  /*15ff0*/  SYNCS.ARRIVE.TRANS64.RED.A1T0 RZ, [R4+URZ], RZ ;  /* 0x000000ff04ff79a7 */ /* 0x0003e2000810043f */
[-C--:B------:R-:W-:Y:S01]  /*16000*/  FMUL.FTZ R93, R33, R6.reuse ;  /* 0x00000006215d7220 */ /* 0x080fe20000410000 */
[----:B------:R-:W-:Y:S01]  /*16010*/  SEL R0, RZ, 0x1, P1 ;  /* 0x00000001ff007807 */ /* 0x000fe20000800000 */
        /* <DEDUP_REMOVED lines=27> */
[-C--:B0-----:R-:W-:Y:S01]  /*161d0*/  FMUL.FTZ R96, R26, R2.reuse ;  /* 0x000000021a607220 */ /* 0x081fe20000410000 */
        /* <DEDUP_REMOVED lines=31> */
[----:B------:R-:W-:-:S02]  /*163d0*/  LOP3.LUT R181, R181, R0, RZ, 0x3c, !PT ;  /* 0x00000000b5b57212 */ /* 0x000fc400078e3cff */
[----:B------:R-:W-:Y:S02]  /*163e0*/  IADD3 R191, R191, 0x1, RZ ;  /* 0x00000001bfbf7810 */ /* 0x000fe40007ffe0ff */
[----:B-1----:R-:W-:-:S07]  /*163f0*/  SEL R174, R174, RZ, P1 ;  /* 0x000000ffaeae7207 */ /* 0x002fce0000800000 */
.L_x_567:
[----:B------:R-:W1:Y:S08]  /*16400*/  S2UR UR4, SR_CgaCtaId ;  /* 0x00000000000479c3 */ /* 0x000e700000008800 */
[----:B------:R-:W-:Y:S01]  /*16410*/  BAR.SYNC.DEFER_BLOCKING 0x5, 0x180 ;  /* 0x0146000000007b1d */ /* 0x000fe20000010000 */
[----:B------:R-:W-:-:S05]  /*16420*/  MOV R2, 0x400 ;  /* 0x0000040000027802 */ /* 0x000fca0000000f00 */
[----:B------:R-:W-:Y:S01]  /*16430*/  BSSY B0, `(.L_x_646) ;  /* 0x00002db000007945 */ /* 0x000fe20003800000 */
[----:B-1----:R-:W-:-:S05]  /*16440*/  IMAD.U32 R183, RZ, RZ, UR4 ;  /* 0x00000004ffb77e24 */ /* 0x002fca000f8e00ff */
[----:B------:R-:W-:-:S05]  /*16450*/  LEA R2, R183, R2, 0x18 ;  /* 0x00000002b7027211 */ /* 0x000fca00078ec0ff */
[----:B------:R1:W2:Y:S01]  /*16460*/  LDS.128 R144, [R2+0x2a8d0] ;  /* 0x02a8d00002907984 */ /* 0x0002a20000000c00 */
[----:B------:R-:W-:Y:S06]  /*16470*/  BAR.ARV 0x4, 0x180 ;  /* 0x0106000000007b1d */ /* 0x000fec0000002000 */
[----:B------:R-:W-:Y:S05]  /*16480*/  @P0 BRA `(.L_x_647) ;  /* 0x00000020006c0947 */ /* 0x000fea0003800000 */
[----:B------:R-:W4:Y:S01]  /*16490*/  LDL R0, [R1+0x70] ;  /* 0x0000700001007983 */ /* 0x000f220000100800 */
[----:B------:R-:W0:Y:S01]  /*164a0*/  S2R R3, SR_SWINHI ;  /* 0x0000000000037919 */ /* 0x000e220000002f00 */
[----:B------:R-:W-:Y:S01]  /*164b0*/  F2FP.F16.F32.PACK_AB R32, R95, R94 ;  /* 0x0000005e5f20723e */ /* 0x000fe200000000ff */
[----:B------:R-:W-:Y:S01]  /*164c0*/  ULDC.64 UR6, c[0x0][0xc00] ;  /* 0x0003000000067ab9 */ /* 0x000fe20000000a00 */
[----:B------:R-:W-:Y:S01]  /*164d0*/  ULDC.64 UR4, c[0x0][0xc08] ;  /* 0x0003020000047ab9 */ /* 0x000fe20000000a00 */
[----:B------:R-:W2:Y:S01]  /*164e0*/  LDL R104, [R1+0x6c] ;  /* 0x00006c0001687983 */ /* 0x000ea20000100800 */
[----:B------:R-:W-:Y:S02]  /*164f0*/  MOV R72, R2 ;  /* 0x0000000200487202 */ /* 0x000fe40000000f00 */
[----:B0-----:R-:W-:Y:S01]  /*16500*/  MOV R73, R3 ;  /* 0x0000000300497202 */ /* 0x001fe20000000f00 */
[----:B------:R-:W-:Y:S02]  /*16510*/  BAR.SYNC.DEFER_BLOCKING 0x1, 0x100 ;  /* 0x0044000000007b1d */ /* 0x000fe40000010000 */
[----:B----4-:R-:W-:-:S03]  /*16520*/  IMAD.WIDE R8, R0, 0x2, R72 ;  /* 0x0000000200087825 */ /* 0x010fc600078e0248 */
[C---:B------:R-:W-:Y:S02]  /*16530*/  LOP3.LUT R3, R8.reuse, 0x380, RZ, 0xc0, !PT ;  /* 0x0000038008037812 */ /* 0x040fe400078ec0ff */
[C---:B------:R-:W-:Y:S02]  /*16540*/  IADD3 R11, P6, R8.reuse, 0x20, RZ ;  /* 0x00000020080b7810 */ /* 0x040fe40007fde0ff */
[----:B------:R-:W-:Y:S02]  /*16550*/  SHF.R.U64 R3, R3, 0x3, RZ ;  /* 0x0000000303037819 */ /* 0x000fe400000012ff */
[C---:B------:R-:W-:Y:S02]  /*16560*/  IADD3 R6, P5, R8.reuse, 0x40, RZ ;  /* 0x0000004008067810 */ /* 0x040fe40007fbe0ff */
[C---:B---3--:R-:W-:Y:S02]  /*16570*/  IADD3 R31, P4, R8.reuse, 0x60, RZ ;  /* 0x00000060081f7810 */ /* 0x048fe40007f9e0ff */
[----:B------:R-:W-:-:S02]  /*16580*/  IADD3 R33, P3, R8, 0x4000, RZ ;  /* 0x0000400008217810 */ /* 0x000fc40007f7e0ff */
[C---:B------:R-:W-:Y:S02]  /*16590*/  IADD3 R35, P2, R8.reuse, 0x4020, RZ ;  /* 0x0000402008237810 */ /* 0x040fe40007f5e0ff */
[C---:B------:R-:W-:Y:S02]  /*165a0*/  IADD3 R26, P1, R8.reuse, 0x4040, RZ ;  /* 0x00004040081a7810 */ /* 0x040fe40007f3e0ff */
[----:B------:R-:W-:Y:S02]  /*165b0*/  IADD3 R103, P0, R8, 0x4060, RZ ;  /* 0x0000406008677810 */ /* 0x000fe40007f1e0ff */
[----:B------:R-:W-:Y:S02]  /*165c0*/  LOP3.LUT R8, R3, R8, RZ, 0x3c, !PT ;  /* 0x0000000803087212 */ /* 0x000fe400078e3cff */
[----:B------:R-:W-:Y:S02]  /*165d0*/  LOP3.LUT R0, R11, 0x380, RZ, 0xc0, !PT ;  /* 0x000003800b007812 */ /* 0x000fe400078ec0ff */
[----:B------:R-:W-:-:S02]  /*165e0*/  LOP3.LUT R3, R6, 0x380, RZ, 0xc0, !PT ;  /* 0x0000038006037812 */ /* 0x000fc400078ec0ff */
[----:B------:R-:W-:Y:S02]  /*165f0*/  LOP3.LUT R10, R31, 0x380, RZ, 0xc0, !PT ;  /* 0x000003801f0a7812 */ /* 0x000fe400078ec0ff */
[----:B------:R-:W-:Y:S02]  /*16600*/  SHF.R.U64 R0, R0, 0x3, RZ ;  /* 0x0000000300007819 */ /* 0x000fe400000012ff */
[----:B------:R-:W-:Y:S02]  /*16610*/  SHF.R.U64 R3, R3, 0x3, RZ ;  /* 0x0000000303037819 */ /* 0x000fe400000012ff */
[----:B------:R-:W-:Y:S02]  /*16620*/  LOP3.LUT R14, R33, 0x380, RZ, 0xc0, !PT ;  /* 0x00000380210e7812 */ /* 0x000fe400078ec0ff */
[----:B------:R-:W-:Y:S02]  /*16630*/  SHF.R.U64 R10, R10, 0x3, RZ ;  /* 0x000000030a0a7819 */ /* 0x000fe400000012ff */
[----:B------:R-:W-:-:S02]  /*16640*/  LOP3.LUT R4, R0, R11, RZ, 0x3c, !PT ;  /* 0x0000000b00047212 */ /* 0x000fc400078e3cff */
[----:B------:R-:W-:Y:S02]  /*16650*/  LOP3.LUT R6, R3, R6, RZ, 0x3c, !PT ;  /* 0x0000000603067212 */ /* 0x000fe400078e3cff */
[----:B------:R-:W-:Y:S01]  /*16660*/  LOP3.LUT R0, R35, 0x380, RZ, 0xc0, !PT ;  /* 0x0000038023007812 */ /* 0x000fe200078ec0ff */
[--C-:B------:R-:W-:Y:S01]  /*16670*/  IMAD.X R5, RZ, RZ, R9.reuse, P6 ;  /* 0x000000ffff057224 */ /* 0x100fe200030e0609 */
[----:B------:R-:W-:Y:S01]  /*16680*/  SHF.R.U64 R14, R14, 0x3, RZ ;  /* 0x000000030e0e7819 */ /* 0x000fe200000012ff */
[--C-:B------:R-:W-:Y:S01]  /*16690*/  IMAD.X R13, RZ, RZ, R9.reuse, P4 ;  /* 0x000000ffff0d7224 */ /* 0x100fe200020e0609 */
[----:B------:R-:W-:Y:S01]  /*166a0*/  LOP3.LUT R3, R26, 0x380, RZ, 0xc0, !PT ;  /* 0x000003801a037812 */ /* 0x000fe200078ec0ff */
[--C-:B------:R-:W-:Y:S01]  /*166b0*/  IMAD.X R15, RZ, RZ, R9.reuse, P3 ;  /* 0x000000ffff0f7224 */ /* 0x100fe200018e0609 */
[-C--:B------:R-:W-:Y:S01]  /*166c0*/  IADD3.X R7, RZ, R9.reuse, RZ, P5, !PT ;  /* 0x00000009ff077210 */ /* 0x080fe20002ffe4ff */
[--C-:B------:R-:W-:Y:S01]  /*166d0*/  IMAD.X R27, RZ, RZ, R9.reuse, P1 ;  /* 0x000000ffff1b7224 */ /* 0x100fe200008e0609 */
[----:B------:R-:W-:Y:S01]  /*166e0*/  IADD3.X R25, RZ, R9, RZ, P2, !PT ;  /* 0x00000009ff197210 */ /* 0x000fe200017fe4ff */
[----:B------:R-:W-:Y:S01]  /*166f0*/  IMAD.X R29, RZ, RZ, R9, P0 ;  /* 0x000000ffff1d7224 */ /* 0x000fe200000e0609 */
[----:B------:R-:W-:-:S02]  /*16700*/  LOP3.LUT R12, R10, R31, RZ, 0x3c, !PT ;  /* 0x0000001f0a0c7212 */ /* 0x000fc400078e3cff */
[----:B------:R-:W-:Y:S02]  /*16710*/  MOV R30, R8 ;  /* 0x00000008001e7202 */ /* 0x000fe40000000f00 */
[----:B------:R-:W-:Y:S02]  /*16720*/  LOP3.LUT R28, R103, 0x380, RZ, 0xc0, !PT ;  /* 0x00000380671c7812 */ /* 0x000fe400078ec0ff */
[----:B------:R-:W-:Y:S02]  /*16730*/  F2FP.F16.F32.PACK_AB R8, R89, R88 ;  /* 0x000000585908723e */ /* 0x000fe400000000ff */
[----:B------:R-:W-:Y:S02]  /*16740*/  F2FP.F16.F32.PACK_AB R9, R97, R96 ;  /* 0x000000606109723e */ /* 0x000fe400000000ff */
[----:B------:R-:W-:Y:S02]  /*16750*/  F2FP.F16.F32.PACK_AB R10, R91, R90 ;  /* 0x0000005a5b0a723e */ /* 0x000fe400000000ff */
[----:B------:R-:W-:-:S02]  /*16760*/  F2FP.F16.F32.PACK_AB R11, R99, R98 ;  /* 0x00000062630b723e */ /* 0x000fc400000000ff */
[----:B------:R-:W-:Y:S02]  /*16770*/  SHF.R.U64 R0, R0, 0x3, RZ ;  /* 0x0000000300007819 */ /* 0x000fe400000012ff */
[----:B------:R-:W-:Y:S02]  /*16780*/  LOP3.LUT R14, R14, R33, RZ, 0x3c, !PT ;  /* 0x000000210e0e7212 */ /* 0x000fe400078e3cff */
[----:B------:R-:W-:Y:S02]  /*16790*/  SHF.R.U64 R3, R3, 0x3, RZ ;  /* 0x0000000303037819 */ /* 0x000fe400000012ff */
[----:B------:R-:W-:Y:S01]  /*167a0*/  SHF.R.U64 R28, R28, 0x3, RZ ;  /* 0x000000031c1c7819 */ /* 0x000fe200000012ff */
[----:B------:R0:W-:Y:S01]  /*167b0*/  STSM.16.M88.4 [R30], R8 ;  /* 0x000000081e007844 */ /* 0x0001e20000000200 */
[----:B------:R-:W-:Y:S02]  /*167c0*/  MOV R33, R4 ;  /* 0x0000000400217202 */ /* 0x000fe40000000f00 */
[----:B------:R-:W-:-:S02]  /*167d0*/  MOV R34, R6 ;  /* 0x0000000600227202 */ /* 0x000fc40000000f00 */
[----:B------:R-:W-:Y:S02]  /*167e0*/  LOP3.LUT R24, R0, R35, RZ, 0x3c, !PT ;  /* 0x0000002300187212 */ /* 0x000fe400078e3cff */
[----:B------:R-:W-:Y:S02]  /*167f0*/  F2FP.F16.F32.PACK_AB R4, R93, R92 ;  /* 0x0000005c5d04723e */ /* 0x000fe400000000ff */
[----:B------:R-:W-:Y:S02]  /*16800*/  F2FP.F16.F32.PACK_AB R5, R101, R100 ;  /* 0x000000646505723e */ /* 0x000fe400000000ff */
[----:B------:R-:W-:Y:S02]  /*16810*/  F2FP.F16.F32.PACK_AB R6, R37, R36 ;  /* 0x000000242506723e */ /* 0x000fe400000000ff */
[----:B------:R-:W-:Y:S02]  /*16820*/  F2FP.F16.F32.PACK_AB R7, R39, R38 ;  /* 0x000000262707723e */ /* 0x000fe400000000ff */
[----:B------:R-:W-:-:S02]  /*16830*/  LOP3.LUT R26, R3, R26, RZ, 0x3c, !PT ;  /* 0x0000001a031a7212 */ /* 0x000fc400078e3cff */
[----:B------:R-:W-:Y:S02]  /*16840*/  MOV R35, R12 ;  /* 0x0000000c00237202 */ /* 0x000fe40000000f00 */
[----:B------:R-:W-:Y:S02]  /*16850*/  MOV R0, R14 ;  /* 0x0000000e00007202 */ /* 0x000fe40000000f00 */
[----:B0-----:R-:W-:Y:S02]  /*16860*/  F2FP.F16.F32.PACK_AB R8, R41, R40 ;  /* 0x000000282908723e */ /* 0x001fe400000000ff */
[----:B------:R-:W-:Y:S02]  /*16870*/  F2FP.F16.F32.PACK_AB R9, R43, R42 ;  /* 0x0000002a2b09723e */ /* 0x000fe400000000ff */
[----:B------:R-:W-:Y:S02]  /*16880*/  F2FP.F16.F32.PACK_AB R10, R45, R44 ;  /* 0x0000002c2d0a723e */ /* 0x000fe400000000ff */
[----:B------:R-:W-:-:S02]  /*16890*/  F2FP.F16.F32.PACK_AB R11, R47, R46 ;  /* 0x0000002e2f0b723e */ /* 0x000fc400000000ff */
[----:B------:R-:W-:Y:S02]  /*168a0*/  LOP3.LUT R28, R28, R103, RZ, 0x3c, !PT ;  /* 0x000000671c1c7212 */ /* 0x000fe400078e3cff */
[----:B------:R-:W-:Y:S02]  /*168b0*/  F2FP.F16.F32.PACK_AB R12, R49, R48 ;  /* 0x00000030310c723e */ /* 0x000fe400000000ff */
[----:B------:R-:W-:Y:S02]  /*168c0*/  F2FP.F16.F32.PACK_AB R13, R51, R50 ;  /* 0x00000032330d723e */ /* 0x000fe400000000ff */
[----:B------:R-:W-:Y:S02]  /*168d0*/  F2FP.F16.F32.PACK_AB R14, R53, R52 ;  /* 0x00000034350e723e */ /* 0x000fe400000000ff */
[----:B------:R-:W-:Y:S01]  /*168e0*/  F2FP.F16.F32.PACK_AB R15, R55, R54 ;  /* 0x00000036370f723e */ /* 0x000fe200000000ff */
[----:B------:R0:W-:Y:S01]  /*168f0*/  STSM.16.M88.4 [R33], R4 ;  /* 0x0000000421007844 */ /* 0x0001e20000000200 */
[----:B------:R-:W-:-:S02]  /*16900*/  MOV R3, R24 ;  /* 0x0000001800037202 */ /* 0x000fc40000000f00 */
[----:B------:R-:W-:Y:S01]  /*16910*/  MOV R103, R26 ;  /* 0x0000001a00677202 */ /* 0x000fe20000000f00 */
[----:B------:R-:W-:Y:S01]  /*16920*/  STSM.16.M88.4 [R34], R8 ;  /* 0x0000000822007844 */ /* 0x000fe20000000200 */
[----:B------:R-:W-:Y:S02]  /*16930*/  F2FP.F16.F32.PACK_AB R24, R57, R56 ;  /* 0x000000383918723e */ /* 0x000fe400000000ff */
[----:B------:R-:W-:Y:S01]  /*16940*/  F2FP.F16.F32.PACK_AB R25, R59, R58 ;  /* 0x0000003a3b19723e */ /* 0x000fe200000000ff */
[----:B------:R3:W-:Y:S01]  /*16950*/  STSM.16.M88.4 [R35], R12 ;  /* 0x0000000c23007844 */ /* 0x0007e20000000200 */
[----:B------:R-:W-:Y:S02]  /*16960*/  F2FP.F16.F32.PACK_AB R26, R61, R60 ;  /* 0x0000003c3d1a723e */ /* 0x000fe400000000ff */
[----:B------:R-:W-:Y:S02]  /*16970*/  F2FP.F16.F32.PACK_AB R27, R63, R62 ;  /* 0x0000003e3f1b723e */ /* 0x000fe400000000ff */
[----:B------:R-:W-:-:S02]  /*16980*/  MOV R102, R28 ;  /* 0x0000001c00667202 */ /* 0x000fc40000000f00 */
[----:B------:R-:W-:Y:S02]  /*16990*/  F2FP.F16.F32.PACK_AB R28, R65, R64 ;  /* 0x00000040411c723e */ /* 0x000fe400000000ff */
[----:B------:R-:W-:Y:S02]  /*169a0*/  F2FP.F16.F32.PACK_AB R29, R67, R66 ;  /* 0x00000042431d723e */ /* 0x000fe400000000ff */
[----:B------:R-:W-:Y:S02]  /*169b0*/  F2FP.F16.F32.PACK_AB R30, R69, R68 ;  /* 0x00000044451e723e */ /* 0x000fe400000000ff */
[----:B------:R-:W-:Y:S02]  /*169c0*/  F2FP.F16.F32.PACK_AB R31, R71, R70 ;  /* 0x00000046471f723e */ /* 0x000fe400000000ff */
[----:B0-----:R-:W-:Y:S01]  /*169d0*/  F2FP.F16.F32.PACK_AB R33, R75, R74 ;  /* 0x0000004a4b21723e */ /* 0x001fe200000000ff */
[----:B---3--:R-:W0:Y:S01]  /*169e0*/  LDC.64 R14, c[0x0][0xba8] ;  /* 0x0002ea00ff0e7b82 */ /* 0x008e220000000a00 */
[----:B------:R-:W-:-:S02]  /*169f0*/  F2FP.F16.F32.PACK_AB R34, R77, R76 ;  /* 0x0000004c4d22723e */ /* 0x000fc400000000ff */
[----:B------:R-:W-:Y:S02]  /*16a00*/  F2FP.F16.F32.PACK_AB R35, R79, R78 ;  /* 0x0000004e4f23723e */ /* 0x000fe400000000ff */
[----:B------:R-:W-:Y:S02]  /*16a10*/  F2FP.F16.F32.PACK_AB R4, R81, R80 ;  /* 0x000000505104723e */ /* 0x000fe400000000ff */
[----:B------:R-:W-:Y:S02]  /*16a20*/  F2FP.F16.F32.PACK_AB R5, R83, R82 ;  /* 0x000000525305723e */ /* 0x000fe400000000ff */
[----:B------:R-:W-:Y:S02]  /*16a30*/  F2FP.F16.F32.PACK_AB R6, R85, R84 ;  /* 0x000000545506723e */ /* 0x000fe400000000ff */
[----:B------:R-:W-:Y:S01]  /*16a40*/  F2FP.F16.F32.PACK_AB R7, R87, R86 ;  /* 0x000000565707723e */ /* 0x000fe200000000ff */
[----:B------:R3:W-:Y:S04]  /*16a50*/  STSM.16.M88.4 [R0], R24 ;  /* 0x0000001800007844 */ /* 0x0007e80000000200 */
[----:B------:R-:W-:Y:S04]  /*16a60*/  STSM.16.M88.4 [R3], R28 ;  /* 0x0000001c03007844 */ /* 0x000fe80000000200 */
[----:B------:R-:W-:Y:S04]  /*16a70*/  STSM.16.M88.4 [R103], R32 ;  /* 0x0000002067007844 */ /* 0x000fe80000000200 */
[----:B------:R4:W-:Y:S01]  /*16a80*/  STSM.16.M88.4 [R102], R4 ;  /* 0x0000000466007844 */ /* 0x0009e20000000200 */
[----:B------:R-:W-:Y:S01]  /*16a90*/  BAR.SYNC.DEFER_BLOCKING 0x1, 0x100 ;  /* 0x0044000000007b1d */ /* 0x000fe20000010000 */
[----:B------:R-:W-:-:S04]  /*16aa0*/  ISETP.NE.U32.AND P0, PT, RZ, UR6, PT ;  /* 0x00000006ff007c0c */ /* 0x000fc8000bf05070 */
[----:B------:R-:W-:Y:S02]  /*16ab0*/  ISETP.NE.AND.EX P0, PT, RZ, UR7, PT, P0 ;  /* 0x00000007ff007c0c */ /* 0x000fe4000bf05300 */
[----:B------:R-:W-:Y:S02]  /*16ac0*/  IADD3 R8, P1, R189, UR6, RZ ;  /* 0x00000006bd087c10 */ /* 0x000fe4000ff3e0ff */
[----:B---3--:R-:W-:Y:S02]  /*16ad0*/  MOV R0, RZ ;  /* 0x000000ff00007202 */ /* 0x008fe40000000f00 */
[----:B------:R-:W-:Y:S01]  /*16ae0*/  IADD3.X R9, R190, UR7, RZ, P1, !PT ;  /* 0x00000007be097c10 */ /* 0x000fe20008ffe4ff */
[----:B------:R-:W-:Y:S01]  /*16af0*/  IMAD.MOV.U32 R24, RZ, RZ, 0x9b8 ;  /* 0x000009b8ff187424 */ /* 0x000fe200078e00ff */
[----:B----4-:R-:W3:Y:S05]  /*16b00*/  LDC R102, c[0x0][0xbe8] ;  /* 0x0002fa00ff667b82 */ /* 0x010eea0000000800 */
[----:B------:R-:W4:Y:S01]  /*16b10*/  @P0 LDG.E R0, desc[UR56][R8.64] ;  /* 0x0000003808000981 */ /* 0x000f22000c1e1900 */
[----:B------:R-:W-:-:S04]  /*16b20*/  ISETP.NE.U32.AND P1, PT, RZ, UR4, PT ;  /* 0x00000004ff007c0c */ /* 0x000fc8000bf25070 */
[----:B------:R-:W-:-:S13]  /*16b30*/  ISETP.NE.AND.EX P1, PT, RZ, UR5, PT, P1 ;  /* 0x00000005ff007c0c */ /* 0x000fda000bf25310 */
[----:B------:R-:W-:Y:S01]  /*16b40*/  @P1 IADD3 R4, P2, R189, UR4, RZ ;  /* 0x00000004bd041c10 */ /* 0x000fe2000ff5e0ff */
[----:B------:R-:W-:-:S03]  /*16b50*/  ULDC UR4, c[0x0][0xa88] ;  /* 0x0002a20000047ab9 */ /* 0x000fc60000000800 */
[----:B------:R-:W-:Y:S01]  /*16b60*/  @P1 IADD3.X R5, R190, UR5, RZ, P2, !PT ;  /* 0x00000005be051c10 */ /* 0x000fe200097fe4ff */
[----:B------:R-:W-:Y:S01]  /*16b70*/  IMAD.U32 R3, RZ, RZ, UR4 ;  /* 0x00000004ff037e24 */ /* 0x000fe2000f8e00ff */
[----:B------:R-:W-:Y:S01]  /*16b80*/  ISETP.NE.AND P2, PT, R187, RZ, PT ;  /* 0x000000ffbb00720c */ /* 0x000fe20003f45270 */
[----:B------:R-:W-:-:S03]  /*16b90*/  ULDC UR4, c[0x0][0xad4] ;  /* 0x0002b50000047ab9 */ /* 0x000fc60000000800 */
[----:B------:R-:W-:Y:S01]  /*16ba0*/  SEL R187, R187, UR4, P2 ;  /* 0x00000004bbbb7c07 */ /* 0x000fe20009000000 */
[----:B------:R1:W5:Y:S03]  /*16bb0*/  @P1 LDG.E R3, desc[UR56][R4.64] ;  /* 0x0000003804031981 */ /* 0x000366000c1e1900 */
[----:B------:R-:W-:-:S04]  /*16bc0*/  ISETP.GT.AND P3, PT, R187, 0x1, PT ;  /* 0x00000001bb00780c */ /* 0x000fc80003f64270 */
[----:B------:R-:W-:-:S04]  /*16bd0*/  SEL R24, R24, 0x978, P3 ;  /* 0x0000097818187807 */ /* 0x000fc80001800000 */
[----:B------:R-:W2:Y:S08]  /*16be0*/  LDC.64 R6, c[0x0][R24+0x220] ;  /* 0x0000880018067b82 */ /* 0x000eb00000000a00 */
[----:B------:R-:W0:Y:S01]  /*16bf0*/  LDC.64 R10, c[0x0][R24+0x218] ;  /* 0x00008600180a7b82 */ /* 0x000e220000000a00 */
[----:B---3--:R-:W-:-:S07]  /*16c00*/  ISETP.NE.AND P4, PT, R102, 0x1, PT ;  /* 0x000000016600780c */ /* 0x008fce0003f85270 */
[----:B------:R-:W3:Y:S01]  /*16c10*/  LDC.64 R12, c[0x0][R24+0x228] ;  /* 0x00008a00180c7b82 */ /* 0x000ee20000000a00 */
[----:B------:R-:W-:-:S07]  /*16c20*/  ISETP.NE.U32.AND P2, PT, RZ, UR6, PT ;  /* 0x00000006ff007c0c */ /* 0x000fce000bf45070 */
[----:B-1----:R1:W1:Y:S01]  /*16c30*/  LDC.64 R4, c[0x0][R24+0x210] ;  /* 0x0000840018047b82 */ /* 0x0022620000000a00 */
[----:B------:R-:W-:-:S07]  /*16c40*/  ISETP.NE.AND.EX P2, PT, RZ, UR7, PT, P2 ;  /* 0x00000007ff007c0c */ /* 0x000fce000bf45320 */
[----:B------:R-:W1:Y:S01]  /*16c50*/  @P4 LDC R26, c[0x0][0xbec] ;  /* 0x0002fb00ff1a4b82 */ /* 0x000e620000000800 */
[----:B------:R-:W-:-:S07]  /*16c60*/  SEL R188, R188, RZ, !P2 ;  /* 0x000000ffbcbc7207 */ /* 0x000fce0005000000 */
[----:B------:R-:W1:Y:S01]  /*16c70*/  @P4 LDC R33, c[0x0][0xbf0] ;  /* 0x0002fc00ff214b82 */ /* 0x000e620000000800 */
[----:B------:R-:W-:Y:S01]  /*16c80*/  SEL R25, R216, RZ, !P2 ;  /* 0x000000ffd8197207 */ /* 0x000fe20005000000 */
[----:B--2---:R-:W-:-:S06]  /*16c90*/  IMAD R7, R7, R188, RZ ;  /* 0x000000bc07077224 */ /* 0x004fcc00078e02ff */
[----:B0-----:R-:W0:Y:S01]  /*16ca0*/  @!P3 LDC R14, c[0x0][0xb50] ;  /* 0x0002d400ff0ebb82 */ /* 0x001e220000000800 */
[----:B------:R-:W-:Y:S01]  /*16cb0*/  IMAD R31, R6, R25, R7 ;  /* 0x00000019061f7224 */ /* 0x000fe200078e0207 */
[----:B------:R-:W-:Y:S01]  /*16cc0*/  LEA R25, R192, R104, 0x7 ;  /* 0x00000068c0197211 */ /* 0x000fe200078e38ff */
[----:B------:R-:W-:-:S05]  /*16cd0*/  IMAD.WIDE.U32 R6, R6, R188, RZ ;  /* 0x000000bc06067225 */ /* 0x000fca00078e00ff */
[----:B------:R-:W2:Y:S01]  /*16ce0*/  @!P3 LDC R15, c[0x0][0xb54] ;  /* 0x0002d500ff0fbb82 */ /* 0x000ea20000000800 */
[-C--:B------:R-:W-:Y:S02]  /*16cf0*/  IMAD R29, R11, R162.reuse, RZ ;  /* 0x000000a20b1d7224 */ /* 0x080fe400078e02ff */
[----:B------:R-:W-:Y:S01]  /*16d00*/  IMAD.WIDE.U32 R10, R10, R162, RZ ;  /* 0x000000a20a0a7225 */ /* 0x000fe200078e00ff */
[----:B------:R-:W-:-:S03]  /*16d10*/  SEL R27, R200, RZ, P3 ;  /* 0x000000ffc81b7207 */ /* 0x000fc60001800000 */
[----:B------:R-:W-:Y:S02]  /*16d20*/  IMAD.IADD R28, R11, 0x1, R29 ;  /* 0x000000010b1c7824 */ /* 0x000fe400078e021d */
[----:B------:R-:W-:Y:S01]  /*16d30*/  IMAD.IADD R11, R7, 0x1, R31 ;  /* 0x00000001070b7824 */ /* 0x000fe200078e021f */
[----:B------:R-:W-:Y:S01]  /*16d40*/  MOV R7, R25 ;  /* 0x0000001900077202 */ /* 0x000fe20000000f00 */
[-C--:B---3--:R-:W-:Y:S02]  /*16d50*/  IMAD R29, R13, R27.reuse, RZ ;  /* 0x0000001b0d1d7224 */ /* 0x088fe400078e02ff */
[----:B------:R-:W-:-:S04]  /*16d60*/  IMAD.WIDE.U32 R12, R12, R27, RZ ;  /* 0x0000001b0c0c7225 */ /* 0x000fc800078e00ff */
[----:B------:R-:W-:Y:S01]  /*16d70*/  IMAD.IADD R29, R13, 0x1, R29 ;  /* 0x000000010d1d7824 */ /* 0x000fe200078e021d */
[--C-:B----4-:R-:W-:Y:S01]  /*16d80*/  IADD3 R10, P2, P5, R6, R10, R0.reuse ;  /* 0x0000000a060a7210 */ /* 0x110fe20007d5e000 */
[----:B-1----:R-:W-:Y:S01]  /*16d90*/  @P4 IMAD.HI.U32 R6, R25, R26, RZ ;  /* 0x0000001a19064227 */ /* 0x002fe200078e00ff */
[----:B------:R-:W-:-:S04]  /*16da0*/  SHF.R.S32.HI R103, RZ, 0x1f, R0 ;  /* 0x0000001fff677819 */ /* 0x000fc80000011400 */
[----:B------:R-:W-:Y:S02]  /*16db0*/  @P4 SHF.R.U32.HI R7, RZ, R33, R6 ;  /* 0x00000021ff074219 */ /* 0x000fe40000011606 */
[----:B------:R-:W-:-:S03]  /*16dc0*/  IADD3.X R11, R11, R28, R103, P2, P5 ;  /* 0x0000001c0b0b7210 */ /* 0x000fc600017ea467 */
[--C-:B------:R-:W-:Y:S01]  /*16dd0*/  IMAD.MOV R24, RZ, RZ, -R7.reuse ;  /* 0x000000ffff187224 */ /* 0x100fe200078e0a07 */
[----:B------:R-:W-:Y:S02]  /*16de0*/  IADD3 R12, P2, P5, R7, R10, R12 ;  /* 0x0000000a070c7210 */ /* 0x000fe40007d5e00c */
[----:B------:R-:W-:Y:S01]  /*16df0*/  SHF.R.S32.HI R6, RZ, 0x1f, R7 ;  /* 0x0000001fff067819 */ /* 0x000fe20000011407 */
[----:B------:R-:W-:-:S03]  /*16e00*/  IMAD R7, R102, R24, R25 ;  /* 0x0000001866077224 */ /* 0x000fc600078e0219 */
[----:B------:R-:W-:Y:S01]  /*16e10*/  IADD3.X R13, R6, R11, R29, P2, P5 ;  /* 0x0000000b060d7210 */ /* 0x000fe200017ea41d */
[-C--:B------:R-:W-:Y:S01]  /*16e20*/  IMAD R5, R5, R7.reuse, RZ ;  /* 0x0000000705057224 */ /* 0x080fe200078e02ff */
[----:B------:R-:W-:Y:S01]  /*16e30*/  SHF.R.S32.HI R11, RZ, 0x1f, R7 ;  /* 0x0000001fff0b7819 */ /* 0x000fe20000011407 */
[----:B------:R-:W-:-:S04]  /*16e40*/  IMAD.WIDE.U32 R12, R4, R7, R12 ;  /* 0x00000007040c7225 */ /* 0x000fc800078e000c */
[----:B------:R-:W-:Y:S01]  /*16e50*/  IMAD R5, R4, R11, R5 ;  /* 0x0000000b04057224 */ /* 0x000fe200078e0205 */
[----:B0-----:R-:W-:-:S04]  /*16e60*/  LEA R14, P2, R12, R14, 0x2 ;  /* 0x0000000e0c0e7211 */ /* 0x001fc800078410ff */
[----:B------:R-:W-:-:S04]  /*16e70*/  IADD3 R4, R13, R5, RZ ;  /* 0x000000050d047210 */ /* 0x000fc80007ffe0ff */
[----:B--2---:R-:W-:Y:S01]  /*16e80*/  LEA.HI.X R15, R12, R15, R4, 0x2, P2 ;  /* 0x0000000f0c0f7211 */ /* 0x004fe200010f1404 */
[----:B------:R-:W-:Y:S06]  /*16e90*/  @P1 BRA `(.L_x_648) ;  /* 0x0000000000101947 */ /* 0x000fec0003800000 */
[----:B------:R-:W-:Y:S05]  /*16ea0*/  @!P0 BRA `(.L_x_648) ;  /* 0x00000000000c8947 */ /* 0x000fea0003800000 */
[----:B------:R-:W2:Y:S04]  /*16eb0*/  LDG.E R4, desc[UR56][R8.64] ;  /* 0x0000003808047981 */ /* 0x000ea8000c1e1900 */
[----:B-----5:R-:W2:Y:S02]  /*16ec0*/  LDG.E R3, desc[UR56][R8.64+0x4] ;  /* 0x0000043808037981 */ /* 0x020ea4000c1e1900 */
[----:B--2---:R-:W-:-:S07]  /*16ed0*/  IMAD.IADD R3, R3, 0x1, -R4 ;  /* 0x0000000103037824 */ /* 0x004fce00078e0a04 */
.L_x_648:
[----:B------:R-:W2:Y:S01]  /*16ee0*/  LDL R8, [R1+0x68] ;  /* 0x0000680001087983 */ /* 0x000ea20000100800 */
[----:B-----5:R-:W-:Y:S01]  /*16ef0*/  IMAD R3, R3, R102, RZ ;  /* 0x0000006603037224 */ /* 0x020fe200078e02ff */
[----:B------:R-:W-:Y:S02]  /*16f00*/  LOP3.LUT P0, RZ, R220, 0x3, RZ, 0xc0, !PT ;  /* 0x00000003dcff7812 */ /* 0x000fe4000780c0ff */
[----:B------:R-:W-:Y:S04]  /*16f10*/  SHFL.IDX PT, R4, R14, RZ, 0x1c1f ;  /* 0x001c1fff0e047589 */ /* 0x000fe800000e0000 */
[----:B------:R-:W0:Y:S04]  /*16f20*/  SHFL.IDX PT, R5, R15, RZ, 0x1c1f ;  /* 0x001c1fff0f057589 */ /* 0x000e2800000e0000 */
[----:B------:R-:W-:Y:S04]  /*16f30*/  SHFL.IDX PT, R6, R14, 0x1, 0x1c1f ;  /* 0x003c1f000e067f89 */ /* 0x000fe800000e0000 */
[----:B------:R-:W1:Y:S01]  /*16f40*/  SHFL.IDX PT, R7, R15, 0x1, 0x1c1f ;  /* 0x003c1f000f077f89 */ /* 0x000e6200000e0000 */
[----:B--2---:R-:W-:-:S05]  /*16f50*/  IMAD R8, R192, 0x80, R8 ;  /* 0x00000080c0087824 */ /* 0x004fca00078e0208 */
[C---:B------:R-:W-:Y:S02]  /*16f60*/  IADD3 R12, R8.reuse, 0x8, RZ ;  /* 0x00000008080c7810 */ /* 0x040fe40007ffe0ff */
[-C--:B------:R-:W-:Y:S02]  /*16f70*/  ISETP.GE.OR P1, PT, R8, R3.reuse, P0 ;  /* 0x000000030800720c */ /* 0x080fe40000726670 */
[----:B------:R-:W-:-:S11]  /*16f80*/  ISETP.GE.OR P0, PT, R12, R3, P0 ;  /* 0x000000030c00720c */ /* 0x000fd60000706670 */
[----:B0-----:R0:W-:Y:S04]  /*16f90*/  @!P1 ST.E desc[UR56][R4.64], R21 ;  /* 0x0000001504009985 */ /* 0x0011e8000c101938 */
[----:B-1----:R0:W-:Y:S01]  /*16fa0*/  @!P0 ST.E desc[UR56][R6.64], R20 ;  /* 0x0000001406008985 */ /* 0x0021e2000c101938 */
[----:B------:R-:W-:Y:S05]  /*16fb0*/  @P3 BRA `(.L_x_649) ;  /* 0x0000000800843947 */ /* 0x000fea0003800000 */
[----:B0-----:R-:W-:Y:S01]  /*16fc0*/  IMAD R5, R217, 0x40, R184 ;  /* 0x00000040d9057824 */ /* 0x001fe200078e02b8 */
[----:B------:R-:W0:Y:S01]  /*16fd0*/  @P4 LDC R49, c[0x0][0xbec] ;  /* 0x0002fb00ff314b82 */ /* 0x000e220000000800 */
[----:B------:R-:W-:Y:S02]  /*16fe0*/  ULDC.64 UR4, c[0x0][0xaa0] ;  /* 0x0002a80000047ab9 */ /* 0x000fe40000000a00 */
[----:B------:R-:W-:-:S05]  /*16ff0*/  IMAD.WIDE R72, R5, 0x2, R72 ;  /* 0x0000000205487825 */ /* 0x000fca00078e0248 */
[----:B------:R-:W1:Y:S01]  /*17000*/  @P4 LDC R51, c[0x0][0xbf0] ;  /* 0x0002fc00ff334b82 */ /* 0x000e620000000800 */
[C---:B------:R-:W-:Y:S01]  /*17010*/  IADD3 R9, P6, R72.reuse, 0x1000, RZ ;  /* 0x0000100048097810 */ /* 0x040fe20007fde0ff */
[----:B------:R-:W-:Y:S01]  /*17020*/  IMAD R103, R103, UR4, RZ ;  /* 0x0000000467677c24 */ /* 0x000fe2000f8e02ff */
[----:B------:R-:W-:Y:S01]  /*17030*/  IADD3 R13, P5, R72, 0x2000, RZ ;  /* 0x00002000480d7810 */ /* 0x000fe20007fbe0ff */
[----:B------:R-:W-:Y:S01]  /*17040*/  IMAD.WIDE.U32 R20, R0, UR4, RZ ;  /* 0x0000000400147c25 */ /* 0x000fe2000f8e00ff */
[----:B------:R-:W-:Y:S02]  /*17050*/  LOP3.LUT R8, R9, 0x380, RZ, 0xc0, !PT ;  /* 0x0000038009087812 */ /* 0x000fe400078ec0ff */
[----:B------:R-:W-:Y:S01]  /*17060*/  IADD3 R25, P3, R72, 0x3000, RZ ;  /* 0x0000300048197810 */ /* 0x000fe20007f7e0ff */
[----:B------:R-:W-:Y:S01]  /*17070*/  IMAD R103, R0, UR5, R103 ;  /* 0x0000000500677c24 */ /* 0x000fe2000f8e0267 */
[----:B------:R-:W-:Y:S01]  /*17080*/  SHF.R.U64 R8, R8, 0x3, RZ ;  /* 0x0000000308087819 */ /* 0x000fe200000012ff */
[----:B------:R-:W-:Y:S01]  /*17090*/  IMAD R45, R186, 0x20, R217 ;  /* 0x00000020ba2d7824 */ /* 0x000fe200078e02d9 */
[----:B------:R-:W-:Y:S01]  /*170a0*/  ULDC.64 UR4, c[0x0][0xae8] ;  /* 0x0002ba0000047ab9 */ /* 0x000fe20000000a00 */
[----:B------:R-:W-:-:S02]  /*170b0*/  IADD3 R29, P2, R72, 0x4000, RZ ;  /* 0x00004000481d7810 */ /* 0x000fc40007f5e0ff */
[----:B------:R-:W-:Y:S01]  /*170c0*/  IADD3 R21, R21, R103, RZ ;  /* 0x0000006715157210 */ /* 0x000fe20007ffe0ff */
[----:B------:R-:W-:Y:S01]  /*170d0*/  IMAD R44, R192, 0x80, R45 ;  /* 0x00000080c02c7824 */ /* 0x000fe200078e022d */
[----:B------:R-:W-:Y:S01]  /*170e0*/  LOP3.LUT R8, R8, R9, RZ, 0x3c, !PT ;  /* 0x0000000908087212 */ /* 0x000fe200078e3cff */
[----:B------:R-:W-:Y:S01]  /*170f0*/  IMAD.X R9, RZ, RZ, R73, P6 ;  /* 0x000000ffff097224 */ /* 0x000fe200030e0649 */
[----:B------:R-:W-:Y:S01]  /*17100*/  IADD3 R33, P1, R72, 0x5000, RZ ;  /* 0x0000500048217810 */ /* 0x000fe20007f3e0ff */
[----:B------:R-:W-:Y:S01]  /*17110*/  IMAD.WIDE.U32 R20, R162, UR4, R20 ;  /* 0x00000004a2147c25 */ /* 0x000fe2000f8e0014 */
[C---:B------:R-:W-:Y:S02]  /*17120*/  IADD3 R37, P0, R72.reuse, 0x6000, RZ ;  /* 0x0000600048257810 */ /* 0x040fe40007f1e0ff */
[----:B------:R-:W-:Y:S01]  /*17130*/  IADD3 R5, P6, R72, 0x7000, RZ ;  /* 0x0000700048057810 */ /* 0x000fe20007fde0ff */
[----:B0-----:R-:W-:Y:S01]  /*17140*/  @P4 IMAD.HI.U32 R0, R44, R49, RZ ;  /* 0x000000312c004227 */ /* 0x001fe200078e00ff */
[----:B------:R-:W-:Y:S01]  /*17150*/  SHF.R.S32.HI R47, RZ, 0x1f, R188 ;  /* 0x0000001fff2f7819 */ /* 0x000fe200000114bc */
[----:B------:R-:W5:Y:S01]  /*17160*/  LD.E.128 R8, desc[UR56][R8.64] ;  /* 0x0000003808087980 */ /* 0x000f62000c101d00 */
[----:B------:R-:W-:Y:S01]  /*17170*/  LOP3.LUT R12, R13, 0x380, RZ, 0xc0, !PT ;  /* 0x000003800d0c7812 */ /* 0x000fe200078ec0ff */
[----:B------:R-:W-:Y:S01]  /*17180*/  IMAD R21, R162, UR5, R21 ;  /* 0x00000005a2157c24 */ /* 0x000fe2000f8e0215 */
[----:B------:R-:W-:Y:S01]  /*17190*/  LOP3.LUT R24, R25, 0x380, RZ, 0xc0, !PT ;  /* 0x0000038019187812 */ /* 0x000fe200078ec0ff */
[----:B------:R-:W-:Y:S01]  /*171a0*/  ULDC.64 UR4, c[0x0][0xaf0] ;  /* 0x0002bc0000047ab9 */ /* 0x000fe20000000a00 */
[----:B------:R-:W-:Y:S01]  /*171b0*/  LOP3.LUT R28, R29, 0x380, RZ, 0xc0, !PT ;  /* 0x000003801d1c7812 */ /* 0x000fe200078ec0ff */
[----:B------:R-:W-:Y:S01]  /*171c0*/  IMAD.X R41, RZ, RZ, R73, P6 ;  /* 0x000000ffff297224 */ /* 0x000fe200030e0649 */
[----:B------:R-:W-:-:S02]  /*171d0*/  LOP3.LUT R32, R33, 0x380, RZ, 0xc0, !PT ;  /* 0x0000038021207812 */ /* 0x000fc400078ec0ff */
[----:B------:R-:W-:Y:S02]  /*171e0*/  LOP3.LUT R36, R37, 0x380, RZ, 0xc0, !PT ;  /* 0x0000038025247812 */ /* 0x000fe400078ec0ff */
[----:B------:R-:W-:Y:S02]  /*171f0*/  LOP3.LUT R4, R5, 0x380, RZ, 0xc0, !PT ;  /* 0x0000038005047812 */ /* 0x000fe400078ec0ff */
[----:B------:R-:W-:Y:S01]  /*17200*/  LOP3.LUT R7, R72, 0x380, RZ, 0xc0, !PT ;  /* 0x0000038048077812 */ /* 0x000fe200078ec0ff */
[----:B------:R-:W-:Y:S01]  /*17210*/  IMAD R47, R47, UR4, RZ ;  /* 0x000000042f2f7c24 */ /* 0x000fe2000f8e02ff */
[----:B------:R-:W-:Y:S02]  /*17220*/  MOV R45, R44 ;  /* 0x0000002c002d7202 */ /* 0x000fe40000000f00 */
[----:B------:R-:W-:Y:S02]  /*17230*/  SHF.R.U64 R12, R12, 0x3, RZ ;  /* 0x000000030c0c7819 */ /* 0x000fe400000012ff */
[----:B------:R-:W-:-:S02]  /*17240*/  SHF.R.U64 R24, R24, 0x3, RZ ;  /* 0x0000000318187819 */ /* 0x000fc400000012ff */
[----:B------:R-:W-:Y:S02]  /*17250*/  SHF.R.U64 R28, R28, 0x3, RZ ;  /* 0x000000031c1c7819 */ /* 0x000fe400000012ff */
[----:B------:R-:W-:Y:S02]  /*17260*/  SHF.R.U64 R32, R32, 0x3, RZ ;  /* 0x0000000320207819 */ /* 0x000fe400000012ff */
[----:B------:R-:W-:Y:S02]  /*17270*/  SHF.R.U64 R36, R36, 0x3, RZ ;  /* 0x0000000324247819 */ /* 0x000fe400000012ff */
[----:B-1----:R-:W-:Y:S02]  /*17280*/  @P4 SHF.R.U32.HI R45, RZ, R51, R0 ;  /* 0x00000033ff2d4219 */ /* 0x002fe40000011600 */
[----:B------:R-:W-:Y:S02]  /*17290*/  SHF.R.U64 R4, R4, 0x3, RZ ;  /* 0x0000000304047819 */ /* 0x000fe400000012ff */
[----:B------:R-:W-:Y:S01]  /*172a0*/  SHF.R.U64 R7, R7, 0x3, RZ ;  /* 0x0000000307077819 */ /* 0x000fe200000012ff */
[----:B------:R-:W-:Y:S01]  /*172b0*/  IMAD R47, R188, UR5, R47 ;  /* 0x00000005bc2f7c24 */ /* 0x000fe2000f8e022f */
[----:B------:R-:W-:Y:S01]  /*172c0*/  LOP3.LUT R12, R12, R13, RZ, 0x3c, !PT ;  /* 0x0000000d0c0c7212 */ /* 0x000fe200078e3cff */
[----:B------:R-:W-:Y:S01]  /*172d0*/  IMAD.WIDE.U32 R20, R188, UR4, R20 ;  /* 0x00000004bc147c25 */ /* 0x000fe2000f8e0014 */
[----:B------:R-:W-:Y:S01]  /*172e0*/  LOP3.LUT R24, R24, R25, RZ, 0x3c, !PT ;  /* 0x0000001918187212 */ /* 0x000fe200078e3cff */
[----:B------:R-:W-:Y:S01]  /*172f0*/  ULDC.64 UR4, c[0x0][0xae0] ;  /* 0x0002b80000047ab9 */ /* 0x000fe20000000a00 */
[----:B------:R-:W-:Y:S01]  /*17300*/  LOP3.LUT R28, R28, R29, RZ, 0x3c, !PT ;  /* 0x0000001d1c1c7212 */ /* 0x000fe200078e3cff */
[--C-:B------:R-:W-:Y:S01]  /*17310*/  IMAD.X R25, RZ, RZ, R73.reuse, P3 ;  /* 0x000000ffff197224 */ /* 0x100fe200018e0649 */
[----:B------:R-:W-:Y:S01]  /*17320*/  LOP3.LUT R32, R32, R33, RZ, 0x3c, !PT ;  /* 0x0000002120207212 */ /* 0x000fe200078e3cff */
[--C-:B------:R-:W-:Y:S01]  /*17330*/  IMAD.X R29, RZ, RZ, R73.reuse, P2 ;  /* 0x000000ffff1d7224 */ /* 0x100fe200010e0649 */
[----:B------:R-:W-:Y:S01]  /*17340*/  LOP3.LUT R36, R36, R37, RZ, 0x3c, !PT ;  /* 0x0000002524247212 */ /* 0x000fe200078e3cff */
[----:B------:R-:W-:Y:S01]  /*17350*/  IMAD.X R37, RZ, RZ, R73, P0 ;  /* 0x000000ffff257224 */ /* 0x000fe200000e0649 */
[--C-:B------:R-:W-:Y:S01]  /*17360*/  SHF.R.S32.HI R0, RZ, 0x1f, R45.reuse ;  /* 0x0000001fff007819 */ /* 0x100fe2000001142d */
[----:B------:R-:W-:Y:S01]  /*17370*/  IMAD.MOV R49, RZ, RZ, -R45 ;  /* 0x000000ffff317224 */ /* 0x000fe200078e0a2d */
[----:B------:R-:W-:-:S02]  /*17380*/  IADD3.X R13, RZ, R73, RZ, P5, !PT ;  /* 0x00000049ff0d7210 */ /* 0x000fc40002ffe4ff */
[----:B------:R-:W-:Y:S02]  /*17390*/  LOP3.LUT R40, R4, R5, RZ, 0x3c, !PT ;  /* 0x0000000504287212 */ /* 0x000fe400078e3cff */
[----:B------:R-:W-:Y:S01]  /*173a0*/  LOP3.LUT R72, R7, R72, RZ, 0x3c, !PT ;  /* 0x0000004807487212 */ /* 0x000fe200078e3cff */
[----:B------:R-:W-:Y:S01]  /*173b0*/  IMAD.IADD R21, R21, 0x1, R47 ;  /* 0x0000000115157824 */ /* 0x000fe200078e022f */
[----:B------:R-:W-:Y:S01]  /*173c0*/  IADD3.X R33, RZ, R73, RZ, P1, !PT ;  /* 0x00000049ff217210 */ /* 0x000fe20000ffe4ff */
[----:B------:R-:W-:Y:S01]  /*173d0*/  IMAD R0, R0, UR4, RZ ;  /* 0x0000000400007c24 */ /* 0x000fe2000f8e02ff */
[----:B------:R-:W5:Y:S01]  /*173e0*/  LD.E.128 R12, desc[UR56][R12.64] ;  /* 0x000000380c0c7980 */ /* 0x000f62000c101d00 */
[----:B------:R-:W-:-:S03]  /*173f0*/  IMAD R47, R102, R49, R44 ;  /* 0x00000031662f7224 */ /* 0x000fc600078e022c */
[----:B------:R0:W5:Y:S01]  /*17400*/  LD.E.128 R4, desc[UR56][R72.64] ;  /* 0x0000003848047980 */ /* 0x000162000c101d00 */
[----:B------:R-:W-:-:S03]  /*17410*/  IMAD R49, R45, UR5, R0 ;  /* 0x000000052d317c24 */ /* 0x000fc6000f8e0200 */
[----:B------:R-:W5:Y:S01]  /*17420*/  LD.E.128 R24, desc[UR56][R24.64] ;  /* 0x0000003818187980 */ /* 0x000f62000c101d00 */
[----:B------:R-:W-:-:S03]  /*17430*/  SHF.R.S32.HI R0, RZ, 0x1f, R47 ;  /* 0x0000001fff007819 */ /* 0x000fc6000001142f */
[----:B------:R-:W5:Y:S04]  /*17440*/  LD.E.128 R28, desc[UR56][R28.64] ;  /* 0x000000381c1c7980 */ /* 0x000f68000c101d00 */
[----:B------:R-:W5:Y:S04]  /*17450*/  LD.E.128 R32, desc[UR56][R32.64] ;  /* 0x0000003820207980 */ /* 0x000f68000c101d00 */
[----:B------:R-:W5:Y:S04]  /*17460*/  LD.E.128 R36, desc[UR56][R36.64] ;  /* 0x0000003824247980 */ /* 0x000f68000c101d00 */
[----:B------:R-:W5:Y:S01]  /*17470*/  LD.E.128 R40, desc[UR56][R40.64] ;  /* 0x0000003828287980 */ /* 0x000f62000c101d00 */
[----:B------:R-:W-:Y:S01]  /*17480*/  IMAD.WIDE.U32 R20, R45, UR4, R20 ;  /* 0x000000042d147c25 */ /* 0x000fe2000f8e0014 */
[----:B------:R-:W-:Y:S01]  /*17490*/  LEA R48, R192, R217, 0x7 ;  /* 0x000000d9c0307211 */ /* 0x000fe200078e38ff */
[----:B------:R-:W-:Y:S01]  /*174a0*/  ULDC.64 UR4, c[0x0][0xad8] ;  /* 0x0002b60000047ab9 */ /* 0x000fe20000000a00 */
[----:B------:R-:W-:Y:S01]  /*174b0*/  @!PT LDS RZ, [RZ] ;  /* 0x00000000fffff984 */ /* 0x000fe20000000800 */
[----:B------:R-:W-:Y:S01]  /*174c0*/  @!PT LDS RZ, [RZ] ;  /* 0x00000000fffff984 */ /* 0x000fe20000000800 */
[----:B------:R-:W-:Y:S01]  /*174d0*/  @!PT LDS RZ, [RZ] ;  /* 0x00000000fffff984 */ /* 0x000fe20000000800 */
[----:B------:R-:W-:Y:S01]  /*174e0*/  @!PT LDS RZ, [RZ] ;  /* 0x00000000fffff984 */ /* 0x000fe20000000800 */
[----:B------:R1:W-:Y:S06]  /*174f0*/  MEMBAR.ALL.CTA ;  /* 0x0000000000007992 */ /* 0x0003ec0000008000 */
[----:B-1----:R-:W1:Y:S01]  /*17500*/  FENCE.VIEW.ASYNC.S ;  /* 0x00000000000073c6 */ /* 0x002e620000000000 */
[----:B------:R-:W-:-:S02]  /*17510*/  IMAD.IADD R21, R21, 0x1, R49 ;  /* 0x0000000115157824 */ /* 0x000fc400078e0231 */
[----:B------:R-:W-:Y:S02]  /*17520*/  IMAD R44, R0, UR4, RZ ;  /* 0x00000004002c7c24 */ /* 0x000fe4000f8e02ff */
[C---:B------:R-:W-:Y:S02]  /*17530*/  VIADD R0, R48.reuse, 0x20 ;  /* 0x0000002030007836 */ /* 0x040fe40000000000 */
[C---:B------:R-:W-:Y:S02]  /*17540*/  IMAD R45, R47.reuse, UR5, R44 ;  /* 0x000000052f2d7c24 */ /* 0x040fe4000f8e022c */
[----:B------:R-:W-:Y:S01]  /*17550*/  IMAD.WIDE.U32 R20, R47, UR4, R20 ;  /* 0x000000042f147c25 */ /* 0x000fe2000f8e0014 */
[-C--:B------:R-:W-:Y:S01]  /*17560*/  ISETP.GE.AND P2, PT, R48, R3.reuse, PT ;  /* 0x000000033000720c */ /* 0x080fe20003f46270 */
[----:B------:R-:W-:Y:S01]  /*17570*/  ULDC.64 UR4, c[0x0][0xa80] ;  /* 0x0002a00000047ab9 */ /* 0x000fe20000000a00 */
[----:B------:R-:W-:Y:S01]  /*17580*/  ISETP.GE.AND P0, PT, R0, R3, PT ;  /* 0x000000030000720c */ /* 0x000fe20003f06270 */
[----:B------:R-:W-:Y:S01]  /*17590*/  IMAD.IADD R21, R21, 0x1, R45 ;  /* 0x0000000115157824 */ /* 0x000fe200078e022d */
[----:B------:R-:W-:-:S02]  /*175a0*/  IADD3 R0, R2, 0x2a820, RZ ;  /* 0x0002a82002007810 */ /* 0x000fc40007ffe0ff */
[----:B------:R-:W-:Y:S01]  /*175b0*/  LEA R46, P3, R20, UR4, 0x1 ;  /* 0x00000004142e7c11 */ /* 0x000fe2000f8608ff */
[----:B------:R-:W-:Y:S01]  /*175c0*/  VIADD R44, R48, 0x40 ;  /* 0x00000040302c7836 */ /* 0x000fe20000000000 */
[----:B------:R-:W-:Y:S02]  /*175d0*/  PRMT R0, RZ, 0x654, R0 ;  /* 0x00000654ff007816 */ /* 0x000fe40000000000 */
[----:B------:R-:W-:Y:S01]  /*175e0*/  LEA.HI.X R47, R20, UR5, R21, 0x1, P3 ;  /* 0x00000005142f7c11 */ /* 0x000fe200098f0c15 */
[----:B------:R-:W-:Y:S01]  /*175f0*/  BSSY B1, `(.L_x_650) ;  /* 0x0000011000017945 */ /* 0x000fe20003800000 */
[----:B------:R-:W-:Y:S01]  /*17600*/  ISETP.GE.AND P1, PT, R44, R3, PT ;  /* 0x000000032c00720c */ /* 0x000fe20003f26270 */
[----:B-1----:R1:W-:Y:S01]  /*17610*/  SYNCS.ARRIVE.TRANS64.RED.A1T0 RZ, [R0+URZ], RZ ;  /* 0x000000ff00ff79a7 */ /* 0x0023e2000810043f */
[----:B------:R0:W2:Y:S01]  /*17620*/  SHFL.IDX PT, R44, R46, RZ, 0x181f ;  /* 0x00181fff2e2c7589 */ /* 0x0000a200000e0000 */
[----:B------:R-:W-:Y:S02]  /*17630*/  SHF.R.S32.HI R104, RZ, 0x1f, R185 ;  /* 0x0000001fff687819 */ /* 0x000fe400000114b9 */
[----:B------:R-:W-:Y:S01]  /*17640*/  SHF.R.S32.HI R105, RZ, 0x1f, R184 ;  /* 0x0000001fff697819 */ /* 0x000fe200000114b8 */
[----:B-1----:R0:W1:Y:S01]  /*17650*/  SHFL.IDX PT, R0, R47, RZ, 0x181f ;  /* 0x00181fff2f007589 */ /* 0x00206200000e0000 */
[----:B------:R-:W-:Y:S06]  /*17660*/  @P2 BRA `(.L_x_651) ;  /* 0x0000000000242947 */ /* 0x000fec0003800000 */
[----:B------:R-:W-:Y:S02]  /*17670*/  ULDC UR4, c[0x0][0xac8] ;  /* 0x0002b20000047ab9 */ /* 0x000fe40000000800 */
[----:B------:R-:W-:Y:S02]  /*17680*/  ISETP.GE.AND P2, PT, R184, UR4, PT ;  /* 0x00000004b8007c0c */ /* 0x000fe4000bf46270 */
[----:B------:R-:W-:-:S11]  /*17690*/  ISETP.GE.AND P3, PT, R185, UR4, PT ;  /* 0x00000004b9007c0c */ /* 0x000fd6000bf66270 */
[CC--:B--2---:R-:W-:Y:S02]  /*176a0*/  @!P2 LEA R20, P4, R184.reuse, R44.reuse, 0x1 ;  /* 0x0000002cb814a211 */ /* 0x0c4fe400078808ff */
[C---:B------:R-:W-:Y:S02]  /*176b0*/  @!P3 LEA R44, P5, R185.reuse, R44, 0x1 ;  /* 0x0000002cb92cb211 */ /* 0x040fe400078a08ff */
[-C--:B-1----:R-:W-:Y:S02]  /*176c0*/  @!P2 LEA.HI.X R21, R184, R0.reuse, R105, 0x1, P4 ;  /* 0x00000000b815a211 */ /* 0x082fe400020f0c69 */
[----:B------:R-:W-:-:S03]  /*176d0*/  @!P3 LEA.HI.X R45, R185, R0, R104, 0x1, P5 ;  /* 0x00000000b92db211 */ /* 0x000fc600028f0c68 */
[----:B-----5:R3:W-:Y:S04]  /*176e0*/  @!P2 ST.E.128 desc[UR56][R20.64], R4 ;  /* 0x000000041400a985 */ /* 0x0207e8000c101d38 */
[----:B------:R3:W-:Y:S02]  /*176f0*/  @!P3 ST.E.128 desc[UR56][R44.64], R28 ;  /* 0x0000001c2c00b985 */ /* 0x0007e4000c101d38 */
.L_x_651:
[----:B------:R-:W-:Y:S05]  /*17700*/  BSYNC B1 ;  /* 0x0000000000017941 */ /* 0x000fea0003800000 */
.L_x_650:
[----:B-1----:R1:W4:Y:S01]  /*17710*/  SHFL.IDX PT, R0, R47, 0x1, 0x181f ;  /* 0x00381f002f007f89 */ /* 0x00232200000e0000 */
[----:B------:R-:W-:Y:S03]  /*17720*/  BSSY B1, `(.L_x_652) ;  /* 0x000000c000017945 */ /* 0x000fe60003800000 */
[----:B---3-5:R1:W3:Y:S01]  /*17730*/  SHFL.IDX PT, R6, R46, 0x1, 0x181f ;  /* 0x00381f002e067f89 */ /* 0x0282e200000e0000 */
[----:B------:R-:W-:Y:S05]  /*17740*/  @P0 BRA `(.L_x_653) ;  /* 0x0000000000240947 */ /* 0x000fea0003800000 */
[----:B------:R-:W-:Y:S02]  /*17750*/  ULDC UR4, c[0x0][0xac8] ;  /* 0x0002b20000047ab9 */ /* 0x000fe40000000800 */
[----:B------:R-:W-:Y:S02]  /*17760*/  ISETP.GE.AND P3, PT, R184, UR4, PT ;  /* 0x00000004b8007c0c */ /* 0x000fe4000bf66270 */
[----:B------:R-:W-:-:S11]  /*17770*/  ISETP.GE.AND P4, PT, R185, UR4, PT ;  /* 0x00000004b9007c0c */ /* 0x000fd6000bf86270 */
[CC--:B---3--:R-:W-:Y:S02]  /*17780*/  @!P3 LEA R4, P0, R184.reuse, R6.reuse, 0x1 ;  /* 0x00000006b804b211 */ /* 0x0c8fe400078008ff */
[C---:B------:R-:W-:Y:S02]  /*17790*/  @!P4 LEA R6, P2, R185.reuse, R6, 0x1 ;  /* 0x00000006b906c211 */ /* 0x040fe400078408ff */
[-C--:B----4-:R-:W-:Y:S02]  /*177a0*/  @!P3 LEA.HI.X R5, R184, R0.reuse, R105, 0x1, P0 ;  /* 0x00000000b805b211 */ /* 0x090fe400000f0c69 */
[----:B------:R-:W-:-:S03]  /*177b0*/  @!P4 LEA.HI.X R7, R185, R0, R104, 0x1, P2 ;  /* 0x00000000b907c211 */ /* 0x000fc600010f0c68 */
[----:B------:R3:W-:Y:S04]  /*177c0*/  @!P3 ST.E.128 desc[UR56][R4.64], R8 ;  /* 0x000000080400b985 */ /* 0x0007e8000c101d38 */
[----:B------:R3:W-:Y:S02]  /*177d0*/  @!P4 ST.E.128 desc[UR56][R6.64], R32 ;  /* 0x000000200600c985 */ /* 0x0007e4000c101d38 */
.L_x_653:
[----:B------:R-:W-:Y:S05]  /*177e0*/  BSYNC B1 ;  /* 0x0000000000017941 */ /* 0x000fea0003800000 */
.L_x_652:
[----:B----4-:R4:W0:Y:S01]  /*177f0*/  SHFL.IDX PT, R0, R47, 0x2, 0x181f ;  /* 0x00581f002f007f89 */ /* 0x01082200000e0000 */
[----:B------:R-:W-:Y:S03]  /*17800*/  BSSY B1, `(.L_x_654) ;  /* 0x000000c000017945 */ /* 0x000fe60003800000 */
[----:B---3--:R4:W3:Y:S01]  /*17810*/  SHFL.IDX PT, R6, R46, 0x2, 0x181f ;  /* 0x00581f002e067f89 */ /* 0x0088e200000e0000 */
[----:B------:R-:W-:Y:S05]  /*17820*/  @P1 BRA `(.L_x_655) ;  /* 0x0000000000241947 */ /* 0x000fea0003800000 */
[----:B------:R-:W-:Y:S02]  /*17830*/  ULDC UR4, c[0x0][0xac8] ;  /* 0x0002b20000047ab9 */ /* 0x000fe40000000800 */
[----:B------:R-:W-:Y:S02]  /*17840*/  ISETP.GE.AND P2, PT, R184, UR4, PT ;  /* 0x00000004b8007c0c */ /* 0x000fe4000bf46270 */
[----:B------:R-:W-:-:S11]  /*17850*/  ISETP.GE.AND P3, PT, R185, UR4, PT ;  /* 0x00000004b9007c0c */ /* 0x000fd6000bf66270 */
[CC--:B---3--:R-:W-:Y:S02]  /*17860*/  @!P2 LEA R4, P0, R184.reuse, R6.reuse, 0x1 ;  /* 0x00000006b804a211 */ /* 0x0c8fe400078008ff */
[C---:B------:R-:W-:Y:S02]  /*17870*/  @!P3 LEA R6, P1, R185.reuse, R6, 0x1 ;  /* 0x00000006b906b211 */ /* 0x040fe400078208ff */
[-C--:B0-----:R-:W-:Y:S02]  /*17880*/  @!P2 LEA.HI.X R5, R184, R0.reuse, R105, 0x1, P0 ;  /* 0x00000000b805a211 */ /* 0x081fe400000f0c69 */
[----:B------:R-:W-:-:S03]  /*17890*/  @!P3 LEA.HI.X R7, R185, R0, R104, 0x1, P1 ;  /* 0x00000000b907b211 */ /* 0x000fc600008f0c68 */
[----:B------:R0:W-:Y:S04]  /*178a0*/  @!P2 ST.E.128 desc[UR56][R4.64], R12 ;  /* 0x0000000c0400a985 */ /* 0x0001e8000c101d38 */
[----:B------:R0:W-:Y:S02]  /*178b0*/  @!P3 ST.E.128 desc[UR56][R6.64], R36 ;  /* 0x000000240600b985 */ /* 0x0001e4000c101d38 */
.L_x_655:
[----:B------:R-:W-:Y:S05]  /*178c0*/  BSYNC B1 ;  /* 0x0000000000017941 */ /* 0x000fea0003800000 */
.L_x_654:
[----:B0-----:R-:W-:Y:S01]  /*178d0*/  IADD3 R0, R48, 0x60, RZ ;  /* 0x0000006030007810 */ /* 0x001fe20007ffe0ff */
[----:B-1--4-:R-:W0:Y:S03]  /*178e0*/  SHFL.IDX PT, R47, R47, 0x3, 0x181f ;  /* 0x00781f002f2f7f89 */ /* 0x012e2600000e0000 */
[----:B------:R-:W-:Y:S01]  /*178f0*/  ISETP.GE.AND P0, PT, R0, R3, PT ;  /* 0x000000030000720c */ /* 0x000fe20003f06270 */
[----:B------:R-:W1:-:S12]  /*17900*/  SHFL.IDX PT, R46, R46, 0x3, 0x181f ;  /* 0x00781f002e2e7f89 */ /* 0x000e5800000e0000 */
[----:B------:R-:W-:Y:S05]  /*17910*/  @P0 BRA `(.L_x_656) ;  /* 0x0000001800300947 */ /* 0x000fea0003800000 */
[----:B------:R-:W-:Y:S02]  /*17920*/  ULDC UR4, c[0x0][0xac8] ;  /* 0x0002b20000047ab9 */ /* 0x000fe40000000800 */
[----:B------:R-:W-:-:S13]  /*17930*/  ISETP.GE.AND P1, PT, R184, UR4, PT ;  /* 0x00000004b8007c0c */ /* 0x000fda000bf26270 */
[----:B-1----:R-:W-:-:S04]  /*17940*/  @!P1 LEA R4, P0, R184, R46, 0x1 ;  /* 0x0000002eb8049211 */ /* 0x002fc800078008ff */
[----:B0-----:R-:W-:Y:S02]  /*17950*/  @!P1 LEA.HI.X R5, R184, R47, R105, 0x1, P0 ;  /* 0x0000002fb8059211 */ /* 0x001fe400000f0c69 */
[----:B------:R-:W-:-:S03]  /*17960*/  ISETP.GE.AND P0, PT, R185, UR4, PT ;  /* 0x00000004b9007c0c */ /* 0x000fc6000bf06270 */
[----:B------:R0:W-:Y:S10]  /*17970*/  @!P1 ST.E.128 desc[UR56][R4.64], R24 ;  /* 0x0000001804009985 */ /* 0x0001f4000c101d38 */
[----:B------:R-:W-:Y:S05]  /*17980*/  @P0 BRA `(.L_x_656) ;  /* 0x0000001800140947 */ /* 0x000fea0003800000 */
[----:B0-----:R-:W-:-:S04]  /*17990*/  LEA R4, P0, R185, R46, 0x1 ;  /* 0x0000002eb9047211 */ /* 0x001fc800078008ff */
[----:B------:R-:W-:-:S05]  /*179a0*/  LEA.HI.X R5, R185, R47, R104, 0x1, P0 ;  /* 0x0000002fb9057211 */ /* 0x000fca00000f0c68 */
[----:B------:R0:W-:Y:S01]  /*179b0*/  ST.E.128 desc[UR56][R4.64], R40 ;  /* 0x0000002804007985 */ /* 0x0001e2000c101d38 */
[----:B------:R-:W-:Y:S05]  /*179c0*/  BRA `(.L_x_656) ;  /* 0x0000001800047947 */ /* 0x000fea0003800000 */
.L_x_649:
[----:B0-----:R-:W0:Y:S01]  /*179d0*/  @P4 LDC R6, c[0x0][0xbec] ;  /* 0x0002fb00ff064b82 */ /* 0x001e220000000800 */
[----:B------:R-:W-:Y:S01]  /*179e0*/  ULDC.64 UR4, c[0x0][0xb08] ;  /* 0x0002c20000047ab9 */ /* 0x000fe20000000a00 */
[----:B------:R-:W-:Y:S01]  /*179f0*/  SHF.R.S32.HI R7, RZ, 0x1f, R188 ;  /* 0x0000001fff077819 */ /* 0x000fe200000114bc */
[----:B------:R-:W-:Y:S01]  /*17a00*/  IMAD R103, R103, UR4, RZ ;  /* 0x0000000467677c24 */ /* 0x000fe2000f8e02ff */
[----:B------:R-:W-:Y:S01]  /*17a10*/  ULDC.64 UR6, c[0x0][0xb30] ;  /* 0x0002cc0000067ab9 */ /* 0x000fe20000000a00 */
[----:B------:R-:W-:Y:S01]  /*17a20*/  IMAD.WIDE.U32 R4, R0, UR4, RZ ;  /* 0x0000000400047c25 */ /* 0x000fe2000f8e00ff */
[----:B------:R-:W-:Y:S01]  /*17a30*/  ISETP.GE.AND P0, PT, R8, R3, PT ;  /* 0x000000030800720c */ /* 0x000fe20003f06270 */
[----:B------:R-:W-:Y:S01]  /*17a40*/  BSSY B1, `(.L_x_657) ;  /* 0x0000079000017945 */ /* 0x000fe20003800000 */
[----:B------:R-:W1:Y:S01]  /*17a50*/  @P4 LDC R11, c[0x0][0xbf0] ;  /* 0x0002fc00ff0b4b82 */ /* 0x000e620000000800 */
[----:B------:R-:W-:Y:S01]  /*17a60*/  IMAD R103, R0, UR5, R103 ;  /* 0x0000000500677c24 */ /* 0x000fe2000f8e0267 */
[----:B------:R-:W-:Y:S01]  /*17a70*/  ULDC.64 UR4, c[0x0][0xb38] ;  /* 0x0002ce0000047ab9 */ /* 0x000fe20000000a00 */
[C---:B------:R-:W-:Y:S01]  /*17a80*/  VIADD R15, R199.reuse, 0x8 ;  /* 0x00000008c70f7836 */ /* 0x040fe20000000000 */
[----:B------:R-:W-:Y:S01]  /*17a90*/  IADD3 R21, R199, 0x10, RZ ;  /* 0x00000010c7157810 */ /* 0x000fe20007ffe0ff */
[----:B------:R-:W-:Y:S01]  /*17aa0*/  IMAD.IADD R5, R5, 0x1, R103 ;  /* 0x0000000105057824 */ /* 0x000fe200078e0267 */
[----:B------:R-:W-:-:S02]  /*17ab0*/  SHF.R.S32.HI R24, RZ, 0x1f, R201 ;  /* 0x0000001fff187819 */ /* 0x000fc400000114c9 */
[----:B------:R-:W-:Y:S01]  /*17ac0*/  SHF.R.S32.HI R14, RZ, 0x1f, R15 ;  /* 0x0000001fff0e7819 */ /* 0x000fe2000001140f */
[C---:B------:R-:W-:Y:S01]  /*17ad0*/  IMAD.WIDE.U32 R4, R162.reuse, UR4, R4 ;  /* 0x00000004a2047c25 */ /* 0x040fe2000f8e0004 */
[----:B------:R-:W-:Y:S02]  /*17ae0*/  SHF.R.S32.HI R20, RZ, 0x1f, R21 ;  /* 0x0000001fff147819 */ /* 0x000fe40000011415 */
[----:B------:R-:W-:Y:S01]  /*17af0*/  SHF.R.S32.HI R26, RZ, 0x1f, R202 ;  /* 0x0000001fff1a7819 */ /* 0x000fe200000114ca */
[----:B------:R-:W-:Y:S01]  /*17b00*/  IMAD R5, R162, UR5, R5 ;  /* 0x00000005a2057c24 */ /* 0x000fe2000f8e0205 */
[----:B------:R-:W-:Y:S01]  /*17b10*/  ULDC.64 UR4, c[0x0][0xb40] ;  /* 0x0002d00000047ab9 */ /* 0x000fe20000000a00 */
[----:B------:R-:W-:Y:S01]  /*17b20*/  SHF.R.S32.HI R27, RZ, 0x1f, R203 ;  /* 0x0000001fff1b7819 */ /* 0x000fe200000114cb */
[----:B------:R-:W-:Y:S01]  /*17b30*/  IMAD R7, R7, UR4, RZ ;  /* 0x0000000407077c24 */ /* 0x000fe2000f8e02ff */
[----:B------:R-:W-:Y:S01]  /*17b40*/  SHF.R.S32.HI R28, RZ, 0x1f, R204 ;  /* 0x0000001fff1c7819 */ /* 0x000fe200000114cc */
[----:B0-----:R-:W-:Y:S01]  /*17b50*/  @P4 IMAD.HI.U32 R6, R25, R6, RZ ;  /* 0x0000000619064227 */ /* 0x001fe200078e00ff */
[----:B------:R-:W-:-:S02]  /*17b60*/  SHF.R.S32.HI R29, RZ, 0x1f, R205 ;  /* 0x0000001fff1d7819 */ /* 0x000fc400000114cd */
[----:B------:R-:W-:Y:S01]  /*17b70*/  SHF.R.S32.HI R30, RZ, 0x1f, R206 ;  /* 0x0000001fff1e7819 */ /* 0x000fe200000114ce */
[C---:B------:R-:W-:Y:S01]  /*17b80*/  IMAD R9, R188.reuse, UR5, R7 ;  /* 0x00000005bc097c24 */ /* 0x040fe2000f8e0207 */
[----:B------:R-:W-:Y:S01]  /*17b90*/  SHF.R.S32.HI R31, RZ, 0x1f, R207 ;  /* 0x0000001fff1f7819 */ /* 0x000fe200000114cf */
[----:B------:R-:W-:Y:S01]  /*17ba0*/  IMAD.WIDE.U32 R4, R188, UR4, R4 ;  /* 0x00000004bc047c25 */ /* 0x000fe2000f8e0004 */
[----:B------:R-:W-:Y:S01]  /*17bb0*/  ULDC.64 UR4, c[0x0][0xb48] ;  /* 0x0002d20000047ab9 */ /* 0x000fe20000000a00 */
[----:B------:R-:W-:Y:S02]  /*17bc0*/  SHF.R.S32.HI R32, RZ, 0x1f, R208 ;  /* 0x0000001fff207819 */ /* 0x000fe400000114d0 */
[----:B------:R-:W-:Y:S01]  /*17bd0*/  IMAD.MOV.U32 R7, RZ, RZ, R25 ;  /* 0x000000ffff077224 */ /* 0x000fe200078e0019 */
[----:B-1----:R-:W-:Y:S02]  /*17be0*/  @P4 SHF.R.U32.HI R7, RZ, R11, R6 ;  /* 0x0000000bff074219 */ /* 0x002fe40000011606 */
[----:B------:R-:W-:-:S02]  /*17bf0*/  IADD3 R5, R5, R9, RZ ;  /* 0x0000000905057210 */ /* 0x000fc40007ffe0ff */
[--C-:B------:R-:W-:Y:S01]  /*17c00*/  SHF.R.S32.HI R0, RZ, 0x1f, R7.reuse ;  /* 0x0000001fff007819 */ /* 0x100fe20000011407 */
[----:B------:R-:W-:Y:S01]  /*17c10*/  IMAD.MOV R9, RZ, RZ, -R7 ;  /* 0x000000ffff097224 */ /* 0x000fe200078e0a07 */
[----:B------:R-:W-:Y:S01]  /*17c20*/  IADD3 R6, R2, 0x2a820, RZ ;  /* 0x0002a82002067810 */ /* 0x000fe20007ffe0ff */
[----:B------:R-:W-:Y:S01]  /*17c30*/  IMAD.WIDE.U32 R4, R200, UR4, R4 ;  /* 0x00000004c8047c25 */ /* 0x000fe2000f8e0004 */
[----:B------:R-:W-:Y:S02]  /*17c40*/  SHF.R.S32.HI R33, RZ, 0x1f, R209 ;  /* 0x0000001fff217819 */ /* 0x000fe400000114d1 */
[----:B------:R-:W-:Y:S01]  /*17c50*/  PRMT R6, RZ, 0x654, R6 ;  /* 0x00000654ff067816 */ /* 0x000fe20000000006 */
[----:B------:R-:W-:Y:S01]  /*17c60*/  IMAD R9, R102, R9, R25 ;  /* 0x0000000966097224 */ /* 0x000fe200078e0219 */
[----:B------:R-:W-:Y:S01]  /*17c70*/  SHF.R.S32.HI R34, RZ, 0x1f, R210 ;  /* 0x0000001fff227819 */ /* 0x000fe200000114d2 */
[----:B------:R-:W-:Y:S01]  /*17c80*/  IMAD R0, R0, UR6, RZ ;  /* 0x0000000600007c24 */ /* 0x000fe2000f8e02ff */
[----:B------:R0:W-:Y:S01]  /*17c90*/  SYNCS.ARRIVE.TRANS64.RED.A1T0 RZ, [R6+URZ], RZ ;  /* 0x000000ff06ff79a7 */ /* 0x0001e2000810043f */
[----:B------:R-:W-:Y:S01]  /*17ca0*/  IMAD R5, R200, UR5, R5 ;  /* 0x00000005c8057c24 */ /* 0x000fe2000f8e0205 */
[----:B------:R-:W-:Y:S01]  /*17cb0*/  ULDC.64 UR4, c[0x0][0xb28] ;  /* 0x0002ca0000047ab9 */ /* 0x000fe20000000a00 */
[C---:B------:R-:W-:Y:S01]  /*17cc0*/  IMAD R11, R7.reuse, UR7, R0 ;  /* 0x00000007070b7c24 */ /* 0x040fe2000f8e0200 */
[----:B------:R-:W-:Y:S01]  /*17cd0*/  SHF.R.S32.HI R0, RZ, 0x1f, R9 ;  /* 0x0000001fff007819 */ /* 0x000fe20000011409 */
[----:B------:R-:W-:Y:S01]  /*17ce0*/  IMAD.WIDE.U32 R4, R7, UR6, R4 ;  /* 0x0000000607047c25 */ /* 0x000fe2000f8e0004 */
[----:B------:R-:W-:-:S02]  /*17cf0*/  SHF.R.S32.HI R35, RZ, 0x1f, R211 ;  /* 0x0000001fff237819 */ /* 0x000fc400000114d3 */
[----:B------:R-:W-:Y:S01]  /*17d00*/  SHF.R.S32.HI R72, RZ, 0x1f, R212 ;  /* 0x0000001fff487819 */ /* 0x000fe200000114d4 */
[----:B------:R-:W-:Y:S01]  /*17d10*/  IMAD R0, R0, UR4, RZ ;  /* 0x0000000400007c24 */ /* 0x000fe2000f8e02ff */
[----:B------:R-:W-:Y:S01]  /*17d20*/  SHF.R.S32.HI R73, RZ, 0x1f, R213 ;  /* 0x0000001fff497819 */ /* 0x000fe200000114d5 */
[----:B------:R-:W-:Y:S02]  /*17d30*/  IMAD.IADD R5, R5, 0x1, R11 ;  /* 0x0000000105057824 */ /* 0x000fe400078e020b */
[C---:B------:R-:W-:Y:S02]  /*17d40*/  IMAD R7, R9.reuse, UR5, R0 ;  /* 0x0000000509077c24 */ /* 0x040fe4000f8e0200 */
[----:B------:R-:W-:Y:S01]  /*17d50*/  IMAD.WIDE.U32 R4, R9, UR4, R4 ;  /* 0x0000000409047c25 */ /* 0x000fe2000f8e0004 */
[----:B------:R-:W-:-:S03]  /*17d60*/  ULDC.64 UR4, c[0x0][0xb00] ;  /* 0x0002c00000047ab9 */ /* 0x000fc60000000a00 */
[----:B------:R-:W-:Y:S01]  /*17d70*/  IMAD.IADD R5, R5, 0x1, R7 ;  /* 0x0000000105057824 */ /* 0x000fe200078e0207 */
[----:B------:R-:W-:-:S04]  /*17d80*/  LEA R0, P1, R4, UR4, 0x2 ;  /* 0x0000000404007c11 */ /* 0x000fc8000f8210ff */
[----:B------:R-:W-:Y:S02]  /*17d90*/  LEA.HI.X R13, R4, UR5, R5, 0x2, P1 ;  /* 0x00000005040d7c11 */ /* 0x000fe400088f1405 */
[----:B------:R0:W1:Y:S04]  /*17da0*/  SHFL.IDX PT, R4, R0, RZ, 0x1c1f ;  /* 0x001c1fff00047589 */ /* 0x00006800000e0000 */
[----:B------:R0:W2:Y:S01]  /*17db0*/  SHFL.IDX PT, R5, R13, RZ, 0x1c1f ;  /* 0x001c1fff0d057589 */ /* 0x0000a200000e0000 */
[----:B------:R-:W-:Y:S05]  /*17dc0*/  @P0 BRA `(.L_x_658) ;  /* 0x0000000400000947 */ /* 0x000fea0003800000 */
[----:B------:R-:W-:Y:S02]  /*17dd0*/  ULDC UR4, c[0x0][0xac8] ;  /* 0x0002b20000047ab9 */ /* 0x000fe40000000800 */
[----:B------:R-:W-:Y:S02]  /*17de0*/  ISETP.GE.AND P3, PT, R199, UR4, PT ;  /* 0x00000004c7007c0c */ /* 0x000fe4000bf66270 */
[----:B------:R-:W-:Y:S02]  /*17df0*/  ISETP.GE.AND P2, PT, R15, UR4, PT ;  /* 0x000000040f007c0c */ /* 0x000fe4000bf46270 */
[----:B------:R-:W-:Y:S02]  /*17e00*/  ISETP.GE.AND P1, PT, R21, UR4, PT ;  /* 0x0000000415007c0c */ /* 0x000fe4000bf26270 */
[----:B------:R-:W-:Y:S02]  /*17e10*/  ISETP.GE.AND P0, PT, R213, UR4, PT ;  /* 0x00000004d5007c0c */ /* 0x000fe4000bf06270 */
[----:B------:R-:W-:-:S05]  /*17e20*/  ISETP.GE.AND P4, PT, R211, UR4, PT ;  /* 0x00000004d3007c0c */ /* 0x000fca000bf86270 */
[----:B012---:R-:W-:-:S04]  /*17e30*/  @!P3 IMAD.WIDE R6, R199, 0x4, R4 ;  /* 0x00000004c706b825 */ /* 0x007fc800078e0204 */
[CC--:B------:R-:W-:Y:S01]  /*17e40*/  @!P1 LEA R8, P5, R21.reuse, R4.reuse, 0x2 ;  /* 0x0000000415089211 */ /* 0x0c0fe200078a10ff */
[----:B------:R0:W-:Y:S01]  /*17e50*/  @!P3 ST.E.64 desc[UR56][R6.64], R88 ;  /* 0x000000580600b985 */ /* 0x0001e2000c101b38 */
[----:B------:R-:W-:Y:S02]  /*17e60*/  ISETP.GE.AND P3, PT, R212, UR4, PT ;  /* 0x00000004d4007c0c */ /* 0x000fe4000bf66270 */
[----:B------:R-:W-:Y:S02]  /*17e70*/  @!P1 LEA.HI.X R9, R21, R5, R20, 0x2, P5 ;  /* 0x0000000515099211 */ /* 0x000fe400028f1414 */
[----:B------:R-:W-:Y:S02]  /*17e80*/  ISETP.GE.AND P5, PT, R210, UR4, PT ;  /* 0x00000004d2007c0c */ /* 0x000fe4000bfa6270 */
[----:B0-----:R-:W-:-:S04]  /*17e90*/  @!P2 LEA R6, P6, R15, R4, 0x2 ;  /* 0x000000040f06a211 */ /* 0x001fc800078c10ff */
[----:B------:R-:W-:Y:S02]  /*17ea0*/  @!P2 LEA.HI.X R7, R15, R5, R14, 0x2, P6 ;  /* 0x000000050f07a211 */ /* 0x000fe400030f140e */
[----:B------:R-:W-:-:S03]  /*17eb0*/  @!P0 LEA R10, P6, R213, R4, 0x2 ;  /* 0x00000004d50a8211 */ /* 0x000fc600078c10ff */
[----:B------:R0:W-:Y:S01]  /*17ec0*/  @!P2 ST.E.64 desc[UR56][R6.64], R90 ;  /* 0x0000005a0600a985 */ /* 0x0001e2000c101b38 */
[----:B------:R-:W-:Y:S02]  /*17ed0*/  @!P0 LEA.HI.X R11, R213, R5, R73, 0x2, P6 ;  /* 0x00000005d50b8211 */ /* 0x000fe400030f1449 */
[----:B------:R-:W-:Y:S01]  /*17ee0*/  ISETP.GE.AND P2, PT, R209, UR4, PT ;  /* 0x00000004d1007c0c */ /* 0x000fe2000bf46270 */
[----:B------:R1:W-:Y:S01]  /*17ef0*/  @!P1 ST.E.64 desc[UR56][R8.64], R92 ;  /* 0x0000005c08009985 */ /* 0x0003e2000c101b38 */
[----:B------:R-:W-:-:S03]  /*17f00*/  ISETP.GE.AND P1, PT, R208, UR4, PT ;  /* 0x00000004d0007c0c */ /* 0x000fc6000bf26270 */
[----:B------:R2:W-:Y:S01]  /*17f10*/  @!P0 ST.E.64 desc[UR56][R10.64], R36 ;  /* 0x000000240a008985 */ /* 0x0005e2000c101b38 */
[CC--:B0-----:R-:W-:Y:S02]  /*17f20*/  @!P3 LEA R6, P6, R212.reuse, R4.reuse, 0x2 ;  /* 0x00000004d406b211 */ /* 0x0c1fe400078c10ff */
[CC--:B-1----:R-:W-:Y:S02]  /*17f30*/  @!P4 LEA R8, P0, R211.reuse, R4.reuse, 0x2 ;  /* 0x00000004d308c211 */ /* 0x0c2fe400078010ff */
[-C--:B------:R-:W-:Y:S02]  /*17f40*/  @!P3 LEA.HI.X R7, R212, R5.reuse, R72, 0x2, P6 ;  /* 0x00000005d407b211 */ /* 0x080fe400030f1448 */
[----:B------:R-:W-:Y:S02]  /*17f50*/  @!P4 LEA.HI.X R9, R211, R5, R35, 0x2, P0 ;  /* 0x00000005d309c211 */ /* 0x000fe400000f1423 */
[----:B------:R-:W-:Y:S01]  /*17f60*/  ISETP.GE.AND P0, PT, R207, UR4, PT ;  /* 0x00000004cf007c0c */ /* 0x000fe2000bf06270 */
[----:B------:R0:W-:Y:S01]  /*17f70*/  @!P3 ST.E.64 desc[UR56][R6.64], R40 ;  /* 0x000000280600b985 */ /* 0x0001e2000c101b38 */
[----:B--2---:R-:W-:-:S02]  /*17f80*/  @!P5 LEA R10, P6, R210, R4, 0x2 ;  /* 0x00000004d20ad211 */ /* 0x004fc400078c10ff */
[----:B------:R-:W-:Y:S01]  /*17f90*/  ISETP.GE.AND P3, PT, R206, UR4, PT ;  /* 0x00000004ce007c0c */ /* 0x000fe2000bf66270 */
[----:B------:R1:W-:Y:S01]  /*17fa0*/  @!P4 ST.E.64 desc[UR56][R8.64], R44 ;  /* 0x0000002c0800c985 */ /* 0x0003e2000c101b38 */
[----:B------:R-:W-:-:S05]  /*17fb0*/  @!P5 LEA.HI.X R11, R210, R5, R34, 0x2, P6 ;  /* 0x00000005d20bd211 */ /* 0x000fca00030f1422 */
[----:B------:R2:W-:Y:S01]  /*17fc0*/  @!P5 ST.E.64 desc[UR56][R10.64], R48 ;  /* 0x000000300a00d985 */ /* 0x0005e2000c101b38 */
[CC--:B0-----:R-:W-:Y:S02]  /*17fd0*/  @!P2 LEA R6, P4, R209.reuse, R4.reuse, 0x2 ;  /* 0x00000004d106a211 */ /* 0x0c1fe400078810ff */
[CC--:B-1----:R-:W-:Y:S02]  /*17fe0*/  @!P1 LEA R8, P5, R208.reuse, R4.reuse, 0x2 ;  /* 0x00000004d0089211 */ /* 0x0c2fe400078a10ff */
[-C--:B------:R-:W-:Y:S02]  /*17ff0*/  @!P2 LEA.HI.X R7, R209, R5.reuse, R33, 0x2, P4 ;  /* 0x00000005d107a211 */ /* 0x080fe400020f1421 */
[----:B------:R-:W-:Y:S02]  /*18000*/  ISETP.GE.AND P4, PT, R205, UR4, PT ;  /* 0x00000004cd007c0c */ /* 0x000fe4000bf86270 */
[----:B--2---:R-:W-:Y:S01]  /*18010*/  @!P0 LEA R10, P6, R207, R4, 0x2 ;  /* 0x00000004cf0a8211 */ /* 0x004fe200078c10ff */
[----:B------:R0:W-:Y:S01]  /*18020*/  @!P2 ST.E.64 desc[UR56][R6.64], R52 ;  /* 0x000000340600a985 */ /* 0x0001e2000c101b38 */
[----:B------:R-:W-:-:S02]  /*18030*/  @!P1 LEA.HI.X R9, R208, R5, R32, 0x2, P5 ;  /* 0x00000005d0099211 */ /* 0x000fc400028f1420 */
[----:B------:R-:W-:Y:S02]  /*18040*/  @!P0 LEA.HI.X R11, R207, R5, R31, 0x2, P6 ;  /* 0x00000005cf0b8211 */ /* 0x000fe400030f141f */
[----:B------:R-:W-:Y:S01]  /*18050*/  ISETP.GE.AND P2, PT, R204, UR4, PT ;  /* 0x00000004cc007c0c */ /* 0x000fe2000bf46270 */
[----:B------:R1:W-:Y:S01]  /*18060*/  @!P1 ST.E.64 desc[UR56][R8.64], R56 ;  /* 0x0000003808009985 */ /* 0x0003e2000c101b38 */
[----:B------:R-:W-:-:S03]  /*18070*/  ISETP.GE.AND P1, PT, R203, UR4, PT ;  /* 0x00000004cb007c0c */ /* 0x000fc6000bf26270 */
[----:B------:R2:W-:Y:S01]  /*18080*/  @!P0 ST.E.64 desc[UR56][R10.64], R60 ;  /* 0x0000003c0a008985 */ /* 0x0005e2000c101b38 */
[----:B------:R-:W-:Y:S02]  /*18090*/  ISETP.GE.AND P0, PT, R202, UR4, PT ;  /* 0x00000004ca007c0c */ /* 0x000fe4000bf06270 */
[----:B0-----:R-:W-:-:S04]  /*180a0*/  @!P3 LEA R6, P5, R206, R4, 0x2 ;  /* 0x00000004ce06b211 */ /* 0x001fc800078a10ff */
[-C--:B------:R-:W-:Y:S02]  /*180b0*/  @!P3 LEA.HI.X R7, R206, R5.reuse, R30, 0x2, P5 ;  /* 0x00000005ce07b211 */ /* 0x080fe400028f141e */
[----:B------:R-:W-:Y:S02]  /*180c0*/  ISETP.GE.AND P5, PT, R201, UR4, PT ;  /* 0x00000004c9007c0c */ /* 0x000fe4000bfa6270 */
[CC--:B-1----:R-:W-:Y:S01]  /*180d0*/  @!P4 LEA R8, P6, R205.reuse, R4.reuse, 0x2 ;  /* 0x00000004cd08c211 */ /* 0x0c2fe200078c10ff */
[----:B------:R0:W-:Y:S03]  /*180e0*/  @!P3 ST.E.64 desc[UR56][R6.64], R64 ;  /* 0x000000400600b985 */ /* 0x0001e6000c101b38 */
[----:B------:R-:W-:Y:S02]  /*180f0*/  @!P4 LEA.HI.X R9, R205, R5, R29, 0x2, P6 ;  /* 0x00000005cd09c211 */ /* 0x000fe400030f141d */
[----:B--2---:R-:W-:-:S03]  /*18100*/  @!P1 LEA R10, P6, R203, R4, 0x2 ;  /* 0x00000004cb0a9211 */ /* 0x004fc600078c10ff */
[----:B------:R1:W-:Y:S01]  /*18110*/  @!P4 ST.E.64 desc[UR56][R8.64], R68 ;  /* 0x000000440800c985 */ /* 0x0003e2000c101b38 */
[----:B------:R-:W-:Y:S02]  /*18120*/  @!P1 LEA.HI.X R11, R203, R5, R27, 0x2, P6 ;  /* 0x00000005cb0b9211 */ /* 0x000fe400030f141b */
[----:B0-----:R-:W-:-:S04]  /*18130*/  @!P2 LEA R6, P3, R204, R4, 0x2 ;  /* 0x00000004cc06a211 */ /* 0x001fc800078610ff */
[----:B------:R-:W-:Y:S02]  /*18140*/  @!P2 LEA.HI.X R7, R204, R5, R28, 0x2, P3 ;  /* 0x00000005cc07a211 */ /* 0x000fe400018f141c */
[----:B-1----:R-:W-:-:S03]  /*18150*/  @!P0 LEA R8, P4, R202, R4, 0x2 ;  /* 0x00000004ca088211 */ /* 0x002fc600078810ff */
[----:B------:R3:W-:Y:S01]  /*18160*/  @!P2 ST.E.64 desc[UR56][R6.64], R94 ;  /* 0x0000005e0600a985 */ /* 0x0007e2000c101b38 */
[C---:B------:R-:W-:Y:S02]  /*18170*/  @!P5 LEA R4, P3, R201.reuse, R4, 0x2 ;  /* 0x00000004c904d211 */ /* 0x040fe400078610ff */
[-C--:B------:R-:W-:Y:S01]  /*18180*/  @!P0 LEA.HI.X R9, R202, R5.reuse, R26, 0x2, P4 ;  /* 0x00000005ca098211 */ /* 0x080fe200020f141a */
[----:B------:R3:W-:Y:S01]  /*18190*/  @!P1 ST.E.64 desc[UR56][R10.64], R76 ;  /* 0x0000004c0a009985 */ /* 0x0007e2000c101b38 */
[----:B------:R-:W-:-:S03]  /*181a0*/  @!P5 LEA.HI.X R5, R201, R5, R24, 0x2, P3 ;  /* 0x00000005c905d211 */ /* 0x000fc600018f1418 */
[----:B------:R3:W-:Y:S04]  /*181b0*/  @!P0 ST.E.64 desc[UR56][R8.64], R80 ;  /* 0x0000005008008985 */ /* 0x0007e8000c101b38 */
[----:B------:R3:W-:Y:S02]  /*181c0*/  @!P5 ST.E.64 desc[UR56][R4.64], R84 ;  /* 0x000000540400d985 */ /* 0x0007e4000c101b38 */
.L_x_658:
[----:B------:R-:W-:Y:S05]  /*181d0*/  BSYNC B1 ;  /* 0x0000000000017941 */ /* 0x000fea0003800000 */
.L_x_657:
[----:B------:R-:W-:Y:S01]  /*181e0*/  ISETP.GE.AND P0, PT, R12, R3, PT ;  /* 0x000000030c00720c */ /* 0x000fe20003f06270 */
[----:B--23--:R2:W3:Y:S04]  /*181f0*/  SHFL.IDX PT, R5, R13, 0x1, 0x1c1f ;  /* 0x003c1f000d057f89 */ /* 0x00c4e800000e0000 */
[----:B-1----:R2:W1:Y:S08]  /*18200*/  SHFL.IDX PT, R4, R0, 0x1, 0x1c1f ;  /* 0x003c1f0000047f89 */ /* 0x00247000000e0000 */
[----:B--2---:R-:W-:Y:S05]  /*18210*/  @P0 BRA `(.L_x_656) ;  /* 0x0000000c00f00947 */ /* 0x004fea0003800000 */
[----:B------:R-:W-:Y:S02]  /*18220*/  ULDC UR4, c[0x0][0xac8] ;  /* 0x0002b20000047ab9 */ /* 0x000fe40000000800 */
[----:B------:R-:W-:Y:S02]  /*18230*/  ISETP.GE.AND P1, PT, R15, UR4, PT ;  /* 0x000000040f007c0c */ /* 0x000fe4000bf26270 */
[----:B------:R-:W-:Y:S02]  /*18240*/  ISETP.GE.AND P0, PT, R21, UR4, PT ;  /* 0x0000000415007c0c */ /* 0x000fe4000bf06270 */
[----:B------:R-:W-:Y:S02]  /*18250*/  ISETP.GE.AND P2, PT, R199, UR4, PT ;  /* 0x00000004c7007c0c */ /* 0x000fe4000bf46270 */
[----:B------:R-:W-:Y:S02]  /*18260*/  ISETP.GE.AND P4, PT, R212, UR4, PT ;  /* 0x00000004d4007c0c */ /* 0x000fe4000bf86270 */
[----:B------:R-:W-:-:S05]  /*18270*/  ISETP.GE.AND P3, PT, R213, UR4, PT ;  /* 0x00000004d5007c0c */ /* 0x000fca000bf66270 */
[-C--:B01----:R-:W-:Y:S02]  /*18280*/  @!P1 LEA R6, P5, R15, R4.reuse, 0x2 ;  /* 0x000000040f069211 */ /* 0x083fe400078a10ff */
[-C--:B------:R-:W-:Y:S02]  /*18290*/  @!P0 LEA R8, P6, R21, R4.reuse, 0x2 ;  /* 0x0000000415088211 */ /* 0x080fe400078c10ff */
[-C--:B---3--:R-:W-:Y:S01]  /*182a0*/  @!P1 LEA.HI.X R7, R15, R5.reuse, R14, 0x2, P5 ;  /* 0x000000050f079211 */ /* 0x088fe200028f140e */
[----:B------:R-:W-:Y:S01]  /*182b0*/  @!P2 IMAD.WIDE R10, R199, 0x4, R4 ;  /* 0x00000004c70aa825 */ /* 0x000fe200078e0204 */
[----:B------:R-:W-:Y:S02]  /*182c0*/  ISETP.GE.AND P5, PT, R211, UR4, PT ;  /* 0x00000004d3007c0c */ /* 0x000fe4000bfa6270 */
[----:B------:R-:W-:Y:S02]  /*182d0*/  @!P0 LEA.HI.X R9, R21, R5, R20, 0x2, P6 ;  /* 0x0000000515098211 */ /* 0x000fe400030f1414 */
[----:B------:R-:W-:Y:S01]  /*182e0*/  @!P2 ST.E.64 desc[UR56][R10.64], R96 ;  /* 0x000000600a00a985 */ /* 0x000fe2000c101b38 */
[----:B------:R-:W-:-:S02]  /*182f0*/  @!P4 LEA R14, P2, R212, R4, 0x2 ;  /* 0x00000004d40ec211 */ /* 0x000fc400078410ff */
[----:B------:R-:W-:Y:S01]  /*18300*/  @!P3 LEA R12, P6, R213, R4, 0x2 ;  /* 0x00000004d50cb211 */ /* 0x000fe200078c10ff */
[----:B------:R0:W-:Y:S01]  /*18310*/  @!P1 ST.E.64 desc[UR56][R6.64], R98 ;  /* 0x0000006206009985 */ /* 0x0001e2000c101b38 */
        /* <DEDUP_REMOVED lines=12> */
[-C--:B------:R-:W-:Y:S01]  /*183e0*/  @!P2 LEA R10, P6, R208, R4.reuse, 0x2 ;  /* 0x00000004d00aa211 */ /* 0x080fe200078c10ff */
[----:B------:R-:W-:Y:S01]  /*183f0*/  @!P5 ST.E.64 desc[UR56][R20.64], R46 ;  /* 0x0000002e1400d985 */ /* 0x000fe2000c101b38 */
[----:B-1----:R-:W-:Y:S02]  /*18400*/  @!P1 LEA R8, P5, R209, R4, 0x2 ;  /* 0x00000004d1089211 */ /* 0x002fe400078a10ff */
[----:B------:R-:W-:-:S02]  /*18410*/  @!P0 LEA.HI.X R7, R210, R5, R34, 0x2, P4 ;  /* 0x00000005d2078211 */ /* 0x000fc400020f1422 */
[-C--:B------:R-:W-:Y:S02]  /*18420*/  @!P1 LEA.HI.X R9, R209, R5.reuse, R33, 0x2, P5 ;  /* 0x00000005d1099211 */ /* 0x080fe400028f1421 */
[----:B------:R-:W-:Y:S01]  /*18430*/  ISETP.GE.AND P4, PT, R206, UR4, PT ;  /* 0x00000004ce007c0c */ /* 0x000fe2000bf86270 */
[----:B------:R-:W-:Y:S01]  /*18440*/  @!P0 ST.E.64 desc[UR56][R6.64], R50 ;  /* 0x0000003206008985 */ /* 0x000fe2000c101b38 */
[----:B------:R-:W-:Y:S02]  /*18450*/  @!P2 LEA.HI.X R11, R208, R5, R32, 0x2, P6 ;  /* 0x00000005d00ba211 */ /* 0x000fe400030f1420 */
[----:B--2---:R-:W-:Y:S01]  /*18460*/  @!P3 LEA R12, P5, R207, R4, 0x2 ;  /* 0x00000004cf0cb211 */ /* 0x004fe200078a10ff */
[----:B------:R0:W-:Y:S01]  /*18470*/  @!P1 ST.E.64 desc[UR56][R8.64], R54 ;  /* 0x0000003608009985 */ /* 0x0001e2000c101b38 */
[----:B------:R-:W-:Y:S02]  /*18480*/  ISETP.GE.AND P1, PT, R204, UR4, PT ;  /* 0x00000004cc007c0c */ /* 0x000fe4000bf26270 */
[----:B------:R-:W-:Y:S01]  /*18490*/  ISETP.GE.AND P0, PT, R203, UR4, PT ;  /* 0x00000004cb007c0c */ /* 0x000fe2000bf06270 */
[----:B------:R1:W-:Y:S01]  /*184a0*/  @!P2 ST.E.64 desc[UR56][R10.64], R58 ;  /* 0x0000003a0a00a985 */ /* 0x0003e2000c101b38 */
[----:B------:R-:W-:-:S02]  /*184b0*/  ISETP.GE.AND P2, PT, R205, UR4, PT ;  /* 0x00000004cd007c0c */ /* 0x000fc4000bf46270 */
[-C--:B------:R-:W-:Y:S02]  /*184c0*/  @!P3 LEA.HI.X R13, R207, R5.reuse, R31, 0x2, P5 ;  /* 0x00000005cf0db211 */ /* 0x080fe400028f141f */
[----:B------:R-:W-:Y:S02]  /*184d0*/  ISETP.GE.AND P5, PT, R202, UR4, PT ;  /* 0x00000004ca007c0c */ /* 0x000fe4000bfa6270 */
[CC--:B---3--:R-:W-:Y:S01]  /*184e0*/  @!P4 LEA R14, P6, R206.reuse, R4.reuse, 0x2 ;  /* 0x00000004ce0ec211 */ /* 0x0c8fe200078c10ff */
[----:B------:R2:W-:Y:S03]  /*184f0*/  @!P3 ST.E.64 desc[UR56][R12.64], R62 ;  /* 0x0000003e0c00b985 */ /* 0x0005e6000c101b38 */
[----:B------:R-:W-:Y:S02]  /*18500*/  @!P4 LEA.HI.X R15, R206, R5, R30, 0x2, P6 ;  /* 0x00000005ce0fc211 */ /* 0x000fe400030f141e */
[----:B0-----:R-:W-:-:S02]  /*18510*/  @!P1 LEA R8, P6, R204, R4, 0x2 ;  /* 0x00000004cc089211 */ /* 0x001fc400078c10ff */
[-C--:B------:R-:W-:Y:S01]  /*18520*/  @!P2 LEA R6, P3, R205, R4.reuse, 0x2 ;  /* 0x00000004cd06a211 */ /* 0x080fe200078610ff */
[----:B------:R2:W-:Y:S01]  /*18530*/  @!P4 ST.E.64 desc[UR56][R14.64], R66 ;  /* 0x000000420e00c985 */ /* 0x0005e2000c101b38 */
[-C--:B-1----:R-:W-:Y:S02]  /*18540*/  @!P0 LEA R10, P4, R203, R4.reuse, 0x2 ;  /* 0x00000004cb0a8211 */ /* 0x082fe400078810ff */
        /* <DEDUP_REMOVED lines=11> */
[----:B------:R-:W-:-:S04]  /*18600*/  LEA R4, P0, R201, R4, 0x2 ;  /* 0x00000004c9047211 */ /* 0x000fc800078010ff */
[----:B------:R-:W-:-:S05]  /*18610*/  LEA.HI.X R5, R201, R5, R24, 0x2, P0 ;  /* 0x00000005c9057211 */ /* 0x000fca00000f1418 */
[----:B------:R0:W-:Y:S01]  /*18620*/  ST.E.64 desc[UR56][R4.64], R86 ;  /* 0x0000005604007985 */ /* 0x0001e2000c101b38 */
[----:B------:R-:W-:Y:S05]  /*18630*/  BRA `(.L_x_656) ;  /* 0x0000000800e87947 */ /* 0x000fea0003800000 */
.L_x_647:
[----:B------:R-:W-:Y:S01]  /*18640*/  ULDC.64 UR6, c[0x0][0xc08] ;  /* 0x0003020000067ab9 */ /* 0x000fe20000000a00 */
[----:B------:R-:W-:Y:S01]  /*18650*/  ULDC.64 UR4, c[0x0][0xc00] ;  /* 0x0003000000047ab9 */ /* 0x000fe20000000a00 */
[----:B------:R-:W-:Y:S01]  /*18660*/  ISETP.NE.U32.AND P1, PT, RZ, UR6, PT ;  /* 0x00000006ff007c0c */ /* 0x000fe2000bf25070 */
[----:B------:R-:W-:Y:S01]  /*18670*/  IMAD.MOV.U32 R3, RZ, RZ, RZ ;  /* 0x000000ffff037224 */ /* 0x000fe200078e00ff */
[----:B------:R-:W-:Y:S02]  /*18680*/  ISETP.NE.U32.AND P0, PT, RZ, UR4, PT ;  /* 0x00000004ff007c0c */ /* 0x000fe4000bf05070 */
[----:B------:R-:W-:Y:S02]  /*18690*/  ISETP.NE.AND.EX P1, PT, RZ, UR7, PT, P1 ;  /* 0x00000007ff007c0c */ /* 0x000fe4000bf25310 */
[----:B------:R-:W-:Y:S02]  /*186a0*/  IADD3 R4, P2, R189, UR4, RZ ;  /* 0x00000004bd047c10 */ /* 0x000fe4000ff5e0ff */
[----:B------:R-:W-:-:S02]  /*186b0*/  ISETP.NE.AND.EX P0, PT, RZ, UR5, PT, P0 ;  /* 0x00000005ff007c0c */ /* 0x000fc4000bf05300 */
[----:B------:R-:W-:Y:S01]  /*186c0*/  IADD3.X R5, R190, UR5, RZ, P2, !PT ;  /* 0x00000005be057c10 */ /* 0x000fe200097fe4ff */
[----:B------:R-:W-:Y:S02]  /*186d0*/  ULDC UR4, c[0x0][0xa88] ;  /* 0x0002a20000047ab9 */ /* 0x000fe40000000800 */
[----:B------:R-:W-:-:S04]  /*186e0*/  IMAD.U32 R0, RZ, RZ, UR4 ;  /* 0x00000004ff007e24 */ /* 0x000fc8000f8e00ff */
[----:B0-----:R-:W-:-:S04]  /*186f0*/  @P1 IADD3 R6, P2, R189, UR6, RZ ;  /* 0x00000006bd061c10 */ /* 0x001fc8000ff5e0ff */
[----:B------:R-:W-:Y:S01]  /*18700*/  @P1 IADD3.X R7, R190, UR7, RZ, P2, !PT ;  /* 0x00000007be071c10 */ /* 0x000fe200097fe4ff */
[----:B------:R0:W5:Y:S04]  /*18710*/  @P0 LDG.E R3, desc[UR56][R4.64] ;  /* 0x0000003804030981 */ /* 0x000168000c1e1900 */
[----:B------:R0:W5:Y:S01]  /*18720*/  @P1 LDG.E R0, desc[UR56][R6.64] ;  /* 0x0000003806001981 */ /* 0x000162000c1e1900 */
[----:B------:R-:W-:Y:S01]  /*18730*/  ISETP.NE.AND P2, PT, R187, RZ, PT ;  /* 0x000000ffbb00720c */ /* 0x000fe20003f45270 */
[----:B------:R-:W4:-:S12]  /*18740*/  S2R R9, SR_TID.X ;  /* 0x0000000000097919 */ /* 0x000f180000002100 */
[----:B------:R-:W3:Y:S01]  /*18750*/  @!P2 LDC R187, c[0x0][0xad4] ;  /* 0x0002b500ffbbab82 */ /* 0x000ee20000000800 */
[----:B----4-:R-:W-:Y:S02]  /*18760*/  IADD3 R8, R9, -0x80, RZ ;  /* 0xffffff8009087810 */ /* 0x010fe40007ffe0ff */
[----:B---3--:R-:W-:Y:S02]  /*18770*/  ISETP.GT.AND P2, PT, R187, 0x1, PT ;  /* 0x00000001bb00780c */ /* 0x008fe40003f44270 */
[----:B------:R-:W-:Y:S01]  /*18780*/  ISETP.GT.AND P3, PT, R8, 0x7f, PT ;  /* 0x0000007f0800780c */ /* 0x000fe20003f64270 */
[----:B0-----:R-:W-:-:S12]  /*18790*/  @P1 BRA `(.L_x_659) ;  /* 0x0000000000101947 */ /* 0x001fd80003800000 */
[----:B------:R-:W-:Y:S05]  /*187a0*/  @!P0 BRA `(.L_x_659) ;  /* 0x00000000000c8947 */ /* 0x000fea0003800000 */
[----:B------:R-:W3:Y:S04]  /*187b0*/  LDG.E R7, desc[UR56][R4.64] ;  /* 0x0000003804077981 */ /* 0x000ee8000c1e1900 */
[----:B-----5:R-:W3:Y:S02]  /*187c0*/  LDG.E R0, desc[UR56][R4.64+0x4] ;  /* 0x0000043804007981 */ /* 0x020ee4000c1e1900 */
[----:B---3--:R-:W-:-:S07]  /*187d0*/  IMAD.IADD R0, R0, 0x1, -R7 ;  /* 0x0000000100007824 */ /* 0x008fce00078e0a07 */
.L_x_659:
[----:B------:R-:W-:Y:S01]  /*187e0*/  BSSY B1, `(.L_x_660) ;  /* 0x0000036000017945 */ /* 0x000fe20003800000 */
[----:B------:R-:W-:Y:S02]  /*187f0*/  SEL R29, R188, RZ, !P0 ;  /* 0x000000ffbc1d7207 */ /* 0x000fe40004000000 */
[----:B------:R-:W-:Y:S02]  /*18800*/  SEL R216, R216, RZ, !P0 ;  /* 0x000000ffd8d87207 */ /* 0x000fe40004000000 */
[----:B-----5:R-:W-:Y:S01]  /*18810*/  SHF.R.S32.HI R26, RZ, 0x1f, R3 ;  /* 0x0000001fff1a7819 */ /* 0x020fe20000011403 */
[----:B------:R-:W-:Y:S06]  /*18820*/  @P3 BRA `(.L_x_661) ;  /* 0x0000000000c43947 */ /* 0x000fec0003800000 */
[----:B------:R-:W0:Y:S01]  /*18830*/  LDC R31, c[0x0][0xbe8] ;  /* 0x0002fa00ff1f7b82 */ /* 0x000e220000000800 */
[----:B------:R-:W-:-:S05]  /*18840*/  IMAD R4, R192, 0x80, R9 ;  /* 0x00000080c0047824 */ /* 0x000fca00078e0209 */
[----:B------:R-:W-:Y:S01]  /*18850*/  IADD3 R28, R4, -0x80, RZ ;  /* 0xffffff80041c7810 */ /* 0x000fe20007ffe0ff */
[----:B0-----:R-:W-:-:S05]  /*18860*/  IMAD R5, R0, R31, RZ ;  /* 0x0000001f00057224 */ /* 0x001fca00078e02ff */
[----:B------:R-:W-:-:S13]  /*18870*/  ISETP.GE.AND P0, PT, R28, R5, PT ;  /* 0x000000051c00720c */ /* 0x000fda0003f06270 */
[----:B------:R-:W-:Y:S05]  /*18880*/  @P0 BRA `(.L_x_661) ;  /* 0x0000000000ac0947 */ /* 0x000fea0003800000 */
[----:B------:R-:W-:Y:S01]  /*18890*/  IMAD.MOV.U32 R24, RZ, RZ, 0x9b8 ;  /* 0x000009b8ff187424 */ /* 0x000fe200078e00ff */
[----:B------:R-:W-:Y:S01]  /*188a0*/  ISETP.GT.AND P0, PT, R187, 0x1, PT ;  /* 0x00000001bb00780c */ /* 0x000fe20003f04270 */
[----:B------:R-:W0:Y:S01]  /*188b0*/  LDC.64 R4, c[0x0][0xba8] ;  /* 0x0002ea00ff047b82 */ /* 0x000e220000000a00 */
[----:B------:R-:W-:Y:S01]  /*188c0*/  ISETP.NE.AND P1, PT, R31, 0x1, PT ;  /* 0x000000011f00780c */ /* 0x000fe20003f25270 */
[----:B------:R-:W-:Y:S01]  /*188d0*/  IMAD.MOV.U32 R21, RZ, RZ, R28 ;  /* 0x000000ffff157224 */ /* 0x000fe200078e001c */
[----:B------:R-:W-:-:S05]  /*188e0*/  SEL R24, R24, 0x978, P0 ;  /* 0x0000097818187807 */ /* 0x000fca0000000000 */
[----:B------:R-:W3:Y:S08]  /*188f0*/  LDC.64 R12, c[0x0][R24+0x220] ;  /* 0x00008800180c7b82 */ /* 0x000ef00000000a00 */
[----:B------:R-:W4:Y:S08]  /*18900*/  LDC.64 R14, c[0x0][R24+0x218] ;  /* 0x00008600180e7b82 */ /* 0x000f300000000a00 */
[----:B------:R-:W5:Y:S08]  /*18910*/  LDC.64 R8, c[0x0][R24+0x228] ;  /* 0x00008a0018087b82 */ /* 0x000f700000000a00 */
[----:B------:R-:W1:Y:S08]  /*18920*/  LDC.64 R6, c[0x0][R24+0x210] ;  /* 0x0000840018067b82 */ /* 0x000e700000000a00 */
[----:B------:R-:W2:Y:S08]  /*18930*/  @P1 LDC R11, c[0x0][0xbec] ;  /* 0x0002fb00ff0b1b82 */ /* 0x000eb00000000800 */
[----:B------:R-:W5:Y:S01]  /*18940*/  @P1 LDC R27, c[0x0][0xbf0] ;  /* 0x0002fc00ff1b1b82 */ /* 0x000f620000000800 */
[----:B---3--:R-:W-:-:S07]  /*18950*/  IMAD R13, R13, R29, RZ ;  /* 0x0000001d0d0d7224 */ /* 0x008fce00078e02ff */
[----:B0-----:R-:W0:Y:S01]  /*18960*/  @!P0 LDC R4, c[0x0][0xb50] ;  /* 0x0002d400ff048b82 */ /* 0x001e220000000800 */
[----:B--2---:R-:W-:-:S07]  /*18970*/  @P1 IMAD.HI.U32 R20, R28, R11, RZ ;  /* 0x0000000b1c141227 */ /* 0x004fce00078e00ff */
[----:B------:R-:W2:Y:S01]  /*18980*/  @!P0 LDC R5, c[0x0][0xb54] ;  /* 0x0002d500ff058b82 */ /* 0x000ea20000000800 */
[-C--:B----4-:R-:W-:Y:S02]  /*18990*/  IMAD R25, R15, R162.reuse, RZ ;  /* 0x000000a20f197224 */ /* 0x090fe400078e02ff */
[----:B------:R-:W-:Y:S01]  /*189a0*/  IMAD.WIDE.U32 R14, R14, R162, RZ ;  /* 0x000000a20e0e7225 */ /* 0x000fe200078e00ff */
[----:B-----5:R-:W-:-:S03]  /*189b0*/  @P1 SHF.R.U32.HI R21, RZ, R27, R20 ;  /* 0x0000001bff151219 */ /* 0x020fc60000011614 */
[----:B------:R-:W-:Y:S01]  /*189c0*/  IMAD.WIDE.U32 R10, R12, R29, RZ ;  /* 0x0000001d0c0a7225 */ /* 0x000fe200078e00ff */
[----:B------:R-:W-:-:S03]  /*189d0*/  IADD3 R25, R15, R25, RZ ;  /* 0x000000190f197210 */ /* 0x000fc60007ffe0ff */
[----:B------:R-:W-:Y:S01]  /*189e0*/  IMAD R27, R12, R216, R13 ;  /* 0x000000d80c1b7224 */ /* 0x000fe200078e020d */
[----:B------:R-:W-:Y:S02]  /*189f0*/  SEL R13, R200, RZ, P0 ;  /* 0x000000ffc80d7207 */ /* 0x000fe40000000000 */
[----:B------:R-:W-:Y:S01]  /*18a00*/  IADD3 R14, P1, P3, R10, R14, R3 ;  /* 0x0000000e0a0e7210 */ /* 0x000fe20007b3e003 */
[----:B------:R-:W-:Y:S02]  /*18a10*/  IMAD.MOV R10, RZ, RZ, -R21 ;  /* 0x000000ffff0a7224 */ /* 0x000fe400078e0a15 */
[----:B------:R-:W-:Y:S02]  /*18a20*/  IMAD.IADD R27, R11, 0x1, R27 ;  /* 0x000000010b1b7824 */ /* 0x000fe400078e021b */
[-C--:B------:R-:W-:Y:S02]  /*18a30*/  IMAD R15, R9, R13.reuse, RZ ;  /* 0x0000000d090f7224 */ /* 0x080fe400078e02ff */
[----:B------:R-:W-:-:S04]  /*18a40*/  IMAD.WIDE.U32 R8, R8, R13, RZ ;  /* 0x0000000d08087225 */ /* 0x000fc800078e00ff */
[----:B------:R-:W-:Y:S01]  /*18a50*/  IMAD R11, R31, R10, R28 ;  /* 0x0000000a1f0b7224 */ /* 0x000fe200078e021c */
[----:B------:R-:W-:Y:S02]  /*18a60*/  IADD3.X R10, R27, R25, R26, P1, P3 ;  /* 0x000000191b0a7210 */ /* 0x000fe40000fe641a */
[----:B------:R-:W-:Y:S01]  /*18a70*/  IADD3 R8, P0, P1, R21, R14, R8 ;  /* 0x0000000e15087210 */ /* 0x000fe2000791e008 */
[----:B-1----:R-:W-:Y:S01]  /*18a80*/  IMAD R7, R7, R11, RZ ;  /* 0x0000000b07077224 */ /* 0x002fe200078e02ff */
[----:B------:R-:W-:Y:S02]  /*18a90*/  IADD3 R15, R9, R15, RZ ;  /* 0x0000000f090f7210 */ /* 0x000fe40007ffe0ff */
[----:B------:R-:W-:Y:S02]  /*18aa0*/  SHF.R.S32.HI R21, RZ, 0x1f, R21 ;  /* 0x0000001fff157819 */ /* 0x000fe40000011415 */
[----:B------:R-:W-:Y:S02]  /*18ab0*/  SHF.R.S32.HI R13, RZ, 0x1f, R11 ;  /* 0x0000001fff0d7819 */ /* 0x000fe4000001140b */
[----:B------:R-:W-:-:S03]  /*18ac0*/  IADD3.X R9, R21, R10, R15, P0, P1 ;  /* 0x0000000a15097210 */ /* 0x000fc600007e240f */
[C---:B------:R-:W-:Y:S02]  /*18ad0*/  IMAD R13, R6.reuse, R13, R7 ;  /* 0x0000000d060d7224 */ /* 0x040fe400078e0207 */
[----:B------:R-:W-:-:S04]  /*18ae0*/  IMAD.WIDE.U32 R6, R6, R11, R8 ;  /* 0x0000000b06067225 */ /* 0x000fc800078e0008 */
[----:B------:R-:W-:Y:S01]  /*18af0*/  IMAD.IADD R7, R7, 0x1, R13 ;  /* 0x0000000107077824 */ /* 0x000fe200078e020d */
[----:B0-----:R-:W-:-:S04]  /*18b00*/  LEA R4, P0, R6, R4, 0x2 ;  /* 0x0000000406047211 */ /* 0x001fc800078010ff */
[----:B--2---:R-:W-:Y:S01]  /*18b10*/  LEA.HI.X R5, R6, R5, R7, 0x2, P0 ;  /* 0x0000000506057211 */ /* 0x004fe200000f1407 */
[----:B------:R-:W-:-:S05]  /*18b20*/  IMAD.MOV.U32 R7, RZ, RZ, -0x800000 ;  /* 0xff800000ff077424 */ /* 0x000fca00078e00ff */
[----:B------:R0:W-:Y:S03]  /*18b30*/  STG.E desc[UR56][R4.64], R7 ;  /* 0x0000000704007986 */ /* 0x0001e6000c101938 */
.L_x_661:
[----:B------:R-:W-:Y:S05]  /*18b40*/  BSYNC B1 ;  /* 0x0000000000017941 */ /* 0x000fea0003800000 */
.L_x_660:
[----:B------:R-:W-:Y:S05]  /*18b50*/  @P2 BRA `(.L_x_656) ;  /* 0x0000000400a02947 */ /* 0x000fea0003800000 */
[----:B------:R-:W3:Y:S01]  /*18b60*/  LDC R11, c[0x0][0xbe8] ;  /* 0x0002fa00ff0b7b82 */ /* 0x000ee20000000800 */
[----:B------:R-:W-:Y:S01]  /*18b70*/  ULDC.64 UR4, c[0x0][0xaa0] ;  /* 0x0002a80000047ab9 */ /* 0x000fe20000000a00 */
[----:B------:R-:W-:Y:S01]  /*18b80*/  ULDC.64 UR6, c[0x0][0xaf0] ;  /* 0x0002bc0000067ab9 */ /* 0x000fe20000000a00 */
[----:B0-----:R-:W-:Y:S01]  /*18b90*/  IMAD R4, R26, UR4, RZ ;  /* 0x000000041a047c24 */ /* 0x001fe2000f8e02ff */
[----:B------:R-:W-:Y:S01]  /*18ba0*/  BSSY B1, `(.L_x_662) ;  /* 0x0000039000017945 */ /* 0x000fe20003800000 */
[----:B------:R-:W-:Y:S02]  /*18bb0*/  SHF.R.S32.HI R10, RZ, 0x1f, R185 ;  /* 0x0000001fff0a7819 */ /* 0x000fe400000114b9 */
[C---:B------:R-:W-:Y:S01]  /*18bc0*/  IMAD R7, R3.reuse, UR5, R4 ;  /* 0x0000000503077c24 */ /* 0x040fe2000f8e0204 */
[----:B------:R-:W-:Y:S01]  /*18bd0*/  SHF.R.S32.HI R14, RZ, 0x1f, R184 ;  /* 0x0000001fff0e7819 */ /* 0x000fe200000114b8 */
[----:B------:R-:W-:Y:S01]  /*18be0*/  IMAD.WIDE.U32 R4, R3, UR4, RZ ;  /* 0x0000000403047c25 */ /* 0x000fe2000f8e00ff */
[----:B------:R-:W-:Y:S01]  /*18bf0*/  LEA R3, R186, R217, 0x5 ;  /* 0x000000d9ba037211 */ /* 0x000fe200078e28ff */
[----:B------:R-:W-:-:S02]  /*18c00*/  ULDC.64 UR4, c[0x0][0xae8] ;  /* 0x0002ba0000047ab9 */ /* 0x000fc40000000a00 */
[----:B------:R-:W-:Y:S02]  /*18c10*/  IMAD.IADD R5, R5, 0x1, R7 ;  /* 0x0000000105057824 */ /* 0x000fe400078e0207 */
[----:B------:R-:W-:Y:S02]  /*18c20*/  IMAD R9, R192, 0x80, R3 ;  /* 0x00000080c0097824 */ /* 0x000fe400078e0203 */
[----:B------:R-:W-:-:S03]  /*18c30*/  IMAD.WIDE.U32 R4, R162, UR4, R4 ;  /* 0x00000004a2047c25 */ /* 0x000fc6000f8e0004 */
[----:B------:R-:W-:Y:S01]  /*18c40*/  MOV R3, R9 ;  /* 0x0000000900037202 */ /* 0x000fe20000000f00 */
[----:B------:R-:W-:Y:S02]  /*18c50*/  IMAD R7, R216, UR6, RZ ;  /* 0x00000006d8077c24 */ /* 0x000fe4000f8e02ff */
[----:B------:R-:W-:Y:S01]  /*18c60*/  IMAD R5, R162, UR5, R5 ;  /* 0x00000005a2057c24 */ /* 0x000fe2000f8e0205 */
[----:B---3--:R-:W-:Y:S01]  /*18c70*/  ISETP.NE.AND P0, PT, R11, 0x1, PT ;  /* 0x000000010b00780c */ /* 0x008fe20003f05270 */
[C---:B------:R-:W-:Y:S01]  /*18c80*/  IMAD R7, R29.reuse, UR7, R7 ;  /* 0x000000071d077c24 */ /* 0x040fe2000f8e0207 */
[----:B------:R-:W-:Y:S01]  /*18c90*/  ULDC.64 UR4, c[0x0][0xae0] ;  /* 0x0002b80000047ab9 */ /* 0x000fe20000000a00 */
[----:B------:R-:W-:-:S04]  /*18ca0*/  IMAD.WIDE.U32 R4, R29, UR6, R4 ;  /* 0x000000061d047c25 */ /* 0x000fc8000f8e0004 */
[----:B------:R-:W-:-:S06]  /*18cb0*/  IMAD.IADD R5, R5, 0x1, R7 ;  /* 0x0000000105057824 */ /* 0x000fcc00078e0207 */
[----:B------:R-:W0:Y:S08]  /*18cc0*/  @P0 LDC R6, c[0x0][0xbec] ;  /* 0x0002fb00ff060b82 */ /* 0x000e300000000800 */
[----:B------:R-:W3:Y:S01]  /*18cd0*/  @P0 LDC R13, c[0x0][0xbf0] ;  /* 0x0002fc00ff0d0b82 */ /* 0x000ee20000000800 */
[----:B0-----:R-:W-:-:S05]  /*18ce0*/  @P0 IMAD.HI.U32 R6, R9, R6, RZ ;  /* 0x0000000609060227 */ /* 0x001fca00078e00ff */
[----:B---3--:R-:W-:-:S04]  /*18cf0*/  @P0 SHF.R.U32.HI R3, RZ, R13, R6 ;  /* 0x0000000dff030219 */ /* 0x008fc80000011606 */
[--C-:B------:R-:W-:Y:S01]  /*18d00*/  SHF.R.S32.HI R6, RZ, 0x1f, R3.reuse ;  /* 0x0000001fff067819 */ /* 0x100fe20000011403 */
[----:B------:R-:W-:Y:S02]  /*18d10*/  IMAD.MOV R8, RZ, RZ, -R3 ;  /* 0x000000ffff087224 */ /* 0x000fe400078e0a03 */
[----:B------:R-:W-:-:S04]  /*18d20*/  IMAD.WIDE.U32 R4, R3, UR4, R4 ;  /* 0x0000000403047c25 */ /* 0x000fc8000f8e0004 */
[----:B------:R-:W-:Y:S02]  /*18d30*/  IMAD R6, R6, UR4, RZ ;  /* 0x0000000406067c24 */ /* 0x000fe4000f8e02ff */
[----:B------:R-:W-:Y:S02]  /*18d40*/  IMAD R7, R11, R8, R9 ;  /* 0x000000080b077224 */ /* 0x000fe400078e0209 */
[----:B------:R-:W-:Y:S01]  /*18d50*/  IMAD R9, R3, UR5, R6 ;  /* 0x0000000503097c24 */ /* 0x000fe2000f8e0206 */
[----:B------:R-:W-:Y:S01]  /*18d60*/  ULDC.64 UR4, c[0x0][0xad8] ;  /* 0x0002b60000047ab9 */ /* 0x000fe20000000a00 */
[----:B------:R-:W-:Y:S01]  /*18d70*/  IMAD R8, R192, 0x80, R217 ;  /* 0x00000080c0087824 */ /* 0x000fe200078e02d9 */
[----:B------:R-:W-:Y:S01]  /*18d80*/  SHF.R.S32.HI R3, RZ, 0x1f, R7 ;  /* 0x0000001fff037819 */ /* 0x000fe20000011407 */
[----:B------:R-:W-:Y:S01]  /*18d90*/  IMAD R11, R0, R11, RZ ;  /* 0x0000000b000b7224 */ /* 0x000fe200078e02ff */
[----:B------:R-:W-:Y:S01]  /*18da0*/  IADD3 R5, R5, R9, RZ ;  /* 0x0000000905057210 */ /* 0x000fe20007ffe0ff */
[----:B------:R-:W-:-:S02]  /*18db0*/  VIADD R0, R8, 0x20 ;  /* 0x0000002008007836 */ /* 0x000fc40000000000 */
[----:B------:R-:W-:Y:S01]  /*18dc0*/  IMAD R6, R3, UR4, RZ ;  /* 0x0000000403067c24 */ /* 0x000fe2000f8e02ff */
[-C--:B------:R-:W-:Y:S01]  /*18dd0*/  ISETP.GE.AND P2, PT, R8, R11.reuse, PT ;  /* 0x0000000b0800720c */ /* 0x080fe20003f46270 */
[C---:B------:R-:W-:Y:S01]  /*18de0*/  IMAD.WIDE.U32 R4, R7.reuse, UR4, R4 ;  /* 0x0000000407047c25 */ /* 0x040fe2000f8e0004 */
[-C--:B------:R-:W-:Y:S02]  /*18df0*/  ISETP.GE.AND P1, PT, R0, R11.reuse, PT ;  /* 0x0000000b0000720c */ /* 0x080fe40003f26270 */
[----:B------:R-:W-:Y:S01]  /*18e00*/  IADD3 R0, R8, 0x40, RZ ;  /* 0x0000004008007810 */ /* 0x000fe20007ffe0ff */
[----:B------:R-:W-:Y:S01]  /*18e10*/  IMAD R3, R7, UR5, R6 ;  /* 0x0000000507037c24 */ /* 0x000fe2000f8e0206 */
[----:B------:R-:W-:Y:S02]  /*18e20*/  ULDC.64 UR4, c[0x0][0xa80] ;  /* 0x0002a00000047ab9 */ /* 0x000fe40000000a00 */
[----:B------:R-:W-:Y:S01]  /*18e30*/  LEA R6, P3, R4, UR4, 0x1 ;  /* 0x0000000404067c11 */ /* 0x000fe2000f8608ff */
[----:B------:R-:W-:Y:S01]  /*18e40*/  IMAD.IADD R3, R5, 0x1, R3 ;  /* 0x0000000105037824 */ /* 0x000fe200078e0203 */
[----:B------:R-:W-:-:S04]  /*18e50*/  ISETP.GE.AND P0, PT, R0, R11, PT ;  /* 0x0000000b0000720c */ /* 0x000fc80003f06270 */
[----:B------:R-:W-:Y:S02]  /*18e60*/  LEA.HI.X R3, R4, UR5, R3, 0x1, P3 ;  /* 0x0000000504037c11 */ /* 0x000fe400098f0c03 */
[----:B------:R0:W3:Y:S04]  /*18e70*/  SHFL.IDX PT, R4, R6, RZ, 0x181f ;  /* 0x00181fff06047589 */ /* 0x0000e800000e0000 */
[----:B------:R0:W4:Y:S01]  /*18e80*/  SHFL.IDX PT, R0, R3, RZ, 0x181f ;  /* 0x00181fff03007589 */ /* 0x00012200000e0000 */
        /* <DEDUP_REMOVED lines=8> */
[----:B------:R3:W-:Y:S04]  /*18f10*/  @!P4 ST.E.128 desc[UR56][R12.64], RZ ;  /* 0x000000ff0c00c985 */ /* 0x0007e8000c101d38 */
[----:B------:R3:W-:Y:S02]  /*18f20*/  @!P5 ST.E.128 desc[UR56][R4.64], RZ ;  /* 0x000000ff0400d985 */ /* 0x0007e4000c101d38 */
.L_x_663:
[----:B------:R-:W-:Y:S05]  /*18f30*/  BSYNC B1 ;  /* 0x0000000000017941 */ /* 0x000fea0003800000 */
.L_x_662:
        /* <DEDUP_REMOVED lines=11> */
[----:B------:R0:W-:Y:S04]  /*18ff0*/  @!P3 ST.E.128 desc[UR56][R12.64], RZ ;  /* 0x000000ff0c00b985 */ /* 0x0001e8000c101d38 */
[----:B------:R0:W-:Y:S02]  /*19000*/  @!P4 ST.E.128 desc[UR56][R4.64], RZ ;  /* 0x000000ff0400c985 */ /* 0x0001e4000c101d38 */
.L_x_665:
[----:B------:R-:W-:Y:S05]  /*19010*/  BSYNC B1 ;  /* 0x0000000000017941 */ /* 0x000fea0003800000 */
.L_x_664:
[----:B0-----:R0:W0:Y:S01]  /*19020*/  SHFL.IDX PT, R0, R3, 0x2, 0x181f ;  /* 0x00581f0003007f89 */ /* 0x00102200000e0000 */
[----:B------:R-:W-:Y:S03]  /*19030*/  BSSY B1, `(.L_x_666) ;  /* 0x000000c000017945 */ /* 0x000fe60003800000 */
[----:B---3--:R3:W0:Y:S01]  /*19040*/  SHFL.IDX PT, R4, R6, 0x2, 0x181f ;  /* 0x00581f0006047f89 */ /* 0x00862200000e0000 */
[----:B------:R-:W-:Y:S05]  /*19050*/  @P0 BRA `(.L_x_667) ;  /* 0x0000000000240947 */ /* 0x000fea0003800000 */
[----:B------:R-:W-:Y:S02]  /*19060*/  ULDC UR4, c[0x0][0xac8] ;  /* 0x0002b20000047ab9 */ /* 0x000fe40000000800 */
[----:B------:R-:W-:Y:S02]  /*19070*/  ISETP.GE.AND P2, PT, R184, UR4, PT ;  /* 0x00000004b8007c0c */ /* 0x000fe4000bf46270 */
[----:B------:R-:W-:-:S11]  /*19080*/  ISETP.GE.AND P3, PT, R185, UR4, PT ;  /* 0x00000004b9007c0c */ /* 0x000fd6000bf66270 */
[CC--:B0-----:R-:W-:Y:S02]  /*19090*/  @!P2 LEA R12, P0, R184.reuse, R4.reuse, 0x1 ;  /* 0x00000004b80ca211 */ /* 0x0c1fe400078008ff */
[C---:B------:R-:W-:Y:S02]  /*190a0*/  @!P3 LEA R4, P1, R185.reuse, R4, 0x1 ;  /* 0x00000004b904b211 */ /* 0x040fe400078208ff */
[-C--:B------:R-:W-:Y:S02]  /*190b0*/  @!P2 LEA.HI.X R13, R184, R0.reuse, R14, 0x1, P0 ;  /* 0x00000000b80da211 */ /* 0x080fe400000f0c0e */
[----:B------:R-:W-:-:S03]  /*190c0*/  @!P3 LEA.HI.X R5, R185, R0, R10, 0x1, P1 ;  /* 0x00000000b905b211 */ /* 0x000fc600008f0c0a */
[----:B------:R0:W-:Y:S04]  /*190d0*/  @!P2 ST.E.128 desc[UR56][R12.64], RZ ;  /* 0x000000ff0c00a985 */ /* 0x0001e8000c101d38 */
[----:B------:R0:W-:Y:S02]  /*190e0*/  @!P3 ST.E.128 desc[UR56][R4.64], RZ ;  /* 0x000000ff0400b985 */ /* 0x0001e4000c101d38 */
.L_x_667:
[----:B------:R-:W-:Y:S05]  /*190f0*/  BSYNC B1 ;  /* 0x0000000000017941 */ /* 0x000fea0003800000 */
.L_x_666:
[----:B0-----:R-:W-:Y:S01]  /*19100*/  VIADD R0, R8, 0x60 ;  /* 0x0000006008007836 */ /* 0x001fe20000000000 */
[----:B----4-:R-:W4:Y:S04]  /*19110*/  SHFL.IDX PT, R3, R3, 0x3, 0x181f ;  /* 0x00781f0003037f89 */ /* 0x010f2800000e0000 */
[----:B------:R-:W-:Y:S01]  /*19120*/  ISETP.GE.AND P0, PT, R0, R11, PT ;  /* 0x0000000b0000720c */ /* 0x000fe20003f06270 */
[----:B------:R0:W0:-:S12]  /*19130*/  SHFL.IDX PT, R4, R6, 0x3, 0x181f ;  /* 0x00781f0006047f89 */ /* 0x00001800000e0000 */
[----:B------:R-:W-:Y:S05]  /*19140*/  @P0 BRA `(.L_x_656) ;  /* 0x0000000000240947 */ /* 0x000fea0003800000 */
[----:B------:R-:W-:Y:S02]  /*19150*/  ULDC UR4, c[0x0][0xac8] ;  /* 0x0002b20000047ab9 */ /* 0x000fe40000000800 */
[----:B------:R-:W-:Y:S02]  /*19160*/  ISETP.GE.AND P2, PT, R184, UR4, PT ;  /* 0x00000004b8007c0c */ /* 0x000fe4000bf46270 */
[----:B------:R-:W-:-:S11]  /*19170*/  ISETP.GE.AND P3, PT, R185, UR4, PT ;  /* 0x00000004b9007c0c */ /* 0x000fd6000bf66270 */
[CC--:B0--3--:R-:W-:Y:S02]  /*19180*/  @!P2 LEA R6, P0, R184.reuse, R4.reuse, 0x1 ;  /* 0x00000004b806a211 */ /* 0x0c9fe400078008ff */
[C---:B------:R-:W-:Y:S02]  /*19190*/  @!P3 LEA R4, P1, R185.reuse, R4, 0x1 ;  /* 0x00000004b904b211 */ /* 0x040fe400078208ff */
[-C--:B----4-:R-:W-:Y:S02]  /*191a0*/  @!P2 LEA.HI.X R7, R184, R3.reuse, R14, 0x1, P0 ;  /* 0x00000003b807a211 */ /* 0x090fe400000f0c0e */
[----:B------:R-:W-:-:S03]  /*191b0*/  @!P3 LEA.HI.X R5, R185, R3, R10, 0x1, P1 ;  /* 0x00000003b905b211 */ /* 0x000fc600008f0c0a */
[----:B------:R0:W-:Y:S04]  /*191c0*/  @!P2 ST.E.128 desc[UR56][R6.64], RZ ;  /* 0x000000ff0600a985 */ /* 0x0001e8000c101d38 */
[----:B------:R0:W-:Y:S02]  /*191d0*/  @!P3 ST.E.128 desc[UR56][R4.64], RZ ;  /* 0x000000ff0400b985 */ /* 0x0001e4000c101d38 */
.L_x_656:
[----:B------:R-:W-:Y:S05]  /*191e0*/  BSYNC B0 ;  /* 0x0000000000007941 */ /* 0x000fea0003800000 */
.L_x_646:
[----:B------:R-:W-:Y:S02]  /*191f0*/  ULDC UR4, c[0x0][0xc3c] ;  /* 0x00030f0000047ab9 */ /* 0x000fe40000000800 */
[----:B--2---:R-:W-:-:S13]  /*19200*/  ISETP.GE.AND P0, PT, R147, UR4, PT ;  /* 0x0000000493007c0c */ /* 0x004fda000bf06270 */
[----:B------:R-:W-:Y:S05]  /*19210*/  @!P0 BRA `(.L_x_668) ;  /* 0xfffffe8000cc8947 */ /* 0x000fea000383ffff */
[----:B------:R-:W-:Y:S05]  /*19220*/  BRA `(.L_x_446) ;  /* 0x0000007000487947 */ /* 0x000fea0003800000 */
.L_x_444:
[----:B------:R-:W-:-:S08]  /*19230*/  NOP ;  /* 0x0000000000007918 */ /* 0x000fd00000000000 */
[----:B------:R-:W0:-:S00]  /*19240*/  USETMAXREG.DEALLOC.CTAPOOL 0x28 ;  /* 0x00000028000079c8 */ /* 0x000e0000080e0500 */
[----:B0-----:R-:W2:Y:S01]  /*19250*/  LDL.LU R3, [R1+0x38] ;  /* 0x0000380001037983 */ /* 0x001ea20000300800 */
[----:B------:R-:W-:Y:S02]  /*19260*/  LOP3.LUT R2, R2, 0x3, RZ, 0xc0, !PT ;  /* 0x0000000302027812 */ /* 0x000fe400078ec0ff */
[----:B------:R-:W-:-:S04]  /*19270*/  MOV R6, RZ ;  /* 0x000000ff00067202 */ /* 0x000fc80000000f00 */
[----:B------:R-:W0:Y:S02]  /*19280*/  SHFL.IDX PT, R2, R2, RZ, 0x1f ;  /* 0x00001fff02027589 */ /* 0x000e2400000e0000 */
[----:B0-----:R-:W-:Y:S02]  /*19290*/  ISETP.NE.AND P0, PT, R2, RZ, PT ;  /* 0x000000ff0200720c */ /* 0x001fe40003f05270 */
[----:B--2---:R-:W-:-:S11]  /*192a0*/  LOP3.LUT R3, R3, 0xffffffdf, RZ, 0xc0, !PT ;  /* 0xffffffdf03037812 */ /* 0x004fd600078ec0ff */
[----:B------:R-:W-:-:S05]  /*192b0*/  @P0 LOP3.LUT R3, R3, 0x20, RZ, 0xfc, !PT ;  /* 0x0000002003030812 */ /* 0x000fca00078efcff */
[----:B------:R0:W-:Y:S01]  /*192c0*/  STL [R1+0x38], R3 ;  /* 0x0000380301007387 */ /* 0x0001e20000100800 */
[----:B------:R-:W-:Y:S05]  /*192d0*/  @!P0 BRA `(.L_x_669) ;  /* 0x00000000001c8947 */ /* 0x000fea0003800000 */
[----:B------:R-:W1:Y:S08]  /*192e0*/  S2UR UR5, SR_CgaCtaId ;  /* 0x00000000000579c3 */ /* 0x000e700000008800 */
[----:B------:R-:W-:Y:S06]  /*192f0*/  BAR.SYNC.DEFER_BLOCKING 0x5, 0x180 ;  /* 0x0146000000007b1d */ /* 0x000fec0000010000 */
[----:B------:R-:W-:-:S02]  /*19300*/  UMOV UR4, 0x400 ;  /* 0x0000040000047882 */ /* 0x000fc40000000000 */
[----:B-1----:R-:W-:-:S09]  /*19310*/  ULEA UR4, UR5, UR4, 0x18 ;  /* 0x0000000405047291 */ /* 0x002fd2000f8ec03f */
[----:B------:R-:W1:Y:S01]  /*19320*/  LDS.128 R16, [UR4+0x2a8d0] ;  /* 0x02a8d004ff107984 */ /* 0x000e620008000c00 */
[----:B------:R-:W-:Y:S06]  /*19330*/  BAR.ARV 0x4, 0x180 ;  /* 0x0106000000007b1d */ /* 0x000fec0000002000 */
[----:B------:R-:W-:Y:S05]  /*19340*/  BRA `(.L_x_670) ;  /* 0x0000000800947947 */ /* 0x000fea0003800000 */
.L_x_669:
[----:B------:R-:W-:Y:S01]  /*19350*/  LOP3.LUT R7, R0, 0x1f, RZ, 0xc0, !PT ;  /* 0x0000001f00077812 */ /* 0x000fe200078ec0ff */
[----:B------:R-:W-:Y:S01]  /*19360*/  ULDC UR4, c[0x0][0xc3c] ;  /* 0x00030f0000047ab9 */ /* 0x000fe20000000800 */
[----:B------:R-:W-:Y:S01]  /*19370*/  IMAD.MOV.U32 R9, RZ, RZ, RZ ;  /* 0x000000ffff097224 */ /* 0x000fe200078e00ff */
[----:B------:R-:W1:Y:S01]  /*19380*/  S2UR UR6, SR_CTAID.X ;  /* 0x00000000000679c3 */ /* 0x000e620000002500 */
[----:B------:R-:W-:Y:S01]  /*19390*/  ISETP.NE.AND P0, PT, R7, 0x1f, PT ;  /* 0x0000001f0700780c */ /* 0x000fe20003f05270 */
[----:B------:R-:W-:-:S03]  /*193a0*/  ULDC UR5, c[0x0][0xc38] ;  /* 0x00030e0000057ab9 */ /* 0x000fc60000000800 */
[----:B------:R-:W-:-:S13]  /*193b0*/  ISETP.GE.OR P1, PT, R7, UR4, !P0 ;  /* 0x0000000407007c0c */ /* 0x000fda000c726670 */
[----:B------:R-:W2:Y:S08]  /*193c0*/  @!P1 LDC.64 R4, c[0x0][0xc80] ;  /* 0x00032000ff049b82 */ /* 0x000eb00000000a00 */
[----:B0-----:R-:W0:Y:S01]  /*193d0*/  @!P1 LDC.64 R2, c[0x0][0xc78] ;  /* 0x00031e00ff029b82 */ /* 0x001e220000000a00 */
[----:B--2---:R-:W-:-:S05]  /*193e0*/  @!P1 IMAD.WIDE.U32 R4, R7, 0x4, R4 ;  /* 0x0000000407049825 */ /* 0x004fca00078e0004 */
[----:B------:R-:W2:Y:S01]  /*193f0*/  @!P1 LDG.E R6, desc[UR56][R4.64] ;  /* 0x0000003804069981 */ /* 0x000ea2000c1e1900 */
[----:B0-----:R-:W-:-:S05]  /*19400*/  @!P1 IMAD.WIDE.U32 R2, R7, 0x4, R2 ;  /* 0x0000000407029825 */ /* 0x001fca00078e0002 */
[----:B------:R-:W2:Y:S01]  /*19410*/  @!P1 LDG.E R9, desc[UR56][R2.64] ;  /* 0x0000003802099981 */ /* 0x000ea2000c1e1900 */
[C---:B------:R-:W-:Y:S02]  /*19420*/  ISETP.NE.AND P1, PT, R7.reuse, RZ, PT ;  /* 0x000000ff0700720c */ /* 0x040fe40003f25270 */
[C---:B------:R-:W-:Y:S02]  /*19430*/  ISETP.GE.U32.AND P2, PT, R7.reuse, 0x2, PT ;  /* 0x000000020700780c */ /* 0x040fe40003f46070 */
[C---:B------:R-:W-:Y:S02]  /*19440*/  ISETP.GE.U32.AND P3, PT, R7.reuse, 0x4, PT ;  /* 0x000000040700780c */ /* 0x040fe40003f66070 */
[C---:B------:R-:W-:Y:S02]  /*19450*/  ISETP.GE.U32.AND P4, PT, R7.reuse, 0x8, PT ;  /* 0x000000080700780c */ /* 0x040fe40003f86070 */
[----:B------:R-:W-:Y:S01]  /*19460*/  ISETP.GE.U32.AND P5, PT, R7, 0x10, PT ;  /* 0x000000100700780c */ /* 0x000fe20003fa6070 */
[----:B------:R-:W-:Y:S01]  /*19470*/  UMOV UR4, URZ ;  /* 0x0000003f00047c82 */ /* 0x000fe20008000000 */
[----:B--2---:R-:W-:-:S05]  /*19480*/  IMAD R8, R6, R9, RZ ;  /* 0x0000000906087224 */ /* 0x004fca00078e02ff */
        /* <DEDUP_REMOVED lines=23> */
.L_x_673:
[----:B------:R-:W0:Y:S01]  /*19600*/  LDC R2, c[0x0][0xc3c] ;  /* 0x00030f00ff027b82 */ /* 0x000e220000000800 */
[----:B------:R-:W-:Y:S01]  /*19610*/  UIADD3 UR4, UR4, 0x1f, URZ ;  /* 0x0000001f04047890 */ /* 0x000fe2000fffe03f */
[----:B------:R-:W-:Y:S02]  /*19620*/  ULDC UR7, c[0x0][0xc3c] ;  /* 0x00030f0000077ab9 */ /* 0x000fe40000000800 */
[----:B------:R-:W-:-:S03]  /*19630*/  MOV R19, UR7 ;  /* 0x0000000700137c02 */ /* 0x000fc60008000f00 */
[----:B0-----:R-:W-:-:S13]  /*19640*/  ISETP.LE.AND P6, PT, R2, UR4, PT ;  /* 0x0000000402007c0c */ /* 0x001fda000bfc3270 */
[----:B------:R-:W-:Y:S05]  /*19650*/  @P6 BRA `(.L_x_672) ;  /* 0x0000000400ac6947 */ /* 0x000fea0003800000 */
[----:B------:R-:W-:Y:S02]  /*19660*/  VIADD R9, R7, UR4 ;  /* 0x0000000407097c36 */ /* 0x000fe40008000000 */
[----:B------:R-:W-:-:S03]  /*19670*/  IMAD.MOV.U32 R6, RZ, RZ, RZ ;  /* 0x000000ffff067224 */ /* 0x000fc600078e00ff */
[----:B------:R-:W-:-:S13]  /*19680*/  ISETP.GE.OR P6, PT, R9, R2, !P0 ;  /* 0x000000020900720c */ /* 0x000fda00047c6670 */
[----:B------:R-:W0:Y:S08]  /*19690*/  @!P6 LDC.64 R4, c[0x0][0xc80] ;  /* 0x00032000ff04eb82 */ /* 0x000e300000000a00 */
[----:B------:R-:W1:Y:S01]  /*196a0*/  @!P6 LDC.64 R2, c[0x0][0xc78] ;  /* 0x00031e00ff02eb82 */ /* 0x000e620000000a00 */
[----:B0-----:R-:W-:-:S05]  /*196b0*/  @!P6 IMAD.WIDE R4, R9, 0x4, R4 ;  /* 0x000000040904e825 */ /* 0x001fca00078e0204 */
[----:B------:R-:W2:Y:S01]  /*196c0*/  @!P6 LDG.E R6, desc[UR56][R4.64] ;  /* 0x000000380406e981 */ /* 0x000ea2000c1e1900 */
[----:B-1----:R-:W-:Y:S01]  /*196d0*/  @!P6 IMAD.WIDE R2, R9, 0x4, R2 ;  /* 0x000000040902e825 */ /* 0x002fe200078e0202 */
[----:B------:R-:W-:-:S06]  /*196e0*/  MOV R9, RZ ;  /* 0x000000ff00097202 */ /* 0x000fcc0000000f00 */
        /* <DEDUP_REMOVED lines=19> */
[----:B------:R-:W-:-:S04]  /*19820*/  IADD3 R8, R3, R8, RZ ;  /* 0x0000000803087210 */ /* 0x000fc80007ffe0ff */
[----:B------:R-:W-:-:S13]  /*19830*/  ISETP.GT.AND P6, PT, R8, UR6, PT ;  /* 0x0000000608007c0c */ /* 0x000fda000bfc4270 */
[----:B------:R-:W-:Y:S05]  /*19840*/  @!P6 BRA `(.L_x_673) ;  /* 0xfffffffc006ce947 */ /* 0x000fea000383ffff */
.L_x_671:
        /* <DEDUP_REMOVED lines=18> */
.L_x_674:
[----:B-1----:R-:W-:Y:S01]  /*19970*/  IMAD R16, R16, UR5, R11 ;  /* 0x0000000510107c24 */ /* 0x002fe2000f8e020b */
[----:B------:R-:W-:Y:S01]  /*19980*/  MOV R11, R12 ;  /* 0x0000000c000b7202 */ /* 0x000fe20000000f00 */
[----:B------:R-:W-:Y:S01]  /*19990*/  IMAD.MOV.U32 R2, RZ, RZ, RZ ;  /* 0x000000ffff027224 */ /* 0x000fe200078e00ff */
[----:B------:R-:W-:Y:S01]  /*199a0*/  IABS R12, R6 ;  /* 0x00000006000c7213 */ /* 0x000fe20000000000 */
[----:B------:R-:W-:Y:S01]  /*199b0*/  VIADD R19, R19, UR4 ;  /* 0x0000000413137c36 */ /* 0x000fe20008000000 */
[----:B------:R-:W-:Y:S01]  /*199c0*/  IADD3 R17, -R16, UR6, RZ ;  /* 0x0000000610117c10 */ /* 0x000fe2000fffe1ff */
[----:B------:R-:W-:Y:S01]  /*199d0*/  IMAD R11, R11, R4, RZ ;  /* 0x000000040b0b7224 */ /* 0x000fe200078e02ff */
[----:B0-----:R-:W-:Y:S01]  /*199e0*/  IABS R5, R9 ;  /* 0x0000000900057213 */ /* 0x001fe20000000000 */
[----:B------:R-:W-:Y:S01]  /*199f0*/  IMAD.MOV R12, RZ, RZ, -R12 ;  /* 0x000000ffff0c7224 */ /* 0x000fe200078e0a0c */
[----:B------:R-:W-:Y:S01]  /*19a00*/  IABS R10, R17 ;  /* 0x00000011000a7213 */ /* 0x000fe20000000000 */
[----:B------:R-:W-:Y:S01]  /*19a10*/  IMAD.HI.U32 R2, R3, R11, R2 ;  /* 0x0000000b03027227 */ /* 0x000fe200078e0002 */
[----:B------:R-:W0:Y:S02]  /*19a20*/  I2F.RP R8, R5 ;  /* 0x0000000500087306 */ /* 0x000e240000209400 */
[----:B------:R-:W-:Y:S01]  /*19a30*/  MOV R3, R10 ;  /* 0x0000000a00037202 */ /* 0x000fe20000000f00 */
[----:B------:R-:W-:-:S04]  /*19a40*/  IMAD.MOV.U32 R10, RZ, RZ, R12 ;  /* 0x000000ffff0a7224 */ /* 0x000fc800078e000c */
[----:B------:R-:W-:-:S04]  /*19a50*/  IMAD.HI.U32 R2, R2, R3, RZ ;  /* 0x0000000302027227 */ /* 0x000fc800078e00ff */
[----:B------:R-:W-:Y:S01]  /*19a60*/  IMAD R3, R2, R10, R3 ;  /* 0x0000000a02037224 */ /* 0x000fe200078e0203 */
[----:B0-----:R-:W0:Y:S04]  /*19a70*/  MUFU.RCP R8, R8 ;  /* 0x0000000800087308 */ /* 0x001e280000001000 */
[----:B------:R-:W-:-:S13]  /*19a80*/  ISETP.GT.U32.AND P1, PT, R4, R3, PT ;  /* 0x000000030400720c */ /* 0x000fda0003f24070 */
[----:B------:R-:W-:Y:S02]  /*19a90*/  @!P1 IMAD.IADD R3, R3, 0x1, -R4 ;  /* 0x0000000103039824 */ /* 0x000fe400078e0a04 */
[----:B------:R-:W-:Y:S01]  /*19aa0*/  @!P1 VIADD R2, R2, 0x1 ;  /* 0x0000000102029836 */ /* 0x000fe20000000000 */
[----:B0-----:R-:W-:Y:S02]  /*19ab0*/  IADD3 R10, R8, 0xffffffe, RZ ;  /* 0x0ffffffe080a7810 */ /* 0x001fe40007ffe0ff */
[----:B------:R-:W-:Y:S02]  /*19ac0*/  ISETP.GE.U32.AND P0, PT, R3, R4, PT ;  /* 0x000000040300720c */ /* 0x000fe40003f06070 */
[----:B------:R-:W-:Y:S01]  /*19ad0*/  LOP3.LUT R4, R17, R6, RZ, 0x3c, !PT ;  /* 0x0000000611047212 */ /* 0x000fe200078e3cff */
[----:B------:R0:W1:Y:S01]  /*19ae0*/  F2I.FTZ.U32.TRUNC.NTZ R3, R10 ;  /* 0x0000000a00037305 */ /* 0x000062000021f000 */
[----:B------:R-:W-:Y:S02]  /*19af0*/  ISETP.NE.AND P1, PT, R6, RZ, PT ;  /* 0x000000ff0600720c */ /* 0x000fe40003f25270 */
[----:B------:R-:W-:-:S02]  /*19b00*/  ISETP.GE.AND P2, PT, R4, RZ, PT ;  /* 0x000000ff0400720c */ /* 0x000fc40003f46270 */
[----:B0-----:R-:W-:-:S05]  /*19b10*/  IABS R10, R9 ;  /* 0x00000009000a7213 */ /* 0x001fca0000000000 */
[----:B------:R-:W-:Y:S01]  /*19b20*/  @P0 VIADD R2, R2, 0x1 ;  /* 0x0000000102020836 */ /* 0x000fe20000000000 */
[----:B------:R-:W-:-:S04]  /*19b30*/  IADD3 R10, RZ, -R10, RZ ;  /* 0x8000000aff0a7210 */ /* 0x000fc80007ffe0ff */
        /* <DEDUP_REMOVED lines=9> */
[----:B------:R-:W-:Y:S01]  /*19bd0*/  IMAD.MOV.U32 R3, RZ, RZ, R4 ;  /* 0x000000ffff037224 */ /* 0x000fe200078e0004 */
[----:B------:R-:W-:Y:S01]  /*19be0*/  MOV R4, R10 ;  /* 0x0000000a00047202 */ /* 0x000fe20000000f00 */
[----:B------:R-:W-:Y:S02]  /*19bf0*/  IMAD.IADD R17, R17, 0x1, -R6 ;  /* 0x0000000111117824 */ /* 0x000fe400078e0a06 */
[----:B------:R-:W-:-:S04]  /*19c00*/  IMAD.HI.U32 R2, R2, R3, RZ ;  /* 0x0000000302027227 */ /* 0x000fc800078e00ff */
[----:B------:R-:W-:Y:S01]  /*19c10*/  IMAD R4, R2, R4, R3 ;  /* 0x0000000402047224 */ /* 0x000fe200078e0203 */
[----:B------:R-:W-:-:S04]  /*19c20*/  LOP3.LUT R3, R8, R9, RZ, 0x3c, !PT ;  /* 0x0000000908037212 */ /* 0x000fc800078e3cff */
[----:B------:R-:W-:Y:S02]  /*19c30*/  ISETP.GT.U32.AND P1, PT, R5, R4, PT ;  /* 0x000000040500720c */ /* 0x000fe40003f24070 */
[----:B------:R-:W-:-:S11]  /*19c40*/  ISETP.GE.AND P2, PT, R3, RZ, PT ;  /* 0x000000ff0300720c */ /* 0x000fd60003f46270 */
[----:B------:R-:W-:Y:S02]  /*19c50*/  @!P1 IMAD.IADD R4, R4, 0x1, -R5 ;  /* 0x0000000104049824 */ /* 0x000fe400078e0a05 */
[----:B------:R-:W-:Y:S01]  /*19c60*/  @!P1 VIADD R2, R2, 0x1 ;  /* 0x0000000102029836 */ /* 0x000fe20000000000 */
[----:B------:R-:W-:Y:S02]  /*19c70*/  ISETP.NE.AND P1, PT, R9, RZ, PT ;  /* 0x000000ff0900720c */ /* 0x000fe40003f25270 */
[----:B------:R-:W-:-:S13]  /*19c80*/  ISETP.GE.U32.AND P0, PT, R4, R5, PT ;  /* 0x000000050400720c */ /* 0x000fda0003f06070 */
[----:B------:R-:W-:-:S05]  /*19c90*/  @P0 IADD3 R2, R2, 0x1, RZ ;  /* 0x0000000102020810 */ /* 0x000fca0007ffe0ff */
[----:B------:R-:W-:Y:S01]  /*19ca0*/  @!P2 IMAD.MOV R2, RZ, RZ, -R2 ;  /* 0x000000ffff02a224 */ /* 0x000fe200078e0a02 */
[----:B------:R-:W-:-:S05]  /*19cb0*/  @!P1 LOP3.LUT R2, RZ, R9, RZ, 0x33, !PT ;  /* 0x00000009ff029212 */ /* 0x000fca00078e33ff */
[----:B------:R-:W-:-:S04]  /*19cc0*/  IMAD.MOV R18, RZ, RZ, -R2 ;  /* 0x000000ffff127224 */ /* 0x000fc800078e0a02 */
[C---:B------:R-:W-:Y:S01]  /*19cd0*/  IMAD R18, R9.reuse, R18, R8 ;  /* 0x0000001209127224 */ /* 0x040fe200078e0208 */
[----:B------:R-:W-:-:S04]  /*19ce0*/  LEA R9, R9, R2, 0x18 ;  /* 0x0000000209097211 */ /* 0x000fc800078ec0ff */
[----:B------:R-:W-:Y:S01]  /*19cf0*/  LEA R18, R18, R9, 0x10 ;  /* 0x0000000912127211 */ /* 0x000fe200078e80ff */
[----:B------:R-:W-:Y:S06]  /*19d00*/  BRA `(.L_x_675) ;  /* 0x00000000000c7947 */ /* 0x000fec0003800000 */
.L_x_672:
[----:B------:R-:W-:Y:S01]  /*19d10*/  IMAD.MOV.U32 R17, RZ, RZ, RZ ;  /* 0x000000ffff117224 */ /* 0x000fe200078e00ff */
[----:B------:R-:W-:Y:S01]  /*19d20*/  MOV R18, RZ ;  /* 0x000000ff00127202 */ /* 0x000fe20000000f00 */
[----:B------:R-:W-:-:S07]  /*19d30*/  IMAD.U32 R16, RZ, RZ, UR6 ;  /* 0x00000006ff107e24 */ /* 0x000fce000f8e00ff */
.L_x_675:
[----:B------:R-:W-:-:S13]  /*19d40*/  ISETP.NE.AND P0, PT, R7, RZ, PT ;  /* 0x000000ff0700720c */ /* 0x000fda0003f05270 */
[----:B------:R-:W0:Y:S01]  /*19d50*/  @!P0 S2R R3, SR_CgaCtaId ;  /* 0x0000000000038919 */ /* 0x000e220000008800 */
[----:B------:R-:W-:-:S04]  /*19d60*/  @!P0 MOV R2, 0x400 ;  /* 0x0000040000028802 */ /* 0x000fc80000000f00 */
[----:B0-----:R-:W-:-:S05]  /*19d70*/  @!P0 LEA R2, R3, R2, 0x18 ;  /* 0x0000000203028211 */ /* 0x001fca00078ec0ff */
[----:B------:R0:W-:Y:S01]  /*19d80*/  @!P0 STS.128 [R2+0x2a8d0], R16 ;  /* 0x02a8d01002008388 */ /* 0x0001e20000000c00 */
[----:B------:R-:W-:Y:S06]  /*19d90*/  BAR.ARV 0x5, 0x180 ;  /* 0x0146000000007b1d */ /* 0x000fec0000002000 */
.L_x_670:
[----:B------:R2:W-:Y:S01]  /*19da0*/  STL [R1+0x20], RZ ;  /* 0x000020ff01007387 */ /* 0x0005e20000100800 */
[----:B------:R-:W-:Y:S01]  /*19db0*/  ULDC UR4, c[0x0][0xc3c] ;  /* 0x00030f0000047ab9 */ /* 0x000fe20000000800 */
[----:B------:R-:W-:Y:S01]  /*19dc0*/  IMAD.MOV.U32 R28, RZ, RZ, 0x1 ;  /* 0x00000001ff1c7424 */ /* 0x000fe200078e00ff */
[----:B-1----:R-:W-:Y:S01]  /*19dd0*/  ISETP.GE.AND P0, PT, R19, UR4, PT ;  /* 0x0000000413007c0c */ /* 0x002fe2000bf06270 */
[----:B------:R-:W-:-:S12]  /*19de0*/  IMAD.MOV.U32 R27, RZ, RZ, RZ ;  /* 0x000000ffff1b7224 */ /* 0x000fd800078e00ff */
[----:B--2---:R-:W-:Y:S05]  /*19df0*/  @P0 BRA `(.L_x_676) ;  /* 0x0000006000780947 */ /* 0x004fea0003800000 */
[----:B------:R-:W1:Y:S01]  /*19e00*/  S2UR UR5, SR_CgaCtaId ;  /* 0x00000000000579c3 */ /* 0x000e620000008800 */
[----:B------:R2:W-:Y:S01]  /*19e10*/  STL [R1+0x20], RZ ;  /* 0x000020ff01007387 */ /* 0x0005e20000100800 */
[C---:B0-----:R-:W-:Y:S01]  /*19e20*/  SHF.L.U32 R2, R0.reuse, 0x3, RZ ;  /* 0x0000000300027819 */ /* 0x041fe200000006ff */
[----:B------:R-:W-:Y:S01]  /*19e30*/  UMOV UR4, 0x400 ;  /* 0x0000040000047882 */ /* 0x000fe20000000000 */
[----:B------:R-:W-:Y:S01]  /*19e40*/  LOP3.LUT R5, R0, 0x7f, RZ, 0xc0, !PT ;  /* 0x0000007f00057812 */ /* 0x000fe200078ec0ff */
[----:B------:R-:W-:Y:S01]  /*19e50*/  BSSY B8, `(.L_x_676) ;  /* 0x0000618000087945 */ /* 0x000fe20003800000 */
[C---:B------:R-:W-:Y:S01]  /*19e60*/  LOP3.LUT R3, R2.reuse, 0x1f8, RZ, 0xc0, !PT ;  /* 0x000001f802037812 */ /* 0x040fe200078ec0ff */
[----:B------:R-:W-:Y:S01]  /*19e70*/  IMAD.MOV.U32 R25, RZ, RZ, RZ ;  /* 0x000000ffff197224 */ /* 0x000fe200078e00ff */
[----:B------:R-:W-:Y:S01]  /*19e80*/  LOP3.LUT R2, R2, 0x38, RZ, 0xc0, !PT ;  /* 0x0000003802027812 */ /* 0x000fe200078ec0ff */
[----:B------:R-:W-:Y:S01]  /*19e90*/  IMAD.SHL.U32 R33, R5, 0x8, RZ ;  /* 0x0000000805217824 */ /* 0x000fe200078e00ff */
[----:B------:R-:W-:Y:S01]  /*19ea0*/  LOP3.LUT R4, R3, 0x38, R0, 0x78, !PT ;  /* 0x0000003803047812 */ /* 0x000fe200078e7800 */
[----:B------:R-:W-:Y:S01]  /*19eb0*/  IMAD.SHL.U32 R0, R0, 0x10, RZ ;  /* 0x0000001000007824 */ /* 0x000fe200078e00ff */
[----:B------:R-:W-:Y:S01]  /*19ec0*/  SHF.R.U32.HI R3, RZ, 0x3, R5 ;  /* 0x00000003ff037819 */ /* 0x000fe20000011605 */
[----:B------:R-:W-:Y:S01]  /*19ed0*/  IMAD.MOV.U32 R27, RZ, RZ, RZ ;  /* 0x000000ffff1b7224 */ /* 0x000fe200078e00ff */
[----:B------:R-:W-:Y:S01]  /*19ee0*/  LOP3.LUT R33, R4, 0x200, R33, 0xf8, !PT ;  /* 0x0000020004217812 */ /* 0x000fe200078ef821 */
[----:B------:R-:W-:Y:S01]  /*19ef0*/  ULOP3.LUT UR39, UR60, 0x2, URZ, 0xfc, !UPT ;  /* 0x000000023c277892 */ /* 0x000fe2000f8efc3f */
[----:B------:R-:W-:Y:S01]  /*19f00*/  LOP3.LUT R4, R3, 0x70, R0, 0xf8, !PT ;  /* 0x0000007003047812 */ /* 0x000fe200078ef800 */
[----:B------:R-:W-:Y:S01]  /*19f10*/  ULDC.64 UR36, c[0x0][0x198] ;  /* 0x0000660000247ab9 */ /* 0x000fe20000000a00 */
[----:B------:R-:W-:Y:S01]  /*19f20*/  MOV R30, 0x1 ;  /* 0x00000001001e7802 */ /* 0x000fe20000000f00 */
[----:B------:R-:W-:Y:S01]  /*19f30*/  ULDC UR38, c[0x0][0xc] ;  /* 0x0000030000267ab9 */ /* 0x000fe20000000800 */
[----:B------:R-:W-:-:S02]  /*19f40*/  MOV R28, 0x1 ;  /* 0x00000001001c7802 */ /* 0x000fc40000000f00 */
[C---:B------:R-:W-:Y:S01]  /*19f50*/  LOP3.LUT R3, R2.reuse, 0x40, RZ, 0xfc, !PT ;  /* 0x0000004002037812 */ /* 0x040fe200078efcff */
[----:B-1----:R-:W-:Y:S01]  /*19f60*/  ULEA UR4, UR5, UR4, 0x18 ;  /* 0x0000000405047291 */ /* 0x002fe2000f8ec03f */
[----:B------:R-:W-:-:S05]  /*19f70*/  LOP3.LUT R0, R2, 0x80, RZ, 0xfc, !PT ;  /* 0x0000008002007812 */ /* 0x000fca00078efcff */
[----:B------:R-:W-:-:S04]  /*19f80*/  IMAD.U32 R22, RZ, RZ, UR4 ;  /* 0x00000004ff167e24 */ /* 0x000fc8000f8e00ff */
[----:B--2---:R-:W-:-:S07]  /*19f90*/  IMAD R35, R33, 0x2, R22 ;  /* 0x0000000221237824 */ /* 0x004fce00078e0216 */
.L_x_779:
[----:B0-----:R-:W0:Y:S02]  /*19fa0*/  LDC.64 R2, c[0x0][0xc88] ;  /* 0x00032200ff027b82 */ /* 0x001e240000000a00 */
[----:B0-----:R-:W-:-:S05]  /*19fb0*/  IMAD.WIDE R2, R19, 0x4, R2 ;  /* 0x0000000413027825 */ /* 0x001fca00078e0202 */
[----:B--2---:R-:W2:Y:S01]  /*19fc0*/  LDG.E R31, desc[UR56][R2.64] ;  /* 0x00000038021f7981 */ /* 0x004ea2000c1e1900 */
[----:B------:R-:W-:Y:S05]  /*19fd0*/  YIELD ;  /* 0x0000000000007946 */ /* 0x000fea0003800000 */
[----:B------:R-:W-:Y:S01]  /*19fe0*/  ULDC.64 UR4, c[0x0][0xa28] ;  /* 0x00028a0000047ab9 */ /* 0x000fe20000000a00 */
[----:B------:R-:W-:Y:S01]  /*19ff0*/  ULDC.64 UR8, c[0x0][0xa18] ;  /* 0x0002860000087ab9 */ /* 0x000fe20000000a00 */
[----:B------:R-:W-:Y:S01]  /*1a000*/  ISETP.NE.U32.AND P0, PT, RZ, UR4, PT ;  /* 0x00000004ff007c0c */ /* 0x000fe2000bf05070 */
[----:B------:R-:W-:Y:S01]  /*1a010*/  ULDC.64 UR6, c[0x0][0xa10] ;  /* 0x0002840000067ab9 */ /* 0x000fe20000000a00 */
[----:B------:R-:W-:-:S02]  /*1a020*/  MOV R11, RZ ;  /* 0x000000ff000b7202 */ /* 0x000fc40000000f00 */
[----:B------:R-:W-:Y:S02]  /*1a030*/  ISETP.NE.AND.EX P0, PT, RZ, UR5, PT, P0 ;  /* 0x00000005ff007c0c */ /* 0x000fe4000bf05300 */
[----:B------:R-:W-:-:S04]  /*1a040*/  ISETP.NE.U32.AND P2, PT, RZ, UR6, PT ;  /* 0x00000006ff007c0c */ /* 0x000fc8000bf45070 */
[----:B------:R-:W-:Y:S01]  /*1a050*/  ISETP.NE.AND.EX P2, PT, RZ, UR7, PT, P2 ;  /* 0x00000007ff007c0c */ /* 0x000fe2000bf45320 */
[----:B------:R-:W-:Y:S01]  /*1a060*/  IMAD.MOV.U32 R34, RZ, RZ, RZ ;  /* 0x000000ffff227224 */ /* 0x000fe200078e00ff */
[----:B--2---:R-:W-:-:S05]  /*1a070*/  SHF.R.S32.HI R0, RZ, 0x1f, R31 ;  /* 0x0000001fff007819 */ /* 0x004fca000001141f */
[C---:B------:R-:W-:Y:S01]  /*1a080*/  @P0 LEA R2, P1, R31.reuse, UR4, 0x2 ;  /* 0x000000041f020c11 */ /* 0x040fe2000f8210ff */
[C---:B------:R-:W-:Y:S01]  /*1a090*/  IMAD.SHL.U32 R23, R31.reuse, 0x4, RZ ;  /* 0x000000041f177824 */ /* 0x040fe200078e00ff */
[C-C-:B------:R-:W-:Y:S01]  /*1a0a0*/  SHF.L.U64.HI R24, R31.reuse, 0x2, R0.reuse ;  /* 0x000000021f187819 */ /* 0x140fe20000010200 */
[----:B------:R0:W-:Y:S01]  /*1a0b0*/  STL [R1+0x10], R0 ;  /* 0x0000100001007387 */ /* 0x0001e20000100800 */
[----:B------:R-:W-:Y:S01]  /*1a0c0*/  @P0 LEA.HI.X R3, R31, UR5, R0, 0x2, P1 ;  /* 0x000000051f030c11 */ /* 0x000fe200088f1400 */
[----:B------:R-:W-:Y:S01]  /*1a0d0*/  ULDC.64 UR4, c[0x0][0xa00] ;  /* 0x0002800000047ab9 */ /* 0x000fe20000000a00 */
[----:B------:R-:W-:-:S03]  /*1a0e0*/  ISETP.NE.U32.AND P1, PT, RZ, UR8, PT ;  /* 0x00000008ff007c0c */ /* 0x000fc6000bf25070 */
[----:B-1----:R1:W2:Y:S01]  /*1a0f0*/  @P0 LDG.E R11, desc[UR56][R2.64] ;  /* 0x00000038020b0981 */ /* 0x0022a2000c1e1900 */
[----:B------:R-:W-:Y:S02]  /*1a100*/  ISETP.NE.AND.EX P1, PT, RZ, UR9, PT, P1 ;  /* 0x00000009ff007c0c */ /* 0x000fe4000bf25310 */
[----:B------:R-:W-:Y:S02]  /*1a110*/  ISETP.NE.U32.AND P0, PT, RZ, UR4, PT ;  /* 0x00000004ff007c0c */ /* 0x000fe4000bf05070 */
[C---:B------:R-:W-:Y:S02]  /*1a120*/  IADD3 R4, P4, R23.reuse, UR6, RZ ;  /* 0x0000000617047c10 */ /* 0x040fe4000ff9e0ff */
[----:B------:R-:W-:Y:S02]  /*1a130*/  ISETP.NE.AND.EX P0, PT, RZ, UR5, PT, P0 ;  /* 0x00000005ff007c0c */ /* 0x000fe4000bf05300 */
[----:B0-----:R-:W-:Y:S02]  /*1a140*/  MOV R0, RZ ;  /* 0x000000ff00007202 */ /* 0x001fe40000000f00 */
[----:B-1----:R-:W-:Y:S01]  /*1a150*/  IADD3 R2, P3, R23, UR4, RZ ;  /* 0x0000000417027c10 */ /* 0x002fe2000ff7e0ff */
[----:B------:R-:W-:Y:S01]  /*1a160*/  ULDC UR4, c[0x0][0x288] ;  /* 0x0000a20000047ab9 */ /* 0x000fe20000000800 */
[----:B------:R-:W-:-:S02]  /*1a170*/  IADD3.X R5, R24, UR7, RZ, P4, !PT ;  /* 0x0000000718057c10 */ /* 0x000fc4000a7fe4ff */
[C---:B------:R-:W-:Y:S02]  /*1a180*/  IADD3.X R3, R24.reuse, UR5, RZ, P3, !PT ;  /* 0x0000000518037c10 */ /* 0x040fe40009ffe4ff */
[----:B------:R-:W-:Y:S01]  /*1a190*/  @P1 IADD3 R6, P3, R23, UR8, RZ ;  /* 0x0000000817061c10 */ /* 0x000fe2000ff7e0ff */
[----:B------:R-:W-:Y:S01]  /*1a1a0*/  IMAD.U32 R8, RZ, RZ, UR4 ;  /* 0x00000004ff087e24 */ /* 0x000fe2000f8e00ff */
[----:B------:R-:W5:Y:S01]  /*1a1b0*/  @P2 LDG.E R0, desc[UR56][R4.64] ;  /* 0x0000003804002981 */ /* 0x000f62000c1e1900 */
[----:B------:R-:W-:Y:S01]  /*1a1c0*/  ULDC.64 UR4, c[0x0][0x418] ;  /* 0x0001060000047ab9 */ /* 0x000fe20000000a00 */
[----:B------:R-:W-:Y:S02]  /*1a1d0*/  @P1 IADD3.X R7, R24, UR9, RZ, P3, !PT ;  /* 0x0000000918071c10 */ /* 0x000fe40009ffe4ff */
[----:B------:R-:W5:Y:S04]  /*1a1e0*/  @P0 LDG.E R34, desc[UR56][R2.64] ;  /* 0x0000003802220981 */ /* 0x000f68000c1e1900 */
[----:B------:R0:W3:Y:S01]  /*1a1f0*/  @P1 LDG.E R8, desc[UR56][R6.64] ;  /* 0x0000003806081981 */ /* 0x0000e2000c1e1900 */
[----:B------:R-:W-:-:S03]  /*1a200*/  UISETP.NE.U32.AND UP0, UPT, UR4, URZ, UPT ;  /* 0x0000003f0400728c */ /* 0x000fc6000bf05070 */
[----:B------:R-:W-:Y:S01]  /*1a210*/  ULDC UR4, c[0x0][0x424] ;  /* 0x0001090000047ab9 */ /* 0x000fe20000000800 */
[----:B------:R-:W-:-:S03]  /*1a220*/  UISETP.NE.AND.EX UP0, UPT, UR5, URZ, UPT, UP0 ;  /* 0x0000003f0500728c */ /* 0x000fc6000bf05300 */
[----:B------:R-:W-:Y:S01]  /*1a230*/  ULDC UR5, c[0x0][0x2f0] ;  /* 0x0000bc0000057ab9 */ /* 0x000fe20000000800 */
[----:B------:R-:W-:-:S04]  /*1a240*/  USEL UR4, UR4, 0x1, UP0 ;  /* 0x0000000104047887 */ /* 0x000fc80008000000 */
[----:B------:R-:W-:-:S03]  /*1a250*/  UIMAD UR4, UR4, UR5, URZ ;  /* 0x00000005040472a4 */ /* 0x000fc6000f8e023f */
[----:B------:R-:W-:Y:S02]  /*1a260*/  ULDC UR5, c[0x0][0x348] ;  /* 0x0000d20000057ab9 */ /* 0x000fe40000000800 */
[----:B0-----:R-:W-:Y:S01]  /*1a270*/  IMAD.U32 R6, RZ, RZ, UR5 ;  /* 0x00000005ff067e24 */ /* 0x001fe2000f8e00ff */
[----:B--2---:R-:W-:Y:S04]  /*1a280*/  STL [R1], R11 ;  /* 0x0000000b01007387 */ /* 0x004fe80000100800 */
[----:B---3--:R0:W-:Y:S02]  /*1a290*/  STL [R1+0x1c], R8 ;  /* 0x00001c0801007387 */ /* 0x0081e40000100800 */
[----:B0-----:R-:W-:Y:S01]  /*1a2a0*/  MOV R8, UR4 ;  /* 0x0000000400087c02 */ /* 0x001fe20008000f00 */
[----:B------:R-:W-:Y:S06]  /*1a2b0*/  @P1 BRA `(.L_x_677) ;  /* 0x0000000000141947 */ /* 0x000fec0003800000 */
[----:B------:R-:W-:Y:S05]  /*1a2c0*/  @!P0 BRA `(.L_x_677) ;  /* 0x0000000000108947 */ /* 0x000fea0003800000 */
[----:B------:R-:W2:Y:S04]  /*1a2d0*/  LDG.E R10, desc[UR56][R2.64] ;  /* 0x00000038020a7981 */ /* 0x000ea8000c1e1900 */
[----:B------:R-:W2:Y:S02]  /*1a2e0*/  LDG.E R7, desc[UR56][R2.64+0x4] ;  /* 0x0000043802077981 */ /* 0x000ea4000c1e1900 */
[----:B--2---:R-:W-:-:S05]  /*1a2f0*/  IMAD.IADD R2, R7, 0x1, -R10 ;  /* 0x0000000107027824 */ /* 0x004fca00078e0a0a */
[----:B------:R0:W-:Y:S02]  /*1a300*/  STL [R1+0x1c], R2 ;  /* 0x00001c0201007387 */ /* 0x0001e40000100800 */
.L_x_677:
[----:B------:R-:W-:Y:S01]  /*1a310*/  ULDC.64 UR4, c[0x0][0xa20] ;  /* 0x0002880000047ab9 */ /* 0x000fe20000000a00 */
[C---:B0-----:R-:W-:Y:S01]  /*1a320*/  LOP3.LUT R2, R18.reuse, 0xff000000, RZ, 0xc0, !PT ;  /* 0xff00000012027812 */ /* 0x041fe200078ec0ff */
[----:B------:R-:W-:Y:S01]  /*1a330*/  IMAD.MOV.U32 R32, RZ, RZ, R31 ;  /* 0x000000ffff207224 */ /* 0x000fe200078e001f */
[----:B------:R-:W-:Y:S02]  /*1a340*/  ISETP.NE.U32.AND P0, PT, RZ, UR4, PT ;  /* 0x00000004ff007c0c */ /* 0x000fe4000bf05070 */
[----:B------:R-:W-:Y:S02]  /*1a350*/  SHF.R.U32.HI R2, RZ, 0x8, R2 ;  /* 0x00000008ff027819 */ /* 0x000fe40000011602 */
[----:B------:R-:W-:Y:S02]  /*1a360*/  ISETP.NE.AND.EX P0, PT, RZ, UR5, PT, P0 ;  /* 0x00000005ff007c0c */ /* 0x000fe4000bf05300 */
[C---:B------:R-:W-:Y:S02]  /*1a370*/  LOP3.LUT R7, R18.reuse, 0xff0000, RZ, 0xc0, !PT ;  /* 0x00ff000012077812 */ /* 0x040fe400078ec0ff */
[----:B------:R-:W-:-:S02]  /*1a380*/  LOP3.LUT R18, R18, 0xffff, RZ, 0xc0, !PT ;  /* 0x0000ffff12127812 */ /* 0x000fc400078ec0ff */
[----:B------:R-:W-:-:S07]  /*1a390*/  LEA.HI R7, R7, R2, RZ, 0x10 ;  /* 0x0000000207077211 */ /* 0x000fce00078f80ff */
[----:B------:R-:W-:Y:S05]  /*1a3a0*/  @!P0 BRA `(.L_x_678) ;  /* 0x0000000000108947 */ /* 0x000fea0003800000 */
[----:B------:R-:W-:-:S04]  /*1a3b0*/  IADD3 R2, P0, R23, UR4, RZ ;  /* 0x0000000417027c10 */ /* 0x000fc8000ff1e0ff */
[----:B------:R-:W-:-:S05]  /*1a3c0*/  IADD3.X R3, R24, UR5, RZ, P0, !PT ;  /* 0x0000000518037c10 */ /* 0x000fca00087fe4ff */
[----:B------:R0:W5:Y:S01]  /*1a3d0*/  LDG.E R8, desc[UR56][R2.64] ;  /* 0x0000003802087981 */ /* 0x000162000c1e1900 */
[----:B------:R-:W-:Y:S05]  /*1a3e0*/  BRA `(.L_x_679) ;  /* 0x0000000000247947 */ /* 0x000fea0003800000 */
.L_x_678:
[----:B------:R-:W-:Y:S02]  /*1a3f0*/  ULDC.64 UR4, c[0x0][0xa08] ;  /* 0x0002820000047ab9 */ /* 0x000fe40000000a00 */
[----:B------:R-:W-:-:S04]  /*1a400*/  ISETP.NE.U32.AND P0, PT, RZ, UR4, PT ;  /* 0x00000004ff007c0c */ /* 0x000fc8000bf05070 */
[----:B------:R-:W-:-:S13]  /*1a410*/  ISETP.NE.AND.EX P0, PT, RZ, UR5, PT, P0 ;  /* 0x00000005ff007c0c */ /* 0x000fda000bf05300 */
[----:B------:R-:W-:Y:S05]  /*1a420*/  @!P0 BRA `(.L_x_679) ;  /* 0x0000000000148947 */ /* 0x000fea0003800000 */
[----:B------:R-:W0:Y:S02]  /*1a430*/  LDC.64 R2, c[0x0][0xa08] ;  /* 0x00028200ff027b82 */ /* 0x000e240000000a00 */
[----:B0-----:R-:W-:-:S05]  /*1a440*/  IMAD.WIDE R2, R32, 0x4, R2 ;  /* 0x0000000420027825 */ /* 0x001fca00078e0202 */
[----:B------:R-:W2:Y:S04]  /*1a450*/  LDG.E R8, desc[UR56][R2.64] ;  /* 0x0000003802087981 */ /* 0x000ea8000c1e1900 */
[----:B------:R-:W2:Y:S02]  /*1a460*/  LDG.E R9, desc[UR56][R2.64+0x4] ;  /* 0x0000043802097981 */ /* 0x000ea4000c1e1900 */
[----:B--2---:R-:W-:-:S07]  /*1a470*/  IADD3 R8, -R8, R9, RZ ;  /* 0x0000000908087210 */ /* 0x004fce0007ffe1ff */
.L_x_679:
[----:B0-----:R-:W2:Y:S04]  /*1a480*/  @P2 LDG.E R3, desc[UR56][R4.64] ;  /* 0x0000003804032981 */ /* 0x001ea8000c1e1900 */
[----:B------:R0:W2:Y:S01]  /*1a490*/  @P2 LDG.E R2, desc[UR56][R4.64+0x4] ;  /* 0x0000043804022981 */ /* 0x0000a2000c1e1900 */
[----:B-----5:R-:W-:Y:S01]  /*1a4a0*/  IMAD.IADD R8, R8, 0x1, -R11 ;  /* 0x0000000108087824 */ /* 0x020fe200078e0a0b */
[----:B------:R-:W-:Y:S01]  /*1a4b0*/  BSSY B0, `(.L_x_680) ;  /* 0x0000029000007945 */ /* 0x000fe20003800000 */
[----:B------:R-:W-:Y:S02]  /*1a4c0*/  LOP3.LUT R37, R7, 0xff, RZ, 0xc0, !PT ;  /* 0x000000ff07257812 */ /* 0x000fe400078ec0ff */
[----:B0-----:R-:W-:Y:S01]  /*1a4d0*/  SHF.R.U32.HI R5, RZ, 0x10, R7 ;  /* 0x00000010ff057819 */ /* 0x001fe20000011607 */
[----:B--2---:R-:W-:-:S05]  /*1a4e0*/  @P2 IMAD.IADD R6, R2, 0x1, -R3 ;  /* 0x0000000102062824 */ /* 0x004fca00078e0a03 */
[----:B------:R-:W-:-:S04]  /*1a4f0*/  IADD3 R36, R8, R6, RZ ;  /* 0x0000000608247210 */ /* 0x000fc80007ffe0ff */
[C---:B------:R-:W-:Y:S01]  /*1a500*/  ISETP.GE.AND P1, PT, R36.reuse, 0x1, PT ;  /* 0x000000012400780c */ /* 0x040fe20003f26270 */
[----:B------:R-:W-:-:S04]  /*1a510*/  VIADD R2, R36, 0x5f ;  /* 0x0000005f24027836 */ /* 0x000fc80000000000 */
[----:B------:R-:W-:-:S05]  /*1a520*/  IMAD.HI R2, R2, 0x2aaaaaab, RZ ;  /* 0x2aaaaaab02027827 */ /* 0x000fca00078e02ff */
[----:B------:R-:W-:-:S04]  /*1a530*/  SHF.R.U32.HI R3, RZ, 0x1f, R2 ;  /* 0x0000001fff037819 */ /* 0x000fc80000011602 */
[----:B------:R-:W-:Y:S01]  /*1a540*/  LEA.HI.SX32 R4, R2, R3, 0x1c ;  /* 0x0000000302047211 */ /* 0x000fe200078fe2ff */
[----:B------:R-:W-:Y:S01]  /*1a550*/  IMAD.MOV.U32 R3, RZ, RZ, RZ ;  /* 0x000000ffff037224 */ /* 0x000fe200078e00ff */
[----:B------:R-:W-:Y:S06]  /*1a560*/  @!P1 BRA `(.L_x_681) ;  /* 0x0000000000749947 */ /* 0x000fec0003800000 */
[----:B------:R-:W-:Y:S01]  /*1a570*/  ISETP.NE.AND P0, PT, R5, RZ, PT ;  /* 0x000000ff0500720c */ /* 0x000fe20003f05270 */
[----:B------:R-:W-:-:S03]  /*1a580*/  ULDC UR4, c[0x0][0x9f0] ;  /* 0x00027c0000047ab9 */ /* 0x000fc60000000800 */
[----:B------:R-:W-:-:S04]  /*1a590*/  SEL R7, R5, UR4, P0 ;  /* 0x0000000405077c07 */ /* 0x000fc80008000000 */
[----:B------:R-:W-:Y:S02]  /*1a5a0*/  IABS R10, R7 ;  /* 0x00000007000a7213 */ /* 0x000fe40000000000 */
[----:B------:R-:W-:Y:S02]  /*1a5b0*/  IADD3 R9, R7, -0x1, R4 ;  /* 0xffffffff07097810 */ /* 0x000fe40007ffe004 */
[----:B------:R-:W0:Y:S08]  /*1a5c0*/  I2F.RP R2, R10 ;  /* 0x0000000a00027306 */ /* 0x000e300000209400 */
[----:B0-----:R-:W0:Y:S02]  /*1a5d0*/  MUFU.RCP R2, R2 ;  /* 0x0000000200027308 */ /* 0x001e240000001000 */
[----:B0-----:R-:W-:-:S06]  /*1a5e0*/  IADD3 R2, R2, 0xffffffe, RZ ;  /* 0x0ffffffe02027810 */ /* 0x001fcc0007ffe0ff */
[----:B------:R0:W1:Y:S02]  /*1a5f0*/  F2I.FTZ.U32.TRUNC.NTZ R3, R2 ;  /* 0x0000000200037305 */ /* 0x000064000021f000 */
[----:B0-----:R-:W-:-:S04]  /*1a600*/  LOP3.LUT R2, R9, R7, RZ, 0x3c, !PT ;  /* 0x0000000709027212 */ /* 0x001fc800078e3cff */
[----:B------:R-:W-:Y:S01]  /*1a610*/  ISETP.GE.AND P4, PT, R2, RZ, PT ;  /* 0x000000ff0200720c */ /* 0x000fe20003f86270 */
[----:B-1----:R-:W-:-:S04]  /*1a620*/  IMAD.MOV R2, RZ, RZ, -R3 ;  /* 0x000000ffff027224 */ /* 0x002fc800078e0a03 */
[----:B------:R-:W-:Y:S02]  /*1a630*/  IMAD R11, R2, R10, RZ ;  /* 0x0000000a020b7224 */ /* 0x000fe400078e02ff */
[----:B------:R-:W-:-:S04]  /*1a640*/  IMAD.MOV.U32 R2, RZ, RZ, RZ ;  /* 0x000000ffff027224 */ /* 0x000fc800078e00ff */
[----:B------:R-:W-:Y:S01]  /*1a650*/  IMAD.HI.U32 R11, R3, R11, R2 ;  /* 0x0000000b030b7227 */ /* 0x000fe200078e0002 */
[----:B------:R-:W-:Y:S02]  /*1a660*/  IABS R2, R9 ;  /* 0x0000000900027213 */ /* 0x000fe40000000000 */
[----:B------:R-:W-:-:S03]  /*1a670*/  IABS R3, R7 ;  /* 0x0000000700037213 */ /* 0x000fc60000000000 */
[----:B------:R-:W-:Y:S01]  /*1a680*/  IMAD.HI.U32 R11, R11, R2, RZ ;  /* 0x000000020b0b7227 */ /* 0x000fe200078e00ff */
[----:B------:R-:W-:-:S05]  /*1a690*/  IADD3 R3, RZ, -R3, RZ ;  /* 0x80000003ff037210 */ /* 0x000fca0007ffe0ff */
        /* <DEDUP_REMOVED lines=10> */
.L_x_681:
[----:B------:R-:W-:Y:S05]  /*1a740*/  BSYNC B0 ;  /* 0x0000000000007941 */ /* 0x000fea0003800000 */
.L_x_680:
[-C--:B------:R-:W-:Y:S01]  /*1a750*/  IMAD R2, R37, R3.reuse, RZ ;  /* 0x0000000325027224 */ /* 0x080fe200078e02ff */
[----:B------:R-:W-:Y:S04]  /*1a760*/  BSSY B0, `(.L_x_682) ;  /* 0x0000133000007945 */ /* 0x000fe80003800000 */
[C---:B------:R-:W-:Y:S01]  /*1a770*/  VIADDMNMX R3, R2.reuse, R3, R4, PT ;  /* 0x0000000302037246 */ /* 0x040fe20003800104 */
[----:B------:R-:W-:-:S04]  /*1a780*/  IMAD R2, R2, 0x60, -R8 ;  /* 0x0000006002027824 */ /* 0x000fc800078e0a08 */
[----:B------:R-:W-:Y:S01]  /*1a790*/  IMAD R3, R3, 0x60, -R8 ;  /* 0x0000006003037824 */ /* 0x000fe200078e0a08 */
[----:B------:R-:W-:-:S04]  /*1a7a0*/  VIMNMX R2, RZ, R2, !PT ;  /* 0x00000002ff027248 */ /* 0x000fc80007fe0100 */
[----:B------:R-:W-:-:S04]  /*1a7b0*/  VIMNMX R3, R3, R6, PT ;  /* 0x0000000603037248 */ /* 0x000fc80003fe0100 */
[----:B------:R-:W-:-:S13]  /*1a7c0*/  ISETP.GT.AND P0, PT, R3, R2, PT ;  /* 0x000000020300720c */ /* 0x000fda0003f04270 */
[----:B------:R-:W-:Y:S01]  /*1a7d0*/  @P0 IADD3 R7, R3, 0x5f, RZ ;  /* 0x0000005f03070810 */ /* 0x000fe20007ffe0ff */
[----:B------:R-:W-:-:S04]  /*1a7e0*/  IMAD.WIDE.U32 R2, R2, -0x55555555, RZ ;  /* 0xaaaaaaab02027825 */ /* 0x000fc800078e00ff */
[----:B------:R-:W-:Y:S01]  /*1a7f0*/  @P0 IMAD.HI R7, R7, 0x2aaaaaab, RZ ;  /* 0x2aaaaaab07070827 */ /* 0x000fe200078e02ff */
[----:B------:R-:W-:-:S04]  /*1a800*/  SHF.R.U32.HI R6, RZ, 0x6, R3 ;  /* 0x00000006ff067819 */ /* 0x000fc80000011603 */
[----:B------:R-:W-:Y:S01]  /*1a810*/  @P0 SHF.R.U32.HI R2, RZ, 0x1f, R7 ;  /* 0x0000001fff020819 */ /* 0x000fe20000011607 */
[----:B------:R-:W-:-:S03]  /*1a820*/  IMAD.MOV.U32 R3, RZ, RZ, R6 ;  /* 0x000000ffff037224 */ /* 0x000fc600078e0006 */
[----:B------:R-:W-:Y:S02]  /*1a830*/  @P0 LEA.HI.SX32 R3, R7, R2, 0x1c ;  /* 0x0000000207030211 */ /* 0x000fe400078fe2ff */
[----:B------:R-:W-:Y:S02]  /*1a840*/  PLOP3.LUT P0, PT, PT, PT, PT, 0x80, 0x0 ;  /* 0x000000000000781c */ /* 0x000fe40003f0f070 */
[----:B------:R-:W-:-:S13]  /*1a850*/  ISETP.GT.AND P3, PT, R3, R6, PT ;  /* 0x000000060300720c */ /* 0x000fda0003f64270 */
[----:B------:R-:W-:Y:S05]  /*1a860*/  @!P3 BRA `(.L_x_683) ;  /* 0x000000100088b947 */ /* 0x000fea0003800000 */
[----:B------:R-:W-:Y:S01]  /*1a870*/  UMOV UR4, 0xffffffff ;  /* 0xffffffff00047882 */ /* 0x000fe20000000000 */
[----:B------:R-:W-:Y:S02]  /*1a880*/  SEL R2, R32, RZ, !P2 ;  /* 0x000000ff20027207 */ /* 0x000fe40005000000 */
[----:B------:R-:W-:Y:S05]  /*1a890*/  BRA.DIV UR4, `(.L_x_684) ;  /* 0x0000006a042c7947 */ /* 0x000fea000b800000 */
[----:B------:R-:W0:Y:S02]  /*1a8a0*/  S2R R7, SR_TID.X ;  /* 0x0000000000077919 */ /* 0x000e240000002100 */
[----:B0-----:R-:W-:-:S04]  /*1a8b0*/  SHF.R.U32.HI R7, RZ, 0x5, R7 ;  /* 0x00000005ff077819 */ /* 0x001fc80000011607 */
[----:B------:R-:W-:-:S05]  /*1a8c0*/  LOP3.LUT R7, R7, 0x3, RZ, 0xc0, !PT ;  /* 0x0000000307077812 */ /* 0x000fca00078ec0ff */
[----:B------:R0:W1:Y:S02]  /*1a8d0*/  SHFL.IDX PT, R14, R7, RZ, 0x1f ;  /* 0x00001fff070e7589 */ /* 0x00006400000e0000 */
.L_x_835:
[----:B-1----:R-:W-:Y:S02]  /*1a8e0*/  ISETP.NE.AND P0, PT, R14, RZ, PT ;  /* 0x000000ff0e00720c */ /* 0x002fe40003f05270 */
[----:B------:R-:W-:-:S11]  /*1a8f0*/  PLOP3.LUT P6, PT, PT, PT, PT, 0x8, 0x0 ;  /* 0x000000000000781c */ /* 0x000fd60003fce170 */
[----:B------:R-:W-:Y:S05]  /*1a900*/  @P0 BRA `(.L_x_685) ;  /* 0x00000000000c0947 */ /* 0x000fea0003800000 */
[----:B------:R-:W-:-:S03]  /*1a910*/  UMOV UR4, 0xffffffff ;  /* 0xffffffff00047882 */ /* 0x000fc60000000000 */
[----:B------:R-:W-:Y:S05]  /*1a920*/  BRA.DIV UR4, `(.L_x_686) ;  /* 0x0000006a043c7947 */ /* 0x000fea000b800000 */
[----:B------:R-:W-:-:S13]  /*1a930*/  ELECT P6, URZ, PT ;  /* 0x00000000003f782f */ /* 0x000fda00038c0000 */
.L_x_685:
[----:B0-----:R-:W2:Y:S01]  /*1a940*/  LDL R7, [R1+0x20] ;  /* 0x0000200001077983 */ /* 0x001ea20000100800 */
[----:B------:R-:W-:Y:S01]  /*1a950*/  BSSY B1, `(.L_x_687) ;  /* 0x0000008000017945 */ /* 0x000fe20003800000 */
[----:B--2---:R-:W-:-:S05]  /*1a960*/  VIADD R7, R7, 0x1 ;  /* 0x0000000107077836 */ /* 0x004fca0000000000 */
[----:B------:R-:W-:-:S04]  /*1a970*/  LEA.HI R8, R7, R7, RZ, 0x1 ;  /* 0x0000000707087211 */ /* 0x000fc800078f08ff */
[----:B------:R-:W-:-:S04]  /*1a980*/  LOP3.LUT R8, R8, 0xfffffffe, RZ, 0xc0, !PT ;  /* 0xfffffffe08087812 */ /* 0x000fc800078ec0ff */
[----:B------:R-:W-:-:S04]  /*1a990*/  IADD3 R7, R7, -R8, RZ ;  /* 0x8000000807077210 */ /* 0x000fc80007ffe0ff */
[----:B------:R-:W-:-:S04]  /*1a9a0*/  SHF.L.U32 R7, R7, 0x1f, RZ ;  /* 0x0000001f07077819 */ /* 0x000fc800000006ff */
[----:B------:R-:W0:Y:S02]  /*1a9b0*/  SYNCS.PHASECHK.TRANS64.TRYWAIT P0, [R22+URZ+0x2a820], R7 ;  /* 0x02a82007160075a7 */ /* 0x000e24000800017f */
[----:B0-----:R-:W-:Y:S05]  /*1a9c0*/  @!P0 BRA `(.L_x_688) ;  /* 0x0000006800348947 */ /* 0x001fea0003800000 */
.L_x_838:
[----:B------:R-:W-:Y:S05]  /*1a9d0*/  BSYNC B1 ;  /* 0x0000000000017941 */ /* 0x000fea0003800000 */
.L_x_687:
[----:B------:R-:W-:Y:S04]  /*1a9e0*/  BSSY B1, `(.L_x_689) ;  /* 0x000007c000017945 */ /* 0x000fe80003800000 */
[----:B------:R-:W-:Y:S05]  /*1a9f0*/  @!P6 BRA `(.L_x_690) ;  /* 0x0000000400e8e947 */ /* 0x000fea0003800000 */
[----:B------:R-:W-:Y:S01]  /*1aa00*/  IMAD R11, R25, 0x8, R22 ;  /* 0x00000008190b7824 */ /* 0x000fe200078e0216 */
[----:B------:R-:W-:Y:S01]  /*1aa10*/  SHF.L.U32 R10, R30, 0x1f, RZ ;  /* 0x0000001f1e0a7819 */ /* 0x000fe200000006ff */
[----:B------:R-:W1:Y:S01]  /*1aa20*/  S2R R8, SR_TID.X ;  /* 0x0000000000087919 */ /* 0x000e620000002100 */
[----:B------:R-:W-:Y:S02]  /*1aa30*/  BSSY B2, `(.L_x_691) ;  /* 0x0000005000027945 */ /* 0x000fe40003800000 */
[----:B------:R-:W2:Y:S01]  /*1aa40*/  SYNCS.PHASECHK.TRANS64.TRYWAIT P0, [R11+URZ+0x2a8a0], R10 ;  /* 0x02a8a00a0b0075a7 */ /* 0x000ea2000800017f */
[----:B-1----:R-:W-:-:S04]  /*1aa50*/  LOP3.LUT R8, R8, 0x7f, RZ, 0xc0, !PT ;  /* 0x0000007f08087812 */ /* 0x002fc800078ec0ff */
[----:B------:R-:W-:Y:S01]  /*1aa60*/  ISETP.NE.AND P2, PT, R8, RZ, PT ;  /* 0x000000ff0800720c */ /* 0x000fe20003f45270 */
[----:B--2---:R-:W-:-:S12]  /*1aa70*/  @!P0 BRA `(.L_x_692) ;  /* 0x00000068001c8947 */ /* 0x004fd80003800000 */
.L_x_839:
[----:B------:R-:W-:Y:S05]  /*1aa80*/  BSYNC B2 ;  /* 0x0000000000027941 */ /* 0x000fea0003800000 */
.L_x_691:
[----:B------:R-:W-:Y:S04]  /*1aa90*/  BSSY B2, `(.L_x_693) ;  /* 0x0000009000027945 */ /* 0x000fe80003800000 */
[----:B------:R-:W-:Y:S05]  /*1aaa0*/  @P2 BRA `(.L_x_694) ;  /* 0x00000000001c2947 */ /* 0x000fea0003800000 */
[----:B------:R-:W2:Y:S01]  /*1aab0*/  S2R R8, SR_TID.X ;  /* 0x0000000000087919 */ /* 0x000ea20000002100 */
[----:B0-----:R-:W-:-:S04]  /*1aac0*/  IMAD.MOV.U32 R7, RZ, RZ, 0x9000 ;  /* 0x00009000ff077424 */ /* 0x001fc800078e00ff */
[----:B------:R3:W-:Y:S01]  /*1aad0*/  SYNCS.ARRIVE.TRANS64 RZ, [R11+URZ+0x2a890], R7 ;  /* 0x02a890070bff79a7 */ /* 0x0007e2000800003f */
[----:B--2---:R-:W-:-:S04]  /*1aae0*/  LOP3.LUT R8, R8, 0x1f, RZ, 0xc0, !PT ;  /* 0x0000001f08087812 */ /* 0x004fc800078ec0ff */
[----:B------:R-:W-:-:S13]  /*1aaf0*/  ISETP.NE.AND P0, PT, R8, RZ, PT ;  /* 0x000000ff0800720c */ /* 0x000fda0003f05270 */
[----:B---3--:R-:W-:Y:S05]  /*1ab00*/  @!P0 BRA `(.L_x_694) ;  /* 0x0000000000048947 */ /* 0x008fea0003800000 */
[----:B------:R-:W-:Y:S01]  /*1ab10*/  BPT.TRAP 0x1 ;  /* 0x000000040000795c */ /* 0x000fe20000300000 */
.L_x_694:
[----:B------:R-:W-:Y:S05]  /*1ab20*/  BSYNC B2 ;  /* 0x0000000000027941 */ /* 0x000fea0003800000 */
.L_x_693:
[----:B------:R-:W-:Y:S01]  /*1ab30*/  MOV R14, RZ ;  /* 0x000000ff000e7202 */ /* 0x000fe20000000f00 */
[----:B------:R-:W-:Y:S01]  /*1ab40*/  IMAD R9, R25, 0x9000, R22 ;  /* 0x0000900019097824 */ /* 0x000fe200078e0216 */
[----:B------:R-:W-:Y:S01]  /*1ab50*/  UIADD3 UR4, UP0, UR36, 0x570, URZ ;  /* 0x0000057024047890 */ /* 0x000fe2000ff1e03f */
[----:B------:R-:W-:Y:S01]  /*1ab60*/  IMAD R8, R3, 0x60, R0 ;  /* 0x0000006003087824 */ /* 0x000fe200078e0200 */
[----:B------:R-:W-:Y:S01]  /*1ab70*/  R2UR UR10, R14 ;  /* 0x000000000e0a72ca */ /* 0x000fe200000e0000 */
[----:B0-----:R-:W-:Y:S01]  /*1ab80*/  VIADD R7, R11, 0x2a890 ;  /* 0x0002a8900b077836 */ /* 0x001fe20000000000 */
[----:B------:R-:W-:Y:S01]  /*1ab90*/  PLOP3.LUT P0, PT, PT, PT, PT, 0x80, 0x0 ;  /* 0x000000000000781c */ /* 0x000fe20003f0f070 */
[----:B------:R-:W-:Y:S01]  /*1aba0*/  VIADD R8, R8, 0xffffffa0 ;  /* 0xffffffa008087836 */ /* 0x000fe20000000000 */
[----:B------:R-:W-:Y:S01]  /*1abb0*/  IADD3 R12, R9, 0x18400, RZ ;  /* 0x00018400090c7810 */ /* 0x000fe20007ffe0ff */
[----:B------:R-:W-:Y:S01]  /*1abc0*/  UIADD3.X UR5, URZ, UR37, URZ, UP0, !UPT ;  /* 0x000000253f057290 */ /* 0x000fe200087fe43f */
[----:B------:R-:W-:Y:S01]  /*1abd0*/  UMOV UR6, 0x0 ;  /* 0x0000000000067882 */ /* 0x000fe20000000000 */
[----:B------:R-:W-:-:S10]  /*1abe0*/  UMOV UR7, 0x12f00000 ;  /* 0x12f0000000077882 */ /* 0x000fd40000000000 */
.L_x_695:
[----:B------:R-:W-:-:S13]  /*1abf0*/  @P0 ELECT P3, URZ, PT ;  /* 0x00000000003f082f */ /* 0x000fda0003860000 */
[----:B------:R-:W-:Y:S02]  /*1ac00*/  @P3 R2UR UR13, R2 ;  /* 0x00000000020d32ca */ /* 0x000fe400000e0000 */
[----:B------:R-:W-:Y:S02]  /*1ac10*/  @P3 R2UR UR12, R18 ;  /* 0x00000000120c32ca */ /* 0x000fe400000e0000 */
[----:B------:R-:W-:Y:S02]  /*1ac20*/  @P3 R2UR UR11, R8 ;  /* 0x00000000080b32ca */ /* 0x000fe400000e0000 */
[----:B------:R-:W-:Y:S02]  /*1ac30*/  @P3 R2UR UR9, R7 ;  /* 0x00000000070932ca */ /* 0x000fe400000e0000 */
[----:B------:R-:W-:Y:S02]  /*1ac40*/  @P3 R2UR UR8, R12 ;  /* 0x000000000c0832ca */ /* 0x000fe400000e0000 */
[----:B------:R-:W-:-:S02]  /*1ac50*/  @P3 PLOP3.LUT P0, PT, P3, PT, PT, 0x8, 0x0 ;  /* 0x000000000000381c */ /* 0x000fc40001f0e170 */
[----:B------:R-:W-:-:S09]  /*1ac60*/  PLOP3.LUT P3, PT, PT, PT, PT, 0x8, 0x0 ;  /* 0x000000000000781c */ /* 0x000fd20003f6e170 */
[----:B------:R0:W-:Y:S02]  /*1ac70*/  UTMALDG.4D [UR8], [UR4], desc[UR6] ;  /* 0x00000608040075b4 */ /* 0x0001e40008019000 */
[----:B0-----:R-:W-:Y:S05]  /*1ac80*/  @P0 BRA.U.ANY `(.L_x_695) ;  /* 0xfffffffd00d80947 */ /* 0x001fea000393ffff */
[----:B------:R-:W-:Y:S01]  /*1ac90*/  IMAD.MOV.U32 R15, RZ, RZ, 0x40 ;  /* 0x00000040ff0f7424 */ /* 0x000fe200078e00ff */
[----:B------:R-:W-:Y:S01]  /*1aca0*/  PLOP3.LUT P0, PT, PT, PT, PT, 0x80, 0x0 ;  /* 0x000000000000781c */ /* 0x000fe20003f0f070 */
[----:B------:R-:W-:Y:S01]  /*1acb0*/  VIADD R12, R9, 0x1b400 ;  /* 0x0001b400090c7836 */ /* 0x000fe20000000000 */
[----:B------:R-:W-:Y:S01]  /*1acc0*/  UMOV UR6, 0x0 ;  /* 0x0000000000067882 */ /* 0x000fe20000000000 */
[----:B------:R-:W-:Y:S01]  /*1acd0*/  UMOV UR7, 0x12f00000 ;  /* 0x12f0000000077882 */ /* 0x000fe20000000000 */
[----:B------:R-:W-:-:S15]  /*1ace0*/  R2UR UR10, R15 ;  /* 0x000000000f0a72ca */ /* 0x000fde00000e0000 */
.L_x_696:
        /* <DEDUP_REMOVED lines=10> */
[----:B------:R-:W-:Y:S01]  /*1ad90*/  PLOP3.LUT P0, PT, PT, PT, PT, 0x80, 0x0 ;  /* 0x000000000000781c */ /* 0x000fe20003f0f070 */
[----:B------:R-:W-:Y:S01]  /*1ada0*/  UMOV UR6, 0x0 ;  /* 0x0000000000067882 */ /* 0x000fe20000000000 */
[----:B------:R-:W-:Y:S01]  /*1adb0*/  IADD3 R9, R9, 0x1e400, RZ ;  /* 0x0001e40009097810 */ /* 0x000fe20007ffe0ff */
[----:B------:R-:W-:Y:S01]  /*1adc0*/  UMOV UR7, 0x12f00000 ;  /* 0x12f0000000077882 */ /* 0x000fe20000000000 */
[----:B------:R-:W-:-:S09]  /*1add0*/  UMOV UR10, 0x80 ;  /* 0x00000080000a7882 */ /* 0x000fd20000000000 */
.L_x_697:
        /* <DEDUP_REMOVED lines=10> */
[----:B------:R-:W0:Y:S01]  /*1ae80*/  SYNCS.PHASECHK.TRANS64.TRYWAIT P0, [R11+URZ+0x2a8c0], R10 ;  /* 0x02a8c00a0b0075a7 */ /* 0x000e22000800017f */
[----:B------:R-:W-:Y:S04]  /*1ae90*/  BSSY B2, `(.L_x_698) ;  /* 0x0000002000027945 */ /* 0x000fe80003800000 */
[----:B0-----:R-:W-:Y:S05]  /*1aea0*/  @!P0 BRA `(.L_x_699) ;  /* 0x0000006400248947 */ /* 0x001fea0003800000 */
.L_x_840:
[----:B------:R-:W-:Y:S05]  /*1aeb0*/  BSYNC B2 ;  /* 0x0000000000027941 */ /* 0x000fea0003800000 */
.L_x_698:
[----:B------:R-:W-:Y:S01]  /*1aec0*/  BSSY B2, `(.L_x_700) ;  /* 0x000000b000027945 */ /* 0x000fe20003800000 */
[----:B------:R-:W-:Y:S02]  /*1aed0*/  IMAD.MOV.U32 R12, RZ, RZ, 0x0 ;  /* 0x00000000ff0c7424 */ /* 0x000fe400078e00ff */
[----:B------:R-:W-:Y:S01]  /*1aee0*/  IMAD.MOV.U32 R13, RZ, RZ, 0x12f00000 ;  /* 0x12f00000ff0d7424 */ /* 0x000fe200078e00ff */
[----:B------:R-:W-:Y:S06]  /*1aef0*/  @P2 BRA `(.L_x_701) ;  /* 0x00000000001c2947 */ /* 0x000fec0003800000 */
[----:B------:R-:W2:Y:S01]  /*1af00*/  S2R R9, SR_TID.X ;  /* 0x0000000000097919 */ /* 0x000ea20000002100 */
[----:B------:R-:W-:-:S04]  /*1af10*/  MOV R7, 0x6000 ;  /* 0x0000600000077802 */ /* 0x000fc80000000f00 */
[----:B------:R3:W-:Y:S01]  /*1af20*/  SYNCS.ARRIVE.TRANS64 RZ, [R11+URZ+0x2a8b0], R7 ;  /* 0x02a8b0070bff79a7 */ /* 0x0007e2000800003f */
[----:B--2---:R-:W-:-:S04]  /*1af30*/  LOP3.LUT R9, R9, 0x1f, RZ, 0xc0, !PT ;  /* 0x0000001f09097812 */ /* 0x004fc800078ec0ff */
[----:B------:R-:W-:-:S13]  /*1af40*/  ISETP.NE.AND P0, PT, R9, RZ, PT ;  /* 0x000000ff0900720c */ /* 0x000fda0003f05270 */
[----:B---3--:R-:W-:Y:S05]  /*1af50*/  @!P0 BRA `(.L_x_701) ;  /* 0x0000000000048947 */ /* 0x008fea0003800000 */
[----:B------:R-:W-:Y:S01]  /*1af60*/  BPT.TRAP 0x1 ;  /* 0x000000040000795c */ /* 0x000fe20000300000 */
.L_x_701:
[----:B------:R-:W-:Y:S05]  /*1af70*/  BSYNC B2 ;  /* 0x0000000000027941 */ /* 0x000fea0003800000 */
.L_x_700:
[----:B------:R-:W-:Y:S01]  /*1af80*/  R2UR UR10, R14 ;  /* 0x000000000e0a72ca */ /* 0x000fe200000e0000 */
[----:B------:R-:W-:Y:S01]  /*1af90*/  IMAD R7, R25, 0x6000, R22 ;  /* 0x0000600019077824 */ /* 0x000fe200078e0216 */
[----:B------:R-:W-:Y:S01]  /*1afa0*/  R2UR UR6, R12 ;  /* 0x000000000c0672ca */ /* 0x000fe200000e0000 */
[----:B------:R-:W-:Y:S01]  /*1afb0*/  UIADD3 UR4, UP0, UR36, 0x670, URZ ;  /* 0x0000067024047890 */ /* 0x000fe2000ff1e03f */
[----:B------:R-:W-:Y:S01]  /*1afc0*/  R2UR UR7, R13 ;  /* 0x000000000d0772ca */ /* 0x000fe200000e0000 */
[----:B01----:R-:W-:Y:S01]  /*1afd0*/  VIADD R11, R11, 0x2a8b0 ;  /* 0x0002a8b00b0b7836 */ /* 0x003fe20000000000 */
[----:B------:R-:W-:Y:S01]  /*1afe0*/  PLOP3.LUT P0, PT, PT, PT, PT, 0x80, 0x0 ;  /* 0x000000000000781c */ /* 0x000fe20003f0f070 */
[----:B------:R-:W-:Y:S01]  /*1aff0*/  VIADD R9, R7, 0x400 ;  /* 0x0000040007097836 */ /* 0x000fe20000000000 */
[----:B------:R-:W-:-:S12]  /*1b000*/  UIADD3.X UR5, URZ, UR37, URZ, UP0, !UPT ;  /* 0x000000253f057290 */ /* 0x000fd800087fe43f */
.L_x_702:
        /* <DEDUP_REMOVED lines=10> */
[----:B------:R-:W-:Y:S02]  /*1b0b0*/  R2UR UR10, R15 ;  /* 0x000000000f0a72ca */ /* 0x000fe400000e0000 */
[----:B------:R-:W-:Y:S02]  /*1b0c0*/  R2UR UR6, R12 ;  /* 0x000000000c0672ca */ /* 0x000fe400000e0000 */
[----:B------:R-:W-:Y:S02]  /*1b0d0*/  R2UR UR7, R13 ;  /* 0x000000000d0772ca */ /* 0x000fe400000e0000 */
[----:B------:R-:W-:Y:S02]  /*1b0e0*/  PLOP3.LUT P0, PT, PT, PT, PT, 0x80, 0x0 ;  /* 0x000000000000781c */ /* 0x000fe40003f0f070 */
[----:B------:R-:W-:-:S11]  /*1b0f0*/  IADD3 R7, R7, 0x3400, RZ ;  /* 0x0000340007077810 */ /* 0x000fd60007ffe0ff */
.L_x_703:
        /* <DEDUP_REMOVED lines=9> */
[----:B-1----:R-:W-:Y:S05]  /*1b190*/  @P0 BRA.U.ANY `(.L_x_703) ;  /* 0xfffffffd00d80947 */ /* 0x002fea000393ffff */
.L_x_690:
[----:B------:R-:W-:Y:S05]  /*1b1a0*/  BSYNC B1 ;  /* 0x0000000000017941 */ /* 0x000fea0003800000 */
.L_x_689:
[----:B------:R-:W-:Y:S01]  /*1b1b0*/  VIADD R11, R3, 0xfffffffe ;  /* 0xfffffffe030b7836 */ /* 0x000fe20000000000 */
[----:B------:R-:W-:Y:S01]  /*1b1c0*/  PLOP3.LUT P0, PT, PT, PT, PT, 0x8, 0x0 ;  /* 0x000000000000781c */ /* 0x000fe20003f0e170 */
[----:B------:R-:W-:-:S03]  /*1b1d0*/  VIADD R25, R25, 0x1 ;  /* 0x0000000119197836 */ /* 0x000fc60000000000 */
[----:B------:R-:W-:Y:S02]  /*1b1e0*/  ISETP.GE.AND P3, PT, R11, R6, PT ;  /* 0x000000060b00720c */ /* 0x000fe40003f66270 */
[----:B------:R-:W-:-:S04]  /*1b1f0*/  ISETP.NE.AND P2, PT, R25, 0x2, PT ;  /* 0x000000021900780c */ /* 0x000fc80003f45270 */
[----:B------:R-:W-:Y:S02]  /*1b200*/  SEL R3, RZ, 0x1, P2 ;  /* 0x00000001ff037807 */ /* 0x000fe40001000000 */
[----:B------:R-:W-:Y:S02]  /*1b210*/  SEL R25, R25, RZ, P2 ;  /* 0x000000ff19197207 */ /* 0x000fe40001000000 */
[----:B------:R-:W-:-:S03]  /*1b220*/  LOP3.LUT R30, R30, R3, RZ, 0x3c, !PT ;  /* 0x000000031e1e7212 */ /* 0x000fc600078e3cff */
[----:B------:R-:W-:Y:S05]  /*1b230*/  @!P3 BRA `(.L_x_683) ;  /* 0x000000080014b947 */ /* 0x000fea0003800000 */
.L_x_719:
[----:B------:R-:W-:Y:S05]  /*1b240*/  YIELD ;  /* 0x0000000000007946 */ /* 0x000fea0003800000 */
[----:B------:R-:W-:Y:S04]  /*1b250*/  BSSY B1, `(.L_x_704) ;  /* 0x000007b000017945 */ /* 0x000fe80003800000 */
[----:B------:R-:W-:Y:S05]  /*1b260*/  @!P6 BRA `(.L_x_705) ;  /* 0x0000000400e4e947 */ /* 0x000fea0003800000 */
[----:B------:R-:W-:Y:S01]  /*1b270*/  LEA R10, R25, R22, 0x3 ;  /* 0x00000016190a7211 */ /* 0x000fe200078e18ff */
[----:B------:R-:W1:Y:S01]  /*1b280*/  S2R R3, SR_TID.X ;  /* 0x0000000000037919 */ /* 0x000e620000002100 */
[----:B------:R-:W-:Y:S01]  /*1b290*/  SHF.L.U32 R9, R30, 0x1f, RZ ;  /* 0x0000001f1e097819 */ /* 0x000fe200000006ff */
[----:B------:R-:W-:Y:S03]  /*1b2a0*/  BSSY B2, `(.L_x_706) ;  /* 0x0000005000027945 */ /* 0x000fe60003800000 */
[----:B------:R-:W2:Y:S01]  /*1b2b0*/  SYNCS.PHASECHK.TRANS64.TRYWAIT P2, [R10+URZ+0x2a8a0], R9 ;  /* 0x02a8a0090a0075a7 */ /* 0x000ea2000804017f */
[----:B-1----:R-:W-:-:S04]  /*1b2c0*/  LOP3.LUT R3, R3, 0x7f, RZ, 0xc0, !PT ;  /* 0x0000007f03037812 */ /* 0x002fc800078ec0ff */
[----:B------:R-:W-:Y:S01]  /*1b2d0*/  ISETP.NE.AND P3, PT, R3, RZ, PT ;  /* 0x000000ff0300720c */ /* 0x000fe20003f65270 */
[----:B--2---:R-:W-:-:S12]  /*1b2e0*/  @!P2 BRA `(.L_x_707) ;  /* 0x000000600028a947 */ /* 0x004fd80003800000 */
.L_x_841:
[----:B------:R-:W-:Y:S05]  /*1b2f0*/  BSYNC B2 ;  /* 0x0000000000027941 */ /* 0x000fea0003800000 */
.L_x_706:
[----:B------:R-:W-:Y:S04]  /*1b300*/  BSSY B2, `(.L_x_708) ;  /* 0x0000009000027945 */ /* 0x000fe80003800000 */
[----:B------:R-:W-:Y:S05]  /*1b310*/  @P3 BRA `(.L_x_709) ;  /* 0x00000000001c3947 */ /* 0x000fea0003800000 */
[----:B0-----:R-:W0:Y:S01]  /*1b320*/  S2R R7, SR_TID.X ;  /* 0x0000000000077919 */ /* 0x001e220000002100 */
[----:B------:R-:W-:-:S04]  /*1b330*/  IMAD.MOV.U32 R3, RZ, RZ, 0x9000 ;  /* 0x00009000ff037424 */ /* 0x000fc800078e00ff */
[----:B------:R2:W-:Y:S01]  /*1b340*/  SYNCS.ARRIVE.TRANS64 RZ, [R10+URZ+0x2a890], R3 ;  /* 0x02a890030aff79a7 */ /* 0x0005e2000800003f */
[----:B0-----:R-:W-:-:S04]  /*1b350*/  LOP3.LUT R7, R7, 0x1f, RZ, 0xc0, !PT ;  /* 0x0000001f07077812 */ /* 0x001fc800078ec0ff */
[----:B------:R-:W-:-:S13]  /*1b360*/  ISETP.NE.AND P2, PT, R7, RZ, PT ;  /* 0x000000ff0700720c */ /* 0x000fda0003f45270 */
[----:B--2---:R-:W-:Y:S05]  /*1b370*/  @!P2 BRA `(.L_x_709) ;  /* 0x000000000004a947 */ /* 0x004fea0003800000 */
[----:B------:R-:W-:Y:S01]  /*1b380*/  BPT.TRAP 0x1 ;  /* 0x000000040000795c */ /* 0x000fe20000300000 */
.L_x_709:
[----:B------:R-:W-:Y:S05]  /*1b390*/  BSYNC B2 ;  /* 0x0000000000027941 */ /* 0x000fea0003800000 */
.L_x_708:
[----:B------:R-:W-:Y:S01]  /*1b3a0*/  IMAD.MOV.U32 R14, RZ, RZ, RZ ;  /* 0x000000ffff0e7224 */ /* 0x000fe200078e00ff */
[----:B------:R-:W-:Y:S01]  /*1b3b0*/  UIADD3 UR4, UP0, UR36, 0x570, URZ ;  /* 0x0000057024047890 */ /* 0x000fe2000ff1e03f */
[----:B------:R-:W-:Y:S01]  /*1b3c0*/  IMAD R8, R25, 0x9000, R22 ;  /* 0x0000900019087824 */ /* 0x000fe200078e0216 */
[----:B------:R-:W-:Y:S01]  /*1b3d0*/  PLOP3.LUT P2, PT, PT, PT, PT, 0x80, 0x0 ;  /* 0x000000000000781c */ /* 0x000fe20003f4f070 */
[----:B0-----:R-:W-:Y:S01]  /*1b3e0*/  IMAD R7, R11, 0x60, R0 ;  /* 0x000000600b077824 */ /* 0x001fe200078e0200 */
[----:B------:R-:W-:Y:S01]  /*1b3f0*/  R2UR UR10, R14 ;  /* 0x000000000e0a72ca */ /* 0x000fe200000e0000 */
[----:B------:R-:W-:Y:S01]  /*1b400*/  VIADD R12, R8, 0x18400 ;  /* 0x00018400080c7836 */ /* 0x000fe20000000000 */
[----:B------:R-:W-:Y:S01]  /*1b410*/  IADD3 R3, R10, 0x2a890, RZ ;  /* 0x0002a8900a037810 */ /* 0x000fe20007ffe0ff */
[----:B------:R-:W-:Y:S01]  /*1b420*/  UIADD3.X UR5, URZ, UR37, URZ, UP0, !UPT ;  /* 0x000000253f057290 */ /* 0x000fe200087fe43f */
[----:B------:R-:W-:Y:S01]  /*1b430*/  UMOV UR6, 0x0 ;  /* 0x0000000000067882 */ /* 0x000fe20000000000 */
[----:B------:R-:W-:-:S10]  /*1b440*/  UMOV UR7, 0x12f00000 ;  /* 0x12f0000000077882 */ /* 0x000fd40000000000 */
.L_x_710:
        /* <DEDUP_REMOVED lines=12> */
[----:B------:R-:W-:Y:S01]  /*1b510*/  UMOV UR6, 0x0 ;  /* 0x0000000000067882 */ /* 0x000fe20000000000 */
[----:B------:R-:W-:Y:S01]  /*1b520*/  IADD3 R12, R8, 0x1b400, RZ ;  /* 0x0001b400080c7810 */ /* 0x000fe20007ffe0ff */
[----:B------:R-:W-:Y:S01]  /*1b530*/  UMOV UR7, 0x12f00000 ;  /* 0x12f0000000077882 */ /* 0x000fe20000000000 */
[----:B------:R-:W-:-:S15]  /*1b540*/  R2UR UR10, R15 ;  /* 0x000000000f0a72ca */ /* 0x000fde00000e0000 */
.L_x_711:
        /* <DEDUP_REMOVED lines=11> */
[----:B------:R-:W-:Y:S01]  /*1b600*/  VIADD R8, R8, 0x1e400 ;  /* 0x0001e40008087836 */ /* 0x000fe20000000000 */
[----:B------:R-:W-:Y:S01]  /*1b610*/  UMOV UR6, 0x0 ;  /* 0x0000000000067882 */ /* 0x000fe20000000000 */
[----:B------:R-:W-:Y:S01]  /*1b620*/  UMOV UR7, 0x12f00000 ;  /* 0x12f0000000077882 */ /* 0x000fe20000000000 */
[----:B------:R-:W-:-:S09]  /*1b630*/  UMOV UR10, 0x80 ;  /* 0x00000080000a7882 */ /* 0x000fd20000000000 */
.L_x_712:
        /* <DEDUP_REMOVED lines=13> */
.L_x_842:
[----:B------:R-:W-:Y:S05]  /*1b710*/  BSYNC B2 ;  /* 0x0000000000027941 */ /* 0x000fea0003800000 */
.L_x_713:
[----:B------:R-:W-:Y:S01]  /*1b720*/  BSSY B2, `(.L_x_715) ;  /* 0x000000b000027945 */ /* 0x000fe20003800000 */
[----:B------:R-:W-:Y:S01]  /*1b730*/  IMAD.MOV.U32 R12, RZ, RZ, 0x0 ;  /* 0x00000000ff0c7424 */ /* 0x000fe200078e00ff */
[----:B------:R-:W-:Y:S02]  /*1b740*/  MOV R13, 0x12f00000 ;  /* 0x12f00000000d7802 */ /* 0x000fe40000000f00 */
[----:B------:R-:W-:Y:S05]  /*1b750*/  @P3 BRA `(.L_x_716) ;  /* 0x00000000001c3947 */ /* 0x000fea0003800000 */
[----:B------:R-:W2:Y:S01]  /*1b760*/  S2R R8, SR_TID.X ;  /* 0x0000000000087919 */ /* 0x000ea20000002100 */
[----:B------:R-:W-:-:S04]  /*1b770*/  IMAD.MOV.U32 R3, RZ, RZ, 0x6000 ;  /* 0x00006000ff037424 */ /* 0x000fc800078e00ff */
[----:B------:R3:W-:Y:S01]  /*1b780*/  SYNCS.ARRIVE.TRANS64 RZ, [R10+URZ+0x2a8b0], R3 ;  /* 0x02a8b0030aff79a7 */ /* 0x0007e2000800003f */
[----:B--2---:R-:W-:-:S04]  /*1b790*/  LOP3.LUT R8, R8, 0x1f, RZ, 0xc0, !PT ;  /* 0x0000001f08087812 */ /* 0x004fc800078ec0ff */
[----:B------:R-:W-:-:S13]  /*1b7a0*/  ISETP.NE.AND P2, PT, R8, RZ, PT ;  /* 0x000000ff0800720c */ /* 0x000fda0003f45270 */
[----:B---3--:R-:W-:Y:S05]  /*1b7b0*/  @!P2 BRA `(.L_x_716) ;  /* 0x000000000004a947 */ /* 0x008fea0003800000 */
[----:B------:R-:W-:Y:S01]  /*1b7c0*/  BPT.TRAP 0x1 ;  /* 0x000000040000795c */ /* 0x000fe20000300000 */
.L_x_716:
[----:B------:R-:W-:Y:S05]  /*1b7d0*/  BSYNC B2 ;  /* 0x0000000000027941 */ /* 0x000fea0003800000 */
.L_x_715:
[----:B------:R-:W-:Y:S01]  /*1b7e0*/  R2UR UR10, R14 ;  /* 0x000000000e0a72ca */ /* 0x000fe200000e0000 */
[----:B------:R-:W-:Y:S01]  /*1b7f0*/  IMAD R3, R25, 0x6000, R22 ;  /* 0x0000600019037824 */ /* 0x000fe200078e0216 */
[----:B------:R-:W-:Y:S01]  /*1b800*/  R2UR UR6, R12 ;  /* 0x000000000c0672ca */ /* 0x000fe200000e0000 */
[----:B------:R-:W-:Y:S01]  /*1b810*/  UIADD3 UR4, UP0, UR36, 0x670, URZ ;  /* 0x0000067024047890 */ /* 0x000fe2000ff1e03f */
[----:B------:R-:W-:Y:S01]  /*1b820*/  R2UR UR7, R13 ;  /* 0x000000000d0772ca */ /* 0x000fe200000e0000 */
[----:B01----:R-:W-:Y:S01]  /*1b830*/  VIADD R10, R10, 0x2a8b0 ;  /* 0x0002a8b00a0a7836 */ /* 0x003fe20000000000 */
[----:B------:R-:W-:Y:S01]  /*1b840*/  PLOP3.LUT P2, PT, PT, PT, PT, 0x80, 0x0 ;  /* 0x000000000000781c */ /* 0x000fe20003f4f070 */
[----:B------:R-:W-:Y:S01]  /*1b850*/  UIADD3.X UR5, URZ, UR37, URZ, UP0, !UPT ;  /* 0x000000253f057290 */ /* 0x000fe200087fe43f */
[----:B------:R-:W-:-:S11]  /*1b860*/  IADD3 R8, R3, 0x400, RZ ;  /* 0x0000040003087810 */ /* 0x000fd60007ffe0ff */
.L_x_717:
        /* <DEDUP_REMOVED lines=10> */
[----:B------:R-:W-:Y:S01]  /*1b910*/  R2UR UR10, R15 ;  /* 0x000000000f0a72ca */ /* 0x000fe200000e0000 */
[----:B------:R-:W-:Y:S01]  /*1b920*/  VIADD R3, R3, 0x3400 ;  /* 0x0000340003037836 */ /* 0x000fe20000000000 */
[----:B------:R-:W-:Y:S02]  /*1b930*/  R2UR UR6, R12 ;  /* 0x000000000c0672ca */ /* 0x000fe400000e0000 */
[----:B------:R-:W-:Y:S02]  /*1b940*/  R2UR UR7, R13 ;  /* 0x000000000d0772ca */ /* 0x000fe400000e0000 */
[----:B------:R-:W-:-:S13]  /*1b950*/  PLOP3.LUT P2, PT, PT, PT, PT, 0x80, 0x0 ;  /* 0x000000000000781c */ /* 0x000fda0003f4f070 */
.L_x_718:
        /* <DEDUP_REMOVED lines=10> */
.L_x_705:
[----:B------:R-:W-:Y:S05]  /*1ba00*/  BSYNC B1 ;  /* 0x0000000000017941 */ /* 0x000fea0003800000 */
.L_x_704:
[----:B------:R-:W-:Y:S01]  /*1ba10*/  ISETP.GT.AND P3, PT, R11, R6, PT ;  /* 0x000000060b00720c */ /* 0x000fe20003f64270 */
[----:B------:R-:W-:Y:S01]  /*1ba20*/  VIADD R25, R25, 0x1 ;  /* 0x0000000119197836 */ /* 0x000fe20000000000 */
[----:B------:R-:W-:-:S04]  /*1ba30*/  IADD3 R11, R11, -0x1, RZ ;  /* 0xffffffff0b0b7810 */ /* 0x000fc80007ffe0ff */
[----:B------:R-:W-:-:S04]  /*1ba40*/  ISETP.NE.AND P2, PT, R25, 0x2, PT ;  /* 0x000000021900780c */ /* 0x000fc80003f45270 */
[----:B------:R-:W-:Y:S02]  /*1ba50*/  SEL R3, RZ, 0x1, P2 ;  /* 0x00000001ff037807 */ /* 0x000fe40001000000 */
[----:B------:R-:W-:Y:S02]  /*1ba60*/  SEL R25, R25, RZ, P2 ;  /* 0x000000ff19197207 */ /* 0x000fe40001000000 */
[----:B------:R-:W-:Y:S01]  /*1ba70*/  LOP3.LUT R30, R30, R3, RZ, 0x3c, !PT ;  /* 0x000000031e1e7212 */ /* 0x000fe200078e3cff */
[----:B------:R-:W-:Y:S06]  /*1ba80*/  @P3 BRA `(.L_x_719) ;  /* 0xfffffff400ec3947 */ /* 0x000fec000383ffff */
.L_x_683:
[----:B------:R-:W-:Y:S05]  /*1ba90*/  BSYNC B0 ;  /* 0x0000000000007941 */ /* 0x000fea0003800000 */
.L_x_682:
[----:B------:R-:W-:Y:S05]  /*1baa0*/  @!P0 WARPSYNC.ALL ;  /* 0x0000000000008948 */ /* 0x000fea0003800000 */
[----:B------:R-:W-:Y:S01]  /*1bab0*/  @!P0 BAR.SYNC.DEFER_BLOCKING 0xc, 0x180 ;  /* 0x0306000000008b1d */ /* 0x000fe20000010000 */
[----:B------:R-:W-:-:S05]  /*1bac0*/  IMAD.MOV.U32 R0, RZ, RZ, RZ ;  /* 0x000000ffff007224 */ /* 0x000fca00078e00ff */
[----:B------:R-:W-:Y:S04]  /*1bad0*/  BSSY B0, `(.L_x_720) ;  /* 0x000001e000007945 */ /* 0x000fe80003800000 */
[----:B------:R-:W-:Y:S05]  /*1bae0*/  @!P1 BRA `(.L_x_721) ;  /* 0x0000000000709947 */ /* 0x000fea0003800000 */
[----:B------:R-:W-:Y:S01]  /*1baf0*/  ISETP.NE.AND P0, PT, R5, RZ, PT ;  /* 0x000000ff0500720c */ /* 0x000fe20003f05270 */
[----:B------:R-:W-:-:S12]  /*1bb00*/  IMAD.MOV.U32 R2, RZ, RZ, RZ ;  /* 0x000000ffff027224 */ /* 0x000fd800078e00ff */
[----:B------:R-:W1:Y:S02]  /*1bb10*/  @!P0 LDC R5, c[0x0][0x9f0] ;  /* 0x00027c00ff058b82 */ /* 0x000e640000000800 */
[----:B-1----:R-:W-:-:S04]  /*1bb20*/  IABS R0, R5 ;  /* 0x0000000500007213 */ /* 0x002fc80000000000 */
[----:B------:R-:W1:Y:S08]  /*1bb30*/  I2F.RP R8, R0 ;  /* 0x0000000000087306 */ /* 0x000e700000209400 */
[----:B-1----:R-:W1:Y:S02]  /*1bb40*/  MUFU.RCP R8, R8 ;  /* 0x0000000800087308 */ /* 0x002e640000001000 */
[----:B-1----:R-:W-:-:S06]  /*1bb50*/  VIADD R9, R8, 0xffffffe ;  /* 0x0ffffffe08097836 */ /* 0x002fcc0000000000 */
[----:B------:R-:W0:Y:S02]  /*1bb60*/  F2I.FTZ.U32.TRUNC.NTZ R3, R9 ;  /* 0x0000000900037305 */ /* 0x000e24000021f000 */
[----:B0-----:R-:W-:-:S05]  /*1bb70*/  IADD3 R7, RZ, -R3, RZ ;  /* 0x80000003ff077210 */ /* 0x001fca0007ffe0ff */
[----:B------:R-:W-:-:S04]  /*1bb80*/  IMAD R7, R7, R0, RZ ;  /* 0x0000000007077224 */ /* 0x000fc800078e02ff */
[----:B------:R-:W-:Y:S01]  /*1bb90*/  IMAD.HI.U32 R6, R3, R7, R2 ;  /* 0x0000000703067227 */ /* 0x000fe200078e0002 */
[----:B------:R-:W-:Y:S02]  /*1bba0*/  IADD3 R3, R4, -0x1, R5 ;  /* 0xffffffff04037810 */ /* 0x000fe40007ffe005 */
[----:B------:R-:W-:Y:S02]  /*1bbb0*/  IABS R7, R5 ;  /* 0x0000000500077213 */ /* 0x000fe40000000000 */
[----:B------:R-:W-:Y:S02]  /*1bbc0*/  IABS R2, R3 ;  /* 0x0000000300027213 */ /* 0x000fe40000000000 */
[----:B------:R-:W-:Y:S01]  /*1bbd0*/  LOP3.LUT R3, R3, R5, RZ, 0x3c, !PT ;  /* 0x0000000503037212 */ /* 0x000fe200078e3cff */
[----:B------:R-:W-:Y:S02]  /*1bbe0*/  IMAD.MOV R7, RZ, RZ, -R7 ;  /* 0x000000ffff077224 */ /* 0x000fe400078e0a07 */
[----:B------:R-:W-:Y:S01]  /*1bbf0*/  IMAD.HI.U32 R6, R6, R2, RZ ;  /* 0x0000000206067227 */ /* 0x000fe200078e00ff */
[----:B------:R-:W-:-:S03]  /*1bc00*/  ISETP.GE.AND P2, PT, R3, RZ, PT ;  /* 0x000000ff0300720c */ /* 0x000fc60003f46270 */
        /* <DEDUP_REMOVED lines=10> */
.L_x_721:
[----:B------:R-:W-:Y:S05]  /*1bcb0*/  BSYNC B0 ;  /* 0x0000000000007941 */ /* 0x000fea0003800000 */
.L_x_720:
[-C--:B------:R-:W-:Y:S01]  /*1bcc0*/  IMAD R37, R37, R0.reuse, RZ ;  /* 0x0000000025257224 */ /* 0x080fe200078e02ff */
[----:B------:R-:W-:Y:S04]  /*1bcd0*/  BSSY B7, `(.L_x_722) ;  /* 0x000036c000077945 */ /* 0x000fe80003800000 */
[----:B------:R-:W-:-:S04]  /*1bce0*/  VIADDMNMX R29, R37, R0, R4, PT ;  /* 0x00000000251d7246 */ /* 0x000fc80003800104 */
[----:B------:R-:W-:Y:S01]  /*1bcf0*/  ISETP.GT.AND P0, PT, R29, R37, PT ;  /* 0x000000251d00720c */ /* 0x000fe20003f04270 */
[----:B------:R1:W-:-:S12]  /*1bd00*/  STL [R1+0x18], R29 ;  /* 0x0000181d01007387 */ /* 0x0003d80000100800 */
[----:B-1----:R-:W-:Y:S05]  /*1bd10*/  @P0 BRA `(.L_x_723) ;  /* 0x0000000000440947 */ /* 0x002fea0003800000 */
[----:B------:R-:W1:Y:S02]  /*1bd20*/  S2R R2, SR_TID.X ;  /* 0x0000000000027919 */ /* 0x000e640000002100 */
[----:B-1----:R-:W-:-:S04]  /*1bd30*/  LOP3.LUT R2, R2, 0x7f, RZ, 0xc0, !PT ;  /* 0x0000007f02027812 */ /* 0x002fc800078ec0ff */
[----:B------:R-:W-:-:S13]  /*1bd40*/  ISETP.NE.AND P0, PT, R2, RZ, PT ;  /* 0x000000ff0200720c */ /* 0x000fda0003f05270 */
[----:B------:R-:W-:Y:S05]  /*1bd50*/  @P0 BRA `(.L_x_724) ;  /* 0x00000034008c0947 */ /* 0x000fea0003800000 */
[----:B------:R-:W1:Y:S01]  /*1bd60*/  S2R R5, SR_LANEID ;  /* 0x0000000000057919 */ /* 0x000e620000000000 */
[----:B------:R-:W-:Y:S01]  /*1bd70*/  VOTEU.ANY UR4, UPT, PT ;  /* 0x0000000000047886 */ /* 0x000fe200038e0100 */
[----:B------:R-:W2:Y:S01]  /*1bd80*/  LDC.64 R2, c[0x0][0xc60] ;  /* 0x00031800ff027b82 */ /* 0x000ea20000000a00 */
[----:B------:R-:W1:Y:S02]  /*1bd90*/  FLO.U32 R0, UR4 ;  /* 0x0000000400007d00 */ /* 0x000e6400080e0000 */
[----:B-1----:R-:W-:-:S06]  /*1bda0*/  ISETP.EQ.U32.AND P0, PT, R0, R5, PT ;  /* 0x000000050000720c */ /* 0x002fcc0003f02070 */
[----:B------:R-:W2:Y:S07]  /*1bdb0*/  POPC R5, UR4 ;  /* 0x0000000400057d09 */ /* 0x000eae0008000000 */
[----:B--2---:R-:W2:Y:S01]  /*1bdc0*/  @P0 ATOMG.E.ADD.STRONG.GPU PT, R3, desc[UR56][R2.64], R5 ;  /* 0x00000005020309a8 */ /* 0x004ea200081ee1f8 */
[----:B------:R-:W1:Y:S02]  /*1bdd0*/  S2R R4, SR_LTMASK ;  /* 0x0000000000047919 */ /* 0x000e640000003900 */
[----:B-1----:R-:W-:-:S04]  /*1bde0*/  LOP3.LUT R4, R4, UR4, RZ, 0xc0, !PT ;  /* 0x0000000404047c12 */ /* 0x002fc8000f8ec0ff */
[----:B0-----:R-:W0:Y:S01]  /*1bdf0*/  POPC R7, R4 ;  /* 0x0000000400077309 */ /* 0x001e220000000000 */
[----:B--2---:R-:W0:Y:S02]  /*1be00*/  SHFL.IDX PT, R0, R3, R0, 0x1f ;  /* 0x00001f0003007589 */ /* 0x004e2400000e0000 */
[----:B0-----:R-:W-:Y:S01]  /*1be10*/  IADD3 R16, R0, UR38, R7 ;  /* 0x0000002600107c10 */ /* 0x001fe2000fffe007 */
[----:B------:R-:W-:Y:S06]  /*1be20*/  BRA `(.L_x_724) ;  /* 0x0000003400587947 */ /* 0x000fec0003800000 */
.L_x_723:
        /* <DEDUP_REMOVED lines=8> */
[----:B------:R-:W-:Y:S01]  /*1beb0*/  MOV R4, UR6 ;  /* 0x0000000600047c02 */ /* 0x000fe20008000f00 */
[----:B------:R-:W-:Y:S01]  /*1bec0*/  IMAD.U32 R5, RZ, RZ, UR7 ;  /* 0x00000007ff057e24 */ /* 0x000fe2000f8e00ff */
[----:B------:R-:W1:Y:S01]  /*1bed0*/  LDC.64 R2, c[0x4][R2] ;  /* 0x0100000002027b82 */ /* 0x000e620000000a00 */
[----:B------:R-:W-:Y:S01]  /*1bee0*/  IMAD.U32 R6, RZ, RZ, UR8 ;  /* 0x00000008ff067e24 */ /* 0x000fe2000f8e00ff */
[----:B0-----:R-:W-:Y:S01]  /*1bef0*/  MOV R7, UR9 ;  /* 0x0000000900077c02 */ /* 0x001fe20008000f00 */
[----:B------:R-:W-:Y:S01]  /*1bf00*/  IMAD.U32 R10, RZ, RZ, UR4 ;  /* 0x00000004ff0a7e24 */ /* 0x000fe2000f8e00ff */
[----:B------:R-:W-:Y:S01]  /*1bf10*/  MOV R8, 0x70 ;  /* 0x0000007000087802 */ /* 0x000fe20000000f00 */
[----:B------:R-:W-:-:S02]  /*1bf20*/  IMAD.U32 R11, RZ, RZ, UR5 ;  /* 0x00000005ff0b7e24 */ /* 0x000fc4000f8e00ff */
[----:B------:R-:W-:Y:S02]  /*1bf30*/  IMAD.MOV.U32 R12, RZ, RZ, 0x1 ;  /* 0x00000001ff0c7424 */ /* 0x000fe400078e00ff */
[----:B------:R-:W-:-:S07]  /*1bf40*/  IMAD.MOV.U32 R13, RZ, RZ, RZ ;  /* 0x000000ffff0d7224 */ /* 0x000fce00078e00ff */
[----:B------:R-:W-:-:S07]  /*1bf50*/  LEPC R20, `(.L_x_726) ;  /* 0x000000001014794e */ /* 0x000fce0000000000 */
[----:B-1----:R-:W-:Y:S05]  /*1bf60*/  CALL.ABS.NOINC R2 ;  /* 0x0000000002007343 */ /* 0x002fea0003c00000 */
.L_x_726:
[----:B------:R-:W-:Y:S05]  /*1bf70*/  BSYNC B6 ;  /* 0x0000000000067941 */ /* 0x000fea0003800000 */
.L_x_725:
[----:B------:R-:W-:Y:S01]  /*1bf80*/  IADD3 R0, R22, 0x400, RZ ;  /* 0x0000040016007810 */ /* 0x000fe20007ffe0ff */
[----:B------:R-:W-:Y:S03]  /*1bf90*/  BSSY B6, `(.L_x_727) ;  /* 0x0000022000067945 */ /* 0x000fe60003800000 */
[----:B------:R-:W-:-:S13]  /*1bfa0*/  LOP3.LUT P0, RZ, R0, 0x3ff, RZ, 0xc0, !PT ;  /* 0x000003ff00ff7812 */ /* 0x000fda000780c0ff */
[----:B------:R-:W-:Y:S05]  /*1bfb0*/  @!P0 BRA `(.L_x_728) ;  /* 0x00000000007c8947 */ /* 0x000fea0003800000 */
[----:B------:R-:W-:Y:S01]  /*1bfc0*/  MOV R26, 0x0 ;  /* 0x00000000001a7802 */ /* 0x000fe20000000f00 */
[----:B------:R-:W-:Y:S01]  /*1bfd0*/  ULDC.64 UR6, c[0x4][0x90] ;  /* 0x0100240000067ab9 */ /* 0x000fe20000000a00 */
[----:B------:R-:W-:Y:S01]  /*1bfe0*/  ULDC.64 UR8, c[0x4][0x98] ;  /* 0x0100260000087ab9 */ /* 0x000fe20000000a00 */
[----:B------:R-:W-:Y:S01]  /*1bff0*/  ULDC.64 UR4, c[0x4][0x10] ;  /* 0x0100040000047ab9 */ /* 0x000fe20000000a00 */
[----:B------:R1:W2:Y:S01]  /*1c000*/  LDC.64 R2, c[0x4][R26] ;  /* 0x010000001a027b82 */ /* 0x0002a20000000a00 */
[----:B------:R-:W-:Y:S01]  /*1c010*/  IMAD.U32 R4, RZ, RZ, UR6 ;  /* 0x00000006ff047e24 */ /* 0x000fe2000f8e00ff */
[----:B------:R-:W-:Y:S01]  /*1c020*/  MOV R6, UR8 ;  /* 0x0000000800067c02 */ /* 0x000fe20008000f00 */
[----:B------:R-:W-:Y:S01]  /*1c030*/  IMAD.U32 R5, RZ, RZ, UR7 ;  /* 0x00000007ff057e24 */ /* 0x000fe2000f8e00ff */
[----:B------:R-:W-:Y:S01]  /*1c040*/  MOV R11, UR5 ;  /* 0x00000005000b7c02 */ /* 0x000fe20008000f00 */
[----:B0-----:R-:W-:Y:S01]  /*1c050*/  IMAD.U32 R7, RZ, RZ, UR9 ;  /* 0x00000009ff077e24 */ /* 0x001fe2000f8e00ff */
[----:B------:R-:W-:Y:S01]  /*1c060*/  MOV R13, RZ ;  /* 0x000000ff000d7202 */ /* 0x000fe20000000f00 */
[----:B------:R-:W-:-:S02]  /*1c070*/  IMAD.U32 R10, RZ, RZ, UR4 ;  /* 0x00000004ff0a7e24 */ /* 0x000fc4000f8e00ff */
[----:B------:R-:W-:Y:S02]  /*1c080*/  IMAD.MOV.U32 R8, RZ, RZ, 0x70 ;  /* 0x00000070ff087424 */ /* 0x000fe400078e00ff */
[----:B-1----:R-:W-:-:S07]  /*1c090*/  IMAD.MOV.U32 R12, RZ, RZ, 0x1 ;  /* 0x00000001ff0c7424 */ /* 0x002fce00078e00ff */
[----:B------:R-:W-:-:S07]  /*1c0a0*/  LEPC R20, `(.L_x_729) ;  /* 0x000000001014794e */ /* 0x000fce0000000000 */
[----:B--2---:R-:W-:Y:S05]  /*1c0b0*/  CALL.ABS.NOINC R2 ;  /* 0x0000000002007343 */ /* 0x004fea0003c00000 */
.L_x_729:
[----:B------:R0:W1:Y:S01]  /*1c0c0*/  LDC.64 R2, c[0x4][R26] ;  /* 0x010000001a027b82 */ /* 0x0000620000000a00 */
[----:B------:R-:W-:Y:S01]  /*1c0d0*/  ULDC.64 UR4, c[0x4][0x90] ;  /* 0x0100240000047ab9 */ /* 0x000fe20000000a00 */
[----:B------:R-:W-:Y:S01]  /*1c0e0*/  ULDC.64 UR6, c[0x4][0x98] ;  /* 0x0100260000067ab9 */ /* 0x000fe20000000a00 */
[----:B------:R-:W-:Y:S01]  /*1c0f0*/  ULDC.64 UR8, c[0x4][0x18] ;  /* 0x0100060000087ab9 */ /* 0x000fe20000000a00 */
[----:B------:R-:W-:Y:S01]  /*1c100*/  IMAD.U32 R4, RZ, RZ, UR4 ;  /* 0x00000004ff047e24 */ /* 0x000fe2000f8e00ff */
[----:B------:R-:W-:Y:S01]  /*1c110*/  MOV R6, UR6 ;  /* 0x0000000600067c02 */ /* 0x000fe20008000f00 */
[----:B------:R-:W-:Y:S01]  /*1c120*/  IMAD.U32 R5, RZ, RZ, UR5 ;  /* 0x00000005ff057e24 */ /* 0x000fe2000f8e00ff */
[----:B------:R-:W-:Y:S01]  /*1c130*/  MOV R11, UR9 ;  /* 0x00000009000b7c02 */ /* 0x000fe20008000f00 */
[----:B------:R-:W-:Y:S01]  /*1c140*/  IMAD.U32 R7, RZ, RZ, UR7 ;  /* 0x00000007ff077e24 */ /* 0x000fe2000f8e00ff */
[----:B------:R-:W-:Y:S01]  /*1c150*/  MOV R13, RZ ;  /* 0x000000ff000d7202 */ /* 0x000fe20000000f00 */
[----:B------:R-:W-:-:S02]  /*1c160*/  IMAD.U32 R10, RZ, RZ, UR8 ;  /* 0x00000008ff0a7e24 */ /* 0x000fc4000f8e00ff */
[----:B------:R-:W-:Y:S02]  /*1c170*/  IMAD.MOV.U32 R8, RZ, RZ, 0x70 ;  /* 0x00000070ff087424 */ /* 0x000fe400078e00ff */
[----:B0-----:R-:W-:-:S07]  /*1c180*/  IMAD.MOV.U32 R12, RZ, RZ, 0x1 ;  /* 0x00000001ff0c7424 */ /* 0x001fce00078e00ff */
[----:B------:R-:W-:-:S07]  /*1c190*/  LEPC R20, `(.L_x_728) ;  /* 0x000000001014794e */ /* 0x000fce0000000000 */
[----:B-1----:R-:W-:Y:S05]  /*1c1a0*/  CALL.ABS.NOINC R2 ;  /* 0x0000000002007343 */ /* 0x002fea0003c00000 */
.L_x_728:
[----:B------:R-:W-:Y:S05]  /*1c1b0*/  BSYNC B6 ;  /* 0x0000000000067941 */ /* 0x000fea0003800000 */
.L_x_727:
[----:B------:R-:W2:Y:S01]  /*1c1c0*/  LDL R20, [R1] ;  /* 0x0000000001147983 */ /* 0x000ea20000100800 */
[----:B------:R-:W-:Y:S01]  /*1c1d0*/  ULDC.64 UR4, c[0x0][0x9f8] ;  /* 0x00027e0000047ab9 */ /* 0x000fe20000000a00 */
[----:B------:R-:W1:Y:S01]  /*1c1e0*/  LDC R0, c[0x0][0x430] ;  /* 0x00010c00ff007b82 */ /* 0x000e620000000800 */
[----:B------:R-:W-:Y:S01]  /*1c1f0*/  ISETP.NE.U32.AND P0, PT, RZ, UR4, PT ;  /* 0x00000004ff007c0c */ /* 0x000fe2000bf05070 */
[----:B------:R-:W3:Y:S03]  /*1c200*/  LDL.LU R8, [R1+0x38] ;  /* 0x0000380001087983 */ /* 0x000ee60000300800 */
[----:B------:R-:W-:Y:S01]  /*1c210*/  ISETP.NE.AND.EX P0, PT, RZ, UR5, PT, P0 ;  /* 0x00000005ff007c0c */ /* 0x000fe2000bf05300 */
[----:B------:R-:W4:-:S12]  /*1c220*/  S2R R21, SR_TID.X ;  /* 0x0000000000157919 */ /* 0x000f180000002100 */
[----:B------:R-:W-:Y:S01]  /*1c230*/  @P0 IADD3 R2, P1, R23, UR4, RZ ;  /* 0x0000000417020c10 */ /* 0x000fe2000ff3e0ff */
[----:B------:R-:W0:Y:S01]  /*1c240*/  S2R R9, SR_TID.X ;  /* 0x0000000000097919 */ /* 0x000e220000002100 */
[----:B------:R-:W-:Y:S01]  /*1c250*/  VIADD R26, R29, 0xffffffff ;  /* 0xffffffff1d1a7836 */ /* 0x000fe20000000000 */
[----:B------:R-:W-:Y:S01]  /*1c260*/  ULDC UR4, c[0x0][0x320] ;  /* 0x0000c80000047ab9 */ /* 0x000fe20000000800 */
[----:B------:R-:W-:-:S05]  /*1c270*/  @P0 IADD3.X R3, R24, UR5, RZ, P1, !PT ;  /* 0x0000000518030c10 */ /* 0x000fca0008ffe4ff */
[----:B------:R2:W3:Y:S01]  /*1c280*/  @P0 LDG.E R32, desc[UR56][R2.64] ;  /* 0x0000003802200981 */ /* 0x0004e2000c1e1900 */
[----:B-1----:R-:W-:Y:S02]  /*1c290*/  ISETP.NE.AND P1, PT, R0, 0x1, PT ;  /* 0x000000010000780c */ /* 0x002fe40003f25270 */
[----:B----4-:R-:W-:-:S11]  /*1c2a0*/  LOP3.LUT R21, R21, 0x7f, RZ, 0xc0, !PT ;  /* 0x0000007f15157812 */ /* 0x010fd600078ec0ff */
[----:B------:R-:W1:Y:S01]  /*1c2b0*/  @P1 LDC R4, c[0x0][0x434] ;  /* 0x00010d00ff041b82 */ /* 0x000e620000000800 */
[----:B------:R-:W-:-:S07]  /*1c2c0*/  SHF.R.U32.HI R21, RZ, 0x3, R21 ;  /* 0x00000003ff157819 */ /* 0x000fce0000011615 */
[----:B------:R-:W4:Y:S01]  /*1c2d0*/  @P1 LDC R6, c[0x0][0x438] ;  /* 0x00010e00ff061b82 */ /* 0x000f220000000800 */
[----:B0-----:R-:W-:-:S05]  /*1c2e0*/  IMAD.SHL.U32 R9, R9, 0x10, RZ ;  /* 0x0000001009097824 */ /* 0x001fca00078e00ff */
[----:B------:R-:W-:Y:S02]  /*1c2f0*/  LOP3.LUT R9, R21, 0x70, R9, 0xf8, !PT ;  /* 0x0000007015097812 */ /* 0x000fe400078ef809 */
[----:B------:R-:W0:Y:S03]  /*1c300*/  S2R R21, SR_TID.X ;  /* 0x0000000000157919 */ /* 0x000e260000002100 */
[----:B------:R-:W-:-:S05]  /*1c310*/  IMAD R7, R26, 0x60, R9 ;  /* 0x000000601a077824 */ /* 0x000fca00078e0209 */
[----:B------:R-:W-:-:S04]  /*1c320*/  ISETP.GE.AND P0, PT, R7, R36, PT ;  /* 0x000000240700720c */ /* 0x000fc80003f06270 */
[----:B------:R-:W-:Y:S01]  /*1c330*/  ISETP.GT.U32.OR P0, PT, R9, 0x5f, P0 ;  /* 0x0000005f0900780c */ /* 0x000fe20000704470 */
[----:B0-----:R-:W-:-:S05]  /*1c340*/  IMAD.SHL.U32 R21, R21, 0x8, RZ ;  /* 0x0000000815157824 */ /* 0x001fca00078e00ff */
[----:B------:R-:W-:Y:S01]  /*1c350*/  LOP3.LUT R21, R21, 0x38, RZ, 0xc0, !PT ;  /* 0x0000003815157812 */ /* 0x000fe200078ec0ff */
[----:B------:R-:W-:Y:S01]  /*1c360*/  UMOV UR5, 0xffffffff ;  /* 0xffffffff00057882 */ /* 0x000fe20000000000 */
[----:B--2---:R-:W-:-:S05]  /*1c370*/  IADD3 R5, R7, R20, RZ ;  /* 0x0000001407057210 */ /* 0x004fca0007ffe0ff */
[----:B-1----:R-:W-:-:S04]  /*1c380*/  @P1 IMAD.HI.U32 R7, R5, R4, RZ ;  /* 0x0000000405071227 */ /* 0x002fc800078e00ff */
[----:B------:R-:W-:Y:S01]  /*1c390*/  IMAD.MOV.U32 R4, RZ, RZ, R5 ;  /* 0x000000ffff047224 */ /* 0x000fe200078e0005 */
[----:B----4-:R-:W-:-:S04]  /*1c3a0*/  @P1 SHF.R.U32.HI R4, RZ, R6, R7 ;  /* 0x00000006ff041219 */ /* 0x010fc80000011607 */
[----:B------:R-:W-:-:S05]  /*1c3b0*/  IADD3 R2, -R4, RZ, RZ ;  /* 0x000000ff04027210 */ /* 0x000fca0007ffe1ff */
[----:B------:R-:W-:Y:S02]  /*1c3c0*/  IMAD R0, R0, R2, R5 ;  /* 0x0000000200007224 */ /* 0x000fe400078e0205 */
[----:B------:R-:W0:Y:S01]  /*1c3d0*/  @!P0 LDC.64 R2, c[0x0][0x428] ;  /* 0x00010a00ff028b82 */ /* 0x000e220000000a00 */
[----:B------:R-:W-:-:S04]  /*1c3e0*/  LOP3.LUT R20, R21, 0x40, RZ, 0xfc, !PT ;  /* 0x0000004015147812 */ /* 0x000fc800078efcff */
[----:B------:R-:W-:Y:S02]  /*1c3f0*/  ISETP.GE.AND P2, PT, R20, UR4, PT ;  /* 0x0000000414007c0c */ /* 0x000fe4000bf46270 */
[----:B------:R-:W-:Y:S02]  /*1c400*/  ISETP.GE.AND P1, PT, R21, UR4, PT ;  /* 0x0000000415007c0c */ /* 0x000fe4000bf26270 */
[----:B---3--:R-:W-:Y:S01]  /*1c410*/  SHF.R.S32.HI R10, RZ, 0x1f, R32 ;  /* 0x0000001fff0a7819 */ /* 0x008fe20000011420 */
[----:B------:R-:W-:Y:S01]  /*1c420*/  IMAD.U32 R7, RZ, RZ, UR39 ;  /* 0x00000027ff077e24 */ /* 0x000fe2000f8e00ff */
[----:B------:R-:W-:Y:S01]  /*1c430*/  SEL R5, RZ, 0xffffffff, P2 ;  /* 0xffffffffff057807 */ /* 0x000fe20001000000 */
[----:B------:R-:W-:Y:S01]  /*1c440*/  ULDC UR4, c[0x0][0x2f4] ;  /* 0x0000bd0000047ab9 */ /* 0x000fe20000000800 */
[----:B------:R-:W-:-:S03]  /*1c450*/  SEL R29, RZ, 0x1, P1 ;  /* 0x00000001ff1d7807 */ /* 0x000fc60000800000 */
[----:B------:R-:W-:Y:S01]  /*1c460*/  IMAD.SHL.U32 R6, R5, 0x2, RZ ;  /* 0x0000000205067824 */ /* 0x000fe200078e00ff */
[----:B------:R-:W-:-:S04]  /*1c470*/  @!P0 SHF.R.S32.HI R5, RZ, 0x1f, R4 ;  /* 0x0000001fff058819 */ /* 0x000fc80000011404 */
[----:B------:R-:W-:Y:S01]  /*1c480*/  LOP3.LUT R29, R6, 0x2, R29, 0xe2, !PT ;  /* 0x00000002061d7812 */ /* 0x000fe200078ee21d */
[-C--:B0-----:R-:W-:Y:S02]  /*1c490*/  @!P0 IMAD R6, R10, R2.reuse, RZ ;  /* 0x000000020a068224 */ /* 0x081fe400078e02ff */
[----:B------:R-:W-:-:S04]  /*1c4a0*/  @!P0 IMAD.WIDE.U32 R4, R32, R2, R4 ;  /* 0x0000000220048225 */ /* 0x000fc800078e0004 */
[----:B------:R-:W-:Y:S02]  /*1c4b0*/  @!P0 IMAD R6, R32, R3, R6 ;  /* 0x0000000320068224 */ /* 0x000fe400078e0206 */
[----:B------:R-:W0:Y:S02]  /*1c4c0*/  @!P0 LDC.64 R2, c[0x0][0x418] ;  /* 0x00010600ff028b82 */ /* 0x000e240000000a00 */
[----:B------:R-:W-:Y:S01]  /*1c4d0*/  @!P0 IMAD.IADD R6, R5, 0x1, R6 ;  /* 0x0000000105068824 */ /* 0x000fe200078e0206 */
[----:B------:R-:W-:Y:S02]  /*1c4e0*/  ISETP.NE.AND P3, PT, R7, 0x3, PT ;  /* 0x000000030700780c */ /* 0x000fe40003f65270 */
[----:B0-----:R-:W-:-:S04]  /*1c4f0*/  @!P0 LEA R2, P1, R4, R2, 0x2 ;  /* 0x0000000204028211 */ /* 0x001fc800078210ff */
[----:B------:R-:W-:Y:S02]  /*1c500*/  @!P0 LEA.HI.X R3, R4, R3, R6, 0x2, P1 ;  /* 0x0000000304038211 */ /* 0x000fe400008f1406 */
[----:B------:R-:W-:-:S06]  /*1c510*/  MOV R4, RZ ;  /* 0x000000ff00047202 */ /* 0x000fcc0000000f00 */
[----:B------:R0:W5:Y:S01]  /*1c520*/  @!P0 LDG.E R4, desc[UR56][R2.64] ;  /* 0x0000003802048981 */ /* 0x000162000c1e1900 */
[----:B------:R-:W-:Y:S02]  /*1c530*/  ISETP.GT.U32.AND P0, PT, R9, 0x5f, PT ;  /* 0x0000005f0900780c */ /* 0x000fe40003f04070 */
[----:B------:R-:W-:Y:S02]  /*1c540*/  LOP3.LUT R8, R8, 0xfffffff7, RZ, 0xc0, !PT ;  /* 0xfffffff708087812 */ /* 0x000fe400078ec0ff */
[----:B------:R-:W-:-:S09]  /*1c550*/  ISETP.GE.AND P2, PT, R21, UR4, PT ;  /* 0x0000000415007c0c */ /* 0x000fd2000bf46270 */
[----:B------:R-:W-:-:S04]  /*1c560*/  @P0 LOP3.LUT R8, R8, 0x8, RZ, 0xfc, !PT ;  /* 0x0000000808080812 */ /* 0x000fc800078efcff */
[----:B------:R-:W-:-:S04]  /*1c570*/  LOP3.LUT R8, R8, 0xffffffef, RZ, 0xc0, !PT ;  /* 0xffffffef08087812 */ /* 0x000fc800078ec0ff */
[----:B------:R-:W-:-:S04]  /*1c580*/  @P3 LOP3.LUT R8, R8, 0x10, RZ, 0xfc, !PT ;  /* 0x0000001008083812 */ /* 0x000fc800078efcff */
[----:B------:R-:W-:Y:S02]  /*1c590*/  LOP3.LUT R8, R8, 0xfffffffb, RZ, 0xc0, !PT ;  /* 0xfffffffb08087812 */ /* 0x000fe400078ec0ff */
[----:B------:R-:W-:Y:S02]  /*1c5a0*/  LOP3.LUT R9, R21, 0x80, RZ, 0xfc, !PT ;  /* 0x0000008015097812 */ /* 0x000fe400078efcff */
[----:B------:R-:W-:Y:S02]  /*1c5b0*/  ISETP.GE.AND P1, PT, R20, UR4, PT ;  /* 0x0000000414007c0c */ /* 0x000fe4000bf26270 */
[----:B------:R-:W-:Y:S02]  /*1c5c0*/  @P2 LOP3.LUT R8, R8, 0x4, RZ, 0xfc, !PT ;  /* 0x0000000408082812 */ /* 0x000fe400078efcff */
[----:B------:R-:W-:Y:S02]  /*1c5d0*/  ISETP.GE.AND P0, PT, R9, UR4, PT ;  /* 0x0000000409007c0c */ /* 0x000fe4000bf06270 */
[----:B------:R-:W-:-:S04]  /*1c5e0*/  LOP3.LUT R8, R8, 0xfffffffe, RZ, 0xc0, !PT ;  /* 0xfffffffe08087812 */ /* 0x000fc800078ec0ff */
[----:B------:R-:W-:-:S04]  /*1c5f0*/  LOP3.LUT R8, R8, 0xfffffffd, RZ, 0xc0, !PT ;  /* 0xfffffffd08087812 */ /* 0x000fc800078ec0ff */
[----:B------:R-:W-:Y:S01]  /*1c600*/  @P1 LOP3.LUT R8, R8, 0x2, RZ, 0xfc, !PT ;  /* 0x0000000208081812 */ /* 0x000fe200078efcff */
[----:B------:R0:W-:Y:S03]  /*1c610*/  STL [R1+0x4], R10 ;  /* 0x0000040a01007387 */ /* 0x0001e60000100800 */
[----:B------:R-:W-:Y:S01]  /*1c620*/  @P0 LOP3.LUT R8, R8, 0x1, RZ, 0xfc, !PT ;  /* 0x0000000108080812 */ /* 0x000fe200078efcff */
[----:B------:R0:W-:Y:S04]  /*1c630*/  STL [R1+0x30], R7 ;  /* 0x0000300701007387 */ /* 0x0001e80000100800 */
[----:B------:R0:W-:Y:S01]  /*1c640*/  STL [R1+0x38], R8 ;  /* 0x0000380801007387 */ /* 0x0001e20000100800 */
[----:B------:R-:W-:Y:S05]  /*1c650*/  BRA.DIV UR5, `(.L_x_730) ;  /* 0x0000004e05747947 */ /* 0x000fea000b800000 */
.L_x_845:
[----:B------:R-:W-:Y:S05]  /*1c660*/  @!P3 BRA `(.L_x_731) ;  /* 0x000000000004b947 */ /* 0x000fea0003800000 */
[----:B------:R-:W-:Y:S01]  /*1c670*/  BPT.TRAP 0x1 ;  /* 0x000000040000795c */ /* 0x000fe20000300000 */
.L_x_731:
[----:B------:R-:W-:Y:S01]  /*1c680*/  SHF.R.S32.HI R5, RZ, 0x1f, R0 ;  /* 0x0000001fff057819 */ /* 0x000fe20000011400 */
[----:B------:R-:W-:Y:S01]  /*1c690*/  ULDC.64 UR4, c[0x0][0x328] ;  /* 0x0000ca0000047ab9 */ /* 0x000fe20000000a00 */
[----:B------:R-:W-:Y:S01]  /*1c6a0*/  ULDC.64 UR6, c[0x0][0x318] ;  /* 0x0000c60000067ab9 */ /* 0x000fe20000000a00 */
[----:B0-----:R-:W-:Y:S01]  /*1c6b0*/  IMAD.WIDE.U32 R2, R0, UR4, RZ ;  /* 0x0000000400027c25 */ /* 0x001fe2000f8e00ff */
[----:B------:R-:W-:Y:S03]  /*1c6c0*/  BSSY B0, `(.L_x_732) ;  /* 0x0000013000007945 */ /* 0x000fe60003800000 */
[----:B------:R-:W-:-:S04]  /*1c6d0*/  IMAD R6, R5, UR4, RZ ;  /* 0x0000000405067c24 */ /* 0x000fc8000f8e02ff */
[----:B------:R-:W-:Y:S01]  /*1c6e0*/  IMAD R6, R0, UR5, R6 ;  /* 0x0000000500067c24 */ /* 0x000fe2000f8e0206 */
        /* <DEDUP_REMOVED lines=16> */
.L_x_846:
[----:B------:R-:W-:Y:S05]  /*1c7f0*/  BSYNC B0 ;  /* 0x0000000000007941 */ /* 0x000fea0003800000 */
.L_x_732:
[----:B------:R-:W2:Y:S01]  /*1c800*/  LDL R3, [R1+0x38] ;  /* 0x0000380001037983 */ /* 0x000ea20000100800 */
[----:B------:R-:W-:Y:S01]  /*1c810*/  ULDC.64 UR4, c[0x0][0x300] ;  /* 0x0000c00000047ab9 */ /* 0x000fe20000000a00 */
[----:B------:R-:W-:Y:S01]  /*1c820*/  ULDC.64 UR6, c[0x0][0x2e8] ;  /* 0x0000ba0000067ab9 */ /* 0x000fe20000000a00 */
[----:B------:R-:W-:Y:S01]  /*1c830*/  IMAD R5, R5, UR4, RZ ;  /* 0x0000000405057c24 */ /* 0x000fe2000f8e02ff */
[----:B------:R-:W1:Y:S03]  /*1c840*/  S2R R8, SR_TID.X ;  /* 0x0000000000087919 */ /* 0x000e660000002100 */
[----:B------:R-:W-:Y:S01]  /*1c850*/  IMAD R5, R0, UR5, R5 ;  /* 0x0000000500057c24 */ /* 0x000fe2000f8e0205 */
[----:B------:R-:W3:Y:S01]  /*1c860*/  S2R R9, SR_TID.X ;  /* 0x0000000000097919 */ /* 0x000ee20000002100 */
[----:B-1----:R-:W-:-:S04]  /*1c870*/  LOP3.LUT R8, R8, 0x7f, RZ, 0xc0, !PT ;  /* 0x0000007f08087812 */ /* 0x002fc800078ec0ff */
[----:B------:R-:W-:Y:S01]  /*1c880*/  SHF.R.U32.HI R8, RZ, 0x3, R8 ;  /* 0x00000003ff087819 */ /* 0x000fe20000011608 */
[----:B---3--:R-:W-:-:S05]  /*1c890*/  IMAD.SHL.U32 R9, R9, 0x8, RZ ;  /* 0x0000000809097824 */ /* 0x008fca00078e00ff */
[----:B------:R-:W-:Y:S02]  /*1c8a0*/  LOP3.LUT R9, R9, 0x38, RZ, 0xc0, !PT ;  /* 0x0000003809097812 */ /* 0x000fe400078ec0ff */
[C---:B--2---:R-:W-:Y:S02]  /*1c8b0*/  LOP3.LUT P4, RZ, R3.reuse, 0x4, RZ, 0xc0, !PT ;  /* 0x0000000403ff7812 */ /* 0x044fe4000788c0ff */
[C---:B------:R-:W-:Y:S02]  /*1c8c0*/  LOP3.LUT P3, RZ, R3.reuse, 0x2, RZ, 0xc0, !PT ;  /* 0x0000000203ff7812 */ /* 0x040fe4000786c0ff */
[----:B------:R-:W-:Y:S01]  /*1c8d0*/  LOP3.LUT P2, RZ, R3, 0x1, RZ, 0xc0, !PT ;  /* 0x0000000103ff7812 */ /* 0x000fe2000784c0ff */
[----:B0-----:R-:W-:Y:S01]  /*1c8e0*/  IMAD.WIDE.U32 R2, R0, UR4, RZ ;  /* 0x0000000400027c25 */ /* 0x001fe2000f8e00ff */
[----:B------:R-:W-:-:S03]  /*1c8f0*/  ULDC.64 UR4, c[0x0][0x310] ;  /* 0x0000c40000047ab9 */ /* 0x000fc60000000a00 */
[----:B------:R-:W-:Y:S02]  /*1c900*/  IMAD.IADD R3, R3, 0x1, R5 ;  /* 0x0000000103037824 */ /* 0x000fe400078e0205 */
[----:B------:R-:W-:Y:S02]  /*1c910*/  IMAD R6, R6, UR4, RZ ;  /* 0x0000000406067c24 */ /* 0x000fe4000f8e02ff */
[----:B------:R-:W-:-:S04]  /*1c920*/  IMAD.WIDE.U32 R2, R4, UR4, R2 ;  /* 0x0000000404027c25 */ /* 0x000fc8000f8e0002 */
[----:B------:R-:W-:Y:S01]  /*1c930*/  IMAD R6, R4, UR5, R6 ;  /* 0x0000000504067c24 */ /* 0x000fe2000f8e0206 */
[----:B------:R-:W-:Y:S01]  /*1c940*/  ULDC.64 UR4, c[0x0][0x308] ;  /* 0x0000c20000047ab9 */ /* 0x000fe20000000a00 */
[----:B------:R-:W-:-:S03]  /*1c950*/  IMAD R5, R27, 0x4800, R33 ;  /* 0x000048001b057824 */ /* 0x000fc600078e0221 */
[----:B------:R-:W-:Y:S01]  /*1c960*/  IADD3 R3, R3, R6, RZ ;  /* 0x0000000603037210 */ /* 0x000fe20007ffe0ff */
[----:B------:R-:W-:Y:S02]  /*1c970*/  IMAD R6, R26, -0x60, R36 ;  /* 0xffffffa01a067824 */ /* 0x000fe400078e0224 */
[----:B------:R-:W-:Y:S01]  /*1c980*/  IMAD.WIDE.U32 R2, R18, UR4, R2 ;  /* 0x0000000412027c25 */ /* 0x000fe2000f8e0002 */
[----:B------:R-:W-:-:S03]  /*1c990*/  UMOV UR4, 0xffffffff ;  /* 0xffffffff00047882 */ /* 0x000fc60000000000 */
[----:B------:R-:W-:Y:S01]  /*1c9a0*/  IMAD R0, R18, UR5, R3 ;  /* 0x0000000512007c24 */ /* 0x000fe2000f8e0203 */
[----:B------:R-:W-:Y:S01]  /*1c9b0*/  LEA R4, P0, R2, UR6, 0x1 ;  /* 0x0000000602047c11 */ /* 0x000fe2000f8008ff */
[----:B------:R-:W-:-:S03]  /*1c9c0*/  IMAD.IADD R6, R6, 0x1, -R8 ;  /* 0x0000000106067824 */ /* 0x000fc600078e0a08 */
[----:B------:R-:W-:Y:S02]  /*1c9d0*/  LEA.HI.X R0, R2, UR7, R0, 0x1, P0 ;  /* 0x0000000702007c11 */ /* 0x000fe400080f0c00 */
[----:B------:R-:W-:Y:S01]  /*1c9e0*/  ISETP.GE.AND P0, PT, R6, 0x1, PT ;  /* 0x000000010600780c */ /* 0x000fe20003f06270 */
[----:B------:R-:W-:-:S12]  /*1c9f0*/  BRA.DIV UR4, `(.L_x_734) ;  /* 0x0000004a04d47947 */ /* 0x000fd8000b800000 */
[----:B------:R-:W0:Y:S01]  /*1ca00*/  SHFL.IDX PT, R3, R4, RZ, 0x181f ;  /* 0x00181fff04037589 */ /* 0x000e2200000e0000 */
[----:B------:R-:W-:-:S03]  /*1ca10*/  @P0 IMAD R8, R5, 0x2, R22 ;  /* 0x0000000205080824 */ /* 0x000fc600078e0216 */
[----:B------:R-:W1:Y:S01]  /*1ca20*/  SHFL.IDX PT, R2, R0, RZ, 0x181f ;  /* 0x00181fff00027589 */ /* 0x000e6200000e0000 */
[----:B0-----:R-:W-:-:S04]  /*1ca30*/  @P0 LEA R3, P1, R9, R3, 0x1 ;  /* 0x0000000309030211 */ /* 0x001fc800078208ff */
[----:B-1----:R-:W-:Y:S02]  /*1ca40*/  @P0 IADD3.X R2, RZ, R2, RZ, P1, !PT ;  /* 0x00000002ff020210 */ /* 0x002fe40000ffe4ff */
[----:B------:R-:W-:Y:S02]  /*1ca50*/  ISETP.GE.AND P1, PT, R6, 0x11, PT ;  /* 0x000000110600780c */ /* 0x000fe40003f26270 */
        /* <DEDUP_REMOVED lines=8> */
[----:B------:R-:W-:-:S03]  /*1cae0*/  @P1 LEA R8, R5, R22, 0x1 ;  /* 0x0000001605081211 */ /* 0x000fc600078e08ff */
        /* <DEDUP_REMOVED lines=25> */
[----:B0-----:R-:W-:-:S04]  /*1cc80*/  @P1 LEA R3, P0, R9, R3, 0x1 ;  /* 0x0000000309031211 */ /* 0x001fc800078008ff */
[----:B-1----:R-:W-:-:S04]  /*1cc90*/  @P1 IADD3.X R2, RZ, R2, RZ, P0, !PT ;  /* 0x00000002ff021210 */ /* 0x002fc800007fe4ff */
        /* <DEDUP_REMOVED lines=20> */
.L_x_860:
        /* <DEDUP_REMOVED lines=12> */
.L_x_735:
[----:B------:R-:W-:Y:S02]  /*1cea0*/  PLOP3.LUT P1, PT, P1, P0, PT, 0xa2, 0x0 ;  /* 0x000000000000781c */ /* 0x000fe40000f21472 */
[----:B------:R-:W-:-:S08]  /*1ceb0*/  @P0 R2UR P1, UR4, R7 ;  /* 0x00000000070402ca */ /* 0x000fd00000020000 */
[----:B------:R-:W-:-:S05]  /*1cec0*/  @P0 PLOP3.LUT P0, PT, P1, PT, PT, 0x80, 0x0 ;  /* 0x000000000000081c */ /* 0x000fca0000f0f070 */
[----:B------:R-:W-:Y:S01]  /*1ced0*/  @!P1 SYNCS.ARRIVE.TRANS64.RED.A0T1 RZ, [UR4+0x2a830], RZ ;  /* 0x02a830ffffff99a7 */ /* 0x000fe20008200404 */
[----:B------:R-:W-:Y:S07]  /*1cee0*/  @!P1 ARRIVES.LDGSTSBAR.64.TRANSCNT [UR4+0x2a830] ;  /* 0x02a83000ff0099b0 */ /* 0x000fee0008000a84 */
[----:B------:R-:W-:Y:S05]  /*1cef0*/  @P0 BRA.U.ANY `(.L_x_735) ;  /* 0xfffffffd00e80947 */ /* 0x000fea000393ffff */
[----:B------:R-:W-:Y:S01]  /*1cf00*/  NOP ;  /* 0x0000000000007918 */ /* 0x000fe20000000000 */
[----:B------:R-:W2:Y:S02]  /*1cf10*/  LDL R0, [R1+0x30] ;  /* 0x0000300001007983 */ /* 0x000ea40000100800 */
[----:B--2---:R-:W-:-:S13]  /*1cf20*/  ISETP.NE.AND P2, PT, R0, 0x3, PT ;  /* 0x000000030000780c */ /* 0x004fda0003f45270 */
[----:B------:R-:W-:Y:S05]  /*1cf30*/  @!P2 BRA `(.L_x_736) ;  /* 0x000000000004a947 */ /* 0x000fea0003800000 */
[----:B------:R-:W-:Y:S01]  /*1cf40*/  BPT.TRAP 0x1 ;  /* 0x000000040000795c */ /* 0x000fe20000300000 */
.L_x_736:
[----:B-1----:R1:W5:Y:S01]  /*1cf50*/  LDL.LU R3, [R1+0x10] ;  /* 0x0000100001037983 */ /* 0x0023620000300800 */
[----:B------:R1:W-:Y:S02]  /*1cf60*/  SYNCS.ARRIVE.TRANS64.A1T0 RZ, [R7+URZ+0x2a830], RZ ;  /* 0x02a830ff07ff79a7 */ /* 0x0003e4000810003f */
[----:B------:R-:W-:Y:S05]  /*1cf70*/  WARPSYNC.ALL ;  /* 0x0000000000007948 */ /* 0x000fea0003800000 */
[----:B------:R-:W-:Y:S01]  /*1cf80*/  ULDC.64 UR6, c[0x0][0xa00] ;  /* 0x0002800000067ab9 */ /* 0x000fe20000000a00 */
[----:B------:R-:W-:Y:S01]  /*1cf90*/  ULDC.64 UR4, c[0x0][0x298] ;  /* 0x0000a60000047ab9 */ /* 0x000fe20000000a00 */
[----:B------:R-:W-:Y:S01]  /*1cfa0*/  BAR.SYNC.DEFER_BLOCKING 0x8, 0x180 ;  /* 0x0206000000007b1d */ /* 0x000fe20000010000 */
[----:B------:R-:W-:Y:S01]  /*1cfb0*/  ISETP.NE.U32.AND P0, PT, RZ, UR6, PT ;  /* 0x00000006ff007c0c */ /* 0x000fe2000bf05070 */
[----:B0-----:R-:W-:Y:S01]  /*1cfc0*/  IMAD.WIDE.U32 R4, R34, UR4, RZ ;  /* 0x0000000422047c25 */ /* 0x001fe2000f8e00ff */
[----:B------:R-:W-:-:S02]  /*1cfd0*/  IADD3 R2, R22, 0xc400, RZ ;  /* 0x0000c40016027810 */ /* 0x000fc40007ffe0ff */
[----:B------:R-:W-:Y:S01]  /*1cfe0*/  ISETP.NE.AND.EX P0, PT, RZ, UR7, PT, P0 ;  /* 0x00000007ff007c0c */ /* 0x000fe2000bf05300 */
[----:B------:R-:W-:Y:S01]  /*1cff0*/  BSSY B6, `(.L_x_737) ;  /* 0x000001b000067945 */ /* 0x000fe20003800000 */
[----:B------:R-:W-:Y:S02]  /*1d000*/  SHF.R.S32.HI R0, RZ, 0x1f, R34 ;  /* 0x0000001fff007819 */ /* 0x000fe40000011422 */
[----:B------:R-:W-:-:S03]  /*1d010*/  SEL R31, R31, RZ, !P0 ;  /* 0x000000ff1f1f7207 */ /* 0x000fc60004000000 */
[----:B------:R-:W-:-:S04]  /*1d020*/  IMAD R0, R0, UR4, RZ ;  /* 0x0000000400007c24 */ /* 0x000fc8000f8e02ff */
[----:B------:R-:W-:-:S04]  /*1d030*/  IMAD R0, R34, UR5, R0 ;  /* 0x0000000522007c24 */ /* 0x000fc8000f8e0200 */
[----:B------:R-:W-:Y:S01]  /*1d040*/  IMAD.IADD R34, R5, 0x1, R0 ;  /* 0x0000000105227824 */ /* 0x000fe200078e0200 */
[----:B-----5:R-:W-:Y:S02]  /*1d050*/  SEL R3, R3, RZ, !P0 ;  /* 0x000000ff03037207 */ /* 0x020fe40004000000 */
[----:B------:R-:W-:-:S03]  /*1d060*/  LOP3.LUT P0, RZ, R2, 0x3ff, RZ, 0xc0, !PT ;  /* 0x000003ff02ff7812 */ /* 0x000fc6000780c0ff */
[----:B------:R0:W-:Y:S04]  /*1d070*/  STL [R1+0x24], R3 ;  /* 0x0000240301007387 */ /* 0x0001e80000100800 */
[----:B------:R0:W-:Y:S06]  /*1d080*/  STL.64 [R1+0x10], R4 ;  /* 0x0000100401007387 */ /* 0x0001ec0000100a00 */
[----:B------:R-:W-:Y:S05]  /*1d090*/  @!P0 BRA `(.L_x_738) ;  /* 0x0000000000408947 */ /* 0x000fea0003800000 */
[----:B------:R-:W-:Y:S01]  /*1d0a0*/  MOV R2, 0x0 ;  /* 0x0000000000027802 */ /* 0x000fe20000000f00 */
[----:B------:R-:W-:Y:S01]  /*1d0b0*/  ULDC.64 UR4, c[0x4][0x90] ;  /* 0x0100240000047ab9 */ /* 0x000fe20000000a00 */
[----:B------:R-:W-:Y:S01]  /*1d0c0*/  ULDC.64 UR6, c[0x4][0x98] ;  /* 0x0100260000067ab9 */ /* 0x000fe20000000a00 */
[----:B------:R-:W-:Y:S01]  /*1d0d0*/  ULDC.64 UR8, c[0x4][0x20] ;  /* 0x0100080000087ab9 */ /* 0x000fe20000000a00 */
[----:B0-----:R-:W-:Y:S01]  /*1d0e0*/  IMAD.U32 R4, RZ, RZ, UR4 ;  /* 0x00000004ff047e24 */ /* 0x001fe2000f8e00ff */
[----:B------:R-:W-:Y:S01]  /*1d0f0*/  MOV R5, UR5 ;  /* 0x0000000500057c02 */ /* 0x000fe20008000f00 */
[----:B------:R-:W0:Y:S01]  /*1d100*/  LDC.64 R2, c[0x4][R2] ;  /* 0x0100000002027b82 */ /* 0x000e220000000a00 */
[----:B------:R-:W-:Y:S01]  /*1d110*/  IMAD.U32 R6, RZ, RZ, UR6 ;  /* 0x00000006ff067e24 */ /* 0x000fe2000f8e00ff */
[----:B------:R-:W-:Y:S01]  /*1d120*/  MOV R10, UR8 ;  /* 0x00000008000a7c02 */ /* 0x000fe20008000f00 */
[----:B-1----:R-:W-:Y:S01]  /*1d130*/  IMAD.U32 R7, RZ, RZ, UR7 ;  /* 0x00000007ff077e24 */ /* 0x002fe2000f8e00ff */
[----:B------:R-:W-:Y:S01]  /*1d140*/  MOV R12, 0x1 ;  /* 0x00000001000c7802 */ /* 0x000fe20000000f00 */
[----:B------:R-:W-:-:S02]  /*1d150*/  IMAD.U32 R11, RZ, RZ, UR9 ;  /* 0x00000009ff0b7e24 */ /* 0x000fc4000f8e00ff */
[----:B------:R-:W-:Y:S02]  /*1d160*/  IMAD.MOV.U32 R8, RZ, RZ, 0x70 ;  /* 0x00000070ff087424 */ /* 0x000fe400078e00ff */
[----:B------:R-:W-:-:S07]  /*1d170*/  IMAD.MOV.U32 R13, RZ, RZ, RZ ;  /* 0x000000ffff0d7224 */ /* 0x000fce00078e00ff */
[----:B------:R-:W-:-:S07]  /*1d180*/  LEPC R20, `(.L_x_738) ;  /* 0x000000001014794e */ /* 0x000fce0000000000 */
[----:B0-----:R-:W-:Y:S05]  /*1d190*/  CALL.ABS.NOINC R2 ;  /* 0x0000000002007343 */ /* 0x001fea0003c00000 */
.L_x_738:
[----:B------:R-:W-:Y:S05]  /*1d1a0*/  BSYNC B6 ;  /* 0x0000000000067941 */ /* 0x000fea0003800000 */
.L_x_737:
[----:B------:R-:W2:Y:S01]  /*1d1b0*/  LDL.LU R20, [R1+0x24] ;  /* 0x0000240001147983 */ /* 0x000ea20000300800 */
[----:B------:R-:W-:Y:S01]  /*1d1c0*/  ULDC.64 UR4, c[0x0][0x2d8] ;  /* 0x0000b60000047ab9 */ /* 0x000fe20000000a00 */
[----:B------:R-:W3:Y:S02]  /*1d1d0*/  LDC R8, c[0x0][0x448] ;  /* 0x00011200ff087b82 */ /* 0x000ee40000000800 */
[----:B0-----:R-:W4:Y:S01]  /*1d1e0*/  LDL.LU.64 R2, [R1+0x10] ;  /* 0x0000100001027983 */ /* 0x001f220000300a00 */
[----:B------:R-:W-:-:S03]  /*1d1f0*/  IMAD.SHL.U32 R4, R17, 0x80, RZ ;  /* 0x0000008011047824 */ /* 0x000fc600078e00ff */
[----:B------:R0:W5:Y:S01]  /*1d200*/  LDL R17, [R1+0x1c] ;  /* 0x00001c0001117983 */ /* 0x0001620000100800 */
[----:B---3--:R-:W-:-:S13]  /*1d210*/  ISETP.NE.AND P0, PT, R8, 0x1, PT ;  /* 0x000000010800780c */ /* 0x008fda0003f05270 */
[----:B------:R-:W1:Y:S01]  /*1d220*/  @P0 LDC R5, c[0x0][0x44c] ;  /* 0x00011300ff050b82 */ /* 0x000e620000000800 */
[----:B------:R-:W3:Y:S02]  /*1d230*/  S2R R9, SR_TID.X ;  /* 0x0000000000097919 */ /* 0x000ee40000002100 */
[----:B---3--:R-:W-:-:S05]  /*1d240*/  IMAD.SHL.U32 R9, R9, 0x8, RZ ;  /* 0x0000000809097824 */ /* 0x008fca00078e00ff */
[----:B------:R-:W-:Y:S01]  /*1d250*/  LOP3.LUT R9, R9, 0x38, RZ, 0xc0, !PT ;  /* 0x0000003809097812 */ /* 0x000fe200078ec0ff */
[----:B----4-:R-:W-:Y:S02]  /*1d260*/  IMAD.MOV.U32 R3, RZ, RZ, R34 ;  /* 0x000000ffff037224 */ /* 0x010fe400078e0022 */
[----:B------:R-:W-:-:S04]  /*1d270*/  IMAD.WIDE.U32 R2, R18, UR4, R2 ;  /* 0x0000000412027c25 */ /* 0x000fc8000f8e0002 */
[----:B------:R-:W-:Y:S01]  /*1d280*/  IMAD R3, R18, UR5, R3 ;  /* 0x0000000512037c24 */ /* 0x000fe2000f8e0203 */
[----:B------:R-:W-:Y:S02]  /*1d290*/  ULDC.64 UR4, c[0x0][0x2e0] ;  /* 0x0000b80000047ab9 */ /* 0x000fe40000000a00 */
[----:B--2---:R-:W-:Y:S02]  /*1d2a0*/  IMAD R0, R20, UR4, RZ ;  /* 0x0000000414007c24 */ /* 0x004fe4000f8e02ff */
[----:B------:R-:W2:Y:S01]  /*1d2b0*/  S2R R20, SR_TID.X ;  /* 0x0000000000147919 */ /* 0x000ea20000002100 */
[----:B------:R-:W-:-:S04]  /*1d2c0*/  IMAD.WIDE.U32 R2, R31, UR4, R2 ;  /* 0x000000041f027c25 */ /* 0x000fc8000f8e0002 */
[----:B------:R-:W-:Y:S01]  /*1d2d0*/  IMAD R0, R31, UR5, R0 ;  /* 0x000000051f007c24 */ /* 0x000fe2000f8e0200 */
[----:B------:R-:W-:-:S04]  /*1d2e0*/  ULDC.64 UR4, c[0x0][0x2d0] ;  /* 0x0000b40000047ab9 */ /* 0x000fc80000000a00 */
[----:B------:R-:W-:Y:S02]  /*1d2f0*/  IADD3 R3, R3, R0, RZ ;  /* 0x0000000003037210 */ /* 0x000fe40007ffe0ff */
[----:B------:R-:W3:Y:S01]  /*1d300*/  @P0 LDC R0, c[0x0][0x450] ;  /* 0x00011400ff000b82 */ /* 0x000ee20000000800 */
[----:B--2---:R-:W-:-:S04]  /*1d310*/  LOP3.LUT R20, R20, 0x7f, RZ, 0xc0, !PT ;  /* 0x0000007f14147812 */ /* 0x004fc800078ec0ff */
[----:B------:R-:W-:Y:S02]  /*1d320*/  SHF.R.U32.HI R21, RZ, 0x3, R20 ;  /* 0x00000003ff157819 */ /* 0x000fe40000011614 */
[----:B------:R-:W2:Y:S02]  /*1d330*/  S2R R20, SR_TID.X ;  /* 0x0000000000147919 */ /* 0x000ea40000002100 */
[----:B--2---:R-:W-:-:S05]  /*1d340*/  IMAD.SHL.U32 R20, R20, 0x10, RZ ;  /* 0x0000001014147824 */ /* 0x004fca00078e00ff */
[----:B------:R-:W-:-:S04]  /*1d350*/  LOP3.LUT R20, R21, 0x70, R20, 0xf8, !PT ;  /* 0x0000007015147812 */ /* 0x000fc800078ef814 */
[----:B------:R-:W-:Y:S01]  /*1d360*/  LOP3.LUT R6, R20, R4, RZ, 0xfc, !PT ;  /* 0x0000000414067212 */ /* 0x000fe200078efcff */
[----:B------:R-:W2:Y:S04]  /*1d370*/  S2R R21, SR_TID.X ;  /* 0x0000000000157919 */ /* 0x000ea80000002100 */
[----:B-1----:R-:W-:Y:S01]  /*1d380*/  @P0 IMAD.HI.U32 R7, R6, R5, RZ ;  /* 0x0000000506070227 */ /* 0x002fe200078e00ff */
[----:B------:R-:W-:-:S04]  /*1d390*/  MOV R5, R6 ;  /* 0x0000000600057202 */ /* 0x000fc80000000f00 */
[----:B---3--:R-:W-:Y:S01]  /*1d3a0*/  @P0 SHF.R.U32.HI R5, RZ, R0, R7 ;  /* 0x00000000ff050219 */ /* 0x008fe20000011607 */
[----:B------:R-:W1:Y:S04]  /*1d3b0*/  S2R R20, SR_TID.X ;  /* 0x0000000000147919 */ /* 0x000e680000002100 */
        /* <DEDUP_REMOVED lines=10> */
[----:B--2---:R-:W-:Y:S02]  /*1d460*/  IMAD.SHL.U32 R21, R21, 0x8, RZ ;  /* 0x0000000815157824 */ /* 0x004fe400078e00ff */
[----:B------:R-:W-:-:S04]  /*1d470*/  IMAD.WIDE.U32 R2, R0, UR4, R2 ;  /* 0x0000000400027c25 */ /* 0x000fc8000f8e0002 */
[----:B------:R-:W-:Y:S01]  /*1d480*/  IMAD R5, R0, UR5, R5 ;  /* 0x0000000500057c24 */ /* 0x000fe2000f8e0205 */
[----:B------:R-:W-:Y:S01]  /*1d490*/  ULDC.64 UR4, c[0x0][0x280] ;  /* 0x0000a00000047ab9 */ /* 0x000fe20000000a00 */
[----:B------:R-:W-:Y:S02]  /*1d4a0*/  LOP3.LUT R21, R21, 0x38, RZ, 0xc0, !PT ;  /* 0x0000003815157812 */ /* 0x000fe400078ec0ff */
[----:B------:R-:W-:Y:S01]  /*1d4b0*/  LEA R0, P0, R2, UR4, 0x1 ;  /* 0x0000000402007c11 */ /* 0x000fe2000f8008ff */
[----:B------:R-:W-:Y:S01]  /*1d4c0*/  ULDC UR4, c[0x0][0x2b8] ;  /* 0x0000ae0000047ab9 */ /* 0x000fe20000000800 */
[----:B------:R-:W-:Y:S02]  /*1d4d0*/  IADD3 R5, R3, R5, RZ ;  /* 0x0000000503057210 */ /* 0x000fe40007ffe0ff */
[C---:B------:R-:W-:Y:S02]  /*1d4e0*/  LOP3.LUT R10, R21.reuse, 0x40, RZ, 0xfc, !PT ;  /* 0x00000040150a7812 */ /* 0x040fe400078efcff */
[----:B------:R-:W-:-:S02]  /*1d4f0*/  LOP3.LUT R11, R21, 0x80, RZ, 0xfc, !PT ;  /* 0x00000080150b7812 */ /* 0x000fc400078efcff */
[----:B------:R-:W-:Y:S01]  /*1d500*/  LEA.HI.X R5, R2, UR5, R5, 0x1, P0 ;  /* 0x0000000502057c11 */ /* 0x000fe200080f0c05 */
[----:B------:R-:W-:Y:S01]  /*1d510*/  UMOV UR5, 0xffffffff ;  /* 0xffffffff00057882 */ /* 0x000fe20000000000 */
[----:B-1----:R-:W-:Y:S02]  /*1d520*/  LOP3.LUT R20, R20, 0x7f, RZ, 0xc0, !PT ;  /* 0x0000007f14147812 */ /* 0x002fe400078ec0ff */
[----:B------:R-:W-:Y:S02]  /*1d530*/  ISETP.GE.AND P3, PT, R9, UR4, PT ;  /* 0x0000000409007c0c */ /* 0x000fe4000bf66270 */
[----:B------:R-:W-:Y:S02]  /*1d540*/  ISETP.GE.AND P2, PT, R10, UR4, PT ;  /* 0x000000040a007c0c */ /* 0x000fe4000bf46270 */
[----:B------:R-:W-:Y:S02]  /*1d550*/  ISETP.GE.AND P0, PT, R11, UR4, PT ;  /* 0x000000040b007c0c */ /* 0x000fe4000bf06270 */
[----:B------:R-:W-:Y:S01]  /*1d560*/  SHF.R.U32.HI R10, RZ, 0x3, R20 ;  /* 0x00000003ff0a7819 */ /* 0x000fe20000011614 */
[----:B0-----:R-:W-:Y:S10]  /*1d570*/  BRA.DIV UR5, `(.L_x_739) ;  /* 0x0000004a05287947 */ /* 0x001ff4000b800000 */
[----:B------:R-:W0:Y:S01]  /*1d580*/  SHFL.IDX PT, R3, R0, RZ, 0x181f ;  /* 0x00181fff00037589 */ /* 0x000e2200000e0000 */
[----:B-----5:R-:W-:Y:S01]  /*1d590*/  IMAD R6, R17, R8, RZ ;  /* 0x0000000811067224 */ /* 0x020fe200078e02ff */
[----:B------:R-:W-:Y:S02]  /*1d5a0*/  IADD3 R4, R10, R4, RZ ;  /* 0x000000040a047210 */ /* 0x000fe40007ffe0ff */
[----:B------:R-:W1:Y:S02]  /*1d5b0*/  SHFL.IDX PT, R2, R5, RZ, 0x181f ;  /* 0x00181fff05027589 */ /* 0x000e6400000e0000 */
[----:B------:R-:W-:Y:S02]  /*1d5c0*/  ISETP.GE.AND P1, PT, R4, R6, PT ;  /* 0x000000060400720c */ /* 0x000fe40003f26270 */
[----:B------:R-:W-:Y:S11]  /*1d5d0*/  SHFL.IDX PT, R14, R0, 0x7, 0x181f ;  /* 0x00f81f00000e7f89 */ /* 0x000ff600000e0000 */
[----:B0-----:R-:W-:-:S05]  /*1d5e0*/  @!P1 LEA R7, P4, R9, R3, 0x1 ;  /* 0x0000000309079211 */ /* 0x001fca00078808ff */
[----:B-1----:R-:W-:Y:S02]  /*1d5f0*/  @!P1 IMAD.X R3, RZ, RZ, R2, P4 ;  /* 0x000000ffff039224 */ /* 0x002fe400020e0602 */
[----:B------:R-:W-:Y:S01]  /*1d600*/  @!P1 IMAD.MOV.U32 R2, RZ, RZ, R7 ;  /* 0x000000ffff029224 */ /* 0x000fe200078e0007 */
[----:B------:R-:W-:-:S04]  /*1d610*/  IADD3 R7, R4, 0x10, RZ ;  /* 0x0000001004077810 */ /* 0x000fc80007ffe0ff */
[----:B------:R-:W-:Y:S04]  /*1d620*/  @!P1 LDGSTS.E.BYPASS.LTC128B.128 [R35+0xc400], desc[UR56][R2.64], !P3 ;  /* 0x0c40000002239fae */ /* 0x000fe8000d901d78 */
[----:B------:R-:W-:Y:S04]  /*1d630*/  @!P1 LDGSTS.E.BYPASS.LTC128B.128 [R35+0x10400], desc[UR56][R2.64+0x80], !P2 ;  /* 0x1040008002239fae */ /* 0x000fe8000d101d78 */
[----:B------:R0:W-:Y:S01]  /*1d640*/  @!P1 LDGSTS.E.BYPASS.LTC128B.128 [R35+0x14400], desc[UR56][R2.64+0x100], !P0 ;  /* 0x1440010002239fae */ /* 0x0001e2000c101d78 */
[----:B------:R-:W-:-:S03]  /*1d650*/  ISETP.GE.AND P1, PT, R7, R6, PT ;  /* 0x000000060700720c */ /* 0x000fc60003f26270 */
[----:B0-----:R-:W0:Y:S04]  /*1d660*/  SHFL.IDX PT, R3, R0, 0x1, 0x181f ;  /* 0x00381f0000037f89 */ /* 0x001e2800000e0000 */
[----:B------:R-:W1:Y:S06]  /*1d670*/  SHFL.IDX PT, R2, R5, 0x1, 0x181f ;  /* 0x00381f0005027f89 */ /* 0x000e6c00000e0000 */
[----:B0-----:R-:W-:-:S05]  /*1d680*/  @!P1 LEA R7, P4, R9, R3, 0x1 ;  /* 0x0000000309079211 */ /* 0x001fca00078808ff */
[----:B-1----:R-:W-:Y:S02]  /*1d690*/  @!P1 IMAD.X R8, RZ, RZ, R2, P4 ;  /* 0x000000ffff089224 */ /* 0x002fe400020e0602 */
[----:B------:R-:W-:Y:S02]  /*1d6a0*/  @!P1 IMAD.MOV.U32 R2, RZ, RZ, R7 ;  /* 0x000000ffff029224 */ /* 0x000fe400078e0007 */
[----:B------:R-:W-:Y:S01]  /*1d6b0*/  VIADD R7, R4, 0x20 ;  /* 0x0000002004077836 */ /* 0x000fe20000000000 */
[----:B------:R-:W-:-:S05]  /*1d6c0*/  @!P1 MOV R3, R8 ;  /* 0x0000000800039202 */ /* 0x000fca0000000f00 */
[----:B------:R-:W-:Y:S04]  /*1d6d0*/  @!P1 LDGSTS.E.BYPASS.LTC128B.128 [R35+0xcc00], desc[UR56][R2.64], !P3 ;  /* 0x0cc0000002239fae */ /* 0x000fe8000d901d78 */
[----:B------:R-:W-:Y:S04]  /*1d6e0*/  @!P1 LDGSTS.E.BYPASS.LTC128B.128 [R35+0x10c00], desc[UR56][R2.64+0x80], !P2 ;  /* 0x10c0008002239fae */ /* 0x000fe8000d101d78 */
[----:B------:R0:W-:Y:S01]  /*1d6f0*/  @!P1 LDGSTS.E.BYPASS.LTC128B.128 [R35+0x14c00], desc[UR56][R2.64+0x100], !P0 ;  /* 0x14c0010002239fae */ /* 0x0001e2000c101d78 */
[----:B------:R-:W-:-:S03]  /*1d700*/  ISETP.GE.AND P1, PT, R7, R6, PT ;  /* 0x000000060700720c */ /* 0x000fc60003f26270 */
[----:B0-----:R-:W0:Y:S04]  /*1d710*/  SHFL.IDX PT, R3, R0, 0x2, 0x181f ;  /* 0x00581f0000037f89 */ /* 0x001e2800000e0000 */
[----:B------:R-:W1:Y:S06]  /*1d720*/  SHFL.IDX PT, R2, R5, 0x2, 0x181f ;  /* 0x00581f0005027f89 */ /* 0x000e6c00000e0000 */
[----:B0-----:R-:W-:-:S05]  /*1d730*/  @!P1 LEA R7, P4, R9, R3, 0x1 ;  /* 0x0000000309079211 */ /* 0x001fca00078808ff */
[----:B-1----:R-:W-:Y:S01]  /*1d740*/  @!P1 IMAD.X R8, RZ, RZ, R2, P4 ;  /* 0x000000ffff089224 */ /* 0x002fe200020e0602 */
[----:B------:R-:W-:Y:S01]  /*1d750*/  @!P1 MOV R2, R7 ;  /* 0x0000000700029202 */ /* 0x000fe20000000f00 */
[----:B------:R-:W-:Y:S02]  /*1d760*/  VIADD R7, R4, 0x30 ;  /* 0x0000003004077836 */ /* 0x000fe40000000000 */
[----:B------:R-:W-:-:S05]  /*1d770*/  @!P1 IMAD.MOV.U32 R3, RZ, RZ, R8 ;  /* 0x000000ffff039224 */ /* 0x000fca00078e0008 */
[----:B------:R-:W-:Y:S04]  /*1d780*/  @!P1 LDGSTS.E.BYPASS.LTC128B.128 [R35+0xd400], desc[UR56][R2.64], !P3 ;  /* 0x0d40000002239fae */ /* 0x000fe8000d901d78 */
[----:B------:R-:W-:Y:S04]  /*1d790*/  @!P1 LDGSTS.E.BYPASS.LTC128B.128 [R35+0x11400], desc[UR56][R2.64+0x80], !P2 ;  /* 0x1140008002239fae */ /* 0x000fe8000d101d78 */
[----:B------:R0:W-:Y:S01]  /*1d7a0*/  @!P1 LDGSTS.E.BYPASS.LTC128B.128 [R35+0x15400], desc[UR56][R2.64+0x100], !P0 ;  /* 0x1540010002239fae */ /* 0x0001e2000c101d78 */
[----:B------:R-:W-:-:S03]  /*1d7b0*/  ISETP.GE.AND P1, PT, R7, R6, PT ;  /* 0x000000060700720c */ /* 0x000fc60003f26270 */
[----:B0-----:R-:W0:Y:S04]  /*1d7c0*/  SHFL.IDX PT, R3, R0, 0x3, 0x181f ;  /* 0x00781f0000037f89 */ /* 0x001e2800000e0000 */
[----:B------:R-:W1:Y:S06]  /*1d7d0*/  SHFL.IDX PT, R2, R5, 0x3, 0x181f ;  /* 0x00781f0005027f89 */ /* 0x000e6c00000e0000 */
[----:B0-----:R-:W-:-:S04]  /*1d7e0*/  @!P1 LEA R7, P4, R9, R3, 0x1 ;  /* 0x0000000309079211 */ /* 0x001fc800078808ff */
[----:B-1----:R-:W-:Y:S01]  /*1d7f0*/  @!P1 IADD3.X R8, RZ, R2, RZ, P4, !PT ;  /* 0x00000002ff089210 */ /* 0x002fe200027fe4ff */
[----:B------:R-:W-:Y:S01]  /*1d800*/  @!P1 IMAD.MOV.U32 R2, RZ, RZ, R7 ;  /* 0x000000ffff029224 */ /* 0x000fe200078e0007 */
[----:B------:R-:W-:-:S03]  /*1d810*/  IADD3 R7, R4, 0x40, RZ ;  /* 0x0000004004077810 */ /* 0x000fc60007ffe0ff */
[----:B------:R-:W-:-:S05]  /*1d820*/  @!P1 IMAD.MOV.U32 R3, RZ, RZ, R8 ;  /* 0x000000ffff039224 */ /* 0x000fca00078e0008 */
        /* <DEDUP_REMOVED lines=27> */
[----:B------:R-:W1:Y:S04]  /*1d9e0*/  SHFL.IDX PT, R2, R5, 0x6, 0x181f ;  /* 0x00d81f0005027f89 */ /* 0x000e6800000e0000 */
[----:B------:R-:W2:Y:S02]  /*1d9f0*/  SHFL.IDX PT, R5, R5, 0x7, 0x181f ;  /* 0x00f81f0005057f89 */ /* 0x000ea400000e0000 */
[----:B0-----:R-:W-:-:S04]  /*1da00*/  @!P1 LEA R7, P4, R9, R3, 0x1 ;  /* 0x0000000309079211 */ /* 0x001fc800078808ff */
[----:B-1----:R-:W-:Y:S01]  /*1da10*/  @!P1 IADD3.X R8, RZ, R2, RZ, P4, !PT ;  /* 0x00000002ff089210 */ /* 0x002fe200027fe4ff */
[----:B------:R-:W-:-:S04]  /*1da20*/  @!P1 IMAD.MOV.U32 R2, RZ, RZ, R7 ;  /* 0x000000ffff029224 */ /* 0x000fc800078e0007 */
[----:B------:R-:W-:-:S05]  /*1da30*/  @!P1 IMAD.MOV.U32 R3, RZ, RZ, R8 ;  /* 0x000000ffff039224 */ /* 0x000fca00078e0008 */
[----:B------:R0:W-:Y:S04]  /*1da40*/  @!P1 LDGSTS.E.BYPASS.LTC128B.128 [R35+0xf400], desc[UR56][R2.64], !P3 ;  /* 0x0f40000002239fae */ /* 0x0001e8000d901d78 */
[----:B------:R0:W-:Y:S04]  /*1da50*/  @!P1 LDGSTS.E.BYPASS.LTC128B.128 [R35+0x13400], desc[UR56][R2.64+0x80], !P2 ;  /* 0x1340008002239fae */ /* 0x0001e8000d101d78 */
[----:B--2---:R0:W-:Y:S02]  /*1da60*/  @!P1 LDGSTS.E.BYPASS.LTC128B.128 [R35+0x17400], desc[UR56][R2.64+0x100], !P0 ;  /* 0x1740010002239fae */ /* 0x0041e4000c101d78 */
.L_x_877:
[----:B0-----:R-:W-:Y:S01]  /*1da70*/  IADD3 R3, R4, 0x70, RZ ;  /* 0x0000007004037810 */ /* 0x001fe20007ffe0ff */
[----:B------:R-:W-:Y:S03]  /*1da80*/  BSSY B0, `(.L_x_740) ;  /* 0x000000b000007945 */ /* 0x000fe60003800000 */
[----:B------:R-:W-:-:S13]  /*1da90*/  ISETP.GE.AND P1, PT, R3, R6, PT ;  /* 0x000000060300720c */ /* 0x000fda0003f26270 */
[----:B------:R-:W-:Y:S05]  /*1daa0*/  @P1 BRA `(.L_x_741) ;  /* 0x0000000000201947 */ /* 0x000fea0003800000 */
[----:B------:R-:W-:-:S05]  /*1dab0*/  LEA R2, P1, R9, R14, 0x1 ;  /* 0x0000000e09027211 */ /* 0x000fca00078208ff */
[----:B------:R-:W-:-:S05]  /*1dac0*/  IMAD.X R3, RZ, RZ, R5, P1 ;  /* 0x000000ffff037224 */ /* 0x000fca00008e0605 */
[----:B------:R-:W-:Y:S01]  /*1dad0*/  @!PT LDS RZ, [RZ] ;  /* 0x00000000fffff984 */ /* 0x000fe20000000800 */
[----:B------:R-:W-:Y:S01]  /*1dae0*/  @!PT LDS RZ, [RZ] ;  /* 0x00000000fffff984 */ /* 0x000fe20000000800 */
[----:B------:R-:W-:Y:S01]  /*1daf0*/  @!PT LDS RZ, [RZ] ;  /* 0x00000000fffff984 */ /* 0x000fe20000000800 */
[----:B------:R0:W-:Y:S04]  /*1db00*/  LDGSTS.E.BYPASS.LTC128B.128 [R35+0xfc00], desc[UR56][R2.64], !P3 ;  /* 0x0fc0000002237fae */ /* 0x0001e8000d901d78 */
[----:B------:R0:W-:Y:S04]  /*1db10*/  LDGSTS.E.BYPASS.LTC128B.128 [R35+0x13c00], desc[UR56][R2.64+0x80], !P2 ;  /* 0x13c0008002237fae */ /* 0x0001e8000d101d78 */
[----:B------:R0:W-:Y:S02]  /*1db20*/  LDGSTS.E.BYPASS.LTC128B.128 [R35+0x17c00], desc[UR56][R2.64+0x100], !P0 ;  /* 0x17c0010002237fae */ /* 0x0001e4000c101d78 */
.L_x_741:
[----:B------:R-:W-:Y:S05]  /*1db30*/  BSYNC B0 ;  /* 0x0000000000007941 */ /* 0x000fea0003800000 */
.L_x_740:
[----:B------:R-:W-:Y:S01]  /*1db40*/  NOP ;  /* 0x0000000000007918 */ /* 0x000fe20000000000 */
[----:B------:R-:W-:-:S13]  /*1db50*/  PLOP3.LUT P0, PT, PT, PT, PT, 0x80, 0x0 ;  /* 0x000000000000781c */ /* 0x000fda0003f0f070 */
.L_x_742:
[----:B------:R-:W-:Y:S02]  /*1db60*/  PLOP3.LUT P1, PT, P1, P0, PT, 0xa2, 0x0 ;  /* 0x000000000000781c */ /* 0x000fe40000f21472 */
[----:B------:R-:W-:-:S08]  /*1db70*/  @P0 R2UR P1, UR4, R22 ;  /* 0x00000000160402ca */ /* 0x000fd00000020000 */
[----:B------:R-:W-:-:S05]  /*1db80*/  @P0 PLOP3.LUT P0, PT, P1, PT, PT, 0x80, 0x0 ;  /* 0x000000000000081c */ /* 0x000fca0000f0f070 */
[----:B------:R-:W-:Y:S01]  /*1db90*/  @!P1 SYNCS.ARRIVE.TRANS64.RED.A0T1 RZ, [UR4+0x2a800], RZ ;  /* 0x02a800ffffff99a7 */ /* 0x000fe20008200404 */
[----:B------:R-:W-:Y:S07]  /*1dba0*/  @!P1 ARRIVES.LDGSTSBAR.64.TRANSCNT [UR4+0x2a800] ;  /* 0x02a80000ff0099b0 */ /* 0x000fee0008000a84 */
[----:B------:R-:W-:Y:S05]  /*1dbb0*/  @P0 BRA.U.ANY `(.L_x_742) ;  /* 0xfffffffd00e80947 */ /* 0x000fea000393ffff */
[----:B0-----:R-:W2:Y:S02]  /*1dbc0*/  LDL.LU R2, [R1+0x20] ;  /* 0x0000200001027983 */ /* 0x001ea40000300800 */
[----:B--2---:R-:W-:-:S05]  /*1dbd0*/  VIADD R2, R2, 0x1 ;  /* 0x0000000102027836 */ /* 0x004fca0000000000 */
[----:B------:R0:W-:Y:S01]  /*1dbe0*/  STL [R1+0x20], R2 ;  /* 0x0000200201007387 */ /* 0x0001e20000100800 */
[----:B------:R-:W-:-:S04]  /*1dbf0*/  LEA.HI R0, R2, R2, RZ, 0x1 ;  /* 0x0000000202007211 */ /* 0x000fc800078f08ff */
[----:B------:R-:W-:-:S04]  /*1dc00*/  LOP3.LUT R0, R0, 0xfffffffe, RZ, 0xc0, !PT ;  /* 0xfffffffe00007812 */ /* 0x000fc800078ec0ff */
[----:B------:R-:W-:-:S04]  /*1dc10*/  IADD3 R0, R2, -R0, RZ ;  /* 0x8000000002007210 */ /* 0x000fc80007ffe0ff */
[----:B------:R-:W-:Y:S01]  /*1dc20*/  SHF.L.U32 R3, R0, 0x1f, RZ ;  /* 0x0000001f00037819 */ /* 0x000fe200000006ff */
[----:B------:R-:W-:Y:S01]  /*1dc30*/  NOP ;  /* 0x0000000000007918 */ /* 0x000fe20000000000 */
[----:B0-----:R-:W2:Y:S01]  /*1dc40*/  LDL.LU R2, [R1+0x18] ;  /* 0x0000180001027983 */ /* 0x001ea20000300800 */
[----:B------:R0:W-:Y:S01]  /*1dc50*/  SYNCS.ARRIVE.TRANS64.A1T0 RZ, [R22+URZ+0x2a800], RZ ;  /* 0x02a800ff16ff79a7 */ /* 0x0001e2000810003f */
[----:B------:R-:W-:Y:S01]  /*1dc60*/  BSSY B0, `(.L_x_743) ;  /* 0x0000004000007945 */ /* 0x000fe20003800000 */
[----:B------:R-:W1:Y:S01]  /*1dc70*/  SYNCS.PHASECHK.TRANS64.TRYWAIT P0, [R22+URZ+0x2a820], R3 ;  /* 0x02a82003160075a7 */ /* 0x000e62000800017f */
[----:B--2---:R-:W-:Y:S02]  /*1dc80*/  VIADD R0, R2, 0xfffffffe ;  /* 0xfffffffe02007836 */ /* 0x004fe40000000000 */
[----:B01----:R-:W-:Y:S05]  /*1dc90*/  @!P0 BRA `(.L_x_744) ;  /* 0x0000004c00188947 */ /* 0x003fea0003800000 */
.L_x_878:
[----:B------:R-:W-:Y:S05]  /*1dca0*/  BSYNC B0 ;  /* 0x0000000000007941 */ /* 0x000fea0003800000 */
.L_x_743:
[----:B------:R-:W-:Y:S01]  /*1dcb0*/  ISETP.GE.AND P0, PT, R0, R37, PT ;  /* 0x000000250000720c */ /* 0x000fe20003f06270 */
[----:B------:R-:W-:-:S12]  /*1dcc0*/  BSSY B0, `(.L_x_745) ;  /* 0x00000fa000007945 */ /* 0x000fd80003800000 */
[----:B------:R-:W-:Y:S05]  /*1dcd0*/  @!P0 BRA `(.L_x_746) ;  /* 0x0000000c00e08947 */ /* 0x000fea0003800000 */
[----:B------:R-:W-:Y:S01]  /*1dce0*/  IMAD.MOV.U32 R10, RZ, RZ, R27 ;  /* 0x000000ffff0a7224 */ /* 0x000fe200078e001b */
[----:B------:R-:W-:Y:S01]  /*1dcf0*/  MOV R17, R28 ;  /* 0x0000001c00117202 */ /* 0x000fe20000000f00 */
[----:B------:R-:W-:-:S07]  /*1dd00*/  IMAD.MOV.U32 R31, RZ, RZ, R26 ;  /* 0x000000ffff1f7224 */ /* 0x000fce00078e001a */
.L_x_759:
[----:B------:R-:W2:Y:S01]  /*1dd10*/  LDL R2, [R1] ;  /* 0x0000000001027983 */ /* 0x000ea20000100800 */
[----:B------:R-:W1:Y:S03]  /*1dd20*/  LDC R8, c[0x0][0x430] ;  /* 0x00010c00ff087b82 */ /* 0x000e660000000800 */
[----:B------:R-:W3:Y:S04]  /*1dd30*/  LDL R7, [R1+0x4] ;  /* 0x0000040001077983 */ /* 0x000ee80000100800 */
[----:B------:R-:W4:Y:S01]  /*1dd40*/  LDL R6, [R1+0x30] ;  /* 0x0000300001067983 */ /* 0x000f220000100800 */
[----:B0-----:R-:W0:Y:S01]  /*1dd50*/  S2R R3, SR_TID.X ;  /* 0x0000000000037919 */ /* 0x001e220000002100 */
[----:B------:R-:W0:Y:S01]  /*1dd60*/  S2R R9, SR_TID.X ;  /* 0x0000000000097919 */ /* 0x000e220000002100 */
[----:B-1----:R-:W-:-:S13]  /*1dd70*/  ISETP.NE.AND P0, PT, R8, 0x1, PT ;  /* 0x000000010800780c */ /* 0x002fda0003f05270 */
[----:B------:R-:W1:Y:S01]  /*1dd80*/  @P0 LDC R4, c[0x0][0x434] ;  /* 0x00010d00ff040b82 */ /* 0x000e620000000800 */
[----:B0-----:R-:W-:-:S04]  /*1dd90*/  LOP3.LUT R3, R3, 0x7f, RZ, 0xc0, !PT ;  /* 0x0000007f03037812 */ /* 0x001fc800078ec0ff */
[----:B------:R-:W-:Y:S01]  /*1dda0*/  SHF.R.U32.HI R3, RZ, 0x3, R3 ;  /* 0x00000003ff037819 */ /* 0x000fe20000011603 */
[----:B------:R-:W-:-:S05]  /*1ddb0*/  IMAD.SHL.U32 R9, R9, 0x10, RZ ;  /* 0x0000001009097824 */ /* 0x000fca00078e00ff */
[----:B------:R-:W-:Y:S02]  /*1ddc0*/  LOP3.LUT R9, R3, 0x70, R9, 0xf8, !PT ;  /* 0x0000007003097812 */ /* 0x000fe400078ef809 */
[----:B------:R-:W0:Y:S02]  /*1ddd0*/  @P0 LDC R3, c[0x0][0x438] ;  /* 0x00010e00ff030b82 */ /* 0x000e240000000800 */
[----:B------:R-:W-:Y:S01]  /*1dde0*/  ISETP.GT.U32.AND P1, PT, R9, 0x5f, PT ;  /* 0x0000005f0900780c */ /* 0x000fe20003f24070 */
[----:B------:R-:W-:Y:S01]  /*1ddf0*/  VIADD R27, R10, 0x1 ;  /* 0x000000010a1b7836 */ /* 0x000fe20000000000 */
[----:B------:R-:W-:Y:S05]  /*1de00*/  YIELD ;  /* 0x0000000000007946 */ /* 0x000fea0003800000 */
[----:B------:R-:W-:Y:S01]  /*1de10*/  MOV R26, R0 ;  /* 0x00000000001a7202 */ /* 0x000fe20000000f00 */
[----:B--2---:R-:W-:-:S05]  /*1de20*/  IMAD R5, R0, 0x60, R2 ;  /* 0x0000006000057824 */ /* 0x004fca00078e0202 */
[----:B------:R-:W-:-:S05]  /*1de30*/  IADD3 R5, R9, R5, RZ ;  /* 0x0000000509057210 */ /* 0x000fca0007ffe0ff */
[----:B-1----:R-:W-:-:S04]  /*1de40*/  @P0 IMAD.HI.U32 R4, R5, R4, RZ ;  /* 0x0000000405040227 */ /* 0x002fc800078e00ff */
[----:B------:R-:W-:Y:S01]  /*1de50*/  IMAD.MOV.U32 R2, RZ, RZ, R5 ;  /* 0x000000ffff027224 */ /* 0x000fe200078e0005 */
[----:B0-----:R-:W-:-:S05]  /*1de60*/  @P0 SHF.R.U32.HI R2, RZ, R3, R4 ;  /* 0x00000003ff020219 */ /* 0x001fca0000011604 */
[----:B------:R-:W-:-:S04]  /*1de70*/  IMAD.MOV R3, RZ, RZ, -R2 ;  /* 0x000000ffff037224 */ /* 0x000fc800078e0a02 */
[----:B------:R-:W-:Y:S02]  /*1de80*/  IMAD R8, R8, R3, R5 ;  /* 0x0000000308087224 */ /* 0x000fe400078e0205 */
[----:B------:R-:W0:Y:S01]  /*1de90*/  @!P1 LDC.64 R4, c[0x0][0x428] ;  /* 0x00010a00ff049b82 */ /* 0x000e220000000a00 */
[----:B------:R-:W-:-:S03]  /*1dea0*/  @!P1 SHF.R.S32.HI R3, RZ, 0x1f, R2 ;  /* 0x0000001fff039819 */ /* 0x000fc60000011402 */
[----:B0-----:R-:W-:-:S04]  /*1deb0*/  @!P1 IMAD.WIDE.U32 R2, R32, R4, R2 ;  /* 0x0000000420029225 */ /* 0x001fc800078e0002 */
[----:B---3--:R-:W-:-:S04]  /*1dec0*/  @!P1 IMAD R4, R7, R4, RZ ;  /* 0x0000000407049224 */ /* 0x008fc800078e02ff */
[----:B------:R-:W-:Y:S02]  /*1ded0*/  @!P1 IMAD R7, R32, R5, R4 ;  /* 0x0000000520079224 */ /* 0x000fe400078e0204 */
[----:B------:R-:W0:Y:S03]  /*1dee0*/  @!P1 LDC.64 R4, c[0x0][0x418] ;  /* 0x00010600ff049b82 */ /* 0x000e260000000a00 */
[----:B------:R-:W-:Y:S01]  /*1def0*/  @!P1 IADD3 R3, R7, R3, RZ ;  /* 0x0000000307039210 */ /* 0x000fe20007ffe0ff */
[----:B------:R-:W-:Y:S01]  /*1df00*/  IMAD.MOV.U32 R7, RZ, RZ, RZ ;  /* 0x000000ffff077224 */ /* 0x000fe200078e00ff */
[----:B0-----:R-:W-:-:S04]  /*1df10*/  @!P1 LEA R4, P0, R2, R4, 0x2 ;  /* 0x0000000402049211 */ /* 0x001fc800078010ff */
[----:B------:R-:W-:-:S05]  /*1df20*/  @!P1 LEA.HI.X R5, R2, R5, R3, 0x2, P0 ;  /* 0x0000000502059211 */ /* 0x000fca00000f1403 */
[----:B------:R0:W5:Y:S01]  /*1df30*/  @!P1 LDG.E R7, desc[UR56][R4.64] ;  /* 0x0000003804079981 */ /* 0x000162000c1e1900 */
[----:B----4-:R-:W-:Y:S02]  /*1df40*/  ISETP.NE.AND P1, PT, R6, 0x3, PT ;  /* 0x000000030600780c */ /* 0x010fe40003f25270 */
[----:B------:R-:W-:-:S04]  /*1df50*/  ISETP.NE.AND P0, PT, R27, 0x2, PT ;  /* 0x000000021b00780c */ /* 0x000fc80003f05270 */
[----:B------:R-:W-:Y:S02]  /*1df60*/  SEL R28, RZ, 0x1, P0 ;  /* 0x00000001ff1c7807 */ /* 0x000fe40000000000 */
[----:B------:R-:W-:Y:S02]  /*1df70*/  SEL R27, R27, RZ, P0 ;  /* 0x000000ff1b1b7207 */ /* 0x000fe40000000000 */
[----:B------:R-:W-:-:S03]  /*1df80*/  LOP3.LUT R28, R17, R28, RZ, 0x3c, !PT ;  /* 0x0000001c111c7212 */ /* 0x000fc600078e3cff */
[----:B0-----:R-:W-:Y:S05]  /*1df90*/  @!P1 BRA `(.L_x_747) ;  /* 0x0000000000049947 */ /* 0x001fea0003800000 */
[----:B------:R-:W-:Y:S01]  /*1dfa0*/  BPT.TRAP 0x1 ;  /* 0x000000040000795c */ /* 0x000fe20000300000 */
.L_x_747:
[----:B------:R-:W-:Y:S01]  /*1dfb0*/  IMAD R6, R27, 0x8, R22 ;  /* 0x000000081b067824 */ /* 0x000fe200078e0216 */
[----:B------:R-:W-:Y:S01]  /*1dfc0*/  SHF.L.U32 R3, R28, 0x1f, RZ ;  /* 0x0000001f1c037819 */ /* 0x000fe200000006ff */
[----:B------:R-:W-:Y:S03]  /*1dfd0*/  BSSY B1, `(.L_x_748) ;  /* 0x0000003000017945 */ /* 0x000fe60003800000 */
[----:B------:R-:W0:Y:S02]  /*1dfe0*/  SYNCS.PHASECHK.TRANS64.TRYWAIT P0, [R6+URZ+0x2a840], R3 ;  /* 0x02a84003060075a7 */ /* 0x000e24000800017f */
[----:B0-----:R-:W-:Y:S05]  /*1dff0*/  @!P0 BRA `(.L_x_749) ;  /* 0x0000004800548947 */ /* 0x001fea0003800000 */
.L_x_879:
[----:B------:R-:W-:Y:S05]  /*1e000*/  BSYNC B1 ;  /* 0x0000000000017941 */ /* 0x000fea0003800000 */
.L_x_748:
[----:B------:R-:W2:Y:S01]  /*1e010*/  LDL R0, [R1+0x38] ;  /* 0x0000380001007983 */ /* 0x000ea20000100800 */
[----:B------:R-:W-:Y:S01]  /*1e020*/  SHF.R.S32.HI R20, RZ, 0x1f, R8 ;  /* 0x0000001fff147819 */ /* 0x000fe20000011408 */
[----:B------:R-:W-:Y:S01]  /*1e030*/  ULDC.64 UR4, c[0x0][0x300] ;  /* 0x0000c00000047ab9 */ /* 0x000fe20000000a00 */
[----:B-----5:R-:W-:Y:S01]  /*1e040*/  SHF.R.S32.HI R21, RZ, 0x1f, R7 ;  /* 0x0000001fff157819 */ /* 0x020fe20000011407 */
[----:B0-----:R-:W-:Y:S01]  /*1e050*/  IMAD.WIDE.U32 R2, R8, UR4, RZ ;  /* 0x0000000408027c25 */ /* 0x001fe2000f8e00ff */
[----:B------:R-:W-:-:S03]  /*1e060*/  ULDC.64 UR6, c[0x0][0x2e8] ;  /* 0x0000ba0000067ab9 */ /* 0x000fc60000000a00 */
[----:B------:R-:W-:Y:S01]  /*1e070*/  IMAD R4, R27, 0x4800, R33 ;  /* 0x000048001b047824 */ /* 0x000fe200078e0221 */
[C---:B--2---:R-:W-:Y:S02]  /*1e080*/  LOP3.LUT P3, RZ, R0.reuse, 0x4, RZ, 0xc0, !PT ;  /* 0x0000000400ff7812 */ /* 0x044fe4000786c0ff */
[C---:B------:R-:W-:Y:S02]  /*1e090*/  LOP3.LUT P2, RZ, R0.reuse, 0x2, RZ, 0xc0, !PT ;  /* 0x0000000200ff7812 */ /* 0x040fe4000784c0ff */
[----:B------:R-:W-:Y:S01]  /*1e0a0*/  LOP3.LUT P1, RZ, R0, 0x1, RZ, 0xc0, !PT ;  /* 0x0000000100ff7812 */ /* 0x000fe2000782c0ff */
[----:B------:R-:W-:-:S04]  /*1e0b0*/  IMAD R0, R20, UR4, RZ ;  /* 0x0000000414007c24 */ /* 0x000fc8000f8e02ff */
[----:B------:R-:W-:Y:S01]  /*1e0c0*/  IMAD R0, R8, UR5, R0 ;  /* 0x0000000508007c24 */ /* 0x000fe2000f8e0200 */
[----:B------:R-:W-:-:S03]  /*1e0d0*/  ULDC.64 UR4, c[0x0][0x310] ;  /* 0x0000c40000047ab9 */ /* 0x000fc60000000a00 */
[----:B------:R-:W-:Y:S02]  /*1e0e0*/  IMAD.IADD R3, R3, 0x1, R0 ;  /* 0x0000000103037824 */ /* 0x000fe400078e0200 */
[----:B------:R-:W-:Y:S02]  /*1e0f0*/  IMAD R0, R21, UR4, RZ ;  /* 0x0000000415007c24 */ /* 0x000fe4000f8e02ff */
[----:B------:R-:W-:-:S04]  /*1e100*/  IMAD.WIDE.U32 R2, R7, UR4, R2 ;  /* 0x0000000407027c25 */ /* 0x000fc8000f8e0002 */
[----:B------:R-:W-:Y:S01]  /*1e110*/  IMAD R0, R7, UR5, R0 ;  /* 0x0000000507007c24 */ /* 0x000fe2000f8e0200 */
[----:B------:R-:W-:-:S04]  /*1e120*/  ULDC.64 UR4, c[0x0][0x308] ;  /* 0x0000c20000047ab9 */ /* 0x000fc80000000a00 */
[----:B------:R-:W-:-:S03]  /*1e130*/  IADD3 R3, R3, R0, RZ ;  /* 0x0000000003037210 */ /* 0x000fc60007ffe0ff */
        /* <DEDUP_REMOVED lines=9> */
[----:B------:R-:W2:Y:S04]  /*1e1d0*/  SHFL.IDX PT, R3, R5, RZ, 0x181f ;  /* 0x00181fff05037589 */ /* 0x000ea800000e0000 */
[----:B------:R-:W-:Y:S01]  /*1e1e0*/  SHFL.IDX PT, R34, R5, 0x2, 0x181f ;  /* 0x00581f0005227f89 */ /* 0x000fe200000e0000 */
[----:B0-----:R-:W-:-:S05]  /*1e1f0*/  IMAD.SHL.U32 R11, R11, 0x8, RZ ;  /* 0x000000080b0b7824 */ /* 0x001fca00078e00ff */
[----:B------:R-:W-:-:S05]  /*1e200*/  LOP3.LUT R11, R11, 0x38, RZ, 0xc0, !PT ;  /* 0x000000380b0b7812 */ /* 0x000fca00078ec0ff */
[----:B------:R-:W-:-:S05]  /*1e210*/  IMAD.SHL.U32 R0, R11, 0x2, RZ ;  /* 0x000000020b007824 */ /* 0x000fca00078e00ff */
[----:B-1----:R-:W-:-:S04]  /*1e220*/  IADD3 R2, P0, R2, R0, RZ ;  /* 0x0000000002027210 */ /* 0x002fc80007f1e0ff */
[----:B--2---:R-:W-:-:S05]  /*1e230*/  IADD3.X R3, RZ, R3, RZ, P0, !PT ;  /* 0x00000003ff037210 */ /* 0x004fca00007fe4ff */
        /* <DEDUP_REMOVED lines=11> */
[----:B0-----:R-:W-:-:S04]  /*1e2f0*/  IADD3 R2, P0, R2, R0, RZ ;  /* 0x0000000002027210 */ /* 0x001fc80007f1e0ff */
[----:B------:R-:W-:Y:S02]  /*1e300*/  IADD3.X R3, RZ, R34, RZ, P0, !PT ;  /* 0x00000022ff037210 */ /* 0x000fe400007fe4ff */
        /* <DEDUP_REMOVED lines=18> */
[----:B-12---:R0:W2:Y:S02]  /*1e430*/  SHFL.IDX PT, R2, R9, 0x5, 0x181f ;  /* 0x00b81f0009027f89 */ /* 0x0060a400000e0000 */
.L_x_893:
[----:B--2---:R-:W-:-:S04]  /*1e440*/  IADD3 R2, P0, R2, R0, RZ ;  /* 0x0000000002027210 */ /* 0x004fc80007f1e0ff */
[----:B------:R-:W-:Y:S02]  /*1e450*/  IADD3.X R3, RZ, R34, RZ, P0, !PT ;  /* 0x00000022ff037210 */ /* 0x000fe400007fe4ff */
[----:B------:R-:W-:-:S03]  /*1e460*/  PLOP3.LUT P0, PT, PT, PT, PT, 0x80, 0x0 ;  /* 0x000000000000781c */ /* 0x000fc60003f0f070 */
[----:B------:R-:W-:Y:S01]  /*1e470*/  @!PT LDS RZ, [RZ] ;  /* 0x00000000fffff984 */ /* 0x000fe20000000800 */
[----:B------:R-:W-:Y:S01]  /*1e480*/  @!PT LDS RZ, [RZ] ;  /* 0x00000000fffff984 */ /* 0x000fe20000000800 */
[----:B------:R-:W-:Y:S01]  /*1e490*/  @!PT LDS RZ, [RZ] ;  /* 0x00000000fffff984 */ /* 0x000fe20000000800 */
[----:B------:R1:W-:Y:S04]  /*1e4a0*/  LDGSTS.E.BYPASS.LTC128B.128 [R4+0x1ac00], desc[UR56][R2.64], !P3 ;  /* 0x1ac0000002047fae */ /* 0x0003e8000d901d78 */
[----:B------:R1:W-:Y:S04]  /*1e4b0*/  LDGSTS.E.BYPASS.LTC128B.128 [R4+0x1dc00], desc[UR56][R2.64+0x80], !P2 ;  /* 0x1dc0008002047fae */ /* 0x0003e8000d101d78 */
[----:B------:R1:W-:Y:S01]  /*1e4c0*/  LDGSTS.E.BYPASS.LTC128B.128 [R4+0x20c00], desc[UR56][R2.64+0x100], !P1 ;  /* 0x20c0010002047fae */ /* 0x0003e2000c901d78 */
[----:B------:R-:W-:Y:S01]  /*1e4d0*/  NOP ;  /* 0x0000000000007918 */ /* 0x000fe20000000000 */
.L_x_751:
[----:B------:R-:W-:Y:S02]  /*1e4e0*/  PLOP3.LUT P1, PT, P1, P0, PT, 0xa2, 0x0 ;  /* 0x000000000000781c */ /* 0x000fe40000f21472 */
[----:B------:R-:W-:-:S08]  /*1e4f0*/  @P0 R2UR P1, UR4, R6 ;  /* 0x00000000060402ca */ /* 0x000fd00000020000 */
[----:B------:R-:W-:-:S05]  /*1e500*/  @P0 PLOP3.LUT P0, PT, P1, PT, PT, 0x80, 0x0 ;  /* 0x000000000000081c */ /* 0x000fca0000f0f070 */
[----:B------:R-:W-:Y:S01]  /*1e510*/  @!P1 SYNCS.ARRIVE.TRANS64.RED.A0T1 RZ, [UR4+0x2a830], RZ ;  /* 0x02a830ffffff99a7 */ /* 0x000fe20008200404 */
[----:B------:R-:W-:Y:S07]  /*1e520*/  @!P1 ARRIVES.LDGSTSBAR.64.TRANSCNT [UR4+0x2a830] ;  /* 0x02a83000ff0099b0 */ /* 0x000fee0008000a84 */
[----:B------:R-:W-:Y:S05]  /*1e530*/  @P0 BRA.U.ANY `(.L_x_751) ;  /* 0xfffffffd00e80947 */ /* 0x000fea000393ffff */
[----:B------:R-:W-:Y:S01]  /*1e540*/  NOP ;  /* 0x0000000000007918 */ /* 0x000fe20000000000 */
[----:B-1----:R-:W2:Y:S02]  /*1e550*/  LDL R2, [R1+0x30] ;  /* 0x0000300001027983 */ /* 0x002ea40000100800 */
[----:B--2---:R-:W-:-:S13]  /*1e560*/  ISETP.NE.AND P2, PT, R2, 0x3, PT ;  /* 0x000000030200780c */ /* 0x004fda0003f45270 */
[----:B------:R-:W-:Y:S05]  /*1e570*/  @!P2 BRA `(.L_x_752) ;  /* 0x000000000004a947 */ /* 0x000fea0003800000 */
[----:B------:R-:W-:Y:S01]  /*1e580*/  BPT.TRAP 0x1 ;  /* 0x000000040000795c */ /* 0x000fe20000300000 */
.L_x_752:
[----:B------:R1:W-:Y:S01]  /*1e590*/  SYNCS.ARRIVE.TRANS64.A1T0 RZ, [R6+URZ+0x2a830], RZ ;  /* 0x02a830ff06ff79a7 */ /* 0x0003e2000810003f */
[----:B------:R-:W-:Y:S05]  /*1e5a0*/  @!P2 BRA `(.L_x_753) ;  /* 0x000000000004a947 */ /* 0x000fea0003800000 */
[----:B------:R-:W-:Y:S01]  /*1e5b0*/  BPT.TRAP 0x1 ;  /* 0x000000040000795c */ /* 0x000fe20000300000 */
.L_x_753:
[----:B------:R-:W-:Y:S01]  /*1e5c0*/  SHF.L.U32 R2, R17, 0x1f, RZ ;  /* 0x0000001f11027819 */ /* 0x000fe200000006ff */
[----:B0-----:R-:W-:Y:S01]  /*1e5d0*/  IMAD R5, R10, 0x8, R22 ;  /* 0x000000080a057824 */ /* 0x001fe200078e0216 */
[----:B------:R-:W-:Y:S03]  /*1e5e0*/  BSSY B1, `(.L_x_754) ;  /* 0x0000003000017945 */ /* 0x000fe60003800000 */
[----:B------:R-:W0:Y:S02]  /*1e5f0*/  SYNCS.PHASECHK.TRANS64.TRYWAIT P0, [R5+URZ+0x2a860], R2 ;  /* 0x02a86002050075a7 */ /* 0x000e24000800017f */
[----:B0-----:R-:W-:Y:S05]  /*1e600*/  @!P0 BRA `(.L_x_755) ;  /* 0x0000004800c08947 */ /* 0x001fea0003800000 */
.L_x_894:
[----:B------:R-:W-:Y:S05]  /*1e610*/  BSYNC B1 ;  /* 0x0000000000017941 */ /* 0x000fea0003800000 */
.L_x_754:
[----:B------:R-:W2:Y:S01]  /*1e620*/  S2R R3, SR_TID.X ;  /* 0x0000000000037919 */ /* 0x000ea20000002100 */
[----:B------:R-:W-:Y:S01]  /*1e630*/  UMOV UR4, 0xffffffff ;  /* 0xffffffff00047882 */ /* 0x000fe20000000000 */
[----:B-1----:R-:W-:Y:S01]  /*1e640*/  IMAD R6, R31, -0x60, R36 ;  /* 0xffffffa01f067824 */ /* 0x002fe200078e0224 */
[----:B------:R-:W-:Y:S01]  /*1e650*/  LOP3.LUT P0, RZ, R29, 0x2, RZ, 0xc0, !PT ;  /* 0x000000021dff7812 */ /* 0x000fe2000780c0ff */
[----:B------:R-:W-:Y:S01]  /*1e660*/  IMAD R4, R10, 0x3000, R33 ;  /* 0x000030000a047824 */ /* 0x000fe200078e0221 */
[----:B--2---:R-:W-:-:S04]  /*1e670*/  LOP3.LUT R3, R3, 0x7f, RZ, 0xc0, !PT ;  /* 0x0000007f03037812 */ /* 0x004fc800078ec0ff */
[----:B------:R-:W-:-:S05]  /*1e680*/  SHF.R.U32.HI R3, RZ, 0x3, R3 ;  /* 0x00000003ff037819 */ /* 0x000fca0000011603 */
[----:B------:R-:W-:Y:S01]  /*1e690*/  IMAD.IADD R6, R6, 0x1, -R3 ;  /* 0x0000000106067824 */ /* 0x000fe200078e0a03 */
[----:B------:R-:W-:Y:S06]  /*1e6a0*/  BRA.DIV UR4, `(.L_x_756) ;  /* 0x0000004a04ac7947 */ /* 0x000fec000b800000 */
[----:B0-----:R-:W0:Y:S01]  /*1e6b0*/  SHFL.IDX PT, R2, R23, RZ, 0x181f ;  /* 0x00181fff17027589 */ /* 0x001e2200000e0000 */
[----:B------:R-:W-:-:S03]  /*1e6c0*/  IMAD R4, R4, 0x2, R22 ;  /* 0x0000000204047824 */ /* 0x000fc600078e0216 */
[----:B------:R-:W1:Y:S01]  /*1e6d0*/  SHFL.IDX PT, R3, R24, RZ, 0x181f ;  /* 0x00181fff18037589 */ /* 0x000e6200000e0000 */
[----:B0-----:R-:W-:-:S04]  /*1e6e0*/  IADD3 R2, P1, R2, R0, RZ ;  /* 0x0000000002027210 */ /* 0x001fc80007f3e0ff */
[----:B-1----:R-:W-:Y:S02]  /*1e6f0*/  IADD3.X R3, RZ, R3, RZ, P1, !PT ;  /* 0x00000003ff037210 */ /* 0x002fe40000ffe4ff */
[----:B------:R-:W-:-:S04]  /*1e700*/  LOP3.LUT P1, RZ, R29, 0x1, RZ, 0xc0, !PT ;  /* 0x000000011dff7812 */ /* 0x000fc8000782c0ff */
[----:B------:R-:W-:-:S13]  /*1e710*/  ISETP.LT.OR P2, PT, R6, 0x1, !P1 ;  /* 0x000000010600780c */ /* 0x000fda0004f41670 */
[----:B------:R-:W-:Y:S01]  /*1e720*/  @!PT LDS RZ, [RZ] ;  /* 0x00000000fffff984 */ /* 0x000fe20000000800 */
        /* <DEDUP_REMOVED lines=13> */
[----:B0-----:R-:W-:-:S04]  /*1e800*/  IADD3 R2, P2, R2, R0, RZ ;  /* 0x0000000002027210 */ /* 0x001fc80007f5e0ff */
[----:B-1----:R-:W-:Y:S02]  /*1e810*/  IADD3.X R3, RZ, R3, RZ, P2, !PT ;  /* 0x00000003ff037210 */ /* 0x002fe400017fe4ff */
        /* <DEDUP_REMOVED lines=18> */
[----:B------:R-:W-:Y:S01]  /*1e940*/  LDGSTS.E.BYPASS.LTC128B.128 [R4+0x2400], desc[UR56][R2.64], !P2 ;  /* 0x0240000002047fae */ /* 0x000fe2000d101d78 */
[----:B------:R-:W-:-:S13]  /*1e950*/  ISETP.LT.OR P2, PT, R6, 0x41, !P0 ;  /* 0x000000410600780c */ /* 0x000fda0004741670 */
[----:B------:R0:W-:Y:S04]  /*1e960*/  LDGSTS.E.BYPASS.LTC128B.128 [R4+0x5400], desc[UR56][R2.64+0x80], !P2 ;  /* 0x0540008002047fae */ /* 0x0001e8000d101d78 */
[----:B0-2---:R0:W1:Y:S02]  /*1e970*/  SHFL.IDX PT, R2, R23, 0x5, 0x181f ;  /* 0x00b81f0017027f89 */ /* 0x00506400000e0000 */
.L_x_908:
[C---:B------:R-:W-:Y:S01]  /*1e980*/  ISETP.LT.OR P1, PT, R6.reuse, 0x51, !P1 ;  /* 0x000000510600780c */ /* 0x040fe20004f21670 */
[----:B------:R-:W-:Y:S01]  /*1e990*/  ULDC.64 UR4, c[0x0][0x328] ;  /* 0x0000ca0000047ab9 */ /* 0x000fe20000000a00 */
[----:B------:R-:W-:Y:S01]  /*1e9a0*/  ISETP.LT.OR P0, PT, R6, 0x51, !P0 ;  /* 0x000000510600780c */ /* 0x000fe20004701670 */
[----:B------:R-:W-:Y:S01]  /*1e9b0*/  IMAD R9, R20, UR4, RZ ;  /* 0x0000000414097c24 */ /* 0x000fe2000f8e02ff */
[----:B-1----:R-:W-:-:S03]  /*1e9c0*/  IADD3 R2, P2, R2, R0, RZ ;  /* 0x0000000002027210 */ /* 0x002fc60007f5e0ff */
[----:B------:R-:W-:Y:S01]  /*1e9d0*/  IMAD R9, R8, UR5, R9 ;  /* 0x0000000508097c24 */ /* 0x000fe2000f8e0209 */
[----:B------:R-:W-:-:S05]  /*1e9e0*/  IADD3.X R3, RZ, R24, RZ, P2, !PT ;  /* 0x00000018ff037210 */ /* 0x000fca00017fe4ff */
[----:B------:R-:W-:Y:S01]  /*1e9f0*/  @!PT LDS RZ, [RZ] ;  /* 0x00000000fffff984 */ /* 0x000fe20000000800 */
[----:B------:R-:W-:Y:S01]  /*1ea00*/  @!PT LDS RZ, [RZ] ;  /* 0x00000000fffff984 */ /* 0x000fe20000000800 */
[----:B------:R-:W-:Y:S01]  /*1ea10*/  @!PT LDS RZ, [RZ] ;  /* 0x00000000fffff984 */ /* 0x000fe20000000800 */
[----:B------:R-:W-:Y:S04]  /*1ea20*/  LDGSTS.E.BYPASS.LTC128B.128 [R4+0x2c00], desc[UR56][R2.64], !P1 ;  /* 0x02c0000002047fae */ /* 0x000fe8000c901d78 */
[----:B------:R1:W-:Y:S01]  /*1ea30*/  LDGSTS.E.BYPASS.LTC128B.128 [R4+0x5c00], desc[UR56][R2.64+0x80], !P0 ;  /* 0x05c0008002047fae */ /* 0x0003e2000c101d78 */
[----:B------:R-:W-:Y:S01]  /*1ea40*/  PLOP3.LUT P0, PT, PT, PT, PT, 0x80, 0x0 ;  /* 0x000000000000781c */ /* 0x000fe20003f0f070 */
[----:B------:R-:W-:Y:S01]  /*1ea50*/  NOP ;  /* 0x0000000000007918 */ /* 0x000fe20000000000 */
[----:B-1----:R-:W-:Y:S01]  /*1ea60*/  IMAD.WIDE.U32 R2, R8, UR4, RZ ;  /* 0x0000000408027c25 */ /* 0x002fe2000f8e00ff */
[----:B------:R-:W-:-:S03]  /*1ea70*/  ULDC.64 UR4, c[0x0][0x338] ;  /* 0x0000ce0000047ab9 */ /* 0x000fc60000000a00 */
[----:B------:R-:W-:Y:S02]  /*1ea80*/  IMAD.IADD R3, R3, 0x1, R9 ;  /* 0x0000000103037824 */ /* 0x000fe400078e0209 */
[----:B------:R-:W-:Y:S02]  /*1ea90*/  IMAD R0, R21, UR4, RZ ;  /* 0x0000000415007c24 */ /* 0x000fe4000f8e02ff */
[----:B------:R-:W-:-:S04]  /*1eaa0*/  IMAD.WIDE.U32 R2, R7, UR4, R2 ;  /* 0x0000000407027c25 */ /* 0x000fc8000f8e0002 */
[----:B------:R-:W-:-:S04]  /*1eab0*/  IMAD R9, R7, UR5, R0 ;  /* 0x0000000507097c24 */ /* 0x000fc8000f8e0200 */
[----:B------:R-:W-:-:S07]  /*1eac0*/  IMAD.IADD R9, R3, 0x1, R9 ;  /* 0x0000000103097824 */ /* 0x000fce00078e0209 */
.L_x_757:
        /* <DEDUP_REMOVED lines=11> */
.L_x_758:
[----:B------:R-:W-:Y:S01]  /*1eb80*/  MOV R3, R9 ;  /* 0x0000000900037202 */ /* 0x000fe20000000f00 */
[----:B------:R-:W-:Y:S01]  /*1eb90*/  ULDC.64 UR4, c[0x0][0x330] ;  /* 0x0000cc0000047ab9 */ /* 0x000fe20000000a00 */
[----:B------:R-:W-:Y:S01]  /*1eba0*/  ULDC.64 UR6, c[0x0][0x318] ;  /* 0x0000c60000067ab9 */ /* 0x000fe20000000a00 */
[----:B------:R1:W-:Y:S01]  /*1ebb0*/  SYNCS.ARRIVE.TRANS64.A1T0 RZ, [R5+URZ+0x2a850], RZ ;  /* 0x02a850ff05ff79a7 */ /* 0x0003e2000810003f */
[----:B------:R-:W-:Y:S01]  /*1ebc0*/  VIADD R0, R26, 0xffffffff ;  /* 0xffffffff1a007836 */ /* 0x000fe20000000000 */
[----:B------:R-:W-:Y:S01]  /*1ebd0*/  MOV R17, R28 ;  /* 0x0000001c00117202 */ /* 0x000fe20000000f00 */
[----:B------:R-:W-:-:S04]  /*1ebe0*/  IMAD.WIDE.U32 R2, R18, UR4, R2 ;  /* 0x0000000412027c25 */ /* 0x000fc8000f8e0002 */
[----:B------:R-:W-:Y:S01]  /*1ebf0*/  IMAD R3, R18, UR5, R3 ;  /* 0x0000000512037c24 */ /* 0x000fe2000f8e0203 */
[C---:B0-----:R-:W-:Y:S01]  /*1ec00*/  LEA R23, P0, R2.reuse, UR6, 0x1 ;  /* 0x0000000602177c11 */ /* 0x041fe2000f8008ff */
[----:B------:R-:W-:Y:S02]  /*1ec10*/  IMAD.MOV.U32 R10, RZ, RZ, R27 ;  /* 0x000000ffff0a7224 */ /* 0x000fe400078e001b */
[----:B------:R-:W-:Y:S01]  /*1ec20*/  IMAD.MOV.U32 R31, RZ, RZ, R26 ;  /* 0x000000ffff1f7224 */ /* 0x000fe200078e001a */
[----:B------:R-:W-:Y:S02]  /*1ec30*/  LEA.HI.X R24, R2, UR7, R3, 0x1, P0 ;  /* 0x0000000702187c11 */ /* 0x000fe400080f0c03 */
[----:B------:R-:W-:-:S13]  /*1ec40*/  ISETP.GT.AND P0, PT, R26, R37, PT ;  /* 0x000000251a00720c */ /* 0x000fda0003f04270 */
[----:B-1----:R-:W-:Y:S05]  /*1ec50*/  @P0 BRA `(.L_x_759) ;  /* 0xfffffff0002c0947 */ /* 0x002fea000383ffff */
.L_x_746:
[----:B------:R-:W-:Y:S05]  /*1ec60*/  BSYNC B0 ;  /* 0x0000000000007941 */ /* 0x000fea0003800000 */
.L_x_745:
        /* <DEDUP_REMOVED lines=11> */
[----:B0-----:R-:W2:Y:S01]  /*1ed20*/  @P0 ATOMG.E.ADD.STRONG.GPU PT, R3, desc[UR56][R2.64], R5 ;  /* 0x00000005020309a8 */ /* 0x001ea200081ee1f8 */
[----:B------:R-:W0:Y:S02]  /*1ed30*/  S2R R4, SR_LTMASK ;  /* 0x0000000000047919 */ /* 0x000e240000003900 */
[----:B0-----:R-:W-:-:S04]  /*1ed40*/  LOP3.LUT R4, R4, UR4, RZ, 0xc0, !PT ;  /* 0x0000000404047c12 */ /* 0x001fc8000f8ec0ff */
[----:B------:R-:W0:Y:S01]  /*1ed50*/  POPC R7, R4 ;  /* 0x0000000400077309 */ /* 0x000e220000000000 */
[----:B--2---:R-:W0:Y:S02]  /*1ed60*/  SHFL.IDX PT, R0, R3, R0, 0x1f ;  /* 0x00001f0003007589 */ /* 0x004e2400000e0000 */
[----:B0-----:R-:W-:-:S07]  /*1ed70*/  IADD3 R16, R0, UR38, R7 ;  /* 0x0000002600107c10 */ /* 0x001fce000fffe007 */
.L_x_761:
[----:B------:R-:W-:Y:S05]  /*1ed80*/  BSYNC B0 ;  /* 0x0000000000007941 */ /* 0x000fea0003800000 */
.L_x_760:
[----:B------:R-:W2:Y:S02]  /*1ed90*/  LDL R0, [R1+0x30] ;  /* 0x0000300001007983 */ /* 0x000ea40000100800 */
[----:B--2---:R-:W-:-:S13]  /*1eda0*/  ISETP.NE.AND P0, PT, R0, 0x3, PT ;  /* 0x000000030000780c */ /* 0x004fda0003f05270 */
[----:B------:R-:W-:Y:S05]  /*1edb0*/  @!P0 BRA `(.L_x_762) ;  /* 0x0000000000048947 */ /* 0x000fea0003800000 */
[----:B------:R-:W-:Y:S01]  /*1edc0*/  BPT.TRAP 0x1 ;  /* 0x000000040000795c */ /* 0x000fe20000300000 */
.L_x_762:
[----:B------:R-:W-:Y:S01]  /*1edd0*/  IMAD R0, R27, 0x8, R22 ;  /* 0x000000081b007824 */ /* 0x000fe200078e0216 */
[----:B0-----:R-:W-:Y:S01]  /*1ede0*/  SHF.L.U32 R3, R28, 0x1f, RZ ;  /* 0x0000001f1c037819 */ /* 0x001fe200000006ff */
[----:B------:R-:W-:Y:S01]  /*1edf0*/  BSSY B0, `(.L_x_763) ;  /* 0x0000004000007945 */ /* 0x000fe20003800000 */
[----:B------:R-:W-:Y:S02]  /*1ee00*/  IMAD R6, R26, -0x60, R36 ;  /* 0xffffffa01a067824 */ /* 0x000fe400078e0224 */
[----:B------:R-:W0:Y:S02]  /*1ee10*/  SYNCS.PHASECHK.TRANS64.TRYWAIT P0, [R0+URZ+0x2a860], R3 ;  /* 0x02a86003000075a7 */ /* 0x000e24000800017f */
[----:B0-----:R-:W-:Y:S05]  /*1ee20*/  @!P0 BRA `(.L_x_764) ;  /* 0x0000004800bc8947 */ /* 0x001fea0003800000 */
.L_x_909:
[----:B------:R-:W-:Y:S05]  /*1ee30*/  BSYNC B0 ;  /* 0x0000000000007941 */ /* 0x000fea0003800000 */
.L_x_763:
[----:B------:R-:W1:Y:S01]  /*1ee40*/  S2R R2, SR_TID.X ;  /* 0x0000000000027919 */ /* 0x000e620000002100 */
[----:B------:R-:W-:Y:S01]  /*1ee50*/  UMOV UR4, 0xffffffff ;  /* 0xffffffff00047882 */ /* 0x000fe20000000000 */
[----:B------:R-:W-:Y:S01]  /*1ee60*/  IMAD R4, R27, 0x3000, R33 ;  /* 0x000030001b047824 */ /* 0x000fe200078e0221 */
[----:B-1----:R-:W-:-:S04]  /*1ee70*/  LOP3.LUT R2, R2, 0x7f, RZ, 0xc0, !PT ;  /* 0x0000007f02027812 */ /* 0x002fc800078ec0ff */
[----:B------:R-:W-:-:S04]  /*1ee80*/  SHF.R.U32.HI R2, RZ, 0x3, R2 ;  /* 0x00000003ff027819 */ /* 0x000fc80000011602 */
[----:B------:R-:W-:Y:S01]  /*1ee90*/  IADD3 R6, -R2, R6, RZ ;  /* 0x0000000602067210 */ /* 0x000fe20007ffe1ff */
[----:B------:R-:W-:Y:S06]  /*1eea0*/  BRA.DIV UR4, `(.L_x_765) ;  /* 0x0000004a04b07947 */ /* 0x000fec000b800000 */
[----:B------:R-:W1:Y:S01]  /*1eeb0*/  S2R R7, SR_TID.X ;  /* 0x0000000000077919 */ /* 0x000e620000002100 */
[C---:B------:R-:W-:Y:S01]  /*1eec0*/  LOP3.LUT R2, R29.reuse, 0x1, RZ, 0xc0, !PT ;  /* 0x000000011d027812 */ /* 0x040fe200078ec0ff */
[----:B------:R-:W-:Y:S01]  /*1eed0*/  IMAD R4, R4, 0x2, R22 ;  /* 0x0000000204047824 */ /* 0x000fe200078e0216 */
[----:B------:R-:W-:Y:S01]  /*1eee0*/  LOP3.LUT P0, RZ, R29, 0x2, RZ, 0xc0, !PT ;  /* 0x000000021dff7812 */ /* 0x000fe2000780c0ff */
[----:B------:R-:W2:Y:S01]  /*1eef0*/  SHFL.IDX PT, R14, R23, RZ, 0x181f ;  /* 0x00181fff170e7589 */ /* 0x000ea200000e0000 */
[----:B------:R-:W-:Y:S02]  /*1ef00*/  ISETP.NE.U32.AND P1, PT, R2, 0x1, PT ;  /* 0x000000010200780c */ /* 0x000fe40003f25070 */
[C---:B------:R-:W-:Y:S01]  /*1ef10*/  ISETP.LT.OR P3, PT, R6.reuse, 0x1, !P0 ;  /* 0x000000010600780c */ /* 0x040fe20004761670 */
[----:B0-----:R-:W0:Y:S01]  /*1ef20*/  SHFL.IDX PT, R3, R24, RZ, 0x181f ;  /* 0x00181fff18037589 */ /* 0x001e2200000e0000 */
[----:B------:R-:W-:-:S03]  /*1ef30*/  ISETP.LT.OR P2, PT, R6, 0x1, P1 ;  /* 0x000000010600780c */ /* 0x000fc60000f41670 */
[----:B------:R-:W-:Y:S04]  /*1ef40*/  SHFL.IDX PT, R8, R24, 0x1, 0x181f ;  /* 0x00381f0018087f89 */ /* 0x000fe800000e0000 */
[----:B------:R-:W-:Y:S01]  /*1ef50*/  SHFL.IDX PT, R10, R23, 0x2, 0x181f ;  /* 0x00581f00170a7f89 */ /* 0x000fe200000e0000 */
[----:B-1----:R-:W-:-:S05]  /*1ef60*/  IMAD.SHL.U32 R7, R7, 0x8, RZ ;  /* 0x0000000807077824 */ /* 0x002fca00078e00ff */
[----:B------:R-:W-:-:S05]  /*1ef70*/  LOP3.LUT R7, R7, 0x38, RZ, 0xc0, !PT ;  /* 0x0000003807077812 */ /* 0x000fca00078ec0ff */
[----:B------:R-:W-:Y:S02]  /*1ef80*/  IMAD.SHL.U32 R5, R7, 0x2, RZ ;  /* 0x0000000207057824 */ /* 0x000fe400078e00ff */
[----:B------:R-:W-:Y:S03]  /*1ef90*/  SHFL.IDX PT, R7, R24, 0x2, 0x181f ;  /* 0x00581f0018077f89 */ /* 0x000fe600000e0000 */
[----:B--2---:R-:W-:Y:S02]  /*1efa0*/  IADD3 R2, P4, R14, R5, RZ ;  /* 0x000000050e027210 */ /* 0x004fe40007f9e0ff */
[----:B------:R-:W1:Y:S02]  /*1efb0*/  SHFL.IDX PT, R14, R23, 0x1, 0x181f ;  /* 0x00381f00170e7f89 */ /* 0x000e6400000e0000 */
[----:B0-----:R-:W-:-:S05]  /*1efc0*/  IADD3.X R3, RZ, R3, RZ, P4, !PT ;  /* 0x00000003ff037210 */ /* 0x001fca00027fe4ff */
        /* <DEDUP_REMOVED lines=13> */
[----:B------:R-:W2:Y:S02]  /*1f0a0*/  SHFL.IDX PT, R10, R23, 0x4, 0x181f ;  /* 0x00981f00170a7f89 */ /* 0x000ea400000e0000 */
[----:B------:R-:W-:Y:S02]  /*1f0b0*/  IADD3.X R3, RZ, R7, RZ, P4, !PT ;  /* 0x00000007ff037210 */ /* 0x000fe400027fe4ff */
        /* <DEDUP_REMOVED lines=13> */
[----:B--2---:R-:W-:-:S05]  /*1f190*/  IADD3 R2, P4, R10, R5, RZ ;  /* 0x000000050a027210 */ /* 0x004fca0007f9e0ff */
[----:B---3--:R-:W-:-:S05]  /*1f1a0*/  IMAD.X R3, RZ, RZ, R7, P4 ;  /* 0x000000ffff037224 */ /* 0x008fca00020e0607 */
[----:B------:R1:W-:Y:S04]  /*1f1b0*/  LDGSTS.E.BYPASS.LTC128B.128 [R4+0x2400], desc[UR56][R2.64], !P2 ;  /* 0x0240000002047fae */ /* 0x0003e8000d101d78 */
[----:B0---4-:R1:W-:Y:S02]  /*1f1c0*/  LDGSTS.E.BYPASS.LTC128B.128 [R4+0x5400], desc[UR56][R2.64+0x80], !P3 ;  /* 0x0540008002047fae */ /* 0x0113e4000d901d78 */
.L_x_923:
[C---:B------:R-:W-:Y:S02]  /*1f1d0*/  ISETP.LT.OR P1, PT, R6.reuse, 0x51, P1 ;  /* 0x000000510600780c */ /* 0x040fe40000f21670 */
[----:B------:R-:W-:Y:S02]  /*1f1e0*/  ISETP.LT.OR P0, PT, R6, 0x51, !P0 ;  /* 0x000000510600780c */ /* 0x000fe40004701670 */
[----:B-1----:R-:W-:-:S04]  /*1f1f0*/  IADD3 R2, P2, R14, R5, RZ ;  /* 0x000000050e027210 */ /* 0x002fc80007f5e0ff */
[----:B------:R-:W-:-:S05]  /*1f200*/  IADD3.X R3, RZ, R24, RZ, P2, !PT ;  /* 0x00000018ff037210 */ /* 0x000fca00017fe4ff */
[----:B------:R-:W-:Y:S01]  /*1f210*/  @!PT LDS RZ, [RZ] ;  /* 0x00000000fffff984 */ /* 0x000fe20000000800 */
[----:B------:R-:W-:Y:S01]  /*1f220*/  @!PT LDS RZ, [RZ] ;  /* 0x00000000fffff984 */ /* 0x000fe20000000800 */
[----:B------:R-:W-:Y:S01]  /*1f230*/  @!PT LDS RZ, [RZ] ;  /* 0x00000000fffff984 */ /* 0x000fe20000000800 */
[----:B------:R0:W-:Y:S04]  /*1f240*/  LDGSTS.E.BYPASS.LTC128B.128 [R4+0x2c00], desc[UR56][R2.64], !P1 ;  /* 0x02c0000002047fae */ /* 0x0001e8000c901d78 */
[----:B------:R0:W-:Y:S01]  /*1f250*/  LDGSTS.E.BYPASS.LTC128B.128 [R4+0x5c00], desc[UR56][R2.64+0x80], !P0 ;  /* 0x05c0008002047fae */ /* 0x0001e2000c101d78 */
[----:B------:R-:W-:Y:S01]  /*1f260*/  PLOP3.LUT P0, PT, PT, PT, PT, 0x80, 0x0 ;  /* 0x000000000000781c */ /* 0x000fe20003f0f070 */
[----:B------:R-:W-:-:S12]  /*1f270*/  NOP ;  /* 0x0000000000007918 */ /* 0x000fd80000000000 */
.L_x_766:
[----:B------:R-:W-:Y:S02]  /*1f280*/  PLOP3.LUT P1, PT, P1, P0, PT, 0xa2, 0x0 ;  /* 0x000000000000781c */ /* 0x000fe40000f21472 */
[----:B------:R-:W-:-:S08]  /*1f290*/  @P0 R2UR P1, UR4, R0 ;  /* 0x00000000000402ca */ /* 0x000fd00000020000 */
[----:B------:R-:W-:-:S05]  /*1f2a0*/  @P0 PLOP3.LUT P0, PT, P1, PT, PT, 0x80, 0x0 ;  /* 0x000000000000081c */ /* 0x000fca0000f0f070 */
[----:B------:R-:W-:Y:S01]  /*1f2b0*/  @!P1 SYNCS.ARRIVE.TRANS64.RED.A0T1 RZ, [UR4+0x2a850], RZ ;  /* 0x02a850ffffff99a7 */ /* 0x000fe20008200404 */
[----:B------:R-:W-:Y:S07]  /*1f2c0*/  @!P1 ARRIVES.LDGSTSBAR.64.TRANSCNT [UR4+0x2a850] ;  /* 0x02a85000ff0099b0 */ /* 0x000fee0008000a84 */
[----:B------:R-:W-:Y:S05]  /*1f2d0*/  @P0 BRA.U.ANY `(.L_x_766) ;  /* 0xfffffffd00e80947 */ /* 0x000fea000393ffff */
[----:B------:R-:W-:Y:S01]  /*1f2e0*/  NOP ;  /* 0x0000000000007918 */ /* 0x000fe20000000000 */
[----:B0-----:R-:W2:Y:S02]  /*1f2f0*/  LDL.LU R2, [R1+0x30] ;  /* 0x0000300001027983 */ /* 0x001ea40000300800 */
[----:B--2---:R-:W-:-:S13]  /*1f300*/  ISETP.NE.AND P2, PT, R2, 0x3, PT ;  /* 0x000000030200780c */ /* 0x004fda0003f45270 */
[----:B------:R-:W-:Y:S05]  /*1f310*/  @!P2 BRA `(.L_x_767) ;  /* 0x000000000004a947 */ /* 0x000fea0003800000 */
[----:B------:R-:W-:Y:S01]  /*1f320*/  BPT.TRAP 0x1 ;  /* 0x000000040000795c */ /* 0x000fe20000300000 */
.L_x_767:
[----:B------:R0:W-:Y:S01]  /*1f330*/  SYNCS.ARRIVE.TRANS64.A1T0 RZ, [R0+URZ+0x2a850], RZ ;  /* 0x02a850ff00ff79a7 */ /* 0x0001e2000810003f */
[----:B------:R-:W-:-:S05]  /*1f340*/  VIADD R27, R27, 0x1 ;  /* 0x000000011b1b7836 */ /* 0x000fca0000000000 */
[----:B------:R-:W-:-:S04]  /*1f350*/  ISETP.NE.AND P0, PT, R27, 0x2, PT ;  /* 0x000000021b00780c */ /* 0x000fc80003f05270 */
[----:B------:R-:W-:Y:S02]  /*1f360*/  SEL R3, RZ, 0x1, P0 ;  /* 0x00000001ff037807 */ /* 0x000fe40000000000 */
[----:B------:R-:W-:Y:S02]  /*1f370*/  SEL R27, R27, RZ, P0 ;  /* 0x000000ff1b1b7207 */ /* 0x000fe40000000000 */
[----:B0-----:R-:W-:-:S07]  /*1f380*/  LOP3.LUT R28, R28, R3, RZ, 0x3c, !PT ;  /* 0x000000031c1c7212 */ /* 0x001fce00078e3cff */
.L_x_724:
[----:B------:R-:W-:Y:S05]  /*1f390*/  BSYNC B7 ;  /* 0x0000000000077941 */ /* 0x000fea0003800000 */
.L_x_722:
[----:B------:R-:W2:Y:S02]  /*1f3a0*/  LDL R0, [R1+0x38] ;  /* 0x0000380001007983 */ /* 0x000ea40000100800 */
[----:B--2---:R-:W-:-:S13]  /*1f3b0*/  LOP3.LUT P0, RZ, R0, 0x20, RZ, 0xc0, !PT ;  /* 0x0000002000ff7812 */ /* 0x004fda000780c0ff */
[----:B------:R-:W-:Y:S05]  /*1f3c0*/  @!P0 BRA `(.L_x_768) ;  /* 0x0000000000248947 */ /* 0x000fea0003800000 */
[----:B------:R-:W-:Y:S05]  /*1f3d0*/  WARPSYNC.ALL ;  /* 0x0000000000007948 */ /* 0x000fea0003800000 */
[----:B------:R-:W1:Y:S08]  /*1f3e0*/  S2UR UR5, SR_CgaCtaId ;  /* 0x00000000000579c3 */ /* 0x000e700000008800 */
[----:B------:R-:W-:Y:S06]  /*1f3f0*/  BAR.SYNC.DEFER_BLOCKING 0x5, 0x180 ;  /* 0x0146000000007b1d */ /* 0x000fec0000010000 */
[----:B------:R-:W-:-:S02]  /*1f400*/  UMOV UR4, 0x400 ;  /* 0x0000040000047882 */ /* 0x000fc40000000000 */
[----:B-1----:R-:W-:-:S06]  /*1f410*/  ULEA UR4, UR5, UR4, 0x18 ;  /* 0x0000000405047291 */ /* 0x002fcc000f8ec03f */
[----:B0-----:R-:W-:-:S05]  /*1f420*/  IMAD.U32 R22, RZ, RZ, UR4 ;  /* 0x00000004ff167e24 */ /* 0x001fca000f8e00ff */
[----:B------:R2:W3:Y:S01]  /*1f430*/  LDS.128 R16, [R22+0x2a8d0] ;  /* 0x02a8d00016107984 */ /* 0x0004e20000000c00 */
[----:B------:R-:W-:Y:S06]  /*1f440*/  BAR.ARV 0x4, 0x180 ;  /* 0x0106000000007b1d */ /* 0x000fec0000002000 */
[----:B------:R-:W-:Y:S05]  /*1f450*/  BRA `(.L_x_769) ;  /* 0x0000000800d07947 */ /* 0x000fea0003800000 */
.L_x_768:
[----:B------:R-:W1:Y:S01]  /*1f460*/  S2R R9, SR_TID.X ;  /* 0x0000000000097919 */ /* 0x000e620000002100 */
[----:B------:R-:W-:Y:S01]  /*1f470*/  UMOV UR4, 0xffffffff ;  /* 0xffffffff00047882 */ /* 0x000fe20000000000 */
[----:B-1----:R-:W-:-:S04]  /*1f480*/  LOP3.LUT R9, R9, 0x1f, RZ, 0xc0, !PT ;  /* 0x0000001f09097812 */ /* 0x002fc800078ec0ff */
[----:B------:R-:W-:Y:S01]  /*1f490*/  ISETP.NE.AND P0, PT, R9, 0x1f, PT ;  /* 0x0000001f0900780c */ /* 0x000fe20003f05270 */
[----:B------:R-:W-:-:S12]  /*1f4a0*/  BRA.DIV UR4, `(.L_x_770) ;  /* 0x0000004e041c7947 */ /* 0x000fd8000b800000 */
[----:B0-----:R-:W-:Y:S01]  /*1f4b0*/  IADD3 R7, R19, R9, RZ ;  /* 0x0000000913077210 */ /* 0x001fe20007ffe0ff */
[----:B------:R-:W-:-:S03]  /*1f4c0*/  ULDC UR4, c[0x0][0xc3c] ;  /* 0x00030f0000047ab9 */ /* 0x000fc60000000800 */
[----:B------:R-:W-:-:S13]  /*1f4d0*/  ISETP.GE.OR P1, PT, R7, UR4, !P0 ;  /* 0x0000000407007c0c */ /* 0x000fda000c726670 */
[----:B------:R-:W0:Y:S08]  /*1f4e0*/  @!P1 LDC.64 R2, c[0x0][0xc80] ;  /* 0x00032000ff029b82 */ /* 0x000e300000000a00 */
[----:B------:R-:W1:Y:S01]  /*1f4f0*/  @!P1 LDC.64 R4, c[0x0][0xc78] ;  /* 0x00031e00ff049b82 */ /* 0x000e620000000a00 */
[----:B0-----:R-:W-:-:S05]  /*1f500*/  @!P1 IMAD.WIDE R2, R7, 0x4, R2 ;  /* 0x0000000407029825 */ /* 0x001fca00078e0202 */
[----:B------:R1:W2:Y:S02]  /*1f510*/  @!P1 LDG.E R6, desc[UR56][R2.64] ;  /* 0x0000003802069981 */ /* 0x0002a4000c1e1900 */
[----:B-1----:R-:W-:-:S05]  /*1f520*/  @!P1 IMAD.WIDE R2, R7, 0x4, R4 ;  /* 0x0000000407029825 */ /* 0x002fca00078e0204 */
[----:B------:R-:W3:Y:S01]  /*1f530*/  @!P1 LDG.E R5, desc[UR56][R2.64] ;  /* 0x0000003802059981 */ /* 0x000ee2000c1e1900 */
[----:B------:R-:W-:Y:S01]  /*1f540*/  IMAD.MOV.U32 R7, RZ, RZ, RZ ;  /* 0x000000ffff077224 */ /* 0x000fe200078e00ff */
[----:B------:R-:W-:Y:S02]  /*1f550*/  MOV R4, RZ ;  /* 0x000000ff00047202 */ /* 0x000fe40000000f00 */
[C---:B------:R-:W-:Y:S01]  /*1f560*/  ISETP.GE.U32.AND P2, PT, R9.reuse, 0x2, PT ;  /* 0x000000020900780c */ /* 0x040fe20003f46070 */
[----:B------:R-:W-:Y:S01]  /*1f570*/  SHFL.IDX PT, R0, R16, RZ, 0x1f ;  /* 0x00001fff10007589 */ /* 0x000fe200000e0000 */
[C---:B------:R-:W-:Y:S02]  /*1f580*/  ISETP.GE.U32.AND P3, PT, R9.reuse, 0x4, PT ;  /* 0x000000040900780c */ /* 0x040fe40003f66070 */
[C---:B------:R-:W-:Y:S01]  /*1f590*/  ISETP.GE.U32.AND P4, PT, R9.reuse, 0x8, PT ;  /* 0x000000080900780c */ /* 0x040fe20003f86070 */
[----:B------:R-:W-:Y:S01]  /*1f5a0*/  SHFL.IDX PT, R8, R16, 0x1, 0x1f ;  /* 0x00201f0010087f89 */ /* 0x000fe200000e0000 */
[----:B------:R-:W-:Y:S01]  /*1f5b0*/  ISETP.GE.U32.AND P5, PT, R9, 0x10, PT ;  /* 0x000000100900780c */ /* 0x000fe20003fa6070 */
[----:B--2---:R-:W-:-:S02]  /*1f5c0*/  @!P1 IMAD.MOV.U32 R7, RZ, RZ, R6 ;  /* 0x000000ffff079224 */ /* 0x004fc400078e0006 */
[----:B------:R-:W-:Y:S02]  /*1f5d0*/  IMAD.MOV.U32 R6, RZ, RZ, RZ ;  /* 0x000000ffff067224 */ /* 0x000fe400078e00ff */
[----:B---3--:R-:W-:Y:S01]  /*1f5e0*/  @!P1 IMAD.MOV.U32 R4, RZ, RZ, R5 ;  /* 0x000000ffff049224 */ /* 0x008fe200078e0005 */
[----:B------:R-:W-:-:S03]  /*1f5f0*/  ISETP.NE.AND P1, PT, R9, RZ, PT ;  /* 0x000000ff0900720c */ /* 0x000fc60003f25270 */
[----:B------:R-:W-:-:S05]  /*1f600*/  IMAD R13, R4, R7, RZ ;  /* 0x00000007040d7224 */ /* 0x000fca00078e02ff */
        /* <DEDUP_REMOVED lines=15> */
[----:B------:R0:W1:Y:S02]  /*1f700*/  SHFL.IDX PT, R14, R2, 0x1f, 0x1f ;  /* 0x03e01f00020e7f89 */ /* 0x00006400000e0000 */
.L_x_933:
[----:B------:R-:W-:Y:S02]  /*1f710*/  ULDC UR4, c[0x0][0xc38] ;  /* 0x00030e0000047ab9 */ /* 0x000fe40000000800 */
[----:B------:R-:W-:-:S04]  /*1f720*/  IMAD.U32 R5, RZ, RZ, UR4 ;  /* 0x00000004ff057e24 */ /* 0x000fc8000f8e00ff */
[----:B-1----:R-:W-:-:S05]  /*1f730*/  IMAD R14, R14, R5, RZ ;  /* 0x000000050e0e7224 */ /* 0x002fca00078e02ff */
[----:B------:R-:W-:-:S04]  /*1f740*/  IADD3 R9, R8, R14, RZ ;  /* 0x0000000e08097210 */ /* 0x000fc80007ffe0ff */
[----:B------:R-:W-:-:S13]  /*1f750*/  ISETP.GT.AND P6, PT, R9, R0, PT ;  /* 0x000000000900720c */ /* 0x000fda0003fc4270 */
[----:B------:R-:W-:Y:S05]  /*1f760*/  @P6 BRA `(.L_x_771) ;  /* 0x0000000000a46947 */ /* 0x000fea0003800000 */
.L_x_774:
[----:B0-----:R-:W0:Y:S01]  /*1f770*/  LDC R2, c[0x0][0xc3c] ;  /* 0x00030f00ff027b82 */ /* 0x001e220000000800 */
[----:B------:R-:W-:-:S05]  /*1f780*/  VIADD R19, R19, 0x1f ;  /* 0x0000001f13137836 */ /* 0x000fca0000000000 */
[----:B0-----:R-:W-:-:S13]  /*1f790*/  ISETP.GE.AND P6, PT, R19, R2, PT ;  /* 0x000000021300720c */ /* 0x001fda0003fc6270 */
[----:B------:R-:W-:Y:S05]  /*1f7a0*/  @P6 BRA `(.L_x_772) ;  /* 0x0000000400b86947 */ /* 0x000fea0003800000 */
[----:B------:R-:W0:Y:S01]  /*1f7b0*/  S2R R3, SR_TID.X ;  /* 0x0000000000037919 */ /* 0x000e220000002100 */
[----:B------:R-:W-:Y:S02]  /*1f7c0*/  MOV R7, RZ ;  /* 0x000000ff00077202 */ /* 0x000fe40000000f00 */
[----:B0-----:R-:W-:-:S05]  /*1f7d0*/  LOP3.LUT R3, R3, 0x1f, RZ, 0xc0, !PT ;  /* 0x0000001f03037812 */ /* 0x001fca00078ec0ff */
[----:B------:R-:W-:-:S05]  /*1f7e0*/  IMAD.IADD R11, R19, 0x1, R3 ;  /* 0x00000001130b7824 */ /* 0x000fca00078e0203 */
[----:B------:R-:W-:-:S13]  /*1f7f0*/  ISETP.GE.OR P6, PT, R11, R2, !P0 ;  /* 0x000000020b00720c */ /* 0x000fda00047c6670 */
[----:B------:R-:W0:Y:S08]  /*1f800*/  @!P6 LDC.64 R2, c[0x0][0xc80] ;  /* 0x00032000ff02eb82 */ /* 0x000e300000000a00 */
[----:B------:R-:W1:Y:S01]  /*1f810*/  @!P6 LDC.64 R4, c[0x0][0xc78] ;  /* 0x00031e00ff04eb82 */ /* 0x000e620000000a00 */
[----:B0-----:R-:W-:-:S05]  /*1f820*/  @!P6 IMAD.WIDE R2, R11, 0x4, R2 ;  /* 0x000000040b02e825 */ /* 0x001fca00078e0202 */
[----:B------:R1:W2:Y:S02]  /*1f830*/  @!P6 LDG.E R7, desc[UR56][R2.64] ;  /* 0x000000380207e981 */ /* 0x0002a4000c1e1900 */
[----:B-1----:R-:W-:-:S04]  /*1f840*/  @!P6 IMAD.WIDE R2, R11, 0x4, R4 ;  /* 0x000000040b02e825 */ /* 0x002fc800078e0204 */
[----:B------:R-:W-:-:S06]  /*1f850*/  IMAD.MOV.U32 R4, RZ, RZ, RZ ;  /* 0x000000ffff047224 */ /* 0x000fcc00078e00ff */
        /* <DEDUP_REMOVED lines=20> */
.L_x_941:
[----:B------:R-:W-:Y:S02]  /*1f9a0*/  ULDC UR4, c[0x0][0xc38] ;  /* 0x00030e0000047ab9 */ /* 0x000fe40000000800 */
[----:B------:R-:W-:-:S04]  /*1f9b0*/  IMAD.U32 R5, RZ, RZ, UR4 ;  /* 0x00000004ff057e24 */ /* 0x000fc8000f8e00ff */
[----:B-1----:R-:W-:-:S04]  /*1f9c0*/  IMAD R14, R14, R5, RZ ;  /* 0x000000050e0e7224 */ /* 0x002fc800078e02ff */
[----:B------:R-:W-:-:S05]  /*1f9d0*/  IMAD.IADD R9, R14, 0x1, R9 ;  /* 0x000000010e097824 */ /* 0x000fca00078e0209 */
[----:B------:R-:W-:-:S13]  /*1f9e0*/  ISETP.GT.AND P6, PT, R9, R0, PT ;  /* 0x000000000900720c */ /* 0x000fda0003fc4270 */
[----:B------:R-:W-:Y:S05]  /*1f9f0*/  @!P6 BRA `(.L_x_774) ;  /* 0xfffffffc005ce947 */ /* 0x000fea000383ffff */
.L_x_771:
[----:B------:R-:W-:Y:S01]  /*1fa00*/  IADD3 R9, -R14, R9, RZ ;  /* 0x000000090e097210 */ /* 0x000fe20007ffe1ff */
[----:B------:R-:W-:-:S04]  /*1fa10*/  UMOV UR4, 0xffffffff ;  /* 0xffffffff00047882 */ /* 0x000fc80000000000 */
[----:B------:R-:W-:-:S05]  /*1fa20*/  IMAD R3, R2, R5, R9 ;  /* 0x0000000502037224 */ /* 0x000fca00078e0209 */
[----:B------:R-:W-:Y:S01]  /*1fa30*/  ISETP.GT.AND P6, PT, R3, R0, PT ;  /* 0x000000000300720c */ /* 0x000fe20003fc4270 */
[----:B------:R-:W-:-:S12]  /*1fa40*/  BRA.DIV UR4, `(.L_x_775) ;  /* 0x0000004e04a87947 */ /* 0x000fd8000b800000 */
[----:B------:R-:W-:-:S04]  /*1fa50*/  VOTE.ANY R3, PT, !P6 ;  /* 0x0000000000037806 */ /* 0x000fc800070e0100 */
[----:B------:R-:W1:Y:S02]  /*1fa60*/  POPC R8, R3 ;  /* 0x0000000300087309 */ /* 0x000e640000000000 */
[----:B-1----:R1:W2:Y:S04]  /*1fa70*/  SHFL.IDX PT, R7, R7, R8, 0x1f ;  /* 0x00001f0807077589 */ /* 0x0022a800000e0000 */
[----:B------:R1:W3:Y:S02]  /*1fa80*/  SHFL.IDX PT, R4, R4, R8, 0x1f ;  /* 0x00001f0804047589 */ /* 0x0002e400000e0000 */
.L_x_946:
[----:B------:R-:W-:-:S13]  /*1fa90*/  ISETP.NE.AND P0, PT, R3, RZ, PT ;  /* 0x000000ff0300720c */ /* 0x000fda0003f05270 */
[----:B------:R-:W-:Y:S05]  /*1faa0*/  @!P0 BRA `(.L_x_776) ;  /* 0x0000000000108947 */ /* 0x000fea0003800000 */
[----:B------:R-:W-:Y:S01]  /*1fab0*/  UMOV UR4, 0xffffffff ;  /* 0xffffffff00047882 */ /* 0x000fe20000000000 */
[----:B------:R-:W-:Y:S02]  /*1fac0*/  VIADD R12, R8, 0xffffffff ;  /* 0xffffffff080c7836 */ /* 0x000fe40000000000 */
[----:B------:R-:W-:Y:S05]  /*1fad0*/  BRA.DIV UR4, `(.L_x_777) ;  /* 0x0000004e04e07947 */ /* 0x000fea000b800000 */
[----:B------:R4:W0:Y:S02]  /*1fae0*/  SHFL.IDX PT, R6, R2, R12, 0x1f ;  /* 0x00001f0c02067589 */ /* 0x00082400000e0000 */
.L_x_776:
[----:B--2---:R-:W-:Y:S01]  /*1faf0*/  IABS R10, R7 ;  /* 0x00000007000a7213 */ /* 0x004fe20000000000 */
[----:B0-----:R-:W-:Y:S01]  /*1fb00*/  IMAD R16, R6, R5, R9 ;  /* 0x0000000506107224 */ /* 0x001fe200078e0209 */
[----:B---3--:R-:W-:Y:S02]  /*1fb10*/  IABS R5, R4 ;  /* 0x0000000400057213 */ /* 0x008fe40000000000 */
[----:B------:R-:W0:Y:S01]  /*1fb20*/  I2F.RP R11, R10 ;  /* 0x0000000a000b7306 */ /* 0x000e220000209400 */
[----:B------:R-:W-:Y:S01]  /*1fb30*/  IMAD.IADD R0, R0, 0x1, -R16 ;  /* 0x0000000100007824 */ /* 0x000fe200078e0a10 */
[----:B------:R-:W-:-:S06]  /*1fb40*/  IADD3 R19, R8, R19, RZ ;  /* 0x0000001308137210 */ /* 0x000fcc0007ffe0ff */
[----:B----4-:R-:W2:Y:S08]  /*1fb50*/  I2F.RP R12, R5 ;  /* 0x00000005000c7306 */ /* 0x010eb00000209400 */
[----:B0-----:R-:W0:Y:S08]  /*1fb60*/  MUFU.RCP R11, R11 ;  /* 0x0000000b000b7308 */ /* 0x001e300000001000 */
[----:B--2---:R-:W-:Y:S01]  /*1fb70*/  MUFU.RCP R12, R12 ;  /* 0x0000000c000c7308 */ /* 0x004fe20000001000 */
[----:B0-----:R-:W-:-:S07]  /*1fb80*/  VIADD R2, R11, 0xffffffe ;  /* 0x0ffffffe0b027836 */ /* 0x001fce0000000000 */
[----:B------:R0:W2:Y:S02]  /*1fb90*/  F2I.FTZ.U32.TRUNC.NTZ R3, R2 ;  /* 0x0000000200037305 */ /* 0x0000a4000021f000 */
[----:B0-----:R-:W-:Y:S01]  /*1fba0*/  IMAD.MOV.U32 R2, RZ, RZ, RZ ;  /* 0x000000ffff027224 */ /* 0x001fe200078e00ff */
[----:B--2---:R-:W-:-:S05]  /*1fbb0*/  IADD3 R9, RZ, -R3, RZ ;  /* 0x80000003ff097210 */ /* 0x004fca0007ffe0ff */
[----:B------:R-:W-:-:S04]  /*1fbc0*/  IMAD R9, R9, R10, RZ ;  /* 0x0000000a09097224 */ /* 0x000fc800078e02ff */
[----:B------:R-:W-:Y:S01]  /*1fbd0*/  IMAD.HI.U32 R3, R3, R9, R2 ;  /* 0x0000000903037227 */ /* 0x000fe200078e0002 */
[----:B------:R-:W-:Y:S02]  /*1fbe0*/  IABS R2, R7 ;  /* 0x0000000700027213 */ /* 0x000fe40000000000 */
[----:B------:R-:W-:Y:S02]  /*1fbf0*/  IABS R9, R0 ;  /* 0x0000000000097213 */ /* 0x000fe40000000000 */
[----:B------:R-:W-:-:S03]  /*1fc00*/  IADD3 R2, RZ, -R2, RZ ;  /* 0x80000002ff027210 */ /* 0x000fc60007ffe0ff */
[----:B------:R-:W-:-:S04]  /*1fc10*/  IMAD.HI.U32 R6, R3, R9, RZ ;  /* 0x0000000903067227 */ /* 0x000fc800078e00ff */
[----:B------:R-:W-:Y:S02]  /*1fc20*/  VIADD R3, R12, 0xffffffe ;  /* 0x0ffffffe0c037836 */ /* 0x000fe40000000000 */
[----:B------:R-:W-:-:S04]  /*1fc30*/  IMAD R9, R6, R2, R9 ;  /* 0x0000000206097224 */ /* 0x000fc800078e0209 */
[----:B------:R-:W0:Y:S01]  /*1fc40*/  F2I.FTZ.U32.TRUNC.NTZ R3, R3 ;  /* 0x0000000300037305 */ /* 0x000e22000021f000 */
[----:B------:R-:W-:-:S13]  /*1fc50*/  ISETP.GT.U32.AND P1, PT, R10, R9, PT ;  /* 0x000000090a00720c */ /* 0x000fda0003f24070 */
[----:B------:R-:W-:Y:S01]  /*1fc60*/  @!P1 IMAD.IADD R9, R9, 0x1, -R10 ;  /* 0x0000000109099824 */ /* 0x000fe200078e0a0a */
[----:B0-----:R-:W-:Y:S01]  /*1fc70*/  IADD3 R2, RZ, -R3, RZ ;  /* 0x80000003ff027210 */ /* 0x001fe20007ffe0ff */
[----:B------:R-:W-:Y:S01]  /*1fc80*/  @!P1 VIADD R6, R6, 0x1 ;  /* 0x0000000106069836 */ /* 0x000fe20000000000 */
[----:B------:R-:W-:Y:S02]  /*1fc90*/  ISETP.NE.AND P1, PT, R7, RZ, PT ;  /* 0x000000ff0700720c */ /* 0x000fe40003f25270 */
[----:B------:R-:W-:Y:S01]  /*1fca0*/  ISETP.GE.U32.AND P0, PT, R9, R10, PT ;  /* 0x0000000a0900720c */ /* 0x000fe20003f06070 */
[----:B------:R-:W-:Y:S02]  /*1fcb0*/  IMAD R9, R2, R5, RZ ;  /* 0x0000000502097224 */ /* 0x000fe400078e02ff */
[----:B------:R-:W-:-:S04]  /*1fcc0*/  IMAD.MOV.U32 R2, RZ, RZ, RZ ;  /* 0x000000ffff027224 */ /* 0x000fc800078e00ff */
[----:B------:R-:W-:Y:S01]  /*1fcd0*/  IMAD.HI.U32 R9, R3, R9, R2 ;  /* 0x0000000903097227 */ /* 0x000fe200078e0002 */
[----:B------:R-:W-:Y:S02]  /*1fce0*/  LOP3.LUT R2, R0, R7, RZ, 0x3c, !PT ;  /* 0x0000000700027212 */ /* 0x000fe400078e3cff */
[----:B------:R-:W-:Y:S02]  /*1fcf0*/  IABS R3, R4 ;  /* 0x0000000400037213 */ /* 0x000fe40000000000 */
[----:B------:R-:W-:Y:S02]  /*1fd00*/  ISETP.GE.AND P2, PT, R2, RZ, PT ;  /* 0x000000ff0200720c */ /* 0x000fe40003f46270 */
[----:B------:R-:W-:Y:S01]  /*1fd10*/  @P0 IADD3 R6, R6, 0x1, RZ ;  /* 0x0000000106060810 */ /* 0x000fe20007ffe0ff */
[----:B------:R-:W-:-:S10]  /*1fd20*/  IMAD.MOV R3, RZ, RZ, -R3 ;  /* 0x000000ffff037224 */ /* 0x000fd400078e0a03 */
        /* <DEDUP_REMOVED lines=8> */
[-C--:B------:R-:W-:Y:S01]  /*1fdb0*/  @!P1 IADD3 R2, R2, -R5.reuse, RZ ;  /* 0x8000000502029210 */ /* 0x080fe20007ffe0ff */
[----:B------:R-:W-:Y:S01]  /*1fdc0*/  @!P1 VIADD R9, R9, 0x1 ;  /* 0x0000000109099836 */ /* 0x000fe20000000000 */
[----:B------:R-:W-:Y:S02]  /*1fdd0*/  ISETP.NE.AND P1, PT, R4, RZ, PT ;  /* 0x000000ff0400720c */ /* 0x000fe40003f25270 */
[----:B------:R-:W-:Y:S02]  /*1fde0*/  ISETP.GE.U32.AND P0, PT, R2, R5, PT ;  /* 0x000000050200720c */ /* 0x000fe40003f06070 */
[----:B------:R-:W-:-:S04]  /*1fdf0*/  LOP3.LUT R2, R6, R4, RZ, 0x3c, !PT ;  /* 0x0000000406027212 */ /* 0x000fc800078e3cff */
[----:B------:R-:W-:-:S07]  /*1fe00*/  ISETP.GE.AND P2, PT, R2, RZ, PT ;  /* 0x000000ff0200720c */ /* 0x000fce0003f46270 */
[----:B------:R-:W-:-:S06]  /*1fe10*/  @P0 VIADD R9, R9, 0x1 ;  /* 0x0000000109090836 */ /* 0x000fcc0000000000 */
[----:B------:R-:W-:Y:S02]  /*1fe20*/  @!P2 IADD3 R9, -R9, RZ, RZ ;  /* 0x000000ff0909a210 */ /* 0x000fe40007ffe1ff */
[----:B------:R-:W-:-:S05]  /*1fe30*/  @!P1 LOP3.LUT R9, RZ, R4, RZ, 0x33, !PT ;  /* 0x00000004ff099212 */ /* 0x000fca00078e33ff */
[--C-:B------:R-:W-:Y:S02]  /*1fe40*/  IMAD.MOV R3, RZ, RZ, -R9.reuse ;  /* 0x000000ffff037224 */ /* 0x100fe400078e0a09 */
[C---:B------:R-:W-:Y:S02]  /*1fe50*/  IMAD R9, R4.reuse, 0x1000000, R9 ;  /* 0x0100000004097824 */ /* 0x040fe400078e0209 */
[----:B------:R-:W-:-:S04]  /*1fe60*/  IMAD R18, R4, R3, R6 ;  /* 0x0000000304127224 */ /* 0x000fc800078e0206 */
[----:B------:R-:W-:Y:S01]  /*1fe70*/  IMAD R18, R18, 0x10000, R9 ;  /* 0x0001000012127824 */ /* 0x000fe200078e0209 */
[----:B------:R-:W-:Y:S06]  /*1fe80*/  BRA `(.L_x_778) ;  /* 0x00000000001c7947 */ /* 0x000fec0003800000 */
.L_x_772:
[----:B------:R-:W-:Y:S01]  /*1fe90*/  UMOV UR4, URZ ;  /* 0x0000003f00047c82 */ /* 0x000fe20008000000 */
[----:B------:R-:W-:Y:S01]  /*1fea0*/  UMOV UR5, URZ ;  /* 0x0000003f00057c82 */ /* 0x000fe20008000000 */
[----:B------:R-:W-:Y:S01]  /*1feb0*/  ULDC UR6, c[0x0][0xc3c] ;  /* 0x00030f0000067ab9 */ /* 0x000fe20000000800 */
[----:B------:R-:W-:Y:S01]  /*1fec0*/  MOV R16, R0 ;  /* 0x0000000000107202 */ /* 0x000fe20000000f00 */
[----:B------:R-:W-:Y:S01]  /*1fed0*/  IMAD.U32 R17, RZ, RZ, UR4 ;  /* 0x00000004ff117e24 */ /* 0x000fe2000f8e00ff */
[----:B------:R-:W-:Y:S01]  /*1fee0*/  MOV R19, UR6 ;  /* 0x0000000600137c02 */ /* 0x000fe20008000f00 */
[----:B------:R-:W-:-:S07]  /*1fef0*/  IMAD.U32 R18, RZ, RZ, UR5 ;  /* 0x00000005ff127e24 */ /* 0x000fce000f8e00ff */
.L_x_778:
        /* <DEDUP_REMOVED lines=10> */
.L_x_769:
[----:B------:R-:W-:Y:S02]  /*1ffa0*/  ULDC UR4, c[0x0][0xc3c] ;  /* 0x00030f0000047ab9 */ /* 0x000fe40000000800 */
[----:B---3--:R-:W-:-:S13]  /*1ffb0*/  ISETP.GE.AND P0, PT, R19, UR4, PT ;  /* 0x0000000413007c0c */ /* 0x008fda000bf06270 */
[----:B------:R-:W-:Y:S05]  /*1ffc0*/  @!P0 BRA `(.L_x_779) ;  /* 0xffffff9c00f48947 */ /* 0x000fea000383ffff */
[----:B------:R-:W-:Y:S05]  /*1ffd0*/  BSYNC B8 ;  /* 0x0000000000087941 */ /* 0x000fea0003800000 */
.L_x_676:
[----:B------:R-:W3:Y:S01]  /*1ffe0*/  LDL.LU R0, [R1+0x20] ;  /* 0x0000200001007983 */ /* 0x000ee20000300800 */
[----:B------:R-:W-:Y:S01]  /*1fff0*/  BSSY B0, `(.L_x_780) ;  /* 0x000000b000007945 */ /* 0x000fe20003800000 */
[----:B------:R-:W4:Y:S01]  /*20000*/  S2R R5, SR_CgaCtaId ;  /* 0x0000000000057919 */ /* 0x000f220000008800 */
[----:B---3--:R-:W-:-:S05]  /*20010*/  VIADD R0, R0, 0x1 ;  /* 0x0000000100007836 */ /* 0x008fca0000000000 */
[----:B0-----:R-:W-:-:S04]  /*20020*/  LEA.HI R2, R0, R0, RZ, 0x1 ;  /* 0x0000000000027211 */ /* 0x001fc800078f08ff */
[----:B------:R-:W-:Y:S02]  /*20030*/  LOP3.LUT R3, R2, 0xfffffffe, RZ, 0xc0, !PT ;  /* 0xfffffffe02037812 */ /* 0x000fe400078ec0ff */
[----:B------:R-:W-:-:S03]  /*20040*/  MOV R2, 0x400 ;  /* 0x0000040000027802 */ /* 0x000fc60000000f00 */
[----:B------:R-:W-:Y:S01]  /*20050*/  IMAD.IADD R0, R0, 0x1, -R3 ;  /* 0x0000000100007824 */ /* 0x000fe200078e0a03 */
[----:B----4-:R-:W-:-:S04]  /*20060*/  LEA R4, R5, R2, 0x18 ;  /* 0x0000000205047211 */ /* 0x010fc800078ec0ff */
[----:B------:R-:W-:-:S04]  /*20070*/  SHF.L.U32 R0, R0, 0x1f, RZ ;  /* 0x0000001f00007819 */ /* 0x000fc800000006ff */
[----:B------:R-:W0:Y:S02]  /*20080*/  SYNCS.PHASECHK.TRANS64.TRYWAIT P0, [R4+URZ+0x2a820], R0 ;  /* 0x02a82000040075a7 */ /* 0x000e24000800017f */
[----:B0-----:R-:W-:Y:S05]  /*20090*/  @!P0 BRA `(.L_x_781) ;  /* 0x0000004800988947 */ /* 0x001fea0003800000 */
.L_x_949:
[----:B------:R-:W-:Y:S05]  /*200a0*/  BSYNC B0 ;  /* 0x0000000000007941 */ /* 0x000fea0003800000 */
.L_x_780:
[----:B------:R-:W-:-:S03]  /*200b0*/  UMOV UR4, 0xffffffff ;  /* 0xffffffff00047882 */ /* 0x000fc60000000000 */
[----:B------:R-:W-:Y:S05]  /*200c0*/  BRA.DIV UR4, `(.L_x_782) ;  /* 0x0000004a04a07947 */ /* 0x000fea000b800000 */
[----:B0-----:R-:W0:Y:S02]  /*200d0*/  S2R R0, SR_TID.X ;  /* 0x0000000000007919 */ /* 0x001e240000002100 */
[----:B0-----:R-:W-:-:S04]  /*200e0*/  SHF.R.U32.HI R0, RZ, 0x5, R0 ;  /* 0x00000005ff007819 */ /* 0x001fc80000011600 */
[----:B------:R-:W-:-:S05]  /*200f0*/  LOP3.LUT R0, R0, 0x3, RZ, 0xc0, !PT ;  /* 0x0000000300007812 */ /* 0x000fca00078ec0ff */
[----:B------:R0:W3:Y:S02]  /*20100*/  SHFL.IDX PT, R14, R0, RZ, 0x1f ;  /* 0x00001fff000e7589 */ /* 0x0000e400000e0000 */
.L_x_952:
[----:B---3--:R-:W-:-:S13]  /*20110*/  ISETP.NE.AND P0, PT, R14, RZ, PT ;  /* 0x000000ff0e00720c */ /* 0x008fda0003f05270 */
[----:B------:R-:W-:Y:S05]  /*20120*/  @P0 BRA `(.L_x_446) ;  /* 0x0000000000880947 */ /* 0x000fea0003800000 */
[----:B------:R-:W-:-:S03]  /*20130*/  UMOV UR4, 0xffffffff ;  /* 0xffffffff00047882 */ /* 0x000fc60000000000 */
[----:B------:R-:W-:Y:S05]  /*20140*/  BRA.DIV UR4, `(.L_x_783) ;  /* 0x0000004a04b47947 */ /* 0x000fea000b800000 */
[----:B------:R-:W-:-:S13]  /*20150*/  ELECT P6, URZ, PT ;  /* 0x00000000003f782f */ /* 0x000fda00038c0000 */
.L_x_955:
[----:B------:R-:W-:Y:S05]  /*20160*/  @!P6 BRA `(.L_x_446) ;  /* 0x000000000078e947 */ /* 0x000fea0003800000 */
[----:B------:R-:W-:-:S06]  /*20170*/  ULOP3.LUT UR4, UR60, 0x2, URZ, 0xfc, !UPT ;  /* 0x000000023c047892 */ /* 0x000fcc000f8efc3f */
[----:B0-----:R-:W-:-:S04]  /*20180*/  MOV R0, UR4 ;  /* 0x0000000400007c02 */ /* 0x001fc80008000f00 */
[----:B------:R-:W-:-:S13]  /*20190*/  ISETP.NE.AND P0, PT, R0, 0x3, PT ;  /* 0x000000030000780c */ /* 0x000fda0003f05270 */
[----:B------:R-:W-:Y:S05]  /*201a0*/  @!P0 BRA `(.L_x_784) ;  /* 0x0000000000048947 */ /* 0x000fea0003800000 */
[----:B------:R-:W-:Y:S01]  /*201b0*/  BPT.TRAP 0x1 ;  /* 0x000000040000795c */ /* 0x000fe20000300000 */
.L_x_784:
[C---:B------:R-:W-:Y:S01]  /*201c0*/  IMAD R5, R27.reuse, 0x8, R4 ;  /* 0x000000081b057824 */ /* 0x040fe200078e0204 */
[----:B------:R-:W-:Y:S01]  /*201d0*/  SHF.L.U32 R0, R28, 0x1f, RZ ;  /* 0x0000001f1c007819 */ /* 0x000fe200000006ff */
[----:B------:R-:W-:-:S03]  /*201e0*/  VIADD R27, R27, 0x1 ;  /* 0x000000011b1b7836 */ /* 0x000fc60000000000 */
[----:B------:R-:W0:Y:S02]  /*201f0*/  SYNCS.PHASECHK.TRANS64.TRYWAIT P1, [R5+URZ+0x2a840], R0 ;  /* 0x02a84000050075a7 */ /* 0x000e24000802017f */
[----:B------:R-:W-:-:S04]  /*20200*/  ISETP.NE.AND P2, PT, R27, 0x2, PT ;  /* 0x000000021b00780c */ /* 0x000fc80003f45270 */
[----:B------:R-:W-:Y:S01]  /*20210*/  SEL R3, RZ, 0x1, P2 ;  /* 0x00000001ff037807 */ /* 0x000fe20001000000 */
[----:B0-----:R-:W-:Y:S08]  /*20220*/  @!P1 BRA `(.L_x_785) ;  /* 0x00000048009c9947 */ /* 0x001ff00003800000 */
.L_x_956:
[----:B------:R-:W-:Y:S02]  /*20230*/  SEL R27, R27, RZ, P2 ;  /* 0x000000ff1b1b7207 */ /* 0x000fe40001000000 */
[----:B------:R-:W-:Y:S01]  /*20240*/  LOP3.LUT R2, R28, R3, RZ, 0x3c, !PT ;  /* 0x000000031c027212 */ /* 0x000fe200078e3cff */
[----:B------:R-:W-:Y:S06]  /*20250*/  @!P0 BRA `(.L_x_786) ;  /* 0x0000000000048947 */ /* 0x000fec0003800000 */
[----:B------:R-:W-:Y:S01]  /*20260*/  BPT.TRAP 0x1 ;  /* 0x000000040000795c */ /* 0x000fe20000300000 */
.L_x_786:
[----:B------:R-:W-:Y:S02]  /*20270*/  LEA R27, R27, R4, 0x3 ;  /* 0x000000041b1b7211 */ /* 0x000fe400078e18ff */
[----:B------:R-:W-:-:S04]  /*20280*/  SHF.L.U32 R2, R2, 0x1f, RZ ;  /* 0x0000001f02027819 */ /* 0x000fc800000006ff */
[----:B------:R-:W3:Y:S02]  /*20290*/  SYNCS.PHASECHK.TRANS64.TRYWAIT P1, [R27+URZ+0x2a840], R2 ;  /* 0x02a840021b0075a7 */ /* 0x000ee4000802017f */
[----:B---3--:R-:W-:Y:S05]  /*202a0*/  @!P1 BRA `(.L_x_787) ;  /* 0x0000004800909947 */ /* 0x008fea0003800000 */
.L_x_957:
[----:B------:R-:W-:Y:S05]  /*202b0*/  @!P0 BRA `(.L_x_788) ;  /* 0x0000000000048947 */ /* 0x000fea0003800000 */
[----:B------:R-:W-:Y:S01]  /*202c0*/  BPT.TRAP 0x1 ;  /* 0x000000040000795c */ /* 0x000fe20000300000 */
.L_x_788:
[----:B------:R-:W4:Y:S02]  /*202d0*/  SYNCS.PHASECHK.TRANS64.TRYWAIT P1, [R5+URZ+0x2a860], R0 ;  /* 0x02a86000050075a7 */ /* 0x000f24000802017f */
[----:B----4-:R-:W-:Y:S05]  /*202e0*/  @!P1 BRA `(.L_x_789) ;  /* 0x0000004800949947 */ /* 0x010fea0003800000 */
.L_x_958:
[----:B------:R-:W-:Y:S05]  /*202f0*/  @!P0 BRA `(.L_x_790) ;  /* 0x0000000000048947 */ /* 0x000fea0003800000 */
[----:B------:R-:W-:Y:S01]  /*20300*/  BPT.TRAP 0x1 ;  /* 0x000000040000795c */ /* 0x000fe20000300000 */
.L_x_790:
[----:B------:R0:W0:Y:S02]  /*20310*/  SYNCS.PHASECHK.TRANS64.TRYWAIT P0, [R27+URZ+0x2a860], R2 ;  /* 0x02a860021b0075a7 */ /* 0x000024000800017f */
[----:B0-----:R-:W-:Y:S05]  /*20320*/  @!P0 NANOSLEEP.SYNCS 0x989680 ;  /* 0x009896800000895d */ /* 0x001fea0003900000 */
[----:B------:R-:W0:Y:S02]  /*20330*/  @!P0 SYNCS.PHASECHK.TRANS64 P0, [R27+URZ+0x2a860], R2 ;  /* 0x02a860021b0085a7 */ /* 0x000e24000800007f */
[----:B0-----:R-:W-:Y:S05]  /*20340*/  @!P0 BRA `(.L_x_790) ;  /* 0xfffffffc00f08947 */ /* 0x001fea000383ffff */
.L_x_446:
[----:B------:R-:W-:Y:S05]  /*20350*/  BSYNC B9 ;  /* 0x0000000000097941 */ /* 0x000fea0003800000 */
.L_x_443:
[----:B------:R-:W-:Y:S05]  /*20360*/  EXIT ;  /* 0x000000000000794d */ /* 0x000fea0003800000 */
.L_x_466:
[----:B0-----:R0:W1:Y:S02]  /*20370*/  SYNCS.PHASECHK.TRANS64.TRYWAIT P5, [R85+URZ+0x2a890], R86 ;  /* 0x02a89056550075a7 */ /* 0x00106400080a017f */
[----:B-1----:R-:W-:Y:S05]  /*20380*/  @!P5 NANOSLEEP.SYNCS 0x989680 ;  /* 0x009896800000d95d */ /* 0x002fea0003900000 */
[----:B------:R-:W1:Y:S02]  /*20390*/  @!P5 SYNCS.PHASECHK.TRANS64 P5, [R85+URZ+0x2a890], R86 ;  /* 0x02a890565500d5a7 */ /* 0x000e6400080a007f */
[----:B-1----:R-:W-:Y:S05]  /*203a0*/  @!P5 BRA `(.L_x_466) ;  /* 0xfffffffc00f0d947 */ /* 0x002fea000383ffff */
[----:B------:R-:W-:Y:S05]  /*203b0*/  BRA `(.L_x_791) ;  /* 0xfffffe3800147947 */ /* 0x000fea000383ffff */
.L_x_467:
[----:B------:R-:W-:Y:S01]  /*203c0*/  BSSY B1, `(.L_x_792) ;  /* 0x0000008000017945 */ /* 0x000fe20003800000 */
[----:B------:R-:W-:Y:S01]  /*203d0*/  IMAD.MOV.U32 R13, RZ, RZ, R115 ;  /* 0x000000ffff0d7224 */ /* 0x000fe200078e0073 */
[----:B------:R-:W-:Y:S01]  /*203e0*/  MOV R11, 0x1c1f ;  /* 0x00001c1f000b7802 */ /* 0x000fe20000000f00 */
[----:B------:R-:W-:Y:S02]  /*203f0*/  IMAD.MOV.U32 R12, RZ, RZ, RZ ;  /* 0x000000ffff0c7224 */ /* 0x000fe400078e00ff */
[----:B------:R-:W-:-:S07]  /*20400*/  IMAD.MOV.U32 R15, RZ, RZ, -0x1 ;  /* 0xffffffffff0f7424 */ /* 0x000fce00078e00ff */
[----:B0-----:R-:W-:Y:S05]  /*20410*/  WARPSYNC.COLLECTIVE R15, `(.L_x_793) ;  /* 0x000000000f087348 */ /* 0x001fea0003c00000 */
[----:B------:R1:W2:Y:S02]  /*20420*/  SHFL.IDX P6, R14, R13, R12, R11 ;  /* 0x0000000c0d0e7389 */ /* 0x0002a400000c000b */
[----:B012---:R-:W-:Y:S01]  /*20430*/  ENDCOLLECTIVE ;  /* 0x000000000000791b */ /* 0x007fe20003800000 */
.L_x_793:
[----:B------:R-:W-:Y:S05]  /*20440*/  BSYNC B1 ;  /* 0x0000000000017941 */ /* 0x000fea0003800000 */
.L_x_792:
[----:B------:R-:W-:Y:S01]  /*20450*/  MOV R13, R118 ;  /* 0x00000076000d7202 */ /* 0x000fe20000000f00 */
[----:B------:R-:W-:Y:S01]  /*20460*/  IMAD.MOV.U32 R12, RZ, RZ, RZ ;  /* 0x000000ffff0c7224 */ /* 0x000fe200078e00ff */
[----:B------:R-:W-:Y:S01]  /*20470*/  MOV R15, 0xffffffff ;  /* 0xffffffff000f7802 */ /* 0x000fe20000000f00 */
[----:B------:R-:W-:Y:S02]  /*20480*/  IMAD.MOV.U32 R11, RZ, RZ, 0x1c1f ;  /* 0x00001c1fff0b7424 */ /* 0x000fe400078e00ff */
[----:B------:R-:W-:-:S07]  /*20490*/  IMAD.MOV.U32 R78, RZ, RZ, R14 ;  /* 0x000000ffff4e7224 */ /* 0x000fce00078e000e */
[----:B------:R-:W-:Y:S05]  /*204a0*/  WARPSYNC.COLLECTIVE R15, `(.L_x_794) ;  /* 0x000000000f087348 */ /* 0x000fea0003c00000 */
[----:B------:R0:W1:Y:S02]  /*204b0*/  SHFL.IDX P6, R14, R13, R12, R11 ;  /* 0x0000000c0d0e7389 */ /* 0x00006400000c000b */
[----:B01----:R-:W-:Y:S01]  /*204c0*/  ENDCOLLECTIVE ;  /* 0x000000000000791b */ /* 0x003fe20003800000 */
.L_x_794:
[----:B------:R-:W-:Y:S01]  /*204d0*/  IMAD.MOV.U32 R11, RZ, RZ, R14 ;  /* 0x000000ffff0b7224 */ /* 0x000fe200078e000e */
[----:B------:R-:W-:Y:S06]  /*204e0*/  BRA `(.L_x_795) ;  /* 0xfffffe3400dc7947 */ /* 0x000fec000383ffff */
.L_x_492:
[----:B------:R-:W-:Y:S01]  /*204f0*/  BSSY B1, `(.L_x_796) ;  /* 0x0000008000017945 */ /* 0x000fe20003800000 */
[----:B0---4-:R-:W-:Y:S01]  /*20500*/  IMAD.MOV.U32 R13, RZ, RZ, R115 ;  /* 0x000000ffff0d7224 */ /* 0x011fe200078e0073 */
[----:B------:R-:W-:Y:S01]  /*20510*/  MOV R12, 0x1 ;  /* 0x00000001000c7802 */ /* 0x000fe20000000f00 */
[----:B---3--:R-:W-:Y:S02]  /*20520*/  IMAD.MOV.U32 R11, RZ, RZ, 0x1c1f ;  /* 0x00001c1fff0b7424 */ /* 0x008fe400078e00ff */
[----:B------:R-:W-:-:S07]  /*20530*/  IMAD.MOV.U32 R15, RZ, RZ, -0x1 ;  /* 0xffffffffff0f7424 */ /* 0x000fce00078e00ff */
[----:B-12---:R-:W-:Y:S05]  /*20540*/  WARPSYNC.COLLECTIVE R15, `(.L_x_797) ;  /* 0x000000000f087348 */ /* 0x006fea0003c00000 */
[----:B------:R0:W3:Y:S02]  /*20550*/  SHFL.IDX P6, R14, R13, R12, R11 ;  /* 0x0000000c0d0e7389 */ /* 0x0000e400000c000b */
[----:B0123--:R-:W-:Y:S01]  /*20560*/  ENDCOLLECTIVE ;  /* 0x000000000000791b */ /* 0x00ffe20003800000 */
.L_x_797:
[----:B------:R-:W-:Y:S05]  /*20570*/  BSYNC B1 ;  /* 0x0000000000017941 */ /* 0x000fea0003800000 */
.L_x_796:
[----:B------:R-:W-:Y:S01]  /*20580*/  IMAD.MOV.U32 R13, RZ, RZ, R118 ;  /* 0x000000ffff0d7224 */ /* 0x000fe200078e0076 */
[----:B------:R-:W-:Y:S01]  /*20590*/  MOV R11, 0x1c1f ;  /* 0x00001c1f000b7802 */ /* 0x000fe20000000f00 */
[----:B------:R-:W-:Y:S01]  /*205a0*/  IMAD.MOV.U32 R12, RZ, RZ, 0x1 ;  /* 0x00000001ff0c7424 */ /* 0x000fe200078e00ff */
[----:B------:R-:W-:Y:S01]  /*205b0*/  MOV R115, R14 ;  /* 0x0000000e00737202 */ /* 0x000fe20000000f00 */
[----:B------:R-:W-:-:S07]  /*205c0*/  IMAD.MOV.U32 R15, RZ, RZ, -0x1 ;  /* 0xffffffffff0f7424 */ /* 0x000fce00078e00ff */
[----:B------:R-:W-:Y:S05]  /*205d0*/  WARPSYNC.COLLECTIVE R15, `(.L_x_798) ;  /* 0x000000000f087348 */ /* 0x000fea0003c00000 */
[----:B------:R0:W1:Y:S02]  /*205e0*/  SHFL.IDX P6, R14, R13, R12, R11 ;  /* 0x0000000c0d0e7389 */ /* 0x00006400000c000b */
[----:B01----:R-:W-:Y:S01]  /*205f0*/  ENDCOLLECTIVE ;  /* 0x000000000000791b */ /* 0x003fe20003800000 */
.L_x_798:
[----:B------:R-:W-:Y:S01]  /*20600*/  IMAD.MOV.U32 R118, RZ, RZ, R14 ;  /* 0x000000ffff767224 */ /* 0x000fe200078e000e */
[----:B------:R-:W-:Y:S06]  /*20610*/  BRA `(.L_x_799) ;  /* 0xfffffe4800e87947 */ /* 0x000fec000383ffff */
.L_x_522:
[----:B0-----:R0:W1:Y:S02]  /*20620*/  SYNCS.PHASECHK.TRANS64.TRYWAIT P5, [R85+URZ+0x2a890], R86 ;  /* 0x02a89056550075a7 */ /* 0x00106400080a017f */
[----:B-1----:R-:W-:Y:S05]  /*20630*/  @!P5 NANOSLEEP.SYNCS 0x989680 ;  /* 0x009896800000d95d */ /* 0x002fea0003900000 */
[----:B------:R-:W1:Y:S02]  /*20640*/  @!P5 SYNCS.PHASECHK.TRANS64 P5, [R85+URZ+0x2a890], R86 ;  /* 0x02a890565500d5a7 */ /* 0x000e6400080a007f */
[----:B-1----:R-:W-:Y:S05]  /*20650*/  @!P5 BRA `(.L_x_522) ;  /* 0xfffffffc00f0d947 */ /* 0x002fea000383ffff */
[----:B------:R-:W-:Y:S05]  /*20660*/  BRA `(.L_x_800) ;  /* 0xfffffe6c00087947 */ /* 0x000fea000383ffff */
.L_x_523:
        /* <DEDUP_REMOVED lines=8> */
.L_x_802:
[----:B------:R-:W-:Y:S05]  /*206f0*/  BSYNC B1 ;  /* 0x0000000000017941 */ /* 0x000fea0003800000 */
.L_x_801:
[----:B------:R-:W-:Y:S01]  /*20700*/  IMAD.MOV.U32 R13, RZ, RZ, R118 ;  /* 0x000000ffff0d7224 */ /* 0x000fe200078e0076 */
[----:B------:R-:W-:Y:S01]  /*20710*/  MOV R12, RZ ;  /* 0x000000ff000c7202 */ /* 0x000fe20000000f00 */
[----:B------:R-:W-:Y:S02]  /*20720*/  IMAD.MOV.U32 R11, RZ, RZ, 0x1c1f ;  /* 0x00001c1fff0b7424 */ /* 0x000fe400078e00ff */
[----:B------:R-:W-:Y:S02]  /*20730*/  IMAD.MOV.U32 R15, RZ, RZ, -0x1 ;  /* 0xffffffffff0f7424 */ /* 0x000fe400078e00ff */
[----:B------:R-:W-:-:S07]  /*20740*/  IMAD.MOV.U32 R117, RZ, RZ, R14 ;  /* 0x000000ffff757224 */ /* 0x000fce00078e000e */
[----:B------:R-:W-:Y:S05]  /*20750*/  WARPSYNC.COLLECTIVE R15, `(.L_x_803) ;  /* 0x000000000f087348 */ /* 0x000fea0003c00000 */
[----:B------:R0:W1:Y:S02]  /*20760*/  SHFL.IDX P6, R14, R13, R12, R11 ;  /* 0x0000000c0d0e7389 */ /* 0x00006400000c000b */
[----:B01----:R-:W-:Y:S01]  /*20770*/  ENDCOLLECTIVE ;  /* 0x000000000000791b */ /* 0x003fe20003800000 */
.L_x_803:
[----:B------:R-:W-:Y:S01]  /*20780*/  MOV R11, R14 ;  /* 0x0000000e000b7202 */ /* 0x000fe20000000f00 */
[----:B------:R-:W-:Y:S06]  /*20790*/  BRA `(.L_x_804) ;  /* 0xfffffe6800d87947 */ /* 0x000fec000383ffff */
.L_x_536:
[----:B------:R-:W-:Y:S01]  /*207a0*/  BSSY B1, `(.L_x_805) ;  /* 0x0000008000017945 */ /* 0x000fe20003800000 */
[----:B--234-:R-:W-:Y:S01]  /*207b0*/  IMAD.MOV.U32 R13, RZ, RZ, R115 ;  /* 0x000000ffff0d7224 */ /* 0x01cfe200078e0073 */
[----:B------:R-:W-:Y:S01]  /*207c0*/  MOV R11, 0x1c1f ;  /* 0x00001c1f000b7802 */ /* 0x000fe20000000f00 */
[----:B------:R-:W-:Y:S02]  /*207d0*/  IMAD.MOV.U32 R12, RZ, RZ, 0x1 ;  /* 0x00000001ff0c7424 */ /* 0x000fe400078e00ff */
[----:B------:R-:W-:-:S07]  /*207e0*/  IMAD.MOV.U32 R15, RZ, RZ, -0x1 ;  /* 0xffffffffff0f7424 */ /* 0x000fce00078e00ff */
[----:B01----:R-:W-:Y:S05]  /*207f0*/  WARPSYNC.COLLECTIVE R15, `(.L_x_806) ;  /* 0x000000000f087348 */ /* 0x003fea0003c00000 */
[----:B------:R2:W3:Y:S02]  /*20800*/  SHFL.IDX P6, R14, R13, R12, R11 ;  /* 0x0000000c0d0e7389 */ /* 0x0004e400000c000b */
[----:B0123--:R-:W-:Y:S01]  /*20810*/  ENDCOLLECTIVE ;  /* 0x000000000000791b */ /* 0x00ffe20003800000 */
.L_x_806:
[----:B------:R-:W-:Y:S05]  /*20820*/  BSYNC B1 ;  /* 0x0000000000017941 */ /* 0x000fea0003800000 */
.L_x_805:
[----:B------:R-:W-:Y:S01]  /*20830*/  MOV R13, R118 ;  /* 0x00000076000d7202 */ /* 0x000fe20000000f00 */
[----:B------:R-:W-:Y:S01]  /*20840*/  IMAD.MOV.U32 R12, RZ, RZ, 0x1 ;  /* 0x00000001ff0c7424 */ /* 0x000fe200078e00ff */
[----:B------:R-:W-:Y:S01]  /*20850*/  MOV R15, 0xffffffff ;  /* 0xffffffff000f7802 */ /* 0x000fe20000000f00 */
[----:B------:R-:W-:Y:S02]  /*20860*/  IMAD.MOV.U32 R11, RZ, RZ, 0x1c1f ;  /* 0x00001c1fff0b7424 */ /* 0x000fe400078e00ff */
[----:B------:R-:W-:-:S07]  /*20870*/  IMAD.MOV.U32 R115, RZ, RZ, R14 ;  /* 0x000000ffff737224 */ /* 0x000fce00078e000e */
[----:B------:R-:W-:Y:S05]  /*20880*/  WARPSYNC.COLLECTIVE R15, `(.L_x_807) ;  /* 0x000000000f087348 */ /* 0x000fea0003c00000 */
[----:B------:R0:W1:Y:S02]  /*20890*/  SHFL.IDX P6, R14, R13, R12, R11 ;  /* 0x0000000c0d0e7389 */ /* 0x00006400000c000b */
[----:B01----:R-:W-:Y:S01]  /*208a0*/  ENDCOLLECTIVE ;  /* 0x000000000000791b */ /* 0x003fe20003800000 */
.L_x_807:
[----:B------:R-:W-:Y:S01]  /*208b0*/  IMAD.MOV.U32 R118, RZ, RZ, R14 ;  /* 0x000000ffff767224 */ /* 0x000fe200078e000e */
[----:B------:R-:W-:Y:S06]  /*208c0*/  BRA `(.L_x_808) ;  /* 0xfffffe8000807947 */ /* 0x000fec000383ffff */
.L_x_549:
[----:B-1----:R1:W2:Y:S02]  /*208d0*/  SYNCS.PHASECHK.TRANS64.TRYWAIT P3, [R85+URZ+0x2a890], R86 ;  /* 0x02a89056550075a7 */ /* 0x0022a4000806017f */
[----:B--2---:R-:W-:Y:S05]  /*208e0*/  @!P3 NANOSLEEP.SYNCS 0x989680 ;  /* 0x009896800000b95d */ /* 0x004fea0003900000 */
[----:B------:R-:W2:Y:S02]  /*208f0*/  @!P3 SYNCS.PHASECHK.TRANS64 P3, [R85+URZ+0x2a890], R86 ;  /* 0x02a890565500b5a7 */ /* 0x000ea4000806007f */
[----:B--2---:R-:W-:Y:S05]  /*20900*/  @!P3 BRA `(.L_x_549) ;  /* 0xfffffffc00f0b947 */ /* 0x004fea000383ffff */
[----:B------:R-:W-:Y:S05]  /*20910*/  BRA `(.L_x_809) ;  /* 0xfffffe9800407947 */ /* 0x000fea000383ffff */
.L_x_550:
[----:B------:R-:W-:Y:S01]  /*20920*/  BSSY B1, `(.L_x_810) ;  /* 0x0000008000017945 */ /* 0x000fe20003800000 */
[----:B------:R-:W-:Y:S01]  /*20930*/  IMAD.MOV.U32 R13, RZ, RZ, R37 ;  /* 0x000000ffff0d7224 */ /* 0x000fe200078e0025 */
[----:B------:R-:W-:Y:S01]  /*20940*/  MOV R12, RZ ;  /* 0x000000ff000c7202 */ /* 0x000fe20000000f00 */
[----:B------:R-:W-:Y:S02]  /*20950*/  IMAD.MOV.U32 R11, RZ, RZ, 0x1c1f ;  /* 0x00001c1fff0b7424 */ /* 0x000fe400078e00ff */
[----:B------:R-:W-:-:S07]  /*20960*/  IMAD.MOV.U32 R15, RZ, RZ, -0x1 ;  /* 0xffffffffff0f7424 */ /* 0x000fce00078e00ff */
[----:B-1----:R-:W-:Y:S05]  /*20970*/  WARPSYNC.COLLECTIVE R15, `(.L_x_811) ;  /* 0x000000000f087348 */ /* 0x002fea0003c00000 */
[----:B------:R0:W2:Y:S02]  /*20980*/  SHFL.IDX P6, R14, R13, R12, R11 ;  /* 0x0000000c0d0e7389 */ /* 0x0000a400000c000b */
[----:B012---:R-:W-:Y:S01]  /*20990*/  ENDCOLLECTIVE ;  /* 0x000000000000791b */ /* 0x007fe20003800000 */
.L_x_811:
[----:B------:R-:W-:Y:S05]  /*209a0*/  BSYNC B1 ;  /* 0x0000000000017941 */ /* 0x000fea0003800000 */
.L_x_810:
[----:B------:R-:W-:Y:S01]  /*209b0*/  IMAD.MOV.U32 R13, RZ, RZ, R36 ;  /* 0x000000ffff0d7224 */ /* 0x000fe200078e0024 */
[----:B------:R-:W-:Y:S01]  /*209c0*/  MOV R11, 0x1c1f ;  /* 0x00001c1f000b7802 */ /* 0x000fe20000000f00 */
[----:B------:R-:W-:Y:S01]  /*209d0*/  IMAD.MOV.U32 R12, RZ, RZ, RZ ;  /* 0x000000ffff0c7224 */ /* 0x000fe200078e00ff */
[----:B------:R-:W-:Y:S01]  /*209e0*/  MOV R40, R14 ;  /* 0x0000000e00287202 */ /* 0x000fe20000000f00 */
[----:B------:R-:W-:-:S07]  /*209f0*/  IMAD.MOV.U32 R15, RZ, RZ, -0x1 ;  /* 0xffffffffff0f7424 */ /* 0x000fce00078e00ff */
[----:B------:R-:W-:Y:S05]  /*20a00*/  WARPSYNC.COLLECTIVE R15, `(.L_x_812) ;  /* 0x000000000f087348 */ /* 0x000fea0003c00000 */
[----:B------:R0:W1:Y:S02]  /*20a10*/  SHFL.IDX P6, R14, R13, R12, R11 ;  /* 0x0000000c0d0e7389 */ /* 0x00006400000c000b */
[----:B01----:R-:W-:Y:S01]  /*20a20*/  ENDCOLLECTIVE ;  /* 0x000000000000791b */ /* 0x003fe20003800000 */
.L_x_812:
[----:B------:R-:W-:Y:S01]  /*20a30*/  IMAD.MOV.U32 R39, RZ, RZ, R14 ;  /* 0x000000ffff277224 */ /* 0x000fe200078e000e */
[----:B------:R-:W-:Y:S06]  /*20a40*/  BRA `(.L_x_813) ;  /* 0xfffffe98005c7947 */ /* 0x000fec000383ffff */
.L_x_553:
[----:B------:R-:W-:Y:S01]  /*20a50*/  BSSY B1, `(.L_x_814) ;  /* 0x0000008000017945 */ /* 0x000fe20003800000 */
[----:B----4-:R-:W-:Y:S01]  /*20a60*/  MOV R13, R37 ;  /* 0x00000025000d7202 */ /* 0x010fe20000000f00 */
[----:B------:R-:W-:Y:S01]  /*20a70*/  IMAD.MOV.U32 R12, RZ, RZ, 0x1 ;  /* 0x00000001ff0c7424 */ /* 0x000fe200078e00ff */
[----:B------:R-:W-:Y:S01]  /*20a80*/  MOV R15, 0xffffffff ;  /* 0xffffffff000f7802 */ /* 0x000fe20000000f00 */
[----:B------:R-:W-:-:S07]  /*20a90*/  IMAD.MOV.U32 R11, RZ, RZ, 0x1c1f ;  /* 0x00001c1fff0b7424 */ /* 0x000fce00078e00ff */
[----:B0123--:R-:W-:Y:S05]  /*20aa0*/  WARPSYNC.COLLECTIVE R15, `(.L_x_815) ;  /* 0x000000000f087348 */ /* 0x00ffea0003c00000 */
[----:B------:R4:W0:Y:S02]  /*20ab0*/  SHFL.IDX P6, R14, R13, R12, R11 ;  /* 0x0000000c0d0e7389 */ /* 0x00082400000c000b */
[----:B01234-:R-:W-:Y:S01]  /*20ac0*/  ENDCOLLECTIVE ;  /* 0x000000000000791b */ /* 0x01ffe20003800000 */
.L_x_815:
[----:B------:R-:W-:Y:S05]  /*20ad0*/  BSYNC B1 ;  /* 0x0000000000017941 */ /* 0x000fea0003800000 */
.L_x_814:
[----:B------:R-:W-:Y:S01]  /*20ae0*/  IMAD.MOV.U32 R13, RZ, RZ, R36 ;  /* 0x000000ffff0d7224 */ /* 0x000fe200078e0024 */
[----:B------:R-:W-:Y:S01]  /*20af0*/  MOV R12, 0x1 ;  /* 0x00000001000c7802 */ /* 0x000fe20000000f00 */
[----:B------:R-:W-:Y:S02]  /*20b00*/  IMAD.MOV.U32 R11, RZ, RZ, 0x1c1f ;  /* 0x00001c1fff0b7424 */ /* 0x000fe400078e00ff */
[----:B------:R-:W-:Y:S02]  /*20b10*/  IMAD.MOV.U32 R15, RZ, RZ, -0x1 ;  /* 0xffffffffff0f7424 */ /* 0x000fe400078e00ff */
[----:B------:R-:W-:-:S07]  /*20b20*/  IMAD.MOV.U32 R40, RZ, RZ, R14 ;  /* 0x000000ffff287224 */ /* 0x000fce00078e000e */
[----:B------:R-:W-:Y:S05]  /*20b30*/  WARPSYNC.COLLECTIVE R15, `(.L_x_816) ;  /* 0x000000000f087348 */ /* 0x000fea0003c00000 */
[----:B------:R0:W1:Y:S02]  /*20b40*/  SHFL.IDX P6, R14, R13, R12, R11 ;  /* 0x0000000c0d0e7389 */ /* 0x00006400000c000b */
[----:B01----:R-:W-:Y:S01]  /*20b50*/  ENDCOLLECTIVE ;  /* 0x000000000000791b */ /* 0x003fe20003800000 */
.L_x_816:
[----:B------:R-:W-:Y:S01]  /*20b60*/  MOV R39, R14 ;  /* 0x0000000e00277202 */ /* 0x000fe20000000f00 */
[----:B------:R-:W-:Y:S06]  /*20b70*/  BRA `(.L_x_817) ;  /* 0xfffffe9800b87947 */ /* 0x000fec000383ffff */
.L_x_557:
[----:B------:R0:W0:Y:S02]  /*20b80*/  SYNCS.PHASECHK.TRANS64.TRYWAIT P2, [R85+URZ+0x2a8b0], R86 ;  /* 0x02a8b056550075a7 */ /* 0x000024000804017f */
[----:B0-----:R-:W-:Y:S05]  /*20b90*/  @!P2 NANOSLEEP.SYNCS 0x989680 ;  /* 0x009896800000a95d */ /* 0x001fea0003900000 */
[----:B------:R-:W0:Y:S02]  /*20ba0*/  @!P2 SYNCS.PHASECHK.TRANS64 P2, [R85+URZ+0x2a8b0], R86 ;  /* 0x02a8b0565500a5a7 */ /* 0x000e24000804007f */
[----:B0-----:R-:W-:Y:S05]  /*20bb0*/  @!P2 BRA `(.L_x_557) ;  /* 0xfffffffc00f0a947 */ /* 0x001fea000383ffff */
[----:B------:R-:W-:Y:S05]  /*20bc0*/  BRA `(.L_x_818) ;  /* 0xfffffe9c00907947 */ /* 0x000fea000383ffff */
.L_x_577:
[----:B------:R-:W-:Y:S01]  /*20bd0*/  BSSY B1, `(.L_x_819) ;  /* 0x0000008000017945 */ /* 0x000fe20003800000 */
[----:B------:R-:W-:Y:S01]  /*20be0*/  IMAD.MOV.U32 R13, RZ, RZ, R24 ;  /* 0x000000ffff0d7224 */ /* 0x000fe200078e0018 */
[----:B------:R-:W-:Y:S01]  /*20bf0*/  MOV R11, 0x1c1f ;  /* 0x00001c1f000b7802 */ /* 0x000fe20000000f00 */
[----:B------:R-:W-:Y:S02]  /*20c00*/  IMAD.MOV.U32 R12, RZ, RZ, RZ ;  /* 0x000000ffff0c7224 */ /* 0x000fe400078e00ff */
[----:B------:R-:W-:-:S07]  /*20c10*/  IMAD.MOV.U32 R15, RZ, RZ, -0x1 ;  /* 0xffffffffff0f7424 */ /* 0x000fce00078e00ff */
[----:B---3--:R-:W-:Y:S05]  /*20c20*/  WARPSYNC.COLLECTIVE R15, `(.L_x_820) ;  /* 0x000000000f087348 */ /* 0x008fea0003c00000 */
[----:B------:R0:W1:Y:S02]  /*20c30*/  SHFL.IDX P6, R14, R13, R12, R11 ;  /* 0x0000000c0d0e7389 */ /* 0x00006400000c000b */
[----:B01-3--:R-:W-:Y:S01]  /*20c40*/  ENDCOLLECTIVE ;  /* 0x000000000000791b */ /* 0x00bfe20003800000 */
.L_x_820:
[----:B------:R-:W-:Y:S05]  /*20c50*/  BSYNC B1 ;  /* 0x0000000000017941 */ /* 0x000fea0003800000 */
.L_x_819:
        /* <DEDUP_REMOVED lines=8> */
.L_x_821:
[----:B------:R-:W-:Y:S02]  /*20ce0*/  IMAD.MOV.U32 R13, RZ, RZ, R41 ;  /* 0x000000ffff0d7224 */ /* 0x000fe400078e0029 */
[----:B------:R-:W-:-:S07]  /*20cf0*/  IMAD.MOV.U32 R38, RZ, RZ, R14 ;  /* 0x000000ffff267224 */ /* 0x000fce00078e000e */
[----:B------:R-:W-:Y:S05]  /*20d00*/  WARPSYNC.COLLECTIVE R15, `(.L_x_822) ;  /* 0x000000000f087348 */ /* 0x000fea0003c00000 */
[----:B------:R0:W1:Y:S02]  /*20d10*/  SHFL.IDX P6, R14, R13, R12, R11 ;  /* 0x0000000c0d0e7389 */ /* 0x00006400000c000b */
[----:B01----:R-:W-:Y:S01]  /*20d20*/  ENDCOLLECTIVE ;  /* 0x000000000000791b */ /* 0x003fe20003800000 */
.L_x_822:
[----:B------:R-:W-:Y:S01]  /*20d30*/  IMAD.MOV.U32 R13, RZ, RZ, R40 ;  /* 0x000000ffff0d7224 */ /* 0x000fe200078e0028 */
[----:B------:R-:W-:-:S07]  /*20d40*/  MOV R41, R14 ;  /* 0x0000000e00297202 */ /* 0x000fce0000000f00 */
[----:B------:R-:W-:Y:S05]  /*20d50*/  WARPSYNC.COLLECTIVE R15, `(.L_x_823) ;  /* 0x000000000f087348 */ /* 0x000fea0003c00000 */
[----:B------:R0:W1:Y:S02]  /*20d60*/  SHFL.IDX P6, R14, R13, R12, R11 ;  /* 0x0000000c0d0e7389 */ /* 0x00006400000c000b */
[----:B01----:R-:W-:Y:S01]  /*20d70*/  ENDCOLLECTIVE ;  /* 0x000000000000791b */ /* 0x003fe20003800000 */
.L_x_823:
[----:B------:R-:W-:Y:S01]  /*20d80*/  IMAD.MOV.U32 R40, RZ, RZ, R14 ;  /* 0x000000ffff287224 */ /* 0x000fe200078e000e */
[----:B------:R-:W-:Y:S06]  /*20d90*/  BRA `(.L_x_824) ;  /* 0xfffffeac00387947 */ /* 0x000fec000383ffff */
.L_x_581:
[----:B0-----:R0:W1:Y:S02]  /*20da0*/  SYNCS.PHASECHK.TRANS64.TRYWAIT P0, [R2+URZ+0x2a800], R5 ;  /* 0x02a80005020075a7 */ /* 0x001064000800017f */
[----:B-1----:R-:W-:Y:S05]  /*20db0*/  @!P0 NANOSLEEP.SYNCS 0x989680 ;  /* 0x009896800000895d */ /* 0x002fea0003900000 */
[----:B------:R-:W1:Y:S02]  /*20dc0*/  @!P0 SYNCS.PHASECHK.TRANS64 P0, [R2+URZ+0x2a800], R5 ;  /* 0x02a80005020085a7 */ /* 0x000e64000800007f */
[----:B-1----:R-:W-:Y:S05]  /*20dd0*/  @!P0 BRA `(.L_x_581) ;  /* 0xfffffffc00f08947 */ /* 0x002fea000383ffff */
[----:B------:R-:W-:Y:S05]  /*20de0*/  BRA `(.L_x_825) ;  /* 0xfffffeb400bc7947 */ /* 0x000fea000383ffff */
.L_x_605:
[----:B------:R-:W-:Y:S01]  /*20df0*/  BSSY B1, `(.L_x_826) ;  /* 0x0000008000017945 */ /* 0x000fe20003800000 */
[----:B------:R-:W-:Y:S01]  /*20e00*/  MOV R13, R24 ;  /* 0x00000018000d7202 */ /* 0x000fe20000000f00 */
[----:B------:R-:W-:Y:S01]  /*20e10*/  IMAD.MOV.U32 R12, RZ, RZ, RZ ;  /* 0x000000ffff0c7224 */ /* 0x000fe200078e00ff */
[----:B------:R-:W-:Y:S01]  /*20e20*/  MOV R15, 0xffffffff ;  /* 0xffffffff000f7802 */ /* 0x000fe20000000f00 */
[----:B------:R-:W-:-:S07]  /*20e30*/  IMAD.MOV.U32 R11, RZ, RZ, 0x1c1f ;  /* 0x00001c1fff0b7424 */ /* 0x000fce00078e00ff */
[----:B---3--:R-:W-:Y:S05]  /*20e40*/  WARPSYNC.COLLECTIVE R15, `(.L_x_827) ;  /* 0x000000000f087348 */ /* 0x008fea0003c00000 */
[----:B------:R0:W1:Y:S02]  /*20e50*/  SHFL.IDX P6, R14, R13, R12, R11 ;  /* 0x0000000c0d0e7389 */ /* 0x00006400000c000b */
[----:B01-3--:R-:W-:Y:S01]  /*20e60*/  ENDCOLLECTIVE ;  /* 0x000000000000791b */ /* 0x00bfe20003800000 */
.L_x_827:
[----:B------:R-:W-:Y:S05]  /*20e70*/  BSYNC B1 ;  /* 0x0000000000017941 */ /* 0x000fea0003800000 */
.L_x_826:
        /* <DEDUP_REMOVED lines=8> */
.L_x_828:
[----:B------:R-:W-:Y:S01]  /*20f00*/  IMAD.MOV.U32 R13, RZ, RZ, R41 ;  /* 0x000000ffff0d7224 */ /* 0x000fe200078e0029 */
[----:B------:R-:W-:-:S07]  /*20f10*/  MOV R0, R14 ;  /* 0x0000000e00007202 */ /* 0x000fce0000000f00 */
[----:B------:R-:W-:Y:S05]  /*20f20*/  WARPSYNC.COLLECTIVE R15, `(.L_x_829) ;  /* 0x000000000f087348 */ /* 0x000fea0003c00000 */
[----:B------:R0:W1:Y:S02]  /*20f30*/  SHFL.IDX P6, R14, R13, R12, R11 ;  /* 0x0000000c0d0e7389 */ /* 0x00006400000c000b */
[----:B01----:R-:W-:Y:S01]  /*20f40*/  ENDCOLLECTIVE ;  /* 0x000000000000791b */ /* 0x003fe20003800000 */
.L_x_829:
[----:B------:R-:W-:Y:S01]  /*20f50*/  MOV R13, R40 ;  /* 0x00000028000d7202 */ /* 0x000fe20000000f00 */
[----:B------:R-:W-:-:S07]  /*20f60*/  IMAD.MOV.U32 R37, RZ, RZ, R14 ;  /* 0x000000ffff257224 */ /* 0x000fce00078e000e */
[----:B------:R-:W-:Y:S05]  /*20f70*/  WARPSYNC.COLLECTIVE R15, `(.L_x_830) ;  /* 0x000000000f087348 */ /* 0x000fea0003c00000 */
[----:B------:R0:W1:Y:S02]  /*20f80*/  SHFL.IDX P6, R14, R13, R12, R11 ;  /* 0x0000000c0d0e7389 */ /* 0x00006400000c000b */
[----:B01----:R-:W-:Y:S01]  /*20f90*/  ENDCOLLECTIVE ;  /* 0x000000000000791b */ /* 0x003fe20003800000 */
.L_x_830:
[----:B------:R-:W-:Y:S01]  /*20fa0*/  IMAD.MOV.U32 R40, RZ, RZ, R14 ;  /* 0x000000ffff287224 */ /* 0x000fe200078e000e */
[----:B------:R-:W-:Y:S06]  /*20fb0*/  BRA `(.L_x_831) ;  /* 0xfffffed4005c7947 */ /* 0x000fec000383ffff */
.L_x_609:
[----:B0-----:R0:W1:Y:S02]  /*20fc0*/  SYNCS.PHASECHK.TRANS64.TRYWAIT P0, [R2+URZ+0x2a800], R5 ;  /* 0x02a80005020075a7 */ /* 0x001064000800017f */
[----:B-1----:R-:W-:Y:S05]  /*20fd0*/  @!P0 NANOSLEEP.SYNCS 0x989680 ;  /* 0x009896800000895d */ /* 0x002fea0003900000 */
[----:B------:R-:W1:Y:S02]  /*20fe0*/  @!P0 SYNCS.PHASECHK.TRANS64 P0, [R2+URZ+0x2a800], R5 ;  /* 0x02a80005020085a7 */ /* 0x000e64000800007f */
[----:B-1----:R-:W-:Y:S05]  /*20ff0*/  @!P0 BRA `(.L_x_609) ;  /* 0xfffffffc00f08947 */ /* 0x002fea000383ffff */
[----:B------:R-:W-:Y:S05]  /*21000*/  BRA `(.L_x_832) ;  /* 0xfffffedc00747947 */ /* 0x000fea000383ffff */
.L_x_623:
[----:B-1----:R1:W2:Y:S02]  /*21010*/  SYNCS.PHASECHK.TRANS64.TRYWAIT P1, [R9+URZ+0x2a830], R0 ;  /* 0x02a83000090075a7 */ /* 0x0022a4000802017f */
[----:B--2---:R-:W-:Y:S05]  /*21020*/  @!P1 NANOSLEEP.SYNCS 0x989680 ;  /* 0x009896800000995d */ /* 0x004fea0003900000 */
[----:B------:R-:W2:Y:S02]  /*21030*/  @!P1 SYNCS.PHASECHK.TRANS64 P1, [R9+URZ+0x2a830], R0 ;  /* 0x02a83000090095a7 */ /* 0x000ea4000802007f */
[----:B--2---:R-:W-:Y:S05]  /*21040*/  @!P1 BRA `(.L_x_623) ;  /* 0xfffffffc00f09947 */ /* 0x004fea000383ffff */
[----:B------:R-:W-:Y:S05]  /*21050*/  BRA `(.L_x_622) ;  /* 0xffffff0000787947 */ /* 0x000fea000383ffff */
.L_x_631:
[----:B-1----:R1:W2:Y:S02]  /*21060*/  SYNCS.PHASECHK.TRANS64.TRYWAIT P1, [R15+URZ+0x2a830], R0 ;  /* 0x02a830000f0075a7 */ /* 0x0022a4000802017f */
[----:B--2---:R-:W-:Y:S05]  /*21070*/  @!P1 NANOSLEEP.SYNCS 0x989680 ;  /* 0x009896800000995d */ /* 0x004fea0003900000 */
[----:B------:R-:W2:Y:S02]  /*21080*/  @!P1 SYNCS.PHASECHK.TRANS64 P1, [R15+URZ+0x2a830], R0 ;  /* 0x02a830000f0095a7 */ /* 0x000ea4000802007f */
[----:B--2---:R-:W-:Y:S05]  /*21090*/  @!P1 BRA `(.L_x_631) ;  /* 0xfffffffc00f09947 */ /* 0x004fea000383ffff */
[----:B------:R-:W-:Y:S05]  /*210a0*/  BRA `(.L_x_630) ;  /* 0xffffff24006c7947 */ /* 0x000fea000383ffff */
.L_x_636:
[----:B-1----:R1:W2:Y:S02]  /*210b0*/  SYNCS.PHASECHK.TRANS64.TRYWAIT P1, [R20+URZ+0x2a850], R0 ;  /* 0x02a85000140075a7 */ /* 0x0022a4000802017f */
[----:B--2---:R-:W-:Y:S05]  /*210c0*/  @!P1 NANOSLEEP.SYNCS 0x989680 ;  /* 0x009896800000995d */ /* 0x004fea0003900000 */
[----:B------:R-:W2:Y:S02]  /*210d0*/  @!P1 SYNCS.PHASECHK.TRANS64 P1, [R20+URZ+0x2a850], R0 ;  /* 0x02a85000140095a7 */ /* 0x000ea4000802007f */
[----:B--2---:R-:W-:Y:S05]  /*210e0*/  @!P1 BRA `(.L_x_636) ;  /* 0xfffffffc00f09947 */ /* 0x004fea000383ffff */
[----:B------:R-:W-:Y:S05]  /*210f0*/  BRA `(.L_x_635) ;  /* 0xffffff3000987947 */ /* 0x000fea000383ffff */
.L_x_644:
[----:B-1----:R1:W2:Y:S02]  /*21100*/  SYNCS.PHASECHK.TRANS64.TRYWAIT P1, [R4+URZ+0x2a850], R9 ;  /* 0x02a85009040075a7 */ /* 0x0022a4000802017f */
[----:B--2---:R-:W-:Y:S05]  /*21110*/  @!P1 NANOSLEEP.SYNCS 0x989680 ;  /* 0x009896800000995d */ /* 0x004fea0003900000 */
[----:B------:R-:W2:Y:S02]  /*21120*/  @!P1 SYNCS.PHASECHK.TRANS64 P1, [R4+URZ+0x2a850], R9 ;  /* 0x02a85009040095a7 */ /* 0x000ea4000802007f */
[----:B--2---:R-:W-:Y:S05]  /*21130*/  @!P1 BRA `(.L_x_644) ;  /* 0xfffffffc00f09947 */ /* 0x004fea000383ffff */
[----:B------:R-:W-:Y:S05]  /*21140*/  BRA `(.L_x_643) ;  /* 0xffffff4800707947 */ /* 0x000fea000383ffff */
.L_x_684:
[----:B------:R-:W0:Y:S01]  /*21150*/  S2R R9, SR_TID.X ;  /* 0x0000000000097919 */ /* 0x000e220000002100 */
[----:B------:R-:W-:Y:S01]  /*21160*/  BSSY B1, `(.L_x_833) ;  /* 0x000000a000017945 */ /* 0x000fe20003800000 */
[----:B------:R-:W-:Y:S01]  /*21170*/  MOV R12, RZ ;  /* 0x000000ff000c7202 */ /* 0x000fe20000000f00 */
[----:B------:R-:W-:Y:S02]  /*21180*/  IMAD.MOV.U32 R11, RZ, RZ, 0x1f ;  /* 0x0000001fff0b7424 */ /* 0x000fe400078e00ff */
[----:B------:R-:W-:Y:S01]  /*21190*/  IMAD.MOV.U32 R15, RZ, RZ, -0x1 ;  /* 0xffffffffff0f7424 */ /* 0x000fe200078e00ff */
[----:B0-----:R-:W-:-:S04]  /*211a0*/  SHF.R.U32.HI R9, RZ, 0x5, R9 ;  /* 0x00000005ff097819 */ /* 0x001fc80000011609 */
[----:B------:R-:W-:-:S05]  /*211b0*/  LOP3.LUT R9, R9, 0x3, RZ, 0xc0, !PT ;  /* 0x0000000309097812 */ /* 0x000fca00078ec0ff */
[----:B------:R-:W-:-:S07]  /*211c0*/  IMAD.MOV.U32 R13, RZ, RZ, R9 ;  /* 0x000000ffff0d7224 */ /* 0x000fce00078e0009 */
[----:B------:R-:W-:Y:S05]  /*211d0*/  WARPSYNC.COLLECTIVE R15, `(.L_x_834) ;  /* 0x000000000f087348 */ /* 0x000fea0003c00000 */
[----:B------:R0:W1:Y:S02]  /*211e0*/  SHFL.IDX P6, R14, R13, R12, R11 ;  /* 0x0000000c0d0e7389 */ /* 0x00006400000c000b */
[----:B01----:R-:W-:Y:S01]  /*211f0*/  ENDCOLLECTIVE ;  /* 0x000000000000791b */ /* 0x003fe20003800000 */
.L_x_834:
[----:B------:R-:W-:Y:S05]  /*21200*/  BSYNC B1 ;  /* 0x0000000000017941 */ /* 0x000fea0003800000 */
.L_x_833:
[----:B------:R-:W-:Y:S05]  /*21210*/  BRA `(.L_x_835) ;  /* 0xffffff9400b07947 */ /* 0x000fea000383ffff */
.L_x_686:
[----:B------:R-:W-:Y:S01]  /*21220*/  BSSY B1, `(.L_x_836) ;  /* 0x0000006000017945 */ /* 0x000fe20003800000 */
[----:B------:R-:W-:-:S07]  /*21230*/  MOV R15, 0xffffffff ;  /* 0xffffffff000f7802 */ /* 0x000fce0000000f00 */
[----:B0-----:R-:W-:Y:S05]  /*21240*/  WARPSYNC.COLLECTIVE R15, `(.L_x_837) ;  /* 0x000000000f0c7348 */ /* 0x001fea0003c00000 */
[----:B------:R-:W-:Y:S02]  /*21250*/  ELECT P6, UR62, PT ;  /* 0x00000000003e782f */ /* 0x000fe400038c0000 */
[----:B------:R-:W-:Y:S01]  /*21260*/  MOV R14, UR62 ;  /* 0x0000003e000e7c02 */ /* 0x000fe20008000f00 */
[----:B0-----:R-:W-:Y:S10]  /*21270*/  ENDCOLLECTIVE ;  /* 0x000000000000791b */ /* 0x001ff40003800000 */
.L_x_837:
[----:B------:R-:W-:Y:S05]  /*21280*/  BSYNC B1 ;  /* 0x0000000000017941 */ /* 0x000fea0003800000 */
.L_x_836:
[----:B------:R-:W-:Y:S05]  /*21290*/  BRA `(.L_x_685) ;  /* 0xffffff9400a87947 */ /* 0x000fea000383ffff */
.L_x_688:
[----:B0-----:R0:W1:Y:S02]  /*212a0*/  SYNCS.PHASECHK.TRANS64.TRYWAIT P0, [R22+URZ+0x2a820], R7 ;  /* 0x02a82007160075a7 */ /* 0x001064000800017f */
[----:B-1----:R-:W-:Y:S05]  /*212b0*/  @!P0 NANOSLEEP.SYNCS 0x989680 ;  /* 0x009896800000895d */ /* 0x002fea0003900000 */
[----:B------:R-:W1:Y:S02]  /*212c0*/  @!P0 SYNCS.PHASECHK.TRANS64 P0, [R22+URZ+0x2a820], R7 ;  /* 0x02a82007160085a7 */ /* 0x000e64000800007f */
[----:B-1----:R-:W-:Y:S05]  /*212d0*/  @!P0 BRA `(.L_x_688) ;  /* 0xfffffffc00f08947 */ /* 0x002fea000383ffff */
[----:B------:R-:W-:Y:S05]  /*212e0*/  BRA `(.L_x_838) ;  /* 0xffffff9400b87947 */ /* 0x000fea000383ffff */
.L_x_692:
[----:B-1----:R1:W2:Y:S02]  /*212f0*/  SYNCS.PHASECHK.TRANS64.TRYWAIT P0, [R11+URZ+0x2a8a0], R10 ;  /* 0x02a8a00a0b0075a7 */ /* 0x0022a4000800017f */
[----:B--2---:R-:W-:Y:S05]  /*21300*/  @!P0 NANOSLEEP.SYNCS 0x989680 ;  /* 0x009896800000895d */ /* 0x004fea0003900000 */
[----:B------:R-:W2:Y:S02]  /*21310*/  @!P0 SYNCS.PHASECHK.TRANS64 P0, [R11+URZ+0x2a8a0], R10 ;  /* 0x02a8a00a0b0085a7 */ /* 0x000ea4000800007f */
[----:B--2---:R-:W-:Y:S05]  /*21320*/  @!P0 BRA `(.L_x_692) ;  /* 0xfffffffc00f08947 */ /* 0x004fea000383ffff */
[----:B------:R-:W-:Y:S05]  /*21330*/  BRA `(.L_x_839) ;  /* 0xffffff9400d07947 */ /* 0x000fea000383ffff */
.L_x_699:
[----:B0-----:R0:W2:Y:S02]  /*21340*/  SYNCS.PHASECHK.TRANS64.TRYWAIT P0, [R11+URZ+0x2a8c0], R10 ;  /* 0x02a8c00a0b0075a7 */ /* 0x0010a4000800017f */
[----:B--2---:R-:W-:Y:S05]  /*21350*/  @!P0 NANOSLEEP.SYNCS 0x989680 ;  /* 0x009896800000895d */ /* 0x004fea0003900000 */
[----:B------:R-:W2:Y:S02]  /*21360*/  @!P0 SYNCS.PHASECHK.TRANS64 P0, [R11+URZ+0x2a8c0], R10 ;  /* 0x02a8c00a0b0085a7 */ /* 0x000ea4000800007f */
[----:B--2---:R-:W-:Y:S05]  /*21370*/  @!P0 BRA `(.L_x_699) ;  /* 0xfffffffc00f08947 */ /* 0x004fea000383ffff */
[----:B------:R-:W-:Y:S05]  /*21380*/  BRA `(.L_x_840) ;  /* 0xffffff9800c87947 */ /* 0x000fea000383ffff */
.L_x_707:
[----:B-1----:R1:W2:Y:S02]  /*21390*/  SYNCS.PHASECHK.TRANS64.TRYWAIT P2, [R10+URZ+0x2a8a0], R9 ;  /* 0x02a8a0090a0075a7 */ /* 0x0022a4000804017f */
[----:B--2---:R-:W-:Y:S05]  /*213a0*/  @!P2 NANOSLEEP.SYNCS 0x989680 ;  /* 0x009896800000a95d */ /* 0x004fea0003900000 */
[----:B------:R-:W2:Y:S02]  /*213b0*/  @!P2 SYNCS.PHASECHK.TRANS64 P2, [R10+URZ+0x2a8a0], R9 ;  /* 0x02a8a0090a00a5a7 */ /* 0x000ea4000804007f */
[----:B--2---:R-:W-:Y:S05]  /*213c0*/  @!P2 BRA `(.L_x_707) ;  /* 0xfffffffc00f0a947 */ /* 0x004fea000383ffff */
[----:B------:R-:W-:Y:S05]  /*213d0*/  BRA `(.L_x_841) ;  /* 0xffffff9c00c47947 */ /* 0x000fea000383ffff */
.L_x_714:
[----:B0-----:R0:W2:Y:S02]  /*213e0*/  SYNCS.PHASECHK.TRANS64.TRYWAIT P2, [R10+URZ+0x2a8c0], R9 ;  /* 0x02a8c0090a0075a7 */ /* 0x0010a4000804017f */
[----:B--2---:R-:W-:Y:S05]  /*213f0*/  @!P2 NANOSLEEP.SYNCS 0x989680 ;  /* 0x009896800000a95d */ /* 0x004fea0003900000 */
[----:B------:R-:W2:Y:S02]  /*21400*/  @!P2 SYNCS.PHASECHK.TRANS64 P2, [R10+URZ+0x2a8c0], R9 ;  /* 0x02a8c0090a00a5a7 */ /* 0x000ea4000804007f */
[----:B--2---:R-:W-:Y:S05]  /*21410*/  @!P2 BRA `(.L_x_714) ;  /* 0xfffffffc00f0a947 */ /* 0x004fea000383ffff */
[----:B------:R-:W-:Y:S05]  /*21420*/  BRA `(.L_x_842) ;  /* 0xffffffa000b87947 */ /* 0x000fea000383ffff */
.L_x_730:
[----:B0-----:R-:W0:Y:S01]  /*21430*/  S2R R8, SR_TID.X ;  /* 0x0000000000087919 */ /* 0x001e220000002100 */
[----:B------:R-:W-:Y:S01]  /*21440*/  BSSY B0, `(.L_x_843) ;  /* 0x000000a000007945 */ /* 0x000fe20003800000 */
[----:B------:R-:W-:Y:S01]  /*21450*/  IMAD.MOV.U32 R12, RZ, RZ, RZ ;  /* 0x000000ffff0c7224 */ /* 0x000fe200078e00ff */
[----:B------:R-:W-:Y:S01]  /*21460*/  MOV R11, 0x1f ;  /* 0x0000001f000b7802 */ /* 0x000fe20000000f00 */
[----:B------:R-:W-:Y:S01]  /*21470*/  IMAD.MOV.U32 R15, RZ, RZ, -0x1 ;  /* 0xffffffffff0f7424 */ /* 0x000fe200078e00ff */
[----:B0-----:R-:W-:-:S04]  /*21480*/  SHF.R.U32.HI R8, RZ, 0x5, R8 ;  /* 0x00000005ff087819 */ /* 0x001fc80000011608 */
[----:B------:R-:W-:-:S05]  /*21490*/  LOP3.LUT R8, R8, 0x3, RZ, 0xc0, !PT ;  /* 0x0000000308087812 */ /* 0x000fca00078ec0ff */
[----:B------:R-:W-:-:S07]  /*214a0*/  IMAD.MOV.U32 R13, RZ, RZ, R8 ;  /* 0x000000ffff0d7224 */ /* 0x000fce00078e0008 */
[----:B-----5:R-:W-:Y:S05]  /*214b0*/  WARPSYNC.COLLECTIVE R15, `(.L_x_844) ;  /* 0x000000000f087348 */ /* 0x020fea0003c00000 */
[----:B------:R0:W1:Y:S02]  /*214c0*/  SHFL.IDX P6, R14, R13, R12, R11 ;  /* 0x0000000c0d0e7389 */ /* 0x00006400000c000b */
[----:B01---5:R-:W-:Y:S01]  /*214d0*/  ENDCOLLECTIVE ;  /* 0x000000000000791b */ /* 0x023fe20003800000 */
.L_x_844:
[----:B------:R-:W-:Y:S05]  /*214e0*/  BSYNC B0 ;  /* 0x0000000000007941 */ /* 0x000fea0003800000 */
.L_x_843:
[----:B------:R-:W-:Y:S05]  /*214f0*/  BRA `(.L_x_845) ;  /* 0xffffffb000587947 */ /* 0x000fea000383ffff */
.L_x_733:
[----:B0-----:R0:W1:Y:S02]  /*21500*/  SYNCS.PHASECHK.TRANS64.TRYWAIT P0, [R7+URZ+0x2a840], R2 ;  /* 0x02a84002070075a7 */ /* 0x001064000800017f */
[----:B-1----:R-:W-:Y:S05]  /*21510*/  @!P0 NANOSLEEP.SYNCS 0x989680 ;  /* 0x009896800000895d */ /* 0x002fea0003900000 */
[----:B------:R-:W1:Y:S02]  /*21520*/  @!P0 SYNCS.PHASECHK.TRANS64 P0, [R7+URZ+0x2a840], R2 ;  /* 0x02a84002070085a7 */ /* 0x000e64000800007f */
[----:B-1----:R-:W-:Y:S05]  /*21530*/  @!P0 BRA `(.L_x_733) ;  /* 0xfffffffc00f08947 */ /* 0x002fea000383ffff */
[----:B------:R-:W-:Y:S05]  /*21540*/  BRA `(.L_x_846) ;  /* 0xffffffb000a87947 */ /* 0x000fea000383ffff */
.L_x_734:
        /* <DEDUP_REMOVED lines=8> */
.L_x_848:
[----:B------:R-:W-:Y:S05]  /*215d0*/  BSYNC B0 ;  /* 0x0000000000007941 */ /* 0x000fea0003800000 */
.L_x_847:
[----:B------:R-:W-:Y:S01]  /*215e0*/  IMAD.MOV.U32 R13, RZ, RZ, R4 ;  /* 0x000000ffff0d7224 */ /* 0x000fe200078e0004 */
[----:B------:R-:W-:Y:S01]  /*215f0*/  MOV R11, 0x181f ;  /* 0x0000181f000b7802 */ /* 0x000fe20000000f00 */
[----:B------:R-:W-:Y:S01]  /*21600*/  IMAD.MOV.U32 R12, RZ, RZ, RZ ;  /* 0x000000ffff0c7224 */ /* 0x000fe200078e00ff */
[----:B------:R-:W-:Y:S01]  /*21610*/  MOV R2, R14 ;  /* 0x0000000e00027202 */ /* 0x000fe20000000f00 */
[----:B------:R-:W-:Y:S02]  /*21620*/  IMAD.MOV.U32 R15, RZ, RZ, -0x1 ;  /* 0xffffffffff0f7424 */ /* 0x000fe400078e00ff */
[----:B------:R-:W-:-:S07]  /*21630*/  @P0 IMAD R8, R5, 0x2, R22 ;  /* 0x0000000205080824 */ /* 0x000fce00078e0216 */
[----:B------:R-:W-:Y:S05]  /*21640*/  WARPSYNC.COLLECTIVE R15, `(.L_x_849) ;  /* 0x000000000f087348 */ /* 0x000fea0003c00000 */
[----:B------:R0:W1:Y:S02]  /*21650*/  SHFL.IDX P6, R14, R13, R12, R11 ;  /* 0x0000000c0d0e7389 */ /* 0x00006400000c000b */
[----:B01----:R-:W-:Y:S01]  /*21660*/  ENDCOLLECTIVE ;  /* 0x000000000000791b */ /* 0x003fe20003800000 */
.L_x_849:
[----:B------:R-:W-:Y:S01]  /*21670*/  IMAD.MOV.U32 R13, RZ, RZ, R0 ;  /* 0x000000ffff0d7224 */ /* 0x000fe200078e0000 */
[----:B------:R-:W-:Y:S01]  /*21680*/  MOV R12, 0x1 ;  /* 0x00000001000c7802 */ /* 0x000fe20000000f00 */
[----:B------:R-:W-:-:S07]  /*21690*/  IMAD.MOV.U32 R3, RZ, RZ, R14 ;  /* 0x000000ffff037224 */ /* 0x000fce00078e000e */
[----:B------:R-:W-:Y:S05]  /*216a0*/  WARPSYNC.COLLECTIVE R15, `(.L_x_850) ;  /* 0x000000000f087348 */ /* 0x000fea0003c00000 */
[----:B------:R0:W1:Y:S02]  /*216b0*/  SHFL.IDX P6, R14, R13, R12, R11 ;  /* 0x0000000c0d0e7389 */ /* 0x00006400000c000b */
[----:B01----:R-:W-:Y:S01]  /*216c0*/  ENDCOLLECTIVE ;  /* 0x000000000000791b */ /* 0x003fe20003800000 */
.L_x_850:
[----:B------:R-:W-:-:S04]  /*216d0*/  @P0 LEA R3, P1, R9, R3, 0x1 ;  /* 0x0000000309030211 */ /* 0x000fc800078208ff */
[----:B------:R-:W-:Y:S02]  /*216e0*/  @P0 IADD3.X R2, RZ, R2, RZ, P1, !PT ;  /* 0x00000002ff020210 */ /* 0x000fe40000ffe4ff */
[----:B------:R-:W-:Y:S02]  /*216f0*/  ISETP.GE.AND P1, PT, R6, 0x11, PT ;  /* 0x000000110600780c */ /* 0x000fe40003f26270 */
        /* <DEDUP_REMOVED lines=10> */
[----:B0-----:R-:W-:-:S07]  /*217a0*/  IMAD.MOV.U32 R2, RZ, RZ, R14 ;  /* 0x000000ffff027224 */ /* 0x001fce00078e000e */
[----:B------:R-:W-:Y:S05]  /*217b0*/  WARPSYNC.COLLECTIVE R15, `(.L_x_851) ;  /* 0x000000000f087348 */ /* 0x000fea0003c00000 */
[----:B------:R0:W1:Y:S02]  /*217c0*/  SHFL.IDX P6, R14, R13, R12, R11 ;  /* 0x0000000c0d0e7389 */ /* 0x00006400000c000b */
[----:B01----:R-:W-:Y:S01]  /*217d0*/  ENDCOLLECTIVE ;  /* 0x000000000000791b */ /* 0x003fe20003800000 */
.L_x_851:
[----:B------:R-:W-:Y:S01]  /*217e0*/  @P1 IMAD R8, R5, 0x2, R22 ;  /* 0x0000000205081824 */ /* 0x000fe200078e0216 */
[----:B------:R-:W-:Y:S01]  /*217f0*/  MOV R13, R0 ;  /* 0x00000000000d7202 */ /* 0x000fe20000000f00 */
[----:B------:R-:W-:Y:S01]  /*21800*/  IMAD.MOV.U32 R12, RZ, RZ, 0x2 ;  /* 0x00000002ff0c7424 */ /* 0x000fe200078e00ff */
[----:B------:R-:W-:-:S07]  /*21810*/  MOV R3, R14 ;  /* 0x0000000e00037202 */ /* 0x000fce0000000f00 */
[----:B------:R-:W-:Y:S05]  /*21820*/  WARPSYNC.COLLECTIVE R15, `(.L_x_852) ;  /* 0x000000000f087348 */ /* 0x000fea0003c00000 */
[----:B------:R0:W1:Y:S02]  /*21830*/  SHFL.IDX P6, R14, R13, R12, R11 ;  /* 0x0000000c0d0e7389 */ /* 0x00006400000c000b */
[----:B01----:R-:W-:Y:S01]  /*21840*/  ENDCOLLECTIVE ;  /* 0x000000000000791b */ /* 0x003fe20003800000 */
.L_x_852:
[----:B------:R-:W-:-:S05]  /*21850*/  @P1 LEA R3, P0, R9, R3, 0x1 ;  /* 0x0000000309031211 */ /* 0x000fca00078008ff */
[----:B------:R-:W-:-:S05]  /*21860*/  @P1 IMAD.X R2, RZ, RZ, R2, P0 ;  /* 0x000000ffff021224 */ /* 0x000fca00000e0602 */
[----:B------:R-:W-:Y:S02]  /*21870*/  @P1 LOP3.LUT R3, R3, R2, RZ, 0x3c, !PT ;  /* 0x0000000203031212 */ /* 0x000fe400078e3cff */
[----:B------:R-:W-:Y:S02]  /*21880*/  MOV R13, R4 ;  /* 0x00000004000d7202 */ /* 0x000fe40000000f00 */
        /* <DEDUP_REMOVED lines=13> */
.L_x_853:
[----:B------:R-:W-:Y:S01]  /*21960*/  @P1 LEA R8, R5, R22, 0x1 ;  /* 0x0000001605081211 */ /* 0x000fe200078e08ff */
[----:B------:R-:W-:Y:S02]  /*21970*/  IMAD.MOV.U32 R13, RZ, RZ, R0 ;  /* 0x000000ffff0d7224 */ /* 0x000fe400078e0000 */
[----:B------:R-:W-:Y:S02]  /*21980*/  IMAD.MOV.U32 R12, RZ, RZ, 0x3 ;  /* 0x00000003ff0c7424 */ /* 0x000fe400078e00ff */
[----:B------:R-:W-:-:S07]  /*21990*/  IMAD.MOV.U32 R3, RZ, RZ, R14 ;  /* 0x000000ffff037224 */ /* 0x000fce00078e000e */
[----:B------:R-:W-:Y:S05]  /*219a0*/  WARPSYNC.COLLECTIVE R15, `(.L_x_854) ;  /* 0x000000000f087348 */ /* 0x000fea0003c00000 */
[----:B------:R0:W1:Y:S02]  /*219b0*/  SHFL.IDX P6, R14, R13, R12, R11 ;  /* 0x0000000c0d0e7389 */ /* 0x00006400000c000b */
[----:B01----:R-:W-:Y:S01]  /*219c0*/  ENDCOLLECTIVE ;  /* 0x000000000000791b */ /* 0x003fe20003800000 */
.L_x_854:
        /* <DEDUP_REMOVED lines=17> */
.L_x_855:
[----:B------:R-:W-:Y:S02]  /*21ae0*/  @P1 IMAD R8, R5, 0x2, R22 ;  /* 0x0000000205081824 */ /* 0x000fe400078e0216 */
[----:B------:R-:W-:Y:S01]  /*21af0*/  IMAD.MOV.U32 R13, RZ, RZ, R0 ;  /* 0x000000ffff0d7224 */ /* 0x000fe200078e0000 */
[----:B------:R-:W-:Y:S01]  /*21b00*/  MOV R12, 0x4 ;  /* 0x00000004000c7802 */ /* 0x000fe20000000f00 */
[----:B------:R-:W-:-:S07]  /*21b10*/  IMAD.MOV.U32 R3, RZ, RZ, R14 ;  /* 0x000000ffff037224 */ /* 0x000fce00078e000e */
[----:B------:R-:W-:Y:S05]  /*21b20*/  WARPSYNC.COLLECTIVE R15, `(.L_x_856) ;  /* 0x000000000f087348 */ /* 0x000fea0003c00000 */
[----:B------:R0:W1:Y:S02]  /*21b30*/  SHFL.IDX P6, R14, R13, R12, R11 ;  /* 0x0000000c0d0e7389 */ /* 0x00006400000c000b */
[----:B01----:R-:W-:Y:S01]  /*21b40*/  ENDCOLLECTIVE ;  /* 0x000000000000791b */ /* 0x003fe20003800000 */
.L_x_856:
[----:B------:R-:W-:-:S04]  /*21b50*/  @P1 LEA R3, P0, R9, R3, 0x1 ;  /* 0x0000000309031211 */ /* 0x000fc800078008ff */
[----:B------:R-:W-:-:S04]  /*21b60*/  @P1 IADD3.X R2, RZ, R2, RZ, P0, !PT ;  /* 0x00000002ff021210 */ /* 0x000fc800007fe4ff */
        /* <DEDUP_REMOVED lines=15> */
.L_x_857:
[----:B------:R-:W-:Y:S01]  /*21c60*/  @P1 IMAD R8, R5, 0x2, R22 ;  /* 0x0000000205081824 */ /* 0x000fe200078e0216 */
[----:B------:R-:W-:Y:S01]  /*21c70*/  MOV R13, R0 ;  /* 0x00000000000d7202 */ /* 0x000fe20000000f00 */
[----:B------:R-:W-:Y:S01]  /*21c80*/  IMAD.MOV.U32 R12, RZ, RZ, 0x5 ;  /* 0x00000005ff0c7424 */ /* 0x000fe200078e00ff */
[----:B------:R-:W-:-:S07]  /*21c90*/  MOV R3, R14 ;  /* 0x0000000e00037202 */ /* 0x000fce0000000f00 */
[----:B------:R-:W-:Y:S05]  /*21ca0*/  WARPSYNC.COLLECTIVE R15, `(.L_x_858) ;  /* 0x000000000f087348 */ /* 0x000fea0003c00000 */
[----:B------:R0:W1:Y:S02]  /*21cb0*/  SHFL.IDX P6, R14, R13, R12, R11 ;  /* 0x0000000c0d0e7389 */ /* 0x00006400000c000b */
[----:B01----:R-:W-:Y:S01]  /*21cc0*/  ENDCOLLECTIVE ;  /* 0x000000000000791b */ /* 0x003fe20003800000 */
.L_x_858:
[----:B------:R-:W-:-:S05]  /*21cd0*/  @P1 LEA R3, P0, R9, R3, 0x1 ;  /* 0x0000000309031211 */ /* 0x000fca00078008ff */
[----:B------:R-:W-:-:S05]  /*21ce0*/  @P1 IMAD.X R2, RZ, RZ, R2, P0 ;  /* 0x000000ffff021224 */ /* 0x000fca00000e0602 */
[----:B------:R-:W-:Y:S02]  /*21cf0*/  @P1 LOP3.LUT R3, R3, R2, RZ, 0x3c, !PT ;  /* 0x0000000203031212 */ /* 0x000fe400078e3cff */
[----:B------:R-:W-:Y:S02]  /*21d00*/  MOV R13, R4 ;  /* 0x00000004000d7202 */ /* 0x000fe40000000f00 */
        /* <DEDUP_REMOVED lines=10> */
.L_x_859:
[----:B------:R-:W-:Y:S01]  /*21db0*/  @!PT LDS RZ, [RZ] ;  /* 0x00000000fffff984 */ /* 0x000fe20000000800 */
[----:B------:R-:W-:Y:S01]  /*21dc0*/  @!PT LDS RZ, [RZ] ;  /* 0x00000000fffff984 */ /* 0x000fe20000000800 */
[----:B------:R-:W-:Y:S01]  /*21dd0*/  @!PT LDS RZ, [RZ] ;  /* 0x00000000fffff984 */ /* 0x000fe20000000800 */
[----:B------:R-:W-:Y:S04]  /*21de0*/  @P1 LDGSTS.E.BYPASS.LTC128B.128 [R8+0x1d400], desc[UR56][R2.64+0x80], !P3 ;  /* 0x1d40008002081fae */ /* 0x000fe8000d901d78 */
[----:B------:R0:W-:Y:S02]  /*21df0*/  @P1 LDGSTS.E.BYPASS.LTC128B.128 [R8+0x20400], desc[UR56][R2.64+0x100], !P2 ;  /* 0x2040010002081fae */ /* 0x0001e4000d101d78 */
[----:B0-----:R-:W-:Y:S01]  /*21e00*/  IMAD.MOV.U32 R2, RZ, RZ, R14 ;  /* 0x000000ffff027224 */ /* 0x001fe200078e000e */
[----:B------:R-:W-:Y:S06]  /*21e10*/  BRA `(.L_x_860) ;  /* 0xffffffac00f07947 */ /* 0x000fec000383ffff */
.L_x_739:
[----:B------:R-:W-:Y:S01]  /*21e20*/  IMAD.MOV.U32 R13, RZ, RZ, R5 ;  /* 0x000000ffff0d7224 */ /* 0x000fe200078e0005 */
[----:B------:R-:W-:Y:S01]  /*21e30*/  MOV R12, RZ ;  /* 0x000000ff000c7202 */ /* 0x000fe20000000f00 */
[----:B------:R-:W-:Y:S01]  /*21e40*/  IMAD.MOV.U32 R11, RZ, RZ, 0x181f ;  /* 0x0000181fff0b7424 */ /* 0x000fe200078e00ff */
[----:B------:R-:W-:Y:S01]  /*21e50*/  IADD3 R4, R10, R4, RZ ;  /* 0x000000040a047210 */ /* 0x000fe20007ffe0ff */
[----:B------:R-:W-:Y:S02]  /*21e60*/  IMAD.MOV.U32 R15, RZ, RZ, -0x1 ;  /* 0xffffffffff0f7424 */ /* 0x000fe400078e00ff */
[----:B-----5:R-:W-:-:S07]  /*21e70*/  IMAD R6, R17, R8, RZ ;  /* 0x0000000811067224 */ /* 0x020fce00078e02ff */
[----:B------:R-:W-:Y:S05]  /*21e80*/  WARPSYNC.COLLECTIVE R15, `(.L_x_861) ;  /* 0x000000000f087348 */ /* 0x000fea0003c00000 */
[----:B------:R0:W1:Y:S02]  /*21e90*/  SHFL.IDX P6, R14, R13, R12, R11 ;  /* 0x0000000c0d0e7389 */ /* 0x00006400000c000b */
[----:B01----:R-:W-:Y:S01]  /*21ea0*/  ENDCOLLECTIVE ;  /* 0x000000000000791b */ /* 0x003fe20003800000 */
.L_x_861:
[----:B------:R-:W-:Y:S01]  /*21eb0*/  ISETP.GE.AND P1, PT, R4, R6, PT ;  /* 0x000000060400720c */ /* 0x000fe20003f26270 */
[----:B------:R-:W-:Y:S01]  /*21ec0*/  IMAD.MOV.U32 R13, RZ, RZ, R0 ;  /* 0x000000ffff0d7224 */ /* 0x000fe200078e0000 */
[----:B------:R-:W-:-:S11]  /*21ed0*/  MOV R2, R14 ;  /* 0x0000000e00027202 */ /* 0x000fd60000000f00 */
[----:B------:R-:W-:Y:S05]  /*21ee0*/  WARPSYNC.COLLECTIVE R15, `(.L_x_862) ;  /* 0x000000000f087348 */ /* 0x000fea0003c00000 */
[----:B------:R0:W1:Y:S02]  /*21ef0*/  SHFL.IDX P6, R14, R13, R12, R11 ;  /* 0x0000000c0d0e7389 */ /* 0x00006400000c000b */
[----:B01----:R-:W-:Y:S01]  /*21f00*/  ENDCOLLECTIVE ;  /* 0x000000000000791b */ /* 0x003fe20003800000 */
.L_x_862:
[----:B------:R-:W-:Y:S02]  /*21f10*/  IMAD.MOV.U32 R13, RZ, RZ, R5 ;  /* 0x000000ffff0d7224 */ /* 0x000fe400078e0005 */
[----:B------:R-:W-:Y:S02]  /*21f20*/  IMAD.MOV.U32 R12, RZ, RZ, 0x1 ;  /* 0x00000001ff0c7424 */ /* 0x000fe400078e00ff */
[----:B------:R-:W-:-:S07]  /*21f30*/  IMAD.MOV.U32 R3, RZ, RZ, R14 ;  /* 0x000000ffff037224 */ /* 0x000fce00078e000e */
[----:B------:R-:W-:Y:S05]  /*21f40*/  WARPSYNC.COLLECTIVE R15, `(.L_x_863) ;  /* 0x000000000f087348 */ /* 0x000fea0003c00000 */
[----:B------:R0:W1:Y:S02]  /*21f50*/  SHFL.IDX P6, R14, R13, R12, R11 ;  /* 0x0000000c0d0e7389 */ /* 0x00006400000c000b */
[----:B01----:R-:W-:Y:S01]  /*21f60*/  ENDCOLLECTIVE ;  /* 0x000000000000791b */ /* 0x003fe20003800000 */
.L_x_863:
[----:B------:R-:W-:-:S05]  /*21f70*/  @!P1 LEA R7, P4, R9, R3, 0x1 ;  /* 0x0000000309079211 */ /* 0x000fca00078808ff */
[----:B------:R-:W-:Y:S02]  /*21f80*/  @!P1 IMAD.X R3, RZ, RZ, R2, P4 ;  /* 0x000000ffff039224 */ /* 0x000fe400020e0602 */
[----:B------:R-:W-:Y:S01]  /*21f90*/  @!P1 IMAD.MOV.U32 R2, RZ, RZ, R7 ;  /* 0x000000ffff029224 */ /* 0x000fe200078e0007 */
[----:B------:R-:W-:Y:S01]  /*21fa0*/  IADD3 R7, R4, 0x10, RZ ;  /* 0x0000001004077810 */ /* 0x000fe20007ffe0ff */
[----:B------:R-:W-:-:S03]  /*21fb0*/  IMAD.MOV.U32 R13, RZ, RZ, R0 ;  /* 0x000000ffff0d7224 */ /* 0x000fc600078e0000 */
[----:B------:R-:W-:Y:S01]  /*21fc0*/  @!PT LDS RZ, [RZ] ;  /* 0x00000000fffff984 */ /* 0x000fe20000000800 */
[----:B------:R-:W-:Y:S01]  /*21fd0*/  @!PT LDS RZ, [RZ] ;  /* 0x00000000fffff984 */ /* 0x000fe20000000800 */
[----:B------:R-:W-:Y:S01]  /*21fe0*/  @!PT LDS RZ, [RZ] ;  /* 0x00000000fffff984 */ /* 0x000fe20000000800 */
[----:B------:R-:W-:Y:S04]  /*21ff0*/  @!P1 LDGSTS.E.BYPASS.LTC128B.128 [R35+0xc400], desc[UR56][R2.64], !P3 ;  /* 0x0c40000002239fae */ /* 0x000fe8000d901d78 */
[----:B------:R-:W-:Y:S04]  /*22000*/  @!P1 LDGSTS.E.BYPASS.LTC128B.128 [R35+0x10400], desc[UR56][R2.64+0x80], !P2 ;  /* 0x1040008002239fae */ /* 0x000fe8000d101d78 */
[----:B------:R0:W-:Y:S01]  /*22010*/  @!P1 LDGSTS.E.BYPASS.LTC128B.128 [R35+0x14400], desc[UR56][R2.64+0x100], !P0 ;  /* 0x1440010002239fae */ /* 0x0001e2000c101d78 */
[----:B------:R-:W-:Y:S02]  /*22020*/  ISETP.GE.AND P1, PT, R7, R6, PT ;  /* 0x000000060700720c */ /* 0x000fe40003f26270 */
[----:B0-----:R-:W-:-:S11]  /*22030*/  MOV R2, R14 ;  /* 0x0000000e00027202 */ /* 0x001fd60000000f00 */
[----:B------:R-:W-:Y:S05]  /*22040*/  WARPSYNC.COLLECTIVE R15, `(.L_x_864) ;  /* 0x000000000f087348 */ /* 0x000fea0003c00000 */
[----:B------:R0:W1:Y:S02]  /*22050*/  SHFL.IDX P6, R14, R13, R12, R11 ;  /* 0x0000000c0d0e7389 */ /* 0x00006400000c000b */
[----:B01----:R-:W-:Y:S01]  /*22060*/  ENDCOLLECTIVE ;  /* 0x000000000000791b */ /* 0x003fe20003800000 */
.L_x_864:
[----:B------:R-:W-:Y:S02]  /*22070*/  IMAD.MOV.U32 R13, RZ, RZ, R5 ;  /* 0x000000ffff0d7224 */ /* 0x000fe400078e0005 */
[----:B------:R-:W-:Y:S02]  /*22080*/  IMAD.MOV.U32 R12, RZ, RZ, 0x2 ;  /* 0x00000002ff0c7424 */ /* 0x000fe400078e00ff */
[----:B------:R-:W-:-:S07]  /*22090*/  IMAD.MOV.U32 R3, RZ, RZ, R14 ;  /* 0x000000ffff037224 */ /* 0x000fce00078e000e */
[----:B------:R-:W-:Y:S05]  /*220a0*/  WARPSYNC.COLLECTIVE R15, `(.L_x_865) ;  /* 0x000000000f087348 */ /* 0x000fea0003c00000 */
[----:B------:R0:W1:Y:S02]  /*220b0*/  SHFL.IDX P6, R14, R13, R12, R11 ;  /* 0x0000000c0d0e7389 */ /* 0x00006400000c000b */
[----:B01----:R-:W-:Y:S01]  /*220c0*/  ENDCOLLECTIVE ;  /* 0x000000000000791b */ /* 0x003fe20003800000 */
.L_x_865:
[----:B------:R-:W-:-:S04]  /*220d0*/  @!P1 LEA R7, P4, R9, R3, 0x1 ;  /* 0x0000000309079211 */ /* 0x000fc800078808ff */
[----:B------:R-:W-:Y:S01]  /*220e0*/  @!P1 IADD3.X R8, RZ, R2, RZ, P4, !PT ;  /* 0x00000002ff089210 */ /* 0x000fe200027fe4ff */
[----:B------:R-:W-:Y:S01]  /*220f0*/  @!P1 IMAD.MOV.U32 R2, RZ, RZ, R7 ;  /* 0x000000ffff029224 */ /* 0x000fe200078e0007 */
[----:B------:R-:W-:-:S03]  /*22100*/  IADD3 R7, R4, 0x20, RZ ;  /* 0x0000002004077810 */ /* 0x000fc60007ffe0ff */
[----:B------:R-:W-:Y:S02]  /*22110*/  @!P1 IMAD.MOV.U32 R3, RZ, RZ, R8 ;  /* 0x000000ffff039224 */ /* 0x000fe400078e0008 */
        /* <DEDUP_REMOVED lines=12> */
.L_x_866:
[----:B------:R-:W-:Y:S02]  /*221e0*/  IMAD.MOV.U32 R13, RZ, RZ, R5 ;  /* 0x000000ffff0d7224 */ /* 0x000fe400078e0005 */
[----:B------:R-:W-:Y:S02]  /*221f0*/  IMAD.MOV.U32 R12, RZ, RZ, 0x3 ;  /* 0x00000003ff0c7424 */ /* 0x000fe400078e00ff */
[----:B------:R-:W-:-:S07]  /*22200*/  IMAD.MOV.U32 R3, RZ, RZ, R14 ;  /* 0x000000ffff037224 */ /* 0x000fce00078e000e */
[----:B------:R-:W-:Y:S05]  /*22210*/  WARPSYNC.COLLECTIVE R15, `(.L_x_867) ;  /* 0x000000000f087348 */ /* 0x000fea0003c00000 */
[----:B------:R0:W1:Y:S02]  /*22220*/  SHFL.IDX P6, R14, R13, R12, R11 ;  /* 0x0000000c0d0e7389 */ /* 0x00006400000c000b */
[----:B01----:R-:W-:Y:S01]  /*22230*/  ENDCOLLECTIVE ;  /* 0x000000000000791b */ /* 0x003fe20003800000 */
.L_x_867:
        /* <DEDUP_REMOVED lines=17> */
.L_x_868:
[----:B------:R-:W-:Y:S02]  /*22350*/  IMAD.MOV.U32 R13, RZ, RZ, R5 ;  /* 0x000000ffff0d7224 */ /* 0x000fe400078e0005 */
[----:B------:R-:W-:Y:S02]  /*22360*/  IMAD.MOV.U32 R12, RZ, RZ, 0x4 ;  /* 0x00000004ff0c7424 */ /* 0x000fe400078e00ff */
[----:B------:R-:W-:-:S07]  /*22370*/  IMAD.MOV.U32 R3, RZ, RZ, R14 ;  /* 0x000000ffff037224 */ /* 0x000fce00078e000e */
[----:B------:R-:W-:Y:S05]  /*22380*/  WARPSYNC.COLLECTIVE R15, `(.L_x_869) ;  /* 0x000000000f087348 */ /* 0x000fea0003c00000 */
[----:B------:R0:W1:Y:S02]  /*22390*/  SHFL.IDX P6, R14, R13, R12, R11 ;  /* 0x0000000c0d0e7389 */ /* 0x00006400000c000b */
[----:B01----:R-:W-:Y:S01]  /*223a0*/  ENDCOLLECTIVE ;  /* 0x000000000000791b */ /* 0x003fe20003800000 */
.L_x_869:
        /* <DEDUP_REMOVED lines=17> */
.L_x_870:
[----:B------:R-:W-:Y:S01]  /*224c0*/  MOV R13, R5 ;  /* 0x00000005000d7202 */ /* 0x000fe20000000f00 */
[----:B------:R-:W-:Y:S02]  /*224d0*/  IMAD.MOV.U32 R12, RZ, RZ, 0x5 ;  /* 0x00000005ff0c7424 */ /* 0x000fe400078e00ff */
[----:B------:R-:W-:-:S07]  /*224e0*/  IMAD.MOV.U32 R3, RZ, RZ, R14 ;  /* 0x000000ffff037224 */ /* 0x000fce00078e000e */
[----:B------:R-:W-:Y:S05]  /*224f0*/  WARPSYNC.COLLECTIVE R15, `(.L_x_871) ;  /* 0x000000000f087348 */ /* 0x000fea0003c00000 */
[----:B------:R0:W1:Y:S02]  /*22500*/  SHFL.IDX P6, R14, R13, R12, R11 ;  /* 0x0000000c0d0e7389 */ /* 0x00006400000c000b */
[----:B01----:R-:W-:Y:S01]  /*22510*/  ENDCOLLECTIVE ;  /* 0x000000000000791b */ /* 0x003fe20003800000 */
.L_x_871:
[----:B------:R-:W-:-:S04]  /*22520*/  @!P1 LEA R7, P4, R9, R3, 0x1 ;  /* 0x0000000309079211 */ /* 0x000fc800078808ff */
[----:B------:R-:W-:Y:S01]  /*22530*/  @!P1 IADD3.X R8, RZ, R2, RZ, P4, !PT ;  /* 0x00000002ff089210 */ /* 0x000fe200027fe4ff */
[----:B------:R-:W-:Y:S02]  /*22540*/  @!P1 IMAD.MOV.U32 R2, RZ, RZ, R7 ;  /* 0x000000ffff029224 */ /* 0x000fe400078e0007 */
[----:B------:R-:W-:Y:S01]  /*22550*/  VIADD R7, R4, 0x50 ;  /* 0x0000005004077836 */ /* 0x000fe20000000000 */
[----:B------:R-:W-:Y:S01]  /*22560*/  @!P1 MOV R3, R8 ;  /* 0x0000000800039202 */ /* 0x000fe20000000f00 */
[----:B------:R-:W-:-:S04]  /*22570*/  IMAD.MOV.U32 R13, RZ, RZ, R0 ;  /* 0x000000ffff0d7224 */ /* 0x000fc800078e0000 */
        /* <DEDUP_REMOVED lines=11> */
.L_x_872:
[----:B------:R-:W-:Y:S01]  /*22630*/  IMAD.MOV.U32 R13, RZ, RZ, R5 ;  /* 0x000000ffff0d7224 */ /* 0x000fe200078e0005 */
[----:B------:R-:W-:Y:S02]  /*22640*/  MOV R12, 0x6 ;  /* 0x00000006000c7802 */ /* 0x000fe40000000f00 */
[----:B------:R-:W-:-:S07]  /*22650*/  MOV R3, R14 ;  /* 0x0000000e00037202 */ /* 0x000fce0000000f00 */
[----:B------:R-:W-:Y:S05]  /*22660*/  WARPSYNC.COLLECTIVE R15, `(.L_x_873) ;  /* 0x000000000f087348 */ /* 0x000fea0003c00000 */
[----:B------:R0:W1:Y:S02]  /*22670*/  SHFL.IDX P6, R14, R13, R12, R11 ;  /* 0x0000000c0d0e7389 */ /* 0x00006400000c000b */
[----:B01----:R-:W-:Y:S01]  /*22680*/  ENDCOLLECTIVE ;  /* 0x000000000000791b */ /* 0x003fe20003800000 */
.L_x_873:
[----:B------:R-:W-:-:S05]  /*22690*/  @!P1 LEA R7, P4, R9, R3, 0x1 ;  /* 0x0000000309079211 */ /* 0x000fca00078808ff */
[----:B------:R-:W-:Y:S01]  /*226a0*/  @!P1 IMAD.X R8, RZ, RZ, R2, P4 ;  /* 0x000000ffff089224 */ /* 0x000fe200020e0602 */
[----:B------:R-:W-:Y:S02]  /*226b0*/  @!P1 MOV R2, R7 ;  /* 0x0000000700029202 */ /* 0x000fe40000000f00 */
[----:B------:R-:W-:Y:S01]  /*226c0*/  IADD3 R7, R4, 0x60, RZ ;  /* 0x0000006004077810 */ /* 0x000fe20007ffe0ff */
[----:B------:R-:W-:Y:S01]  /*226d0*/  @!P1 IMAD.MOV.U32 R3, RZ, RZ, R8 ;  /* 0x000000ffff039224 */ /* 0x000fe200078e0008 */
[----:B------:R-:W-:-:S04]  /*226e0*/  MOV R13, R0 ;  /* 0x00000000000d7202 */ /* 0x000fc80000000f00 */
[----:B------:R-:W-:Y:S01]  /*226f0*/  @!PT LDS RZ, [RZ] ;  /* 0x00000000fffff984 */ /* 0x000fe20000000800 */
[----:B------:R-:W-:Y:S01]  /*22700*/  @!PT LDS RZ, [RZ] ;  /* 0x00000000fffff984 */ /* 0x000fe20000000800 */
[----:B------:R-:W-:Y:S01]  /*22710*/  @!PT LDS RZ, [RZ] ;  /* 0x00000000fffff984 */ /* 0x000fe20000000800 */
[----:B------:R-:W-:Y:S04]  /*22720*/  @!P1 LDGSTS.E.BYPASS.LTC128B.128 [R35+0xec00], desc[UR56][R2.64], !P3 ;  /* 0x0ec0000002239fae */ /* 0x000fe8000d901d78 */
[----:B------:R-:W-:Y:S04]  /*22730*/  @!P1 LDGSTS.E.BYPASS.LTC128B.128 [R35+0x12c00], desc[UR56][R2.64+0x80], !P2 ;  /* 0x12c0008002239fae */ /* 0x000fe8000d101d78 */
[----:B------:R0:W-:Y:S01]  /*22740*/  @!P1 LDGSTS.E.BYPASS.LTC128B.128 [R35+0x16c00], desc[UR56][R2.64+0x100], !P0 ;  /* 0x16c0010002239fae */ /* 0x0001e2000c101d78 */
[----:B------:R-:W-:Y:S01]  /*22750*/  ISETP.GE.AND P1, PT, R7, R6, PT ;  /* 0x000000060700720c */ /* 0x000fe20003f26270 */
[----:B0-----:R-:W-:-:S12]  /*22760*/  IMAD.MOV.U32 R2, RZ, RZ, R14 ;  /* 0x000000ffff027224 */ /* 0x001fd800078e000e */
[----:B------:R-:W-:Y:S05]  /*22770*/  WARPSYNC.COLLECTIVE R15, `(.L_x_874) ;  /* 0x000000000f087348 */ /* 0x000fea0003c00000 */
[----:B------:R0:W1:Y:S02]  /*22780*/  SHFL.IDX P6, R14, R13, R12, R11 ;  /* 0x0000000c0d0e7389 */ /* 0x00006400000c000b */
[----:B01----:R-:W-:Y:S01]  /*22790*/  ENDCOLLECTIVE ;  /* 0x000000000000791b */ /* 0x003fe20003800000 */
.L_x_874:
[----:B------:R-:W-:Y:S01]  /*227a0*/  IMAD.MOV.U32 R13, RZ, RZ, R5 ;  /* 0x000000ffff0d7224 */ /* 0x000fe200078e0005 */
[----:B------:R-:W-:Y:S01]  /*227b0*/  MOV R12, 0x7 ;  /* 0x00000007000c7802 */ /* 0x000fe20000000f00 */
[----:B------:R-:W-:-:S07]  /*227c0*/  IMAD.MOV.U32 R3, RZ, RZ, R14 ;  /* 0x000000ffff037224 */ /* 0x000fce00078e000e */
[----:B------:R-:W-:Y:S05]  /*227d0*/  WARPSYNC.COLLECTIVE R15, `(.L_x_875) ;  /* 0x000000000f087348 */ /* 0x000fea0003c00000 */
[----:B------:R0:W1:Y:S02]  /*227e0*/  SHFL.IDX P6, R14, R13, R12, R11 ;  /* 0x0000000c0d0e7389 */ /* 0x00006400000c000b */
[----:B01----:R-:W-:Y:S01]  /*227f0*/  ENDCOLLECTIVE ;  /* 0x000000000000791b */ /* 0x003fe20003800000 */
.L_x_875:
[----:B------:R-:W-:-:S04]  /*22800*/  @!P1 LEA R7, P4, R9, R3, 0x1 ;  /* 0x0000000309079211 */ /* 0x000fc800078808ff */
[----:B------:R-:W-:Y:S01]  /*22810*/  @!P1 IADD3.X R8, RZ, R2, RZ, P4, !PT ;  /* 0x00000002ff089210 */ /* 0x000fe200027fe4ff */
[----:B------:R-:W-:-:S03]  /*22820*/  @!P1 IMAD.MOV.U32 R2, RZ, RZ, R7 ;  /* 0x000000ffff029224 */ /* 0x000fc600078e0007 */
[----:B------:R-:W-:Y:S02]  /*22830*/  @!P1 MOV R3, R8 ;  /* 0x0000000800039202 */ /* 0x000fe40000000f00 */
[----:B------:R-:W-:-:S03]  /*22840*/  MOV R13, R0 ;  /* 0x00000000000d7202 */ /* 0x000fc60000000f00 */
[----:B------:R-:W-:Y:S01]  /*22850*/  @!PT LDS RZ, [RZ] ;  /* 0x00000000fffff984 */ /* 0x000fe20000000800 */
[----:B------:R-:W-:Y:S01]  /*22860*/  @!PT LDS RZ, [RZ] ;  /* 0x00000000fffff984 */ /* 0x000fe20000000800 */
[----:B------:R-:W-:Y:S01]  /*22870*/  @!PT LDS RZ, [RZ] ;  /* 0x00000000fffff984 */ /* 0x000fe20000000800 */
[----:B------:R0:W-:Y:S04]  /*22880*/  @!P1 LDGSTS.E.BYPASS.LTC128B.128 [R35+0xf400], desc[UR56][R2.64], !P3 ;  /* 0x0f40000002239fae */ /* 0x0001e8000d901d78 */
[----:B------:R0:W-:Y:S01]  /*22890*/  @!P1 LDGSTS.E.BYPASS.LTC128B.128 [R35+0x13400], desc[UR56][R2.64+0x80], !P2 ;  /* 0x1340008002239fae */ /* 0x0001e2000d101d78 */
[----:B------:R-:W-:-:S03]  /*228a0*/  IMAD.MOV.U32 R5, RZ, RZ, R14 ;  /* 0x000000ffff057224 */ /* 0x000fc600078e000e */
[----:B------:R0:W-:Y:S04]  /*228b0*/  @!P1 LDGSTS.E.BYPASS.LTC128B.128 [R35+0x17400], desc[UR56][R2.64+0x100], !P0 ;  /* 0x1740010002239fae */ /* 0x0001e8000c101d78 */
[----:B0-----:R-:W-:Y:S05]  /*228c0*/  WARPSYNC.COLLECTIVE R15, `(.L_x_876) ;  /* 0x000000000f087348 */ /* 0x001fea0003c00000 */
[----:B------:R1:W2:Y:S02]  /*228d0*/  SHFL.IDX P6, R14, R13, R12, R11 ;  /* 0x0000000c0d0e7389 */ /* 0x0002a400000c000b */
[----:B012---:R-:W-:Y:S01]  /*228e0*/  ENDCOLLECTIVE ;  /* 0x000000000000791b */ /* 0x007fe20003800000 */
.L_x_876:
[----:B------:R-:W-:Y:S05]  /*228f0*/  BRA `(.L_x_877) ;  /* 0xffffffb0005c7947 */ /* 0x000fea000383ffff */
.L_x_744:
[----:B0-----:R0:W1:Y:S02]  /*22900*/  SYNCS.PHASECHK.TRANS64.TRYWAIT P0, [R22+URZ+0x2a820], R3 ;  /* 0x02a82003160075a7 */ /* 0x001064000800017f */
[----:B-1----:R-:W-:Y:S05]  /*22910*/  @!P0 NANOSLEEP.SYNCS 0x989680 ;  /* 0x009896800000895d */ /* 0x002fea0003900000 */
[----:B------:R-:W1:Y:S02]  /*22920*/  @!P0 SYNCS.PHASECHK.TRANS64 P0, [R22+URZ+0x2a820], R3 ;  /* 0x02a82003160085a7 */ /* 0x000e64000800007f */
[----:B-1----:R-:W-:Y:S05]  /*22930*/  @!P0 BRA `(.L_x_744) ;  /* 0xfffffffc00f08947 */ /* 0x002fea000383ffff */
[----:B------:R-:W-:Y:S05]  /*22940*/  BRA `(.L_x_878) ;  /* 0xffffffb000d47947 */ /* 0x000fea000383ffff */
.L_x_749:
[----:B0-----:R0:W1:Y:S02]  /*22950*/  SYNCS.PHASECHK.TRANS64.TRYWAIT P0, [R6+URZ+0x2a840], R3 ;  /* 0x02a84003060075a7 */ /* 0x001064000800017f */
[----:B-1----:R-:W-:Y:S05]  /*22960*/  @!P0 NANOSLEEP.SYNCS 0x989680 ;  /* 0x009896800000895d */ /* 0x002fea0003900000 */
[----:B------:R-:W1:Y:S02]  /*22970*/  @!P0 SYNCS.PHASECHK.TRANS64 P0, [R6+URZ+0x2a840], R3 ;  /* 0x02a84003060085a7 */ /* 0x000e64000800007f */
[----:B-1----:R-:W-:Y:S05]  /*22980*/  @!P0 BRA `(.L_x_749) ;  /* 0xfffffffc00f08947 */ /* 0x002fea000383ffff */
[----:B------:R-:W-:Y:S05]  /*22990*/  BRA `(.L_x_879) ;  /* 0xffffffb400987947 */ /* 0x000fea000383ffff */
.L_x_750:
[----:B------:R-:W-:Y:S01]  /*229a0*/  BSSY B1, `(.L_x_880) ;  /* 0x0000008000017945 */ /* 0x000fe20003800000 */
[----:B------:R-:W-:Y:S01]  /*229b0*/  IMAD.MOV.U32 R13, RZ, RZ, R5 ;  /* 0x000000ffff0d7224 */ /* 0x000fe200078e0005 */
[----:B------:R-:W-:Y:S01]  /*229c0*/  MOV R12, RZ ;  /* 0x000000ff000c7202 */ /* 0x000fe20000000f00 */
[----:B------:R-:W-:Y:S01]  /*229d0*/  IMAD.MOV.U32 R11, RZ, RZ, 0x181f ;  /* 0x0000181fff0b7424 */ /* 0x000fe200078e00ff */
[----:B------:R-:W-:-:S07]  /*229e0*/  MOV R15, 0xffffffff ;  /* 0xffffffff000f7802 */ /* 0x000fce0000000f00 */
[----:B------:R-:W-:Y:S05]  /*229f0*/  WARPSYNC.COLLECTIVE R15, `(.L_x_881) ;  /* 0x000000000f087348 */ /* 0x000fea0003c00000 */
[----:B------:R0:W1:Y:S02]  /*22a00*/  SHFL.IDX P6, R14, R13, R12, R11 ;  /* 0x0000000c0d0e7389 */ /* 0x00006400000c000b */
[----:B01----:R-:W-:Y:S01]  /*22a10*/  ENDCOLLECTIVE ;  /* 0x000000000000791b */ /* 0x003fe20003800000 */
.L_x_881:
[----:B------:R-:W-:Y:S05]  /*22a20*/  BSYNC B1 ;  /* 0x0000000000017941 */ /* 0x000fea0003800000 */
.L_x_880:
[----:B------:R-:W0:Y:S01]  /*22a30*/  S2R R34, SR_TID.X ;  /* 0x0000000000227919 */ /* 0x000e220000002100 */
[----:B------:R-:W-:Y:S01]  /*22a40*/  MOV R13, R9 ;  /* 0x00000009000d7202 */ /* 0x000fe20000000f00 */
[----:B------:R-:W-:Y:S01]  /*22a50*/  IMAD.MOV.U32 R12, RZ, RZ, RZ ;  /* 0x000000ffff0c7224 */ /* 0x000fe200078e00ff */
[----:B------:R-:W-:Y:S01]  /*22a60*/  MOV R11, 0x181f ;  /* 0x0000181f000b7802 */ /* 0x000fe20000000f00 */
[----:B------:R-:W-:Y:S01]  /*22a70*/  IMAD.MOV.U32 R3, RZ, RZ, R14 ;  /* 0x000000ffff037224 */ /* 0x000fe200078e000e */
[----:B------:R-:W-:Y:S02]  /*22a80*/  MOV R15, 0xffffffff ;  /* 0xffffffff000f7802 */ /* 0x000fe40000000f00 */
[----:B------:R-:W-:-:S07]  /*22a90*/  LEA R4, R4, R22, 0x1 ;  /* 0x0000001604047211 */ /* 0x000fce00078e08ff */
[----:B0-----:R-:W-:Y:S05]  /*22aa0*/  WARPSYNC.COLLECTIVE R15, `(.L_x_882) ;  /* 0x000000000f087348 */ /* 0x001fea0003c00000 */
[----:B------:R1:W2:Y:S02]  /*22ab0*/  SHFL.IDX P6, R14, R13, R12, R11 ;  /* 0x0000000c0d0e7389 */ /* 0x0002a400000c000b */
[----:B012---:R-:W-:Y:S01]  /*22ac0*/  ENDCOLLECTIVE ;  /* 0x000000000000791b */ /* 0x007fe20003800000 */
.L_x_882:
[----:B------:R-:W-:Y:S01]  /*22ad0*/  IMAD.MOV.U32 R13, RZ, RZ, R5 ;  /* 0x000000ffff0d7224 */ /* 0x000fe200078e0005 */
[----:B------:R-:W-:Y:S01]  /*22ae0*/  MOV R12, 0x1 ;  /* 0x00000001000c7802 */ /* 0x000fe20000000f00 */
[----:B------:R-:W-:Y:S02]  /*22af0*/  IMAD.SHL.U32 R34, R34, 0x8, RZ ;  /* 0x0000000822227824 */ /* 0x000fe400078e00ff */
[----:B------:R-:W-:-:S07]  /*22b00*/  IMAD.MOV.U32 R2, RZ, RZ, R14 ;  /* 0x000000ffff027224 */ /* 0x000fce00078e000e */
[----:B------:R-:W-:Y:S05]  /*22b10*/  WARPSYNC.COLLECTIVE R15, `(.L_x_883) ;  /* 0x000000000f087348 */ /* 0x000fea0003c00000 */
[----:B------:R0:W1:Y:S02]  /*22b20*/  SHFL.IDX P6, R14, R13, R12, R11 ;  /* 0x0000000c0d0e7389 */ /* 0x00006400000c000b */
[----:B01----:R-:W-:Y:S01]  /*22b30*/  ENDCOLLECTIVE ;  /* 0x000000000000791b */ /* 0x003fe20003800000 */
.L_x_883:
[----:B------:R-:W-:-:S04]  /*22b40*/  LOP3.LUT R34, R34, 0x38, RZ, 0xc0, !PT ;  /* 0x0000003822227812 */ /* 0x000fc800078ec0ff */
[----:B------:R-:W-:-:S04]  /*22b50*/  SHF.L.U32 R0, R34, 0x1, RZ ;  /* 0x0000000122007819 */ /* 0x000fc800000006ff */
[----:B------:R-:W-:-:S05]  /*22b60*/  IADD3 R2, P0, R2, R0, RZ ;  /* 0x0000000002027210 */ /* 0x000fca0007f1e0ff */
[----:B------:R-:W-:Y:S01]  /*22b70*/  IMAD.X R3, RZ, RZ, R3, P0 ;  /* 0x000000ffff037224 */ /* 0x000fe200000e0603 */
[----:B------:R-:W-:-:S04]  /*22b80*/  MOV R13, R9 ;  /* 0x00000009000d7202 */ /* 0x000fc80000000f00 */
        /* <DEDUP_REMOVED lines=10> */
.L_x_884:
[----:B------:R-:W-:Y:S01]  /*22c30*/  IMAD.MOV.U32 R13, RZ, RZ, R5 ;  /* 0x000000ffff0d7224 */ /* 0x000fe200078e0005 */
[----:B------:R-:W-:Y:S01]  /*22c40*/  MOV R12, 0x2 ;  /* 0x00000002000c7802 */ /* 0x000fe20000000f00 */
[----:B------:R-:W-:-:S07]  /*22c50*/  IMAD.MOV.U32 R2, RZ, RZ, R14 ;  /* 0x000000ffff027224 */ /* 0x000fce00078e000e */
[----:B------:R-:W-:Y:S05]  /*22c60*/  WARPSYNC.COLLECTIVE R15, `(.L_x_885) ;  /* 0x000000000f087348 */ /* 0x000fea0003c00000 */
[----:B------:R0:W1:Y:S02]  /*22c70*/  SHFL.IDX P6, R14, R13, R12, R11 ;  /* 0x0000000c0d0e7389 */ /* 0x00006400000c000b */
[----:B01----:R-:W-:Y:S01]  /*22c80*/  ENDCOLLECTIVE ;  /* 0x000000000000791b */ /* 0x003fe20003800000 */
.L_x_885:
[----:B------:R-:W-:-:S04]  /*22c90*/  IADD3 R2, P0, R2, R0, RZ ;  /* 0x0000000002027210 */ /* 0x000fc80007f1e0ff */
[----:B------:R-:W-:-:S05]  /*22ca0*/  IADD3.X R3, RZ, R3, RZ, P0, !PT ;  /* 0x00000003ff037210 */ /* 0x000fca00007fe4ff */
[----:B------:R-:W-:Y:S01]  /*22cb0*/  @!PT LDS RZ, [RZ] ;  /* 0x00000000fffff984 */ /* 0x000fe20000000800 */
[----:B------:R-:W-:Y:S01]  /*22cc0*/  @!PT LDS RZ, [RZ] ;  /* 0x00000000fffff984 */ /* 0x000fe20000000800 */
[----:B------:R-:W-:Y:S01]  /*22cd0*/  @!PT LDS RZ, [RZ] ;  /* 0x00000000fffff984 */ /* 0x000fe20000000800 */
[----:B------:R0:W-:Y:S01]  /*22ce0*/  LDGSTS.E.BYPASS.LTC128B.128 [R4+0x18c00], desc[UR56][R2.64], !P3 ;  /* 0x18c0000002047fae */ /* 0x0001e2000d901d78 */
[----:B------:R-:W-:-:S03]  /*22cf0*/  MOV R13, R9 ;  /* 0x00000009000d7202 */ /* 0x000fc60000000f00 */
[----:B------:R0:W-:Y:S04]  /*22d00*/  LDGSTS.E.BYPASS.LTC128B.128 [R4+0x1bc00], desc[UR56][R2.64+0x80], !P2 ;  /* 0x1bc0008002047fae */ /* 0x0001e8000d101d78 */
[----:B------:R0:W-:Y:S01]  /*22d10*/  LDGSTS.E.BYPASS.LTC128B.128 [R4+0x1ec00], desc[UR56][R2.64+0x100], !P1 ;  /* 0x1ec0010002047fae */ /* 0x0001e2000c901d78 */
[----:B------:R-:W-:-:S07]  /*22d20*/  IMAD.MOV.U32 R34, RZ, RZ, R14 ;  /* 0x000000ffff227224 */ /* 0x000fce00078e000e */
[----:B0-----:R-:W-:Y:S05]  /*22d30*/  WARPSYNC.COLLECTIVE R15, `(.L_x_886) ;  /* 0x000000000f087348 */ /* 0x001fea0003c00000 */
[----:B------:R1:W2:Y:S02]  /*22d40*/  SHFL.IDX P6, R14, R13, R12, R11 ;  /* 0x0000000c0d0e7389 */ /* 0x0002a400000c000b */
[----:B012---:R-:W-:Y:S01]  /*22d50*/  ENDCOLLECTIVE ;  /* 0x000000000000791b */ /* 0x007fe20003800000 */
.L_x_886:
[----:B------:R-:W-:Y:S01]  /*22d60*/  IMAD.MOV.U32 R13, RZ, RZ, R5 ;  /* 0x000000ffff0d7224 */ /* 0x000fe200078e0005 */
[----:B------:R-:W-:Y:S01]  /*22d70*/  MOV R12, 0x3 ;  /* 0x00000003000c7802 */ /* 0x000fe20000000f00 */
[----:B------:R-:W-:-:S07]  /*22d80*/  IMAD.MOV.U32 R2, RZ, RZ, R14 ;  /* 0x000000ffff027224 */ /* 0x000fce00078e000e */
[----:B------:R-:W-:Y:S05]  /*22d90*/  WARPSYNC.COLLECTIVE R15, `(.L_x_887) ;  /* 0x000000000f087348 */ /* 0x000fea0003c00000 */
[----:B------:R0:W1:Y:S02]  /*22da0*/  SHFL.IDX P6, R14, R13, R12, R11 ;  /* 0x0000000c0d0e7389 */ /* 0x00006400000c000b */
[----:B01----:R-:W-:Y:S01]  /*22db0*/  ENDCOLLECTIVE ;  /* 0x000000000000791b */ /* 0x003fe20003800000 */
.L_x_887:
        /* <DEDUP_REMOVED lines=13> */
.L_x_888:
[----:B------:R-:W-:Y:S01]  /*22e90*/  IMAD.MOV.U32 R13, RZ, RZ, R5 ;  /* 0x000000ffff0d7224 */ /* 0x000fe200078e0005 */
[----:B------:R-:W-:Y:S01]  /*22ea0*/  MOV R12, 0x4 ;  /* 0x00000004000c7802 */ /* 0x000fe20000000f00 */
[----:B------:R-:W-:-:S07]  /*22eb0*/  IMAD.MOV.U32 R2, RZ, RZ, R14 ;  /* 0x000000ffff027224 */ /* 0x000fce00078e000e */
[----:B------:R-:W-:Y:S05]  /*22ec0*/  WARPSYNC.COLLECTIVE R15, `(.L_x_889) ;  /* 0x000000000f087348 */ /* 0x000fea0003c00000 */
[----:B------:R0:W1:Y:S02]  /*22ed0*/  SHFL.IDX P6, R14, R13, R12, R11 ;  /* 0x0000000c0d0e7389 */ /* 0x00006400000c000b */
[----:B01----:R-:W-:Y:S01]  /*22ee0*/  ENDCOLLECTIVE ;  /* 0x000000000000791b */ /* 0x003fe20003800000 */
.L_x_889:
        /* <DEDUP_REMOVED lines=13> */
.L_x_890:
[----:B------:R-:W-:Y:S01]  /*22fc0*/  IMAD.MOV.U32 R13, RZ, RZ, R5 ;  /* 0x000000ffff0d7224 */ /* 0x000fe200078e0005 */
[----:B------:R-:W-:Y:S01]  /*22fd0*/  MOV R12, 0x5 ;  /* 0x00000005000c7802 */ /* 0x000fe20000000f00 */
[----:B------:R-:W-:-:S07]  /*22fe0*/  IMAD.MOV.U32 R2, RZ, RZ, R14 ;  /* 0x000000ffff027224 */ /* 0x000fce00078e000e */
[----:B------:R-:W-:Y:S05]  /*22ff0*/  WARPSYNC.COLLECTIVE R15, `(.L_x_891) ;  /* 0x000000000f087348 */ /* 0x000fea0003c00000 */
[----:B------:R0:W1:Y:S02]  /*23000*/  SHFL.IDX P6, R14, R13, R12, R11 ;  /* 0x0000000c0d0e7389 */ /* 0x00006400000c000b */
[----:B01----:R-:W-:Y:S01]  /*23010*/  ENDCOLLECTIVE ;  /* 0x000000000000791b */ /* 0x003fe20003800000 */
.L_x_891:
        /* <DEDUP_REMOVED lines=13> */
.L_x_892:
[----:B------:R-:W-:Y:S01]  /*230f0*/  IMAD.MOV.U32 R2, RZ, RZ, R14 ;  /* 0x000000ffff027224 */ /* 0x000fe200078e000e */
[----:B------:R-:W-:Y:S06]  /*23100*/  BRA `(.L_x_893) ;  /* 0xffffffb000cc7947 */ /* 0x000fec000383ffff */
.L_x_755:
[----:B0-----:R0:W2:Y:S02]  /*23110*/  SYNCS.PHASECHK.TRANS64.TRYWAIT P0, [R5+URZ+0x2a860], R2 ;  /* 0x02a86002050075a7 */ /* 0x0010a4000800017f */
[----:B--2---:R-:W-:Y:S05]  /*23120*/  @!P0 NANOSLEEP.SYNCS 0x989680 ;  /* 0x009896800000895d */ /* 0x004fea0003900000 */
[----:B------:R-:W2:Y:S02]  /*23130*/  @!P0 SYNCS.PHASECHK.TRANS64 P0, [R5+URZ+0x2a860], R2 ;  /* 0x02a86002050085a7 */ /* 0x000ea4000800007f */
[----:B--2---:R-:W-:Y:S05]  /*23140*/  @!P0 BRA `(.L_x_755) ;  /* 0xfffffffc00f08947 */ /* 0x004fea000383ffff */
[----:B------:R-:W-:Y:S05]  /*23150*/  BRA `(.L_x_894) ;  /* 0xffffffb4002c7947 */ /* 0x000fea000383ffff */
.L_x_756:
[----:B------:R-:W-:Y:S01]  /*23160*/  BSSY B1, `(.L_x_895) ;  /* 0x0000008000017945 */ /* 0x000fe20003800000 */
[----:B------:R-:W-:Y:S01]  /*23170*/  MOV R13, R24 ;  /* 0x00000018000d7202 */ /* 0x000fe20000000f00 */
[----:B------:R-:W-:Y:S01]  /*23180*/  IMAD.MOV.U32 R12, RZ, RZ, RZ ;  /* 0x000000ffff0c7224 */ /* 0x000fe200078e00ff */
[----:B------:R-:W-:Y:S01]  /*23190*/  MOV R11, 0x181f ;  /* 0x0000181f000b7802 */ /* 0x000fe20000000f00 */
[----:B------:R-:W-:-:S07]  /*231a0*/  IMAD.MOV.U32 R15, RZ, RZ, -0x1 ;  /* 0xffffffffff0f7424 */ /* 0x000fce00078e00ff */
[----:B0-----:R-:W-:Y:S05]  /*231b0*/  WARPSYNC.COLLECTIVE R15, `(.L_x_896) ;  /* 0x000000000f087348 */ /* 0x001fea0003c00000 */
[----:B------:R1:W2:Y:S02]  /*231c0*/  SHFL.IDX P6, R14, R13, R12, R11 ;  /* 0x0000000c0d0e7389 */ /* 0x0002a400000c000b */
[----:B012---:R-:W-:Y:S01]  /*231d0*/  ENDCOLLECTIVE ;  /* 0x000000000000791b */ /* 0x007fe20003800000 */
.L_x_896:
[----:B------:R-:W-:Y:S05]  /*231e0*/  BSYNC B1 ;  /* 0x0000000000017941 */ /* 0x000fea0003800000 */
.L_x_895:
[----:B------:R-:W-:Y:S01]  /*231f0*/  IMAD.MOV.U32 R13, RZ, RZ, R23 ;  /* 0x000000ffff0d7224 */ /* 0x000fe200078e0017 */
[----:B------:R-:W-:Y:S01]  /*23200*/  MOV R12, RZ ;  /* 0x000000ff000c7202 */ /* 0x000fe20000000f00 */
[----:B------:R-:W-:Y:S01]  /*23210*/  IMAD.MOV.U32 R11, RZ, RZ, 0x181f ;  /* 0x0000181fff0b7424 */ /* 0x000fe200078e00ff */
[----:B------:R-:W-:Y:S01]  /*23220*/  MOV R15, 0xffffffff ;  /* 0xffffffff000f7802 */ /* 0x000fe20000000f00 */
[----:B------:R-:W-:Y:S01]  /*23230*/  IMAD R4, R4, 0x2, R22 ;  /* 0x0000000204047824 */ /* 0x000fe200078e0216 */
[----:B------:R-:W-:-:S07]  /*23240*/  MOV R3, R14 ;  /* 0x0000000e00037202 */ /* 0x000fce0000000f00 */
[----:B------:R-:W-:Y:S05]  /*23250*/  WARPSYNC.COLLECTIVE R15, `(.L_x_897) ;  /* 0x000000000f087348 */ /* 0x000fea0003c00000 */
[----:B------:R0:W1:Y:S02]  /*23260*/  SHFL.IDX P6, R14, R13, R12, R11 ;  /* 0x0000000c0d0e7389 */ /* 0x00006400000c000b */
[----:B01----:R-:W-:Y:S01]  /*23270*/  ENDCOLLECTIVE ;  /* 0x000000000000791b */ /* 0x003fe20003800000 */
.L_x_897:
[----:B------:R-:W-:Y:S01]  /*23280*/  MOV R13, R24 ;  /* 0x00000018000d7202 */ /* 0x000fe20000000f00 */
[----:B------:R-:W-:Y:S02]  /*23290*/  IMAD.MOV.U32 R12, RZ, RZ, 0x1 ;  /* 0x00000001ff0c7424 */ /* 0x000fe400078e00ff */
[----:B------:R-:W-:-:S07]  /*232a0*/  IMAD.MOV.U32 R2, RZ, RZ, R14 ;  /* 0x000000ffff027224 */ /* 0x000fce00078e000e */
[----:B------:R-:W-:Y:S05]  /*232b0*/  WARPSYNC.COLLECTIVE R15, `(.L_x_898) ;  /* 0x000000000f087348 */ /* 0x000fea0003c00000 */
[----:B------:R0:W1:Y:S02]  /*232c0*/  SHFL.IDX P6, R14, R13, R12, R11 ;  /* 0x0000000c0d0e7389 */ /* 0x00006400000c000b */
[----:B01----:R-:W-:Y:S01]  /*232d0*/  ENDCOLLECTIVE ;  /* 0x000000000000791b */ /* 0x003fe20003800000 */
.L_x_898:
[----:B------:R-:W-:-:S04]  /*232e0*/  IADD3 R2, P1, R2, R0, RZ ;  /* 0x0000000002027210 */ /* 0x000fc80007f3e0ff */
[----:B------:R-:W-:Y:S02]  /*232f0*/  IADD3.X R3, RZ, R3, RZ, P1, !PT ;  /* 0x00000003ff037210 */ /* 0x000fe40000ffe4ff */
        /* <DEDUP_REMOVED lines=9> */
[----:B0-----:R-:W-:-:S07]  /*23390*/  MOV R3, R14 ;  /* 0x0000000e00037202 */ /* 0x001fce0000000f00 */
[----:B------:R-:W-:Y:S05]  /*233a0*/  WARPSYNC.COLLECTIVE R15, `(.L_x_899) ;  /* 0x000000000f087348 */ /* 0x000fea0003c00000 */
[----:B------:R0:W1:Y:S02]  /*233b0*/  SHFL.IDX P6, R14, R13, R12, R11 ;  /* 0x0000000c0d0e7389 */ /* 0x00006400000c000b */
[----:B01----:R-:W-:Y:S01]  /*233c0*/  ENDCOLLECTIVE ;  /* 0x000000000000791b */ /* 0x003fe20003800000 */
.L_x_899:
[----:B------:R-:W-:Y:S01]  /*233d0*/  MOV R13, R24 ;  /* 0x00000018000d7202 */ /* 0x000fe20000000f00 */
[----:B------:R-:W-:Y:S01]  /*233e0*/  IMAD.MOV.U32 R12, RZ, RZ, 0x2 ;  /* 0x00000002ff0c7424 */ /* 0x000fe200078e00ff */
[----:B------:R-:W-:-:S07]  /*233f0*/  MOV R2, R14 ;  /* 0x0000000e00027202 */ /* 0x000fce0000000f00 */
[----:B------:R-:W-:Y:S05]  /*23400*/  WARPSYNC.COLLECTIVE R15, `(.L_x_900) ;  /* 0x000000000f087348 */ /* 0x000fea0003c00000 */
[----:B------:R0:W1:Y:S02]  /*23410*/  SHFL.IDX P6, R14, R13, R12, R11 ;  /* 0x0000000c0d0e7389 */ /* 0x00006400000c000b */
[----:B01----:R-:W-:Y:S01]  /*23420*/  ENDCOLLECTIVE ;  /* 0x000000000000791b */ /* 0x003fe20003800000 */
.L_x_900:
        /* <DEDUP_REMOVED lines=14> */
.L_x_901:
[----:B------:R-:W-:Y:S01]  /*23510*/  MOV R13, R24 ;  /* 0x00000018000d7202 */ /* 0x000fe20000000f00 */
[----:B------:R-:W-:Y:S01]  /*23520*/  IMAD.MOV.U32 R12, RZ, RZ, 0x3 ;  /* 0x00000003ff0c7424 */ /* 0x000fe200078e00ff */
[----:B------:R-:W-:-:S07]  /*23530*/  MOV R2, R14 ;  /* 0x0000000e00027202 */ /* 0x000fce0000000f00 */
[----:B------:R-:W-:Y:S05]  /*23540*/  WARPSYNC.COLLECTIVE R15, `(.L_x_902) ;  /* 0x000000000f087348 */ /* 0x000fea0003c00000 */
[----:B------:R0:W1:Y:S02]  /*23550*/  SHFL.IDX P6, R14, R13, R12, R11 ;  /* 0x0000000c0d0e7389 */ /* 0x00006400000c000b */
[----:B01----:R-:W-:Y:S01]  /*23560*/  ENDCOLLECTIVE ;  /* 0x000000000000791b */ /* 0x003fe20003800000 */
.L_x_902:
        /* <DEDUP_REMOVED lines=14> */
.L_x_903:
[----:B------:R-:W-:Y:S01]  /*23650*/  MOV R13, R24 ;  /* 0x00000018000d7202 */ /* 0x000fe20000000f00 */
[----:B------:R-:W-:Y:S01]  /*23660*/  IMAD.MOV.U32 R12, RZ, RZ, 0x4 ;  /* 0x00000004ff0c7424 */ /* 0x000fe200078e00ff */
[----:B------:R-:W-:-:S07]  /*23670*/  MOV R2, R14 ;  /* 0x0000000e00027202 */ /* 0x000fce0000000f00 */
[----:B------:R-:W-:Y:S05]  /*23680*/  WARPSYNC.COLLECTIVE R15, `(.L_x_904) ;  /* 0x000000000f087348 */ /* 0x000fea0003c00000 */
[----:B------:R0:W1:Y:S02]  /*23690*/  SHFL.IDX P6, R14, R13, R12, R11 ;  /* 0x0000000c0d0e7389 */ /* 0x00006400000c000b */
[----:B01----:R-:W-:Y:S01]  /*236a0*/  ENDCOLLECTIVE ;  /* 0x000000000000791b */ /* 0x003fe20003800000 */
.L_x_904:
        /* <DEDUP_REMOVED lines=14> */
.L_x_905:
[----:B------:R-:W-:Y:S01]  /*23790*/  MOV R13, R24 ;  /* 0x00000018000d7202 */ /* 0x000fe20000000f00 */
[----:B------:R-:W-:Y:S01]  /*237a0*/  IMAD.MOV.U32 R12, RZ, RZ, 0x5 ;  /* 0x00000005ff0c7424 */ /* 0x000fe200078e00ff */
[----:B------:R-:W-:-:S07]  /*237b0*/  MOV R2, R14 ;  /* 0x0000000e00027202 */ /* 0x000fce0000000f00 */
[----:B------:R-:W-:Y:S05]  /*237c0*/  WARPSYNC.COLLECTIVE R15, `(.L_x_906) ;  /* 0x000000000f087348 */ /* 0x000fea0003c00000 */
[----:B------:R0:W1:Y:S02]  /*237d0*/  SHFL.IDX P6, R14, R13, R12, R11 ;  /* 0x0000000c0d0e7389 */ /* 0x00006400000c000b */
[----:B01----:R-:W-:Y:S01]  /*237e0*/  ENDCOLLECTIVE ;  /* 0x000000000000791b */ /* 0x003fe20003800000 */
.L_x_906:
[----:B------:R-:W-:-:S05]  /*237f0*/  IADD3 R2, P2, R2, R0, RZ ;  /* 0x0000000002027210 */ /* 0x000fca0007f5e0ff */
[----:B------:R-:W-:Y:S01]  /*23800*/  IMAD.X R3, RZ, RZ, R3, P2 ;  /* 0x000000ffff037224 */ /* 0x000fe200010e0603 */
        /* <DEDUP_REMOVED lines=11> */
.L_x_907:
[----:B------:R-:W-:Y:S01]  /*238c0*/  @!PT LDS RZ, [RZ] ;  /* 0x00000000fffff984 */ /* 0x000fe20000000800 */
[----:B------:R-:W-:Y:S01]  /*238d0*/  @!PT LDS RZ, [RZ] ;  /* 0x00000000fffff984 */ /* 0x000fe20000000800 */
[----:B------:R-:W-:Y:S01]  /*238e0*/  @!PT LDS RZ, [RZ] ;  /* 0x00000000fffff984 */ /* 0x000fe20000000800 */
[----:B------:R0:W-:Y:S02]  /*238f0*/  LDGSTS.E.BYPASS.LTC128B.128 [R4+0x5400], desc[UR56][R2.64+0x80], !P2 ;  /* 0x0540008002047fae */ /* 0x0001e4000d101d78 */
[----:B0-----:R-:W-:Y:S01]  /*23900*/  MOV R2, R14 ;  /* 0x0000000e00027202 */ /* 0x001fe20000000f00 */
[----:B------:R-:W-:Y:S06]  /*23910*/  BRA `(.L_x_908) ;  /* 0xffffffb000187947 */ /* 0x000fec000383ffff */
.L_x_764:
[----:B0-----:R0:W1:Y:S02]  /*23920*/  SYNCS.PHASECHK.TRANS64.TRYWAIT P0, [R0+URZ+0x2a860], R3 ;  /* 0x02a86003000075a7 */ /* 0x001064000800017f */
[----:B-1----:R-:W-:Y:S05]  /*23930*/  @!P0 NANOSLEEP.SYNCS 0x989680 ;  /* 0x009896800000895d */ /* 0x002fea0003900000 */
[----:B------:R-:W1:Y:S02]  /*23940*/  @!P0 SYNCS.PHASECHK.TRANS64 P0, [R0+URZ+0x2a860], R3 ;  /* 0x02a86003000085a7 */ /* 0x000e64000800007f */
[----:B-1----:R-:W-:Y:S05]  /*23950*/  @!P0 BRA `(.L_x_764) ;  /* 0xfffffffc00f08947 */ /* 0x002fea000383ffff */
[----:B------:R-:W-:Y:S05]  /*23960*/  BRA `(.L_x_909) ;  /* 0xffffffb400307947 */ /* 0x000fea000383ffff */
.L_x_765:
[----:B------:R-:W-:Y:S01]  /*23970*/  BSSY B0, `(.L_x_910) ;  /* 0x0000008000007945 */ /* 0x000fe20003800000 */
[----:B------:R-:W-:Y:S01]  /*23980*/  IMAD.MOV.U32 R13, RZ, RZ, R24 ;  /* 0x000000ffff0d7224 */ /* 0x000fe200078e0018 */
[----:B------:R-:W-:Y:S01]  /*23990*/  MOV R12, RZ ;  /* 0x000000ff000c7202 */ /* 0x000fe20000000f00 */
[----:B------:R-:W-:Y:S01]  /*239a0*/  IMAD.MOV.U32 R11, RZ, RZ, 0x181f ;  /* 0x0000181fff0b7424 */ /* 0x000fe200078e00ff */
[----:B------:R-:W-:-:S07]  /*239b0*/  MOV R15, 0xffffffff ;  /* 0xffffffff000f7802 */ /* 0x000fce0000000f00 */
[----:B0-----:R-:W-:Y:S05]  /*239c0*/  WARPSYNC.COLLECTIVE R15, `(.L_x_911) ;  /* 0x000000000f087348 */ /* 0x001fea0003c00000 */
[----:B------:R1:W2:Y:S02]  /*239d0*/  SHFL.IDX P6, R14, R13, R12, R11 ;  /* 0x0000000c0d0e7389 */ /* 0x0002a400000c000b */
[----:B012---:R-:W-:Y:S01]  /*239e0*/  ENDCOLLECTIVE ;  /* 0x000000000000791b */ /* 0x007fe20003800000 */
.L_x_911:
[----:B------:R-:W-:Y:S05]  /*239f0*/  BSYNC B0 ;  /* 0x0000000000007941 */ /* 0x000fea0003800000 */
.L_x_910:
[----:B------:R-:W0:Y:S01]  /*23a00*/  S2R R5, SR_TID.X ;  /* 0x0000000000057919 */ /* 0x000e220000002100 */
[----:B------:R-:W-:Y:S01]  /*23a10*/  MOV R13, R23 ;  /* 0x00000017000d7202 */ /* 0x000fe20000000f00 */
[----:B------:R-:W-:Y:S01]  /*23a20*/  IMAD.MOV.U32 R12, RZ, RZ, RZ ;  /* 0x000000ffff0c7224 */ /* 0x000fe200078e00ff */
[----:B------:R-:W-:Y:S01]  /*23a30*/  MOV R11, 0x181f ;  /* 0x0000181f000b7802 */ /* 0x000fe20000000f00 */
[----:B------:R-:W-:Y:S01]  /*23a40*/  IMAD.MOV.U32 R15, RZ, RZ, -0x1 ;  /* 0xffffffffff0f7424 */ /* 0x000fe200078e00ff */
[C---:B------:R-:W-:Y:S01]  /*23a50*/  LOP3.LUT R2, R29.reuse, 0x1, RZ, 0xc0, !PT ;  /* 0x000000011d027812 */ /* 0x040fe200078ec0ff */
[----:B------:R-:W-:Y:S01]  /*23a60*/  IMAD.MOV.U32 R3, RZ, RZ, R14 ;  /* 0x000000ffff037224 */ /* 0x000fe200078e000e */
[----:B------:R-:W-:Y:S01]  /*23a70*/  LOP3.LUT P0, RZ, R29, 0x2, RZ, 0xc0, !PT ;  /* 0x000000021dff7812 */ /* 0x000fe2000780c0ff */
[----:B------:R-:W-:-:S12]  /*23a80*/  IMAD R4, R4, 0x2, R22 ;  /* 0x0000000204047824 */ /* 0x000fd800078e0216 */
[----:B0-----:R-:W-:Y:S05]  /*23a90*/  WARPSYNC.COLLECTIVE R15, `(.L_x_912) ;  /* 0x000000000f087348 */ /* 0x001fea0003c00000 */
[----:B------:R1:W2:Y:S02]  /*23aa0*/  SHFL.IDX P6, R14, R13, R12, R11 ;  /* 0x0000000c0d0e7389 */ /* 0x0002a400000c000b */
[----:B012---:R-:W-:Y:S01]  /*23ab0*/  ENDCOLLECTIVE ;  /* 0x000000000000791b */ /* 0x007fe20003800000 */
.L_x_912:
[----:B------:R-:W-:Y:S02]  /*23ac0*/  ISETP.NE.U32.AND P1, PT, R2, 0x1, PT ;  /* 0x000000010200780c */ /* 0x000fe40003f25070 */
[C---:B------:R-:W-:Y:S02]  /*23ad0*/  ISETP.LT.OR P4, PT, R6.reuse, 0x1, !P0 ;  /* 0x000000010600780c */ /* 0x040fe40004781670 */
[----:B------:R-:W-:Y:S02]  /*23ae0*/  ISETP.LT.OR P3, PT, R6, 0x1, P1 ;  /* 0x000000010600780c */ /* 0x000fe40000f61670 */
[----:B------:R-:W-:Y:S01]  /*23af0*/  MOV R13, R24 ;  /* 0x00000018000d7202 */ /* 0x000fe20000000f00 */
[----:B------:R-:W-:Y:S01]  /*23b00*/  IMAD.MOV.U32 R12, RZ, RZ, 0x1 ;  /* 0x00000001ff0c7424 */ /* 0x000fe200078e00ff */
[----:B------:R-:W-:-:S04]  /*23b10*/  SHF.L.U32 R5, R5, 0x3, RZ ;  /* 0x0000000305057819 */ /* 0x000fc800000006ff */
[----:B------:R-:W-:-:S05]  /*23b20*/  LOP3.LUT R5, R5, 0x38, RZ, 0xc0, !PT ;  /* 0x0000003805057812 */ /* 0x000fca00078ec0ff */
[----:B------:R-:W-:-:S05]  /*23b30*/  IMAD.SHL.U32 R5, R5, 0x2, RZ ;  /* 0x0000000205057824 */ /* 0x000fca00078e00ff */
[----:B------:R-:W-:-:S13]  /*23b40*/  IADD3 R2, P2, R14, R5, RZ ;  /* 0x000000050e027210 */ /* 0x000fda0007f5e0ff */
[----:B------:R-:W-:Y:S05]  /*23b50*/  WARPSYNC.COLLECTIVE R15, `(.L_x_913) ;  /* 0x000000000f087348 */ /* 0x000fea0003c00000 */
[----:B------:R0:W1:Y:S02]  /*23b60*/  SHFL.IDX P6, R14, R13, R12, R11 ;  /* 0x0000000c0d0e7389 */ /* 0x00006400000c000b */
[----:B01----:R-:W-:Y:S01]  /*23b70*/  ENDCOLLECTIVE ;  /* 0x000000000000791b */ /* 0x003fe20003800000 */
.L_x_913:
[----:B------:R-:W-:-:S05]  /*23b80*/  IADD3.X R3, RZ, R3, RZ, P2, !PT ;  /* 0x00000003ff037210 */ /* 0x000fca00017fe4ff */
        /* <DEDUP_REMOVED lines=12> */
.L_x_914:
[----:B------:R-:W-:Y:S01]  /*23c50*/  IMAD.MOV.U32 R13, RZ, RZ, R24 ;  /* 0x000000ffff0d7224 */ /* 0x000fe200078e0018 */
[----:B------:R-:W-:Y:S02]  /*23c60*/  MOV R12, 0x2 ;  /* 0x00000002000c7802 */ /* 0x000fe40000000f00 */
[----:B------:R-:W-:-:S13]  /*23c70*/  IADD3 R2, P2, R14, R5, RZ ;  /* 0x000000050e027210 */ /* 0x000fda0007f5e0ff */
[----:B------:R-:W-:Y:S05]  /*23c80*/  WARPSYNC.COLLECTIVE R15, `(.L_x_915) ;  /* 0x000000000f087348 */ /* 0x000fea0003c00000 */
[----:B------:R0:W1:Y:S02]  /*23c90*/  SHFL.IDX P6, R14, R13, R12, R11 ;  /* 0x0000000c0d0e7389 */ /* 0x00006400000c000b */
[----:B01----:R-:W-:Y:S01]  /*23ca0*/  ENDCOLLECTIVE ;  /* 0x000000000000791b */ /* 0x003fe20003800000 */
.L_x_915:
[----:B------:R-:W-:-:S05]  /*23cb0*/  IADD3.X R3, RZ, R8, RZ, P2, !PT ;  /* 0x00000008ff037210 */ /* 0x000fca00017fe4ff */
[----:B------:R-:W-:Y:S01]  /*23cc0*/  @!PT LDS RZ, [RZ] ;  /* 0x00000000fffff984 */ /* 0x000fe20000000800 */
[----:B------:R-:W-:Y:S01]  /*23cd0*/  @!PT LDS RZ, [RZ] ;  /* 0x00000000fffff984 */ /* 0x000fe20000000800 */
[----:B------:R-:W-:Y:S01]  /*23ce0*/  @!PT LDS RZ, [RZ] ;  /* 0x00000000fffff984 */ /* 0x000fe20000000800 */
[----:B------:R0:W-:Y:S01]  /*23cf0*/  LDGSTS.E.BYPASS.LTC128B.128 [R4+0xc00], desc[UR56][R2.64], !P3 ;  /* 0x00c0000002047fae */ /* 0x0001e2000d901d78 */
[----:B------:R-:W-:-:S03]  /*23d00*/  ISETP.LT.OR P3, PT, R6, 0x21, P1 ;  /* 0x000000210600780c */ /* 0x000fc60000f61670 */
[----:B------:R0:W-:Y:S01]  /*23d10*/  LDGSTS.E.BYPASS.LTC128B.128 [R4+0x3c00], desc[UR56][R2.64+0x80], !P4 ;  /* 0x03c0008002047fae */ /* 0x0001e2000e101d78 */
[----:B------:R-:W-:Y:S02]  /*23d20*/  ISETP.LT.OR P4, PT, R6, 0x21, !P0 ;  /* 0x000000210600780c */ /* 0x000fe40004781670 */
[----:B------:R-:W-:Y:S01]  /*23d30*/  MOV R13, R23 ;  /* 0x00000017000d7202 */ /* 0x000fe20000000f00 */
[----:B------:R-:W-:-:S10]  /*23d40*/  IMAD.MOV.U32 R7, RZ, RZ, R14 ;  /* 0x000000ffff077224 */ /* 0x000fd400078e000e */
[----:B0-----:R-:W-:Y:S05]  /*23d50*/  WARPSYNC.COLLECTIVE R15, `(.L_x_916) ;  /* 0x000000000f087348 */ /* 0x001fea0003c00000 */
[----:B------:R1:W2:Y:S02]  /*23d60*/  SHFL.IDX P6, R14, R13, R12, R11 ;  /* 0x0000000c0d0e7389 */ /* 0x0002a400000c000b */
[----:B012---:R-:W-:Y:S01]  /*23d70*/  ENDCOLLECTIVE ;  /* 0x000000000000791b */ /* 0x007fe20003800000 */
.L_x_916:
[----:B------:R-:W-:Y:S01]  /*23d80*/  IMAD.MOV.U32 R13, RZ, RZ, R24 ;  /* 0x000000ffff0d7224 */ /* 0x000fe200078e0018 */
[----:B------:R-:W-:Y:S01]  /*23d90*/  MOV R12, 0x3 ;  /* 0x00000003000c7802 */ /* 0x000fe20000000f00 */
[----:B------:R-:W-:-:S07]  /*23da0*/  IMAD.MOV.U32 R10, RZ, RZ, R14 ;  /* 0x000000ffff0a7224 */ /* 0x000fce00078e000e */
[----:B------:R-:W-:Y:S05]  /*23db0*/  WARPSYNC.COLLECTIVE R15, `(.L_x_917) ;  /* 0x000000000f087348 */ /* 0x000fea0003c00000 */
[----:B------:R0:W1:Y:S02]  /*23dc0*/  SHFL.IDX P6, R14, R13, R12, R11 ;  /* 0x0000000c0d0e7389 */ /* 0x00006400000c000b */
[----:B01----:R-:W-:Y:S01]  /*23dd0*/  ENDCOLLECTIVE ;  /* 0x000000000000791b */ /* 0x003fe20003800000 */
.L_x_917:
[----:B------:R-:W-:-:S04]  /*23de0*/  IADD3 R2, P2, R10, R5, RZ ;  /* 0x000000050a027210 */ /* 0x000fc80007f5e0ff */
[----:B------:R-:W-:-:S05]  /*23df0*/  IADD3.X R3, RZ, R7, RZ, P2, !PT ;  /* 0x00000007ff037210 */ /* 0x000fca00017fe4ff */
        /* <DEDUP_REMOVED lines=12> */
.L_x_918:
[----:B------:R-:W-:Y:S01]  /*23ec0*/  MOV R13, R24 ;  /* 0x00000018000d7202 */ /* 0x000fe20000000f00 */
[----:B------:R-:W-:Y:S01]  /*23ed0*/  IMAD.MOV.U32 R12, RZ, RZ, 0x4 ;  /* 0x00000004ff0c7424 */ /* 0x000fe200078e00ff */
[----:B------:R-:W-:-:S13]  /*23ee0*/  IADD3 R2, P2, R14, R5, RZ ;  /* 0x000000050e027210 */ /* 0x000fda0007f5e0ff */
[----:B------:R-:W-:Y:S05]  /*23ef0*/  WARPSYNC.COLLECTIVE R15, `(.L_x_919) ;  /* 0x000000000f087348 */ /* 0x000fea0003c00000 */
[----:B------:R0:W1:Y:S02]  /*23f00*/  SHFL.IDX P6, R14, R13, R12, R11 ;  /* 0x0000000c0d0e7389 */ /* 0x00006400000c000b */
[----:B01----:R-:W-:Y:S01]  /*23f10*/  ENDCOLLECTIVE ;  /* 0x000000000000791b */ /* 0x003fe20003800000 */
.L_x_919:
        /* <DEDUP_REMOVED lines=13> */
.L_x_920:
[----:B------:R-:W-:Y:S01]  /*23ff0*/  MOV R13, R24 ;  /* 0x00000018000d7202 */ /* 0x000fe20000000f00 */
[----:B------:R-:W-:Y:S01]  /*24000*/  IMAD.MOV.U32 R12, RZ, RZ, 0x5 ;  /* 0x00000005ff0c7424 */ /* 0x000fe200078e00ff */
[----:B------:R-:W-:-:S07]  /*24010*/  MOV R10, R14 ;  /* 0x0000000e000a7202 */ /* 0x000fce0000000f00 */
[----:B------:R-:W-:Y:S05]  /*24020*/  WARPSYNC.COLLECTIVE R15, `(.L_x_921) ;  /* 0x000000000f087348 */ /* 0x000fea0003c00000 */
[----:B------:R0:W1:Y:S02]  /*24030*/  SHFL.IDX P6, R14, R13, R12, R11 ;  /* 0x0000000c0d0e7389 */ /* 0x00006400000c000b */
[----:B01----:R-:W-:Y:S01]  /*24040*/  ENDCOLLECTIVE ;  /* 0x000000000000791b */ /* 0x003fe20003800000 */
.L_x_921:
        /* <DEDUP_REMOVED lines=12> */
.L_x_922:
[----:B------:R-:W-:Y:S05]  /*24110*/  BRA `(.L_x_923) ;  /* 0xffffffb0002c7947 */ /* 0x000fea000383ffff */
.L_x_770:
        /* <DEDUP_REMOVED lines=8> */
.L_x_925:
[----:B------:R-:W-:Y:S05]  /*241a0*/  BSYNC B0 ;  /* 0x0000000000007941 */ /* 0x000fea0003800000 */
.L_x_924:
[----:B------:R-:W-:Y:S01]  /*241b0*/  IMAD.MOV.U32 R13, RZ, RZ, R16 ;  /* 0x000000ffff0d7224 */ /* 0x000fe200078e0010 */
[----:B------:R-:W-:Y:S01]  /*241c0*/  MOV R12, 0x1 ;  /* 0x00000001000c7802 */ /* 0x000fe20000000f00 */
[----:B------:R-:W-:Y:S01]  /*241d0*/  IMAD.MOV.U32 R11, RZ, RZ, 0x1f ;  /* 0x0000001fff0b7424 */ /* 0x000fe200078e00ff */
[----:B------:R-:W-:Y:S02]  /*241e0*/  MOV R15, 0xffffffff ;  /* 0xffffffff000f7802 */ /* 0x000fe40000000f00 */
[----:B------:R-:W-:Y:S02]  /*241f0*/  MOV R0, R14 ;  /* 0x0000000e00007202 */ /* 0x000fe40000000f00 */
[----:B------:R-:W-:-:S07]  /*24200*/  IADD3 R7, R19, R9, RZ ;  /* 0x0000000913077210 */ /* 0x000fce0007ffe0ff */
[----:B------:R-:W-:Y:S05]  /*24210*/  WARPSYNC.COLLECTIVE R15, `(.L_x_926) ;  /* 0x000000000f087348 */ /* 0x000fea0003c00000 */
[----:B------:R0:W1:Y:S02]  /*24220*/  SHFL.IDX P6, R14, R13, R12, R11 ;  /* 0x0000000c0d0e7389 */ /* 0x00006400000c000b */
[----:B01----:R-:W-:Y:S01]  /*24230*/  ENDCOLLECTIVE ;  /* 0x000000000000791b */ /* 0x003fe20003800000 */
.L_x_926:
[----:B------:R-:W-:Y:S02]  /*24240*/  ULDC UR4, c[0x0][0xc3c] ;  /* 0x00030f0000047ab9 */ /* 0x000fe40000000800 */
[----:B------:R-:W-:-:S13]  /*24250*/  ISETP.GE.OR P1, PT, R7, UR4, !P0 ;  /* 0x0000000407007c0c */ /* 0x000fda000c726670 */
[----:B------:R-:W0:Y:S08]  /*24260*/  @!P1 LDC.64 R2, c[0x0][0xc80] ;  /* 0x00032000ff029b82 */ /* 0x000e300000000a00 */
[----:B------:R-:W1:Y:S01]  /*24270*/  @!P1 LDC.64 R4, c[0x0][0xc78] ;  /* 0x00031e00ff049b82 */ /* 0x000e620000000a00 */
[----:B------:R-:W-:Y:S02]  /*24280*/  IMAD.MOV.U32 R11, RZ, RZ, RZ ;  /* 0x000000ffff0b7224 */ /* 0x000fe400078e00ff */
[----:B------:R-:W-:-:S02]  /*24290*/  IMAD.MOV.U32 R8, RZ, RZ, R14 ;  /* 0x000000ffff087224 */ /* 0x000fc400078e000e */
[----:B0-----:R-:W-:-:S05]  /*242a0*/  @!P1 IMAD.WIDE R2, R7, 0x4, R2 ;  /* 0x0000000407029825 */ /* 0x001fca00078e0202 */
[----:B------:R1:W2:Y:S02]  /*242b0*/  @!P1 LDG.E R6, desc[UR56][R2.64] ;  /* 0x0000003802069981 */ /* 0x0002a4000c1e1900 */
[----:B-1----:R-:W-:-:S05]  /*242c0*/  @!P1 IMAD.WIDE R2, R7, 0x4, R4 ;  /* 0x0000000407029825 */ /* 0x002fca00078e0204 */
[----:B------:R-:W3:Y:S01]  /*242d0*/  @!P1 LDG.E R5, desc[UR56][R2.64] ;  /* 0x0000003802059981 */ /* 0x000ee2000c1e1900 */
[----:B------:R-:W-:Y:S01]  /*242e0*/  IMAD.MOV.U32 R7, RZ, RZ, RZ ;  /* 0x000000ffff077224 */ /* 0x000fe200078e00ff */
[C---:B------:R-:W-:Y:S01]  /*242f0*/  ISETP.GE.U32.AND P2, PT, R9.reuse, 0x2, PT ;  /* 0x000000020900780c */ /* 0x040fe20003f46070 */
[----:B------:R-:W-:Y:S01]  /*24300*/  IMAD.MOV.U32 R4, RZ, RZ, RZ ;  /* 0x000000ffff047224 */ /* 0x000fe200078e00ff */
[C---:B------:R-:W-:Y:S02]  /*24310*/  ISETP.GE.U32.AND P3, PT, R9.reuse, 0x4, PT ;  /* 0x000000040900780c */ /* 0x040fe40003f66070 */
[C---:B------:R-:W-:Y:S02]  /*24320*/  ISETP.GE.U32.AND P4, PT, R9.reuse, 0x8, PT ;  /* 0x000000080900780c */ /* 0x040fe40003f86070 */
[----:B------:R-:W-:Y:S02]  /*24330*/  ISETP.GE.U32.AND P5, PT, R9, 0x10, PT ;  /* 0x000000100900780c */ /* 0x000fe40003fa6070 */
[----:B--2---:R-:W-:-:S02]  /*24340*/  @!P1 MOV R7, R6 ;  /* 0x0000000600079202 */ /* 0x004fc40000000f00 */
[----:B------:R-:W-:Y:S02]  /*24350*/  MOV R6, RZ ;  /* 0x000000ff00067202 */ /* 0x000fe40000000f00 */
[----:B---3--:R-:W-:Y:S02]  /*24360*/  @!P1 MOV R4, R5 ;  /* 0x0000000500049202 */ /* 0x008fe40000000f00 */
[----:B------:R-:W-:-:S03]  /*24370*/  ISETP.NE.AND P1, PT, R9, RZ, PT ;  /* 0x000000ff0900720c */ /* 0x000fc60003f25270 */
[----:B------:R-:W-:-:S10]  /*24380*/  IMAD R13, R4, R7, RZ ;  /* 0x00000007040d7224 */ /* 0x000fd400078e02ff */
[----:B------:R-:W-:Y:S05]  /*24390*/  WARPSYNC.COLLECTIVE R15, `(.L_x_927) ;  /* 0x000000000f087348 */ /* 0x000fea0003c00000 */
[----:B------:R0:W1:Y:S02]  /*243a0*/  SHFL.UP P6, R14, R13, R12, R11 ;  /* 0x0400000c0d0e7389 */ /* 0x00006400000c000b */
[----:B01----:R-:W-:Y:S01]  /*243b0*/  ENDCOLLECTIVE ;  /* 0x000000000000791b */ /* 0x003fe20003800000 */
.L_x_927:
[----:B------:R-:W-:Y:S02]  /*243c0*/  MOV R12, 0x2 ;  /* 0x00000002000c7802 */ /* 0x000fe40000000f00 */
[----:B------:R-:W-:-:S04]  /*243d0*/  SEL R14, R14, RZ, P1 ;  /* 0x000000ff0e0e7207 */ /* 0x000fc80000800000 */
[----:B------:R-:W-:-:S05]  /*243e0*/  IADD3 R5, R13, R14, RZ ;  /* 0x0000000e0d057210 */ /* 0x000fca0007ffe0ff */
[----:B------:R-:W-:-:S07]  /*243f0*/  IMAD.MOV.U32 R13, RZ, RZ, R5 ;  /* 0x000000ffff0d7224 */ /* 0x000fce00078e0005 */
[----:B------:R-:W-:Y:S05]  /*24400*/  WARPSYNC.COLLECTIVE R15, `(.L_x_928) ;  /* 0x000000000f087348 */ /* 0x000fea0003c00000 */
[----:B------:R0:W1:Y:S02]  /*24410*/  SHFL.UP P6, R14, R13, R12, R11 ;  /* 0x0400000c0d0e7389 */ /* 0x00006400000c000b */
[----:B01----:R-:W-:Y:S01]  /*24420*/  ENDCOLLECTIVE ;  /* 0x000000000000791b */ /* 0x003fe20003800000 */
.L_x_928:
[----:B------:R-:W-:Y:S01]  /*24430*/  IMAD.MOV.U32 R12, RZ, RZ, 0x4 ;  /* 0x00000004ff0c7424 */ /* 0x000fe200078e00ff */
[----:B------:R-:W-:-:S05]  /*24440*/  SEL R2, R14, RZ, P2 ;  /* 0x000000ff0e027207 */ /* 0x000fca0001000000 */
[----:B------:R-:W-:-:S05]  /*24450*/  IMAD.IADD R2, R5, 0x1, R2 ;  /* 0x0000000105027824 */ /* 0x000fca00078e0202 */
[----:B------:R-:W-:-:S07]  /*24460*/  MOV R13, R2 ;  /* 0x00000002000d7202 */ /* 0x000fce0000000f00 */
[----:B------:R-:W-:Y:S05]  /*24470*/  WARPSYNC.COLLECTIVE R15, `(.L_x_929) ;  /* 0x000000000f087348 */ /* 0x000fea0003c00000 */
[----:B------:R0:W1:Y:S02]  /*24480*/  SHFL.UP P6, R14, R13, R12, R11 ;  /* 0x0400000c0d0e7389 */ /* 0x00006400000c000b */
[----:B01----:R-:W-:Y:S01]  /*24490*/  ENDCOLLECTIVE ;  /* 0x000000000000791b */ /* 0x003fe20003800000 */
.L_x_929:
[----:B------:R-:W-:Y:S02]  /*244a0*/  MOV R12, 0x8 ;  /* 0x00000008000c7802 */ /* 0x000fe40000000f00 */
[----:B------:R-:W-:-:S04]  /*244b0*/  SEL R3, R14, RZ, P3 ;  /* 0x000000ff0e037207 */ /* 0x000fc80001800000 */
[----:B------:R-:W-:-:S05]  /*244c0*/  IADD3 R3, R2, R3, RZ ;  /* 0x0000000302037210 */ /* 0x000fca0007ffe0ff */
[----:B------:R-:W-:-:S07]  /*244d0*/  IMAD.MOV.U32 R13, RZ, RZ, R3 ;  /* 0x000000ffff0d7224 */ /* 0x000fce00078e0003 */
[----:B------:R-:W-:Y:S05]  /*244e0*/  WARPSYNC.COLLECTIVE R15, `(.L_x_930) ;  /* 0x000000000f087348 */ /* 0x000fea0003c00000 */
[----:B------:R0:W1:Y:S02]  /*244f0*/  SHFL.UP P6, R14, R13, R12, R11 ;  /* 0x0400000c0d0e7389 */ /* 0x00006400000c000b */
[----:B01----:R-:W-:Y:S01]  /*24500*/  ENDCOLLECTIVE ;  /* 0x000000000000791b */ /* 0x003fe20003800000 */
.L_x_930:
[----:B------:R-:W-:Y:S01]  /*24510*/  IMAD.MOV.U32 R12, RZ, RZ, 0x10 ;  /* 0x00000010ff0c7424 */ /* 0x000fe200078e00ff */
[----:B------:R-:W-:-:S05]  /*24520*/  SEL R14, R14, RZ, P4 ;  /* 0x000000ff0e0e7207 */ /* 0x000fca0002000000 */
[----:B------:R-:W-:-:S05]  /*24530*/  IMAD.IADD R5, R3, 0x1, R14 ;  /* 0x0000000103057824 */ /* 0x000fca00078e020e */
[----:B------:R-:W-:-:S07]  /*24540*/  MOV R13, R5 ;  /* 0x00000005000d7202 */ /* 0x000fce0000000f00 */
[----:B------:R-:W-:Y:S05]  /*24550*/  WARPSYNC.COLLECTIVE R15, `(.L_x_931) ;  /* 0x000000000f087348 */ /* 0x000fea0003c00000 */
[----:B------:R0:W1:Y:S02]  /*24560*/  SHFL.UP P6, R14, R13, R12, R11 ;  /* 0x0400000c0d0e7389 */ /* 0x00006400000c000b */
[----:B01----:R-:W-:Y:S01]  /*24570*/  ENDCOLLECTIVE ;  /* 0x000000000000791b */ /* 0x003fe20003800000 */
.L_x_931:
[----:B------:R-:W-:Y:S01]  /*24580*/  MOV R12, 0x1f ;  /* 0x0000001f000c7802 */ /* 0x000fe20000000f00 */
[----:B------:R-:W-:Y:S01]  /*24590*/  IMAD.MOV.U32 R11, RZ, RZ, 0x1f ;  /* 0x0000001fff0b7424 */ /* 0x000fe200078e00ff */
[----:B------:R-:W-:-:S04]  /*245a0*/  SEL R2, R14, RZ, P5 ;  /* 0x000000ff0e027207 */ /* 0x000fc80002800000 */
[----:B------:R-:W-:-:S05]  /*245b0*/  IADD3 R2, R5, R2, RZ ;  /* 0x0000000205027210 */ /* 0x000fca0007ffe0ff */
[----:B------:R-:W-:-:S07]  /*245c0*/  IMAD.MOV.U32 R13, RZ, RZ, R2 ;  /* 0x000000ffff0d7224 */ /* 0x000fce00078e0002 */
[----:B------:R-:W-:Y:S05]  /*245d0*/  WARPSYNC.COLLECTIVE R15, `(.L_x_932) ;  /* 0x000000000f087348 */ /* 0x000fea0003c00000 */
[----:B------:R0:W1:Y:S02]  /*245e0*/  SHFL.IDX P6, R14, R13, R12, R11 ;  /* 0x0000000c0d0e7389 */ /* 0x00006400000c000b */
[----:B01----:R-:W-:Y:S01]  /*245f0*/  ENDCOLLECTIVE ;  /* 0x000000000000791b */ /* 0x003fe20003800000 */
.L_x_932:
[----:B------:R-:W-:Y:S05]  /*24600*/  BRA `(.L_x_933) ;  /* 0xffffffb000407947 */ /* 0x000fea000383ffff */
.L_x_773:
[----:B------:R-:W-:Y:S01]  /*24610*/  BSSY B0, `(.L_x_934) ;  /* 0x0000007000007945 */ /* 0x000fe20003800000 */
[----:B------:R-:W-:Y:S01]  /*24620*/  IMAD.MOV.U32 R12, RZ, RZ, 0x1 ;  /* 0x00000001ff0c7424 */ /* 0x000fe200078e00ff */
[----:B------:R-:W-:Y:S01]  /*24630*/  MOV R11, RZ ;  /* 0x000000ff000b7202 */ /* 0x000fe20000000f00 */
[----:B------:R-:W-:-:S07]  /*24640*/  IMAD.MOV.U32 R15, RZ, RZ, -0x1 ;  /* 0xffffffffff0f7424 */ /* 0x000fce00078e00ff */
[----:B------:R-:W-:Y:S05]  /*24650*/  WARPSYNC.COLLECTIVE R15, `(.L_x_935) ;  /* 0x000000000f087348 */ /* 0x000fea0003c00000 */
[----:B------:R0:W1:Y:S02]  /*24660*/  SHFL.UP P6, R14, R13, R12, R11 ;  /* 0x0400000c0d0e7389 */ /* 0x00006400000c000b */
[----:B01----:R-:W-:Y:S01]  /*24670*/  ENDCOLLECTIVE ;  /* 0x000000000000791b */ /* 0x003fe20003800000 */
.L_x_935:
[----:B------:R-:W-:Y:S05]  /*24680*/  BSYNC B0 ;  /* 0x0000000000007941 */ /* 0x000fea0003800000 */
.L_x_934:
[----:B------:R-:W-:Y:S01]  /*24690*/  SEL R14, R14, RZ, P1 ;  /* 0x000000ff0e0e7207 */ /* 0x000fe20000800000 */
[----:B------:R-:W-:Y:S01]  /*246a0*/  IMAD.MOV.U32 R12, RZ, RZ, 0x2 ;  /* 0x00000002ff0c7424 */ /* 0x000fe200078e00ff */
[----:B------:R-:W-:Y:S01]  /*246b0*/  MOV R11, RZ ;  /* 0x000000ff000b7202 */ /* 0x000fe20000000f00 */
[----:B------:R-:W-:Y:S01]  /*246c0*/  IMAD.MOV.U32 R15, RZ, RZ, -0x1 ;  /* 0xffffffffff0f7424 */ /* 0x000fe200078e00ff */
[----:B------:R-:W-:-:S07]  /*246d0*/  IADD3 R13, R13, R14, RZ ;  /* 0x0000000e0d0d7210 */ /* 0x000fce0007ffe0ff */
[----:B------:R-:W-:Y:S05]  /*246e0*/  WARPSYNC.COLLECTIVE R15, `(.L_x_936) ;  /* 0x000000000f087348 */ /* 0x000fea0003c00000 */
[----:B------:R0:W1:Y:S02]  /*246f0*/  SHFL.UP P6, R14, R13, R12, R11 ;  /* 0x0400000c0d0e7389 */ /* 0x00006400000c000b */
[----:B01----:R-:W-:Y:S01]  /*24700*/  ENDCOLLECTIVE ;  /* 0x000000000000791b */ /* 0x003fe20003800000 */
.L_x_936:
[----:B------:R-:W-:Y:S02]  /*24710*/  MOV R12, 0x4 ;  /* 0x00000004000c7802 */ /* 0x000fe40000000f00 */
[----:B------:R-:W-:-:S04]  /*24720*/  SEL R2, R14, RZ, P2 ;  /* 0x000000ff0e027207 */ /* 0x000fc80001000000 */
[----:B------:R-:W-:-:S05]  /*24730*/  IADD3 R2, R13, R2, RZ ;  /* 0x000000020d027210 */ /* 0x000fca0007ffe0ff */
[----:B------:R-:W-:-:S07]  /*24740*/  IMAD.MOV.U32 R13, RZ, RZ, R2 ;  /* 0x000000ffff0d7224 */ /* 0x000fce00078e0002 */
[----:B------:R-:W-:Y:S05]  /*24750*/  WARPSYNC.COLLECTIVE R15, `(.L_x_937) ;  /* 0x000000000f087348 */ /* 0x000fea0003c00000 */
[----:B------:R0:W1:Y:S02]  /*24760*/  SHFL.UP P6, R14, R13, R12, R11 ;  /* 0x0400000c0d0e7389 */ /* 0x00006400000c000b */
[----:B01----:R-:W-:Y:S01]  /*24770*/  ENDCOLLECTIVE ;  /* 0x000000000000791b */ /* 0x003fe20003800000 */
.L_x_937:
[----:B------:R-:W-:Y:S01]  /*24780*/  IMAD.MOV.U32 R12, RZ, RZ, 0x8 ;  /* 0x00000008ff0c7424 */ /* 0x000fe200078e00ff */
[----:B------:R-:W-:-:S05]  /*24790*/  SEL R3, R14, RZ, P3 ;  /* 0x000000ff0e037207 */ /* 0x000fca0001800000 */
[----:B------:R-:W-:-:S05]  /*247a0*/  IMAD.IADD R3, R2, 0x1, R3 ;  /* 0x0000000102037824 */ /* 0x000fca00078e0203 */
[----:B------:R-:W-:-:S07]  /*247b0*/  MOV R13, R3 ;  /* 0x00000003000d7202 */ /* 0x000fce0000000f00 */
[----:B------:R-:W-:Y:S05]  /*247c0*/  WARPSYNC.COLLECTIVE R15, `(.L_x_938) ;  /* 0x000000000f087348 */ /* 0x000fea0003c00000 */
[----:B------:R0:W1:Y:S02]  /*247d0*/  SHFL.UP P6, R14, R13, R12, R11 ;  /* 0x0400000c0d0e7389 */ /* 0x00006400000c000b */
[----:B01----:R-:W-:Y:S01]  /*247e0*/  ENDCOLLECTIVE ;  /* 0x000000000000791b */ /* 0x003fe20003800000 */
.L_x_938:
[----:B------:R-:W-:Y:S02]  /*247f0*/  MOV R12, 0x10 ;  /* 0x00000010000c7802 */ /* 0x000fe40000000f00 */
[----:B------:R-:W-:-:S04]  /*24800*/  SEL R14, R14, RZ, P4 ;  /* 0x000000ff0e0e7207 */ /* 0x000fc80002000000 */
[----:B------:R-:W-:-:S05]  /*24810*/  IADD3 R5, R3, R14, RZ ;  /* 0x0000000e03057210 */ /* 0x000fca0007ffe0ff */
[----:B------:R-:W-:-:S07]  /*24820*/  IMAD.MOV.U32 R13, RZ, RZ, R5 ;  /* 0x000000ffff0d7224 */ /* 0x000fce00078e0005 */
[----:B------:R-:W-:Y:S05]  /*24830*/  WARPSYNC.COLLECTIVE R15, `(.L_x_939) ;  /* 0x000000000f087348 */ /* 0x000fea0003c00000 */
[----:B------:R0:W1:Y:S02]  /*24840*/  SHFL.UP P6, R14, R13, R12, R11 ;  /* 0x0400000c0d0e7389 */ /* 0x00006400000c000b */
[----:B01----:R-:W-:Y:S01]  /*24850*/  ENDCOLLECTIVE ;  /* 0x000000000000791b */ /* 0x003fe20003800000 */
.L_x_939:
[----:B------:R-:W-:Y:S01]  /*24860*/  IMAD.MOV.U32 R12, RZ, RZ, 0x1f ;  /* 0x0000001fff0c7424 */ /* 0x000fe200078e00ff */
[----:B------:R-:W-:Y:S02]  /*24870*/  MOV R11, 0x1f ;  /* 0x0000001f000b7802 */ /* 0x000fe40000000f00 */
[----:B------:R-:W-:-:S05]  /*24880*/  SEL R2, R14, RZ, P5 ;  /* 0x000000ff0e027207 */ /* 0x000fca0002800000 */
[----:B------:R-:W-:-:S05]  /*24890*/  IMAD.IADD R2, R5, 0x1, R2 ;  /* 0x0000000105027824 */ /* 0x000fca00078e0202 */
[----:B------:R-:W-:-:S07]  /*248a0*/  MOV R13, R2 ;  /* 0x00000002000d7202 */ /* 0x000fce0000000f00 */
[----:B------:R-:W-:Y:S05]  /*248b0*/  WARPSYNC.COLLECTIVE R15, `(.L_x_940) ;  /* 0x000000000f087348 */ /* 0x000fea0003c00000 */
[----:B------:R0:W1:Y:S02]  /*248c0*/  SHFL.IDX P6, R14, R13, R12, R11 ;  /* 0x0000000c0d0e7389 */ /* 0x00006400000c000b */
[----:B01----:R-:W-:Y:S01]  /*248d0*/  ENDCOLLECTIVE ;  /* 0x000000000000791b */ /* 0x003fe20003800000 */
.L_x_940:
[----:B------:R-:W-:Y:S05]  /*248e0*/  BRA `(.L_x_941) ;  /* 0xffffffb0002c7947 */ /* 0x000fea000383ffff */
.L_x_775:
[----:B------:R-:W-:Y:S01]  /*248f0*/  BSSY B0, `(.L_x_942) ;  /* 0x0000006000007945 */ /* 0x000fe20003800000 */
[----:B------:R-:W-:Y:S01]  /*24900*/  PLOP3.LUT P6, PT, P6, PT, PT, 0x8, 0x0 ;  /* 0x000000000000781c */ /* 0x000fe200037ce170 */
[----:B------:R-:W-:-:S12]  /*24910*/  IMAD.MOV.U32 R15, RZ, RZ, -0x1 ;  /* 0xffffffffff0f7424 */ /* 0x000fd800078e00ff */
[----:B0-----:R-:W-:Y:S05]  /*24920*/  WARPSYNC.COLLECTIVE R15, `(.L_x_943) ;  /* 0x000000000f087348 */ /* 0x001fea0003c00000 */
[----:B------:R-:W-:Y:S01]  /*24930*/  VOTE.ANY R14, PT, P6 ;  /* 0x00000000000e7806 */ /* 0x000fe200030e0100 */
[----:B0-----:R-:W-:Y:S06]  /*24940*/  ENDCOLLECTIVE ;  /* 0x000000000000791b */ /* 0x001fec0003800000 */
.L_x_943:
[----:B------:R-:W-:Y:S05]  /*24950*/  BSYNC B0 ;  /* 0x0000000000007941 */ /* 0x000fea0003800000 */
.L_x_942:
[----:B------:R-:W-:Y:S01]  /*24960*/  MOV R3, R14 ;  /* 0x0000000e00037202 */ /* 0x000fe20000000f00 */
[----:B------:R-:W-:Y:S01]  /*24970*/  IMAD.MOV.U32 R13, RZ, RZ, R7 ;  /* 0x000000ffff0d7224 */ /* 0x000fe200078e0007 */
[----:B------:R-:W-:Y:S01]  /*24980*/  MOV R15, 0xffffffff ;  /* 0xffffffff000f7802 */ /* 0x000fe20000000f00 */
[----:B------:R-:W-:Y:S01]  /*24990*/  IMAD.MOV.U32 R11, RZ, RZ, 0x1f ;  /* 0x0000001fff0b7424 */ /* 0x000fe200078e00ff */
[----:B------:R-:W0:Y:S02]  /*249a0*/  POPC R8, R3 ;  /* 0x0000000300087309 */ /* 0x000e240000000000 */
[----:B0-----:R-:W-:-:S07]  /*249b0*/  MOV R12, R8 ;  /* 0x00000008000c7202 */ /* 0x001fce0000000f00 */
[----:B------:R-:W-:Y:S05]  /*249c0*/  WARPSYNC.COLLECTIVE R15, `(.L_x_944) ;  /* 0x000000000f087348 */ /* 0x000fea0003c00000 */
[----:B------:R0:W1:Y:S02]  /*249d0*/  SHFL.IDX P6, R14, R13, R12, R11 ;  /* 0x0000000c0d0e7389 */ /* 0x00006400000c000b */
[----:B01----:R-:W-:Y:S01]  /*249e0*/  ENDCOLLECTIVE ;  /* 0x000000000000791b */ /* 0x003fe20003800000 */
.L_x_944:
[----:B------:R-:W-:Y:S01]  /*249f0*/  MOV R13, R4 ;  /* 0x00000004000d7202 */ /* 0x000fe20000000f00 */
[----:B------:R-:W-:-:S07]  /*24a00*/  IMAD.MOV.U32 R7, RZ, RZ, R14 ;  /* 0x000000ffff077224 */ /* 0x000fce00078e000e */
[----:B------:R-:W-:Y:S05]  /*24a10*/  WARPSYNC.COLLECTIVE R15, `(.L_x_945) ;  /* 0x000000000f087348 */ /* 0x000fea0003c00000 */
[----:B------:R0:W1:Y:S02]  /*24a20*/  SHFL.IDX P6, R14, R13, R12, R11 ;  /* 0x0000000c0d0e7389 */ /* 0x00006400000c000b */
[----:B01----:R-:W-:Y:S01]  /*24a30*/  ENDCOLLECTIVE ;  /* 0x000000000000791b */ /* 0x003fe20003800000 */
.L_x_945:
[----:B------:R-:W-:Y:S01]  /*24a40*/  IMAD.MOV.U32 R4, RZ, RZ, R14 ;  /* 0x000000ffff047224 */ /* 0x000fe200078e000e */
[----:B------:R-:W-:Y:S06]  /*24a50*/  BRA `(.L_x_946) ;  /* 0xffffffb0000c7947 */ /* 0x000fec000383ffff */
.L_x_777:
[----:B------:R-:W-:Y:S01]  /*24a60*/  BSSY B0, `(.L_x_947) ;  /* 0x0000007000007945 */ /* 0x000fe20003800000 */
[----:B------:R-:W-:Y:S01]  /*24a70*/  MOV R13, R2 ;  /* 0x00000002000d7202 */ /* 0x000fe20000000f00 */
[----:B------:R-:W-:Y:S01]  /*24a80*/  IMAD.MOV.U32 R11, RZ, RZ, 0x1f ;  /* 0x0000001fff0b7424 */ /* 0x000fe200078e00ff */
[----:B------:R-:W-:-:S07]  /*24a90*/  MOV R15, 0xffffffff ;  /* 0xffffffff000f7802 */ /* 0x000fce0000000f00 */
[----:B0123--:R-:W-:Y:S05]  /*24aa0*/  WARPSYNC.COLLECTIVE R15, `(.L_x_948) ;  /* 0x000000000f087348 */ /* 0x00ffea0003c00000 */
[----:B------:R4:W0:Y:S02]  /*24ab0*/  SHFL.IDX P6, R14, R13, R12, R11 ;  /* 0x0000000c0d0e7389 */ /* 0x00082400000c000b */
[----:B01234-:R-:W-:Y:S01]  /*24ac0*/  ENDCOLLECTIVE ;  /* 0x000000000000791b */ /* 0x01ffe20003800000 */
.L_x_948:
[----:B------:R-:W-:Y:S05]  /*24ad0*/  BSYNC B0 ;  /* 0x0000000000007941 */ /* 0x000fea0003800000 */
.L_x_947:
[----:B------:R-:W-:Y:S01]  /*24ae0*/  IMAD.MOV.U32 R6, RZ, RZ, R14 ;  /* 0x000000ffff067224 */ /* 0x000fe200078e000e */
[----:B------:R-:W-:Y:S06]  /*24af0*/  BRA `(.L_x_776) ;  /* 0xffffffac00fc7947 */ /* 0x000fec000383ffff */
.L_x_781:
[----:B0-----:R0:W3:Y:S02]  /*24b00*/  SYNCS.PHASECHK.TRANS64.TRYWAIT P0, [R4+URZ+0x2a820], R0 ;  /* 0x02a82000040075a7 */ /* 0x0010e4000800017f */
[----:B---3--:R-:W-:Y:S05]  /*24b10*/  @!P0 NANOSLEEP.SYNCS 0x989680 ;  /* 0x009896800000895d */ /* 0x008fea0003900000 */
[----:B------:R-:W3:Y:S02]  /*24b20*/  @!P0 SYNCS.PHASECHK.TRANS64 P0, [R4+URZ+0x2a820], R0 ;  /* 0x02a82000040085a7 */ /* 0x000ee4000800007f */
[----:B---3--:R-:W-:Y:S05]  /*24b30*/  @!P0 BRA `(.L_x_781) ;  /* 0xfffffffc00f08947 */ /* 0x008fea000383ffff */
[----:B------:R-:W-:Y:S05]  /*24b40*/  BRA `(.L_x_949) ;  /* 0xffffffb400547947 */ /* 0x000fea000383ffff */
.L_x_782:
[----:B------:R-:W3:Y:S01]  /*24b50*/  S2R R2, SR_TID.X ;  /* 0x0000000000027919 */ /* 0x000ee20000002100 */
[----:B------:R-:W-:Y:S01]  /*24b60*/  BSSY B0, `(.L_x_950) ;  /* 0x000000a000007945 */ /* 0x000fe20003800000 */
[----:B------:R-:W-:Y:S01]  /*24b70*/  IMAD.MOV.U32 R12, RZ, RZ, RZ ;  /* 0x000000ffff0c7224 */ /* 0x000fe200078e00ff */
[----:B------:R-:W-:Y:S01]  /*24b80*/  MOV R11, 0x1f ;  /* 0x0000001f000b7802 */ /* 0x000fe20000000f00 */
[----:B------:R-:W-:Y:S01]  /*24b90*/  IMAD.MOV.U32 R15, RZ, RZ, -0x1 ;  /* 0xffffffffff0f7424 */ /* 0x000fe200078e00ff */
[----:B---3--:R-:W-:-:S04]  /*24ba0*/  SHF.R.U32.HI R2, RZ, 0x5, R2 ;  /* 0x00000005ff027819 */ /* 0x008fc80000011602 */
[----:B------:R-:W-:-:S04]  /*24bb0*/  LOP3.LUT R2, R2, 0x3, RZ, 0xc0, !PT ;  /* 0x0000000302027812 */ /* 0x000fc800078ec0ff */
[----:B------:R-:W-:-:S07]  /*24bc0*/  MOV R13, R2 ;  /* 0x00000002000d7202 */ /* 0x000fce0000000f00 */
[----:B012---:R-:W-:Y:S05]  /*24bd0*/  WARPSYNC.COLLECTIVE R15, `(.L_x_951) ;  /* 0x000000000f087348 */ /* 0x007fea0003c00000 */
[----:B------:R3:W4:Y:S02]  /*24be0*/  SHFL.IDX P6, R14, R13, R12, R11 ;  /* 0x0000000c0d0e7389 */ /* 0x00072400000c000b */
[----:B01234-:R-:W-:Y:S01]  /*24bf0*/  ENDCOLLECTIVE ;  /* 0x000000000000791b */ /* 0x01ffe20003800000 */
.L_x_951:
[----:B------:R-:W-:Y:S05]  /*24c00*/  BSYNC B0 ;  /* 0x0000000000007941 */ /* 0x000fea0003800000 */
.L_x_950:
[----:B------:R-:W-:Y:S05]  /*24c10*/  BRA `(.L_x_952) ;  /* 0xffffffb4003c7947 */ /* 0x000fea000383ffff */
.L_x_783:
[----:B------:R-:W-:Y:S01]  /*24c20*/  BSSY B0, `(.L_x_953) ;  /* 0x0000006000007945 */ /* 0x000fe20003800000 */
[----:B------:R-:W-:-:S07]  /*24c30*/  MOV R15, 0xffffffff ;  /* 0xffffffff000f7802 */ /* 0x000fce0000000f00 */
[----:B012---:R-:W-:Y:S05]  /*24c40*/  WARPSYNC.COLLECTIVE R15, `(.L_x_954) ;  /* 0x000000000f0c7348 */ /* 0x007fea0003c00000 */
[----:B------:R-:W-:Y:S02]  /*24c50*/  ELECT P6, UR62, PT ;  /* 0x00000000003e782f */ /* 0x000fe400038c0000 */
[----:B------:R-:W-:Y:S01]  /*24c60*/  MOV R14, UR62 ;  /* 0x0000003e000e7c02 */ /* 0x000fe20008000f00 */
[----:B012---:R-:W-:Y:S10]  /*24c70*/  ENDCOLLECTIVE ;  /* 0x000000000000791b */ /* 0x007ff40003800000 */
.L_x_954:
[----:B------:R-:W-:Y:S05]  /*24c80*/  BSYNC B0 ;  /* 0x0000000000007941 */ /* 0x000fea0003800000 */
.L_x_953:
[----:B------:R-:W-:Y:S05]  /*24c90*/  BRA `(.L_x_955) ;  /* 0xffffffb400307947 */ /* 0x000fea000383ffff */
.L_x_785:
[----:B0-----:R0:W3:Y:S02]  /*24ca0*/  SYNCS.PHASECHK.TRANS64.TRYWAIT P1, [R5+URZ+0x2a840], R0 ;  /* 0x02a84000050075a7 */ /* 0x0010e4000802017f */
[----:B---3--:R-:W-:Y:S05]  /*24cb0*/  @!P1 NANOSLEEP.SYNCS 0x989680 ;  /* 0x009896800000995d */ /* 0x008fea0003900000 */
[----:B------:R-:W3:Y:S02]  /*24cc0*/  @!P1 SYNCS.PHASECHK.TRANS64 P1, [R5+URZ+0x2a840], R0 ;  /* 0x02a84000050095a7 */ /* 0x000ee4000802007f */
[----:B---3--:R-:W-:Y:S05]  /*24cd0*/  @!P1 BRA `(.L_x_785) ;  /* 0xfffffffc00f09947 */ /* 0x008fea000383ffff */
[----:B------:R-:W-:Y:S05]  /*24ce0*/  BRA `(.L_x_956) ;  /* 0xffffffb400507947 */ /* 0x000fea000383ffff */
.L_x_787:
[----:B---3--:R3:W4:Y:S02]  /*24cf0*/  SYNCS.PHASECHK.TRANS64.TRYWAIT P1, [R27+URZ+0x2a840], R2 ;  /* 0x02a840021b0075a7 */ /* 0x008724000802017f */
[----:B----4-:R-:W-:Y:S05]  /*24d00*/  @!P1 NANOSLEEP.SYNCS 0x989680 ;  /* 0x009896800000995d */ /* 0x010fea0003900000 */
[----:B------:R-:W4:Y:S02]  /*24d10*/  @!P1 SYNCS.PHASECHK.TRANS64 P1, [R27+URZ+0x2a840], R2 ;  /* 0x02a840021b0095a7 */ /* 0x000f24000802007f */
[----:B----4-:R-:W-:Y:S05]  /*24d20*/  @!P1 BRA `(.L_x_787) ;  /* 0xfffffffc00f09947 */ /* 0x010fea000383ffff */
[----:B------:R-:W-:Y:S05]  /*24d30*/  BRA `(.L_x_957) ;  /* 0xffffffb4005c7947 */ /* 0x000fea000383ffff */
.L_x_789:
[----:B----4-:R4:W0:Y:S02]  /*24d40*/  SYNCS.PHASECHK.TRANS64.TRYWAIT P1, [R5+URZ+0x2a860], R0 ;  /* 0x02a86000050075a7 */ /* 0x010824000802017f */
[----:B0-----:R-:W-:Y:S05]  /*24d50*/  @!P1 NANOSLEEP.SYNCS 0x989680 ;  /* 0x009896800000995d */ /* 0x001fea0003900000 */
[----:B------:R-:W0:Y:S02]  /*24d60*/  @!P1 SYNCS.PHASECHK.TRANS64 P1, [R5+URZ+0x2a860], R0 ;  /* 0x02a86000050095a7 */ /* 0x000e24000802007f */
[----:B0-----:R-:W-:Y:S05]  /*24d70*/  @!P1 BRA `(.L_x_789) ;  /* 0xfffffffc00f09947 */ /* 0x001fea000383ffff */
[----:B------:R-:W-:Y:S05]  /*24d80*/  BRA `(.L_x_958) ;  /* 0xffffffb400587947 */ /* 0x000fea000383ffff */
.L_x_959:
        /* <DEDUP_REMOVED lines=15> */
.L_x_3206:


//--------------------- .text._ZN7cutlass13device_kernelIN5flash11enable_sm90INS1_16FlashAttnFwdSm90INS1_25CollectiveMainloopFwdSm90ILi2EN4cute5tupleIJNS5_1CILi1EEES8_S8_EEENS6_IJNS7_ILi128EEENS7_ILi96EEENS7_ILi192EEEEEELi128ENS_6half_tEfNS_4arch4Sm90ELb0ELb1ELb0ELb0ELb1ELb0ELb0ELb1ELb1ELb1ELb1ELb0EEENS1_21CollectiveEpilogueFwdINS6_IJSA_SA_SB_EEES9_SE_SG_Li256ELb0ELb1ELb1ELb0EEENS1_19SingleTileSchedulerILb0ELb1ELb1ELi128EEEEEEEEEvNT_6ParamsE --------------------------
	.section	.text._ZN7cutlass13device_kernelIN5flash11enable_sm90INS1_16FlashAttnFwdSm90INS1_25CollectiveMainloopFwdSm90ILi2EN4cute5tupleIJNS5_1CILi1EEES8_S8_EEENS6_IJNS7_ILi128EEENS7_ILi96EEENS7_ILi192EEEEEELi128ENS_6half_tEfNS_4arch4Sm90ELb0ELb1ELb0ELb0ELb1ELb0ELb0ELb1ELb1ELb1ELb1ELb0EEENS1_21CollectiveEpilogueFwdINS6_IJSA_SA_SB_EEES9_SE_SG_Li256ELb0ELb1ELb1ELb0EEENS1_19SingleTileSchedulerILb0ELb1ELb1ELi128EEEEEEEEEvNT_6ParamsE,"ax",@progbits
	.align	128
.text._ZN7cutlass13device_kernelIN5flash11enable_sm90INS1_16FlashAttnFwdSm90INS1_25CollectiveMainloopFwdSm90ILi2EN4cute5tupleIJNS5_1CILi1EEES8_S8_EEENS6_IJNS7_ILi128EEENS7_ILi96EEENS7_ILi192EEEEEELi128ENS_6half_tEfNS_4arch4Sm90ELb0ELb1ELb0ELb0ELb1ELb0ELb0ELb1ELb1ELb1ELb1ELb0EEENS1_21CollectiveEpilogueFwdINS6_IJSA_SA_SB_EEES9_SE_SG_Li256ELb0ELb1ELb1ELb0EEENS1_19SingleTileSchedulerILb0ELb1ELb1ELi128EEEEEEEEEvNT_6ParamsE:
        .type           _ZN7cutlass13device_kernelIN5flash11enable_sm90INS1_16FlashAttnFwdSm90INS1_25CollectiveMainloopFwdSm90ILi2EN4cute5tupleIJNS5_1CILi1EEES8_S8_EEENS6_IJNS7_ILi128EEENS7_ILi96EEENS7_ILi192EEEEEELi128ENS_6half_tEfNS_4arch4Sm90ELb0ELb1ELb0ELb0ELb1ELb0ELb0ELb1ELb1ELb1ELb1ELb0EEENS1_21CollectiveEpilogueFwdINS6_IJSA_SA_SB_EEES9_SE_SG_Li256ELb0ELb1ELb1ELb0EEENS1_19SingleTileSchedulerILb0ELb1ELb1ELi128EEEEEEEEEvNT_6ParamsE,@function
        .size           _ZN7cutlass13device_kernelIN5flash11enable_sm90INS1_16FlashAttnFwdSm90INS1_25CollectiveMainloopFwdSm90ILi2EN4cute5tupleIJNS5_1CILi1EEES8_S8_EEENS6_IJNS7_ILi128EEENS7_ILi96EEENS7_ILi192EEEEEELi128ENS_6half_tEfNS_4arch4Sm90ELb0ELb1ELb0ELb0ELb1ELb0ELb0ELb1ELb1ELb1ELb1ELb0EEENS1_21CollectiveEpilogueFwdINS6_IJSA_SA_SB_EEES9_SE_SG_Li256ELb0ELb1ELb1ELb0EEENS1_19SingleTileSchedulerILb0ELb1ELb1ELi128EEEEEEEEEvNT_6ParamsE,(.L_x_3207 - _ZN7cutlass13device_kernelIN5flash11enable_sm90INS1_16FlashAttnFwdSm90INS1_25CollectiveMainloopFwdSm90ILi2EN4cute5tupleIJNS5_1CILi1EEES8_S8_EEENS6_IJNS7_ILi128EEENS7_ILi96EEENS7_ILi192EEEEEELi128ENS_6half_tEfNS_4arch4Sm90ELb0ELb1ELb0ELb0ELb1ELb0ELb0ELb1ELb1ELb1ELb1ELb0EEENS1_21CollectiveEpilogueFwdINS6_IJSA_SA_SB_EEES9_SE_SG_Li256ELb0ELb1ELb1ELb0EEENS1_19SingleTileSchedulerILb0ELb1ELb1ELi128EEEEEEEEEvNT_6ParamsE)
        .other          _ZN7cutlass13device_kernelIN5flash11enable_sm90INS1_16FlashAttnFwdSm90INS1_25CollectiveMainloopFwdSm90ILi2EN4cute5tupleIJNS5_1CILi1EEES8_S8_EEENS6_IJNS7_ILi128EEENS7_ILi96EEENS7_ILi192EEEEEELi128ENS_6half_tEfNS_4arch4Sm90ELb0ELb1ELb0ELb0ELb1ELb0ELb0ELb1ELb1ELb1ELb1ELb0EEENS1_21CollectiveEpilogueFwdINS6_IJSA_SA_SB_EEES9_SE_SG_Li256ELb0ELb1ELb1ELb0EEENS1_19SingleTileSchedulerILb0ELb1ELb1ELi128EEEEEEEEEvNT_6ParamsE,@"STO_CUDA_ENTRY STV_DEFAULT"
_ZN7cutlass13device_kernelIN5flash11enable_sm90INS1_16FlashAttnFwdSm90INS1_25CollectiveMainloopFwdSm90ILi2EN4cute5tupleIJNS5_1CILi1EEES8_S8_EEENS6_IJNS7_ILi128EEENS7_ILi96EEENS7_ILi192EEEEEELi128ENS_6half_tEfNS_4arch4Sm90ELb0ELb1ELb0ELb0ELb1ELb0ELb0ELb1ELb1ELb1ELb1ELb0EEENS1_21CollectiveEpilogueFwdINS6_IJSA_SA_SB_EEES9_SE_SG_Li256ELb0ELb1ELb1ELb0EEENS1_19SingleTileSchedulerILb0ELb1ELb1ELi128EEEEEEEEEvNT_6ParamsE:
        /* <DEDUP_REMOVED lines=45> */
.L_x_960:
        /* <DEDUP_REMOVED lines=22> */
.L_x_961:
        /* <DEDUP_REMOVED lines=18> */
.L_x_962:
        /* <DEDUP_REMOVED lines=22> */
.L_x_963:
        /* <DEDUP_REMOVED lines=23> */
.L_x_964:
[----:B------:R-:W-:Y:S01]  /*0820*/  UISETP.NE.AND UP0, UPT, UR9, URZ, UPT ;  /* 0x0000003f0900728c */ /* 0x000fe2000bf05270 */
[----:B------:R-:W-:Y:S01]  /*0830*/  NOP ;  /* 0x0000000000007918 */ /* 0x000fe20000000000 */
[----:B0-----:R-:W-:Y:S01]  /*0840*/  UMOV UR4, 0x1 ;  /* 0x0000000100047882 */ /* 0x001fe20000000000 */
[----:B------:R-:W-:Y:S01]  /*0850*/  ULDC.64 UR36, c[0x0][0x208] ;  /* 0x0000820000247ab9 */ /* 0x000fe20000000a00 */
[----:B------:R-:W-:Y:S01]  /*0860*/  USEL UR4, UR4, 0x2, !UP0 ;  /* 0x0000000204047887 */ /* 0x000fe2000c000000 */
[----:B------:R-:W-:Y:S01]  /*0870*/  BSSY B6, `(.L_x_965) ;  /* 0x0001175000067945 */ /* 0x000fe20003800000 */
[----:B-1234-:R-:W-:Y:S01]  /*0880*/  BAR.SYNC.DEFER_BLOCKING 0x0 ;  /* 0x0000000000007b1d */ /* 0x01efe20000010000 */
[----:B------:R-:W-:-:S03]  /*0890*/  PLOP3.LUT P0, PT, PT, PT, UP0, 0x80, 0x0 ;  /* 0x000000000000781c */ /* 0x000fc60003f0f008 */
[----:B------:R-:W-:-:S05]  /*08a0*/  IMAD.U32 R2, RZ, RZ, UR4 ;  /* 0x00000004ff027e24 */ /* 0x000fca000f8e00ff */
[----:B------:R0:W-:Y:S05]  /*08b0*/  STL [R1], R2 ;  /* 0x0000000201007387 */ /* 0x0001ea0000100800 */
[----:B------:R-:W-:Y:S05]  /*08c0*/  @!P0 BRA `(.L_x_966) ;  /* 0x000000d800408947 */ /* 0x000fea0003800000 */
.L_x_967:
[----:B------:R-:W-:-:S08]  /*08d0*/  NOP ;  /* 0x0000000000007918 */ /* 0x000fd00000000000 */
[----:B------:R-:W1:Y:S02]  /*08e0*/  USETMAXREG.TRY_ALLOC.CTAPOOL UP0, 0xe8 ;  /* 0x000000e8000079c8 */ /* 0x000e640008000600 */
[----:B-1----:R-:W-:-:S13]  /*08f0*/  PLOP3.LUT P0, PT, PT, PT, UP0, 0x80, 0x0 ;  /* 0x000000000000781c */ /* 0x002fda0003f0f008 */
[----:B------:R-:W-:Y:S05]  /*0900*/  @!P0 BRA `(.L_x_967) ;  /* 0xfffffffc00f08947 */ /* 0x000fea000383ffff */
[----:B0-----:R-:W0:Y:S08]  /*0910*/  LDC R2, c[0x0][0xc50] ;  /* 0x00031400ff027b82 */ /* 0x001e300000000800 */
        /* <DEDUP_REMOVED lines=13> */
[----:B------:R-:W0:Y:S01]  /*09f0*/  LDC R23, c[0x0][0x448] ;  /* 0x00011200ff177b82 */ /* 0x000e220000000800 */
[----:B------:R-:W1:Y:S01]  /*0a00*/  S2R R72, SR_CTAID.X ;  /* 0x0000000000487919 */ /* 0x000e620000002500 */
[----:B------:R-:W-:Y:S01]  /*0a10*/  LOP3.LUT R18, R18, 0xffefffff, RZ, 0xc0, !PT ;  /* 0xffefffff12127812 */ /* 0x000fe200078ec0ff */
[----:B------:R-:W-:-:S05]  /*0a20*/  VIADD R75, R25, 0xffffff80 ;  /* 0xffffff80194b7836 */ /* 0x000fca0000000000 */
[----:B------:R-:W2:Y:S08]  /*0a30*/  LDC.64 R2, c[0x0][0x418] ;  /* 0x00010600ff027b82 */ /* 0x000eb00000000a00 */
[----:B------:R-:W3:Y:S01]  /*0a40*/  LDC.64 R10, c[0x0][0x9e0] ;  /* 0x00027800ff0a7b82 */ /* 0x000ee20000000a00 */
[----:B0-----:R-:W-:-:S07]  /*0a50*/  ISETP.NE.AND P2, PT, R23, 0x1, PT ;  /* 0x000000011700780c */ /* 0x001fce0003f45270 */
[----:B------:R-:W0:Y:S01]  /*0a60*/  LDC R8, c[0x0][0x288] ;  /* 0x0000a200ff087b82 */ /* 0x000e220000000800 */
[----:B--2---:R-:W-:-:S07]  /*0a70*/  ISETP.NE.U32.AND P0, PT, R2, RZ, PT ;  /* 0x000000ff0200720c */ /* 0x004fce0003f05070 */
[----:B------:R-:W2:Y:S01]  /*0a80*/  LDC R16, c[0x0][0x424] ;  /* 0x00010900ff107b82 */ /* 0x000ea20000000800 */
[----:B-1----:R-:W-:Y:S01]  /*0a90*/  IMAD.SHL.U32 R72, R72, 0x80, RZ ;  /* 0x0000008048487824 */ /* 0x002fe200078e00ff */
[----:B------:R-:W-:-:S03]  /*0aa0*/  ISETP.NE.AND.EX P0, PT, R3, RZ, PT, P0 ;  /* 0x000000ff0300720c */ /* 0x000fc60003f05300 */
[----:B------:R-:W-:Y:S01]  /*0ab0*/  @P2 VIADD R0, R72, 0x7f ;  /* 0x0000007f48002836 */ /* 0x000fe20000000000 */
[----:B------:R-:W-:Y:S02]  /*0ac0*/  @P2 LOP3.LUT R18, R18, 0x100000, RZ, 0xfc, !PT ;  /* 0x0010000012122812 */ /* 0x000fe400078efcff */
[----:B------:R-:W1:Y:S01]  /*0ad0*/  @P2 LDC R5, c[0x0][0x44c] ;  /* 0x00011300ff052b82 */ /* 0x000e620000000800 */
[----:B---3--:R-:W-:Y:S02]  /*0ae0*/  ISETP.GE.AND P1, PT, R11, 0x1, PT ;  /* 0x000000010b00780c */ /* 0x008fe40003f26270 */
[----:B------:R-:W-:-:S05]  /*0af0*/  LOP3.LUT R18, R18, 0xfff7ffff, RZ, 0xc0, !PT ;  /* 0xfff7ffff12127812 */ /* 0x000fca00078ec0ff */
[----:B------:R-:W3:Y:S01]  /*0b00*/  @P2 LDC R7, c[0x0][0x450] ;  /* 0x00011400ff072b82 */ /* 0x000ee20000000800 */
[----:B0-----:R-:W-:-:S05]  /*0b10*/  IADD3 R3, -R8, 0x1, RZ ;  /* 0x0000000108037810 */ /* 0x001fca0007ffe1ff */
[----:B------:R-:W-:Y:S02]  /*0b20*/  @P1 LOP3.LUT R18, R18, 0x80000, RZ, 0xfc, !PT ;  /* 0x0008000012121812 */ /* 0x000fe400078efcff */
[----:B------:R-:W0:Y:S01]  /*0b30*/  LDC R73, c[0x0][0x2f0] ;  /* 0x0000bc00ff497b82 */ /* 0x000e220000000800 */
[----:B--2---:R-:W-:Y:S01]  /*0b40*/  SEL R16, R16, 0x1, P0 ;  /* 0x0000000110107807 */ /* 0x004fe20000000000 */
[----:B-1----:R-:W-:-:S04]  /*0b50*/  @P2 IMAD.HI.U32 R2, R0, R5, RZ ;  /* 0x0000000500022227 */ /* 0x002fc800078e00ff */
[----:B------:R-:W-:Y:S01]  /*0b60*/  VIADD R0, R72, 0x7f ;  /* 0x0000007f48007836 */ /* 0x000fe20000000000 */
[----:B---3--:R-:W-:Y:S01]  /*0b70*/  @P2 SHF.R.U32.HI R0, RZ, R7, R2 ;  /* 0x00000007ff002219 */ /* 0x008fe20000011602 */
[CC--:B0-----:R-:W-:Y:S02]  /*0b80*/  IMAD R3, R16.reuse, R73.reuse, R3 ;  /* 0x0000004910037224 */ /* 0x0c1fe400078e0203 */
[----:B------:R-:W-:Y:S02]  /*0b90*/  IMAD R22, R16, R73, RZ ;  /* 0x0000004910167224 */ /* 0x000fe400078e02ff */
[----:B------:R-:W-:-:S04]  /*0ba0*/  IMAD.IADD R3, R3, 0x1, R0 ;  /* 0x0000000103037824 */ /* 0x000fc800078e0200 */
[----:B------:R-:W-:Y:S01]  /*0bb0*/  IMAD.IADD R0, R3, 0x1, R10 ;  /* 0x0000000103007824 */ /* 0x000fe200078e020a */
[----:B------:R-:W-:Y:S06]  /*0bc0*/  @!P1 BRA `(.L_x_969) ;  /* 0x0000000000409947 */ /* 0x000fec0003800000 */
[C---:B------:R-:W-:Y:S01]  /*0bd0*/  ISETP.GT.AND P0, PT, R3.reuse, RZ, PT ;  /* 0x000000ff0300720c */ /* 0x040fe20003f04270 */
[----:B------:R-:W-:-:S12]  /*0be0*/  VIADD R2, R3, 0xffffffff ;  /* 0xffffffff03027836 */ /* 0x000fd80000000000 */
[----:B------:R-:W-:Y:S05]  /*0bf0*/  @P0 BRA `(.L_x_970) ;  /* 0x00000000001c0947 */ /* 0x000fea0003800000 */
[----:B------:R-:W-:Y:S01]  /*0c00*/  ISETP.NE.AND P0, PT, R11, 0x1, PT ;  /* 0x000000010b00780c */ /* 0x000fe20003f05270 */
[----:B------:R-:W-:-:S12]  /*0c10*/  IMAD.MOV R3, RZ, RZ, -R3 ;  /* 0x000000ffff037224 */ /* 0x000fd800078e0a03 */
[----:B------:R-:W0:Y:S02]  /*0c20*/  @P0 LDC.64 R4, c[0x0][0x9e8] ;  /* 0x00027a00ff040b82 */ /* 0x000e240000000a00 */
[----:B0-----:R-:W-:-:S05]  /*0c30*/  @P0 IMAD.HI.U32 R2, R3, R4, RZ ;  /* 0x0000000403020227 */ /* 0x001fca00078e00ff */
[----:B------:R-:W-:-:S04]  /*0c40*/  @P0 SHF.R.U32.HI R3, RZ, R5, R2 ;  /* 0x00000005ff030219 */ /* 0x000fc80000011602 */
[----:B------:R-:W-:Y:S01]  /*0c50*/  LOP3.LUT R2, RZ, R3, RZ, 0x33, !PT ;  /* 0x00000003ff027212 */ /* 0x000fe200078e33ff */
[----:B------:R-:W-:Y:S06]  /*0c60*/  BRA `(.L_x_971) ;  /* 0x0000000000107947 */ /* 0x000fec0003800000 */
.L_x_970:
[----:B------:R-:W-:-:S13]  /*0c70*/  ISETP.NE.AND P0, PT, R11, 0x1, PT ;  /* 0x000000010b00780c */ /* 0x000fda0003f05270 */
[----:B------:R-:W0:Y:S02]  /*0c80*/  @P0 LDC.64 R4, c[0x0][0x9e8] ;  /* 0x00027a00ff040b82 */ /* 0x000e240000000a00 */
[----:B0-----:R-:W-:-:S05]  /*0c90*/  @P0 IMAD.HI.U32 R4, R2, R4, RZ ;  /* 0x0000000402040227 */ /* 0x001fca00078e00ff */
[----:B------:R-:W-:-:S07]  /*0ca0*/  @P0 SHF.R.U32.HI R2, RZ, R5, R4 ;  /* 0x00000005ff020219 */ /* 0x000fce0000011604 */
.L_x_971:
[----:B------:R-:W-:-:S05]  /*0cb0*/  IMAD R3, R2, R11, R11 ;  /* 0x0000000b02037224 */ /* 0x000fca00078e020b */
[----:B------:R-:W-:-:S07]  /*0cc0*/  VIMNMX R0, R0, R3, PT ;  /* 0x0000000300007248 */ /* 0x000fce0003fe0100 */
.L_x_969:
[----:B------:R-:W0:Y:S01]  /*0cd0*/  @P2 LDC R3, c[0x0][0x44c] ;  /* 0x00011300ff032b82 */ /* 0x000e220000000800 */
[----:B------:R-:W-:Y:S01]  /*0ce0*/  VIADD R2, R0, 0x5f ;  /* 0x0000005f00027836 */ /* 0x000fe20000000000 */
[----:B------:R-:W-:Y:S01]  /*0cf0*/  ULDC UR4, c[0x0][0x9dc] ;  /* 0x0002770000047ab9 */ /* 0x000fe20000000800 */
[----:B------:R-:W-:Y:S02]  /*0d00*/  IMAD R0, R16, R73, 0x5f ;  /* 0x0000005f10007424 */ /* 0x000fe400078e0249 */
[----:B------:R-:W-:-:S03]  /*0d10*/  IMAD.HI R2, R2, 0x2aaaaaab, RZ ;  /* 0x2aaaaaab02027827 */ /* 0x000fc600078e02ff */
[----:B------:R-:W1:Y:S01]  /*0d20*/  @P2 LDC R7, c[0x0][0x450] ;  /* 0x00011400ff072b82 */ /* 0x000e620000000800 */
[----:B------:R-:W-:Y:S01]  /*0d30*/  IMAD.HI R0, R0, 0x2aaaaaab, RZ ;  /* 0x2aaaaaab00007827 */ /* 0x000fe200078e02ff */
[----:B------:R-:W-:-:S03]  /*0d40*/  SHF.R.U32.HI R5, RZ, 0x1f, R2 ;  /* 0x0000001fff057819 */ /* 0x000fc60000011602 */
[----:B------:R-:W-:Y:S01]  /*0d50*/  IMAD.MOV.U32 R4, RZ, RZ, R72 ;  /* 0x000000ffff047224 */ /* 0x000fe200078e0048 */
[----:B------:R-:W-:Y:S01]  /*0d60*/  LEA.HI.SX32 R2, R2, R5, 0x1c ;  /* 0x0000000502027211 */ /* 0x000fe200078fe2ff */
[----:B------:R-:W-:Y:S02]  /*0d70*/  IMAD R73, R16, R73, -R8 ;  /* 0x0000004910497224 */ /* 0x000fe400078e0a08 */
[----:B0-----:R-:W-:Y:S01]  /*0d80*/  @P2 IMAD.HI.U32 R6, R72, R3, RZ ;  /* 0x0000000348062227 */ /* 0x001fe200078e00ff */
[----:B------:R-:W-:-:S04]  /*0d90*/  SHF.R.U32.HI R3, RZ, 0x1f, R0 ;  /* 0x0000001fff037819 */ /* 0x000fc80000011600 */
[----:B------:R-:W-:Y:S02]  /*0da0*/  LEA.HI.SX32 R3, R0, R3, 0x1c ;  /* 0x0000000300037211 */ /* 0x000fe400078fe2ff */
[----:B-1----:R-:W-:Y:S02]  /*0db0*/  @P2 SHF.R.U32.HI R4, RZ, R7, R6 ;  /* 0x00000007ff042219 */ /* 0x002fe40000011606 */
[----:B------:R-:W-:-:S03]  /*0dc0*/  VIMNMX R9, R3, R2, PT ;  /* 0x0000000203097248 */ /* 0x000fc60003fe0100 */
[----:B------:R-:W-:-:S04]  /*0dd0*/  IMAD.IADD R0, R73, 0x1, R4 ;  /* 0x0000000149007824 */ /* 0x000fc800078e0204 */
[----:B------:R-:W-:Y:S01]  /*0de0*/  VIADD R2, R0, -UR4 ;  /* 0x8000000400027c36 */ /* 0x000fe20008000000 */
[----:B------:R-:W-:Y:S06]  /*0df0*/  @!P1 BRA `(.L_x_972) ;  /* 0x00000000003c9947 */ /* 0x000fec0003800000 */
[----:B------:R-:W-:-:S13]  /*0e00*/  ISETP.GT.AND P0, PT, R0, -0x1, PT ;  /* 0xffffffff0000780c */ /* 0x000fda0003f04270 */
[----:B------:R-:W-:Y:S05]  /*0e10*/  @P0 BRA `(.L_x_973) ;  /* 0x00000000001c0947 */ /* 0x000fea0003800000 */
[----:B------:R-:W-:Y:S02]  /*0e20*/  ISETP.NE.AND P0, PT, R11, 0x1, PT ;  /* 0x000000010b00780c */ /* 0x000fe40003f05270 */
[----:B------:R-:W-:-:S11]  /*0e30*/  LOP3.LUT R3, RZ, R0, RZ, 0x33, !PT ;  /* 0x00000000ff037212 */ /* 0x000fd600078e33ff */
[----:B------:R-:W0:Y:S02]  /*0e40*/  @P0 LDC.64 R4, c[0x0][0x9e8] ;  /* 0x00027a00ff040b82 */ /* 0x000e240000000a00 */
[----:B0-----:R-:W-:-:S05]  /*0e50*/  @P0 IMAD.HI.U32 R0, R3, R4, RZ ;  /* 0x0000000403000227 */ /* 0x001fca00078e00ff */
[----:B------:R-:W-:-:S04]  /*0e60*/  @P0 SHF.R.U32.HI R3, RZ, R5, R0 ;  /* 0x00000005ff030219 */ /* 0x000fc80000011600 */
[----:B------:R-:W-:Y:S01]  /*0e70*/  LOP3.LUT R0, RZ, R3, RZ, 0x33, !PT ;  /* 0x00000003ff007212 */ /* 0x000fe200078e33ff */
[----:B------:R-:W-:Y:S06]  /*0e80*/  BRA `(.L_x_974) ;  /* 0x0000000000107947 */ /* 0x000fec0003800000 */
.L_x_973:
[----:B------:R-:W-:-:S13]  /*0e90*/  ISETP.NE.AND P0, PT, R11, 0x1, PT ;  /* 0x000000010b00780c */ /* 0x000fda0003f05270 */
[----:B------:R-:W0:Y:S02]  /*0ea0*/  @P0 LDC.64 R4, c[0x0][0x9e8] ;  /* 0x00027a00ff040b82 */ /* 0x000e240000000a00 */
[----:B0-----:R-:W-:-:S05]  /*0eb0*/  @P0 IMAD.HI.U32 R4, R0, R4, RZ ;  /* 0x0000000400040227 */ /* 0x001fca00078e00ff */
[----:B------:R-:W-:-:S07]  /*0ec0*/  @P0 SHF.R.U32.HI R0, RZ, R5, R4 ;  /* 0x00000005ff000219 */ /* 0x000fce0000011604 */
.L_x_974:
[----:B------:R-:W-:-:S05]  /*0ed0*/  IMAD R3, R0, R11, RZ ;  /* 0x0000000b00037224 */ /* 0x000fca00078e02ff */
[----:B------:R-:W-:-:S07]  /*0ee0*/  VIMNMX R2, R2, R3, !PT ;  /* 0x0000000302027248 */ /* 0x000fce0007fe0100 */
.L_x_972:
[----:B------:R-:W-:Y:S01]  /*0ef0*/  SHF.R.U32.HI R0, RZ, 0x10, R17 ;  /* 0x00000010ff007819 */ /* 0x000fe20000011611 */
[----:B------:R-:W-:Y:S01]  /*0f00*/  IMAD.HI R2, R2, 0x2aaaaaab, RZ ;  /* 0x2aaaaaab02027827 */ /* 0x000fe200078e02ff */
[----:B------:R-:W-:Y:S02]  /*0f10*/  LOP3.LUT R17, R17, 0xffff, RZ, 0xc0, !PT ;  /* 0x0000ffff11117812 */ /* 0x000fe400078ec0ff */
[----:B------:R-:W-:Y:S01]  /*0f20*/  ISETP.NE.AND P0, PT, R0, RZ, PT ;  /* 0x000000ff0000720c */ /* 0x000fe20003f05270 */
[----:B------:R-:W-:Y:S01]  /*0f30*/  IMAD.MOV.U32 R74, RZ, RZ, RZ ;  /* 0x000000ffff4a7224 */ /* 0x000fe200078e00ff */
[----:B------:R-:W-:-:S04]  /*0f40*/  SHF.R.U32.HI R3, RZ, 0x1f, R2 ;  /* 0x0000001fff037819 */ /* 0x000fc80000011602 */
[----:B------:R-:W-:-:S04]  /*0f50*/  LEA.HI.SX32 R3, R2, R3, 0x1c ;  /* 0x0000000302037211 */ /* 0x000fc800078fe2ff */
[----:B------:R-:W-:-:S03]  /*0f60*/  VIMNMX R8, RZ, R3, !PT ;  /* 0x00000003ff087248 */ /* 0x000fc60007fe0100 */
[----:B------:R-:W0:Y:S01]  /*0f70*/  @!P0 LDC R0, c[0x0][0x9f0] ;  /* 0x00027c00ff008b82 */ /* 0x000e220000000800 */
[----:B------:R-:W-:-:S13]  /*0f80*/  ISETP.GT.AND P1, PT, R9, R8, PT ;  /* 0x000000080900720c */ /* 0x000fda0003f24270 */
[----:B------:R-:W-:Y:S05]  /*0f90*/  @!P1 BRA `(.L_x_975) ;  /* 0x0000000000709947 */ /* 0x000fea0003800000 */
[-C--:B0-----:R-:W-:Y:S02]  /*0fa0*/  IABS R6, R0.reuse ;  /* 0x0000000000067213 */ /* 0x081fe40000000000 */
[----:B------:R-:W-:Y:S02]  /*0fb0*/  IADD3 R2, R0, -0x1, R9 ;  /* 0xffffffff00027810 */ /* 0x000fe40007ffe009 */
[----:B------:R-:W0:Y:S03]  /*0fc0*/  I2F.RP R4, R6 ;  /* 0x0000000600047306 */ /* 0x000e260000209400 */
[----:B------:R-:W-:Y:S01]  /*0fd0*/  IMAD.IADD R5, R2, 0x1, -R8 ;  /* 0x0000000102057824 */ /* 0x000fe200078e0a08 */
[----:B------:R-:W-:-:S04]  /*0fe0*/  IABS R2, R0 ;  /* 0x0000000000027213 */ /* 0x000fc80000000000 */
[----:B------:R-:W-:Y:S02]  /*0ff0*/  IABS R10, R5 ;  /* 0x00000005000a7213 */ /* 0x000fe40000000000 */
[----:B------:R-:W-:-:S04]  /*1000*/  LOP3.LUT R5, R5, R0, RZ, 0x3c, !PT ;  /* 0x0000000005057212 */ /* 0x000fc800078e3cff */
[----:B------:R-:W-:Y:S01]  /*1010*/  ISETP.GE.AND P2, PT, R5, RZ, PT ;  /* 0x000000ff0500720c */ /* 0x000fe20003f46270 */
[----:B0-----:R-:W0:Y:S02]  /*1020*/  MUFU.RCP R4, R4 ;  /* 0x0000000400047308 */ /* 0x001e240000001000 */
[----:B0-----:R-:W-:Y:S02]  /*1030*/  VIADD R3, R4, 0xffffffe ;  /* 0x0ffffffe04037836 */ /* 0x001fe40000000000 */
[----:B------:R-:W-:Y:S02]  /*1040*/  IMAD.MOV R4, RZ, RZ, -R2 ;  /* 0x000000ffff047224 */ /* 0x000fe400078e0a02 */
[----:B------:R-:W-:Y:S02]  /*1050*/  IMAD.MOV.U32 R2, RZ, RZ, RZ ;  /* 0x000000ffff027224 */ /* 0x000fe400078e00ff */
[----:B------:R-:W0:Y:S02]  /*1060*/  F2I.FTZ.U32.TRUNC.NTZ R3, R3 ;  /* 0x0000000300037305 */ /* 0x000e24000021f000 */
[----:B0-----:R-:W-:-:S04]  /*1070*/  IMAD.MOV R7, RZ, RZ, -R3 ;  /* 0x000000ffff077224 */ /* 0x001fc800078e0a03 */
[----:B------:R-:W-:-:S04]  /*1080*/  IMAD R7, R7, R6, RZ ;  /* 0x0000000607077224 */ /* 0x000fc800078e02ff */
[----:B------:R-:W-:-:S04]  /*1090*/  IMAD.HI.U32 R2, R3, R7, R2 ;  /* 0x0000000703027227 */ /* 0x000fc800078e0002 */
[----:B------:R-:W-:-:S04]  /*10a0*/  IMAD.MOV.U32 R3, RZ, RZ, R10 ;  /* 0x000000ffff037224 */ /* 0x000fc800078e000a */
[----:B------:R-:W-:-:S04]  /*10b0*/  IMAD.HI.U32 R2, R2, R3, RZ ;  /* 0x0000000302027227 */ /* 0x000fc800078e00ff */
[----:B------:R-:W-:-:S05]  /*10c0*/  IMAD R3, R2, R4, R3 ;  /* 0x0000000402037224 */ /* 0x000fca00078e0203 */
[----:B------:R-:W-:-:S13]  /*10d0*/  ISETP.GT.U32.AND P1, PT, R6, R3, PT ;  /* 0x000000030600720c */ /* 0x000fda0003f24070 */
[----:B------:R-:W-:Y:S02]  /*10e0*/  @!P1 IMAD.IADD R3, R3, 0x1, -R6 ;  /* 0x0000000103039824 */ /* 0x000fe400078e0a06 */
[----:B------:R-:W-:Y:S01]  /*10f0*/  @!P1 VIADD R2, R2, 0x1 ;  /* 0x0000000102029836 */ /* 0x000fe20000000000 */
[----:B------:R-:W-:Y:S02]  /*1100*/  ISETP.NE.AND P1, PT, R0, RZ, PT ;  /* 0x000000ff0000720c */ /* 0x000fe40003f25270 */
[----:B------:R-:W-:-:S13]  /*1110*/  ISETP.GE.U32.AND P0, PT, R3, R6, PT ;  /* 0x000000060300720c */ /* 0x000fda0003f06070 */
[----:B------:R-:W-:-:S04]  /*1120*/  @P0 VIADD R2, R2, 0x1 ;  /* 0x0000000102020836 */ /* 0x000fc80000000000 */
[----:B------:R-:W-:Y:S01]  /*1130*/  @!P2 IMAD.MOV R2, RZ, RZ, -R2 ;  /* 0x000000ffff02a224 */ /* 0x000fe200078e0a02 */
[----:B------:R-:W-:-:S05]  /*1140*/  @!P1 LOP3.LUT R2, RZ, R0, RZ, 0x33, !PT ;  /* 0x00000000ff029212 */ /* 0x000fca00078e33ff */
[----:B------:R-:W-:-:S07]  /*1150*/  IMAD.MOV.U32 R74, RZ, RZ, R2 ;  /* 0x000000ffff4a7224 */ /* 0x000fce00078e0002 */
.L_x_975:
[-C--:B------:R-:W-:Y:S01]  /*1160*/  IMAD R17, R17, R74.reuse, R8 ;  /* 0x0000004a11117224 */ /* 0x080fe200078e0208 */
[----:B------:R-:W-:Y:S01]  /*1170*/  PLOP3.LUT P0, PT, PT, PT, PT, 0x80, 0x0 ;  /* 0x000000000000781c */ /* 0x000fe20003f0f070 */
[----:B0-----:R-:W-:Y:S01]  /*1180*/  IMAD.MOV.U32 R0, RZ, RZ, RZ ;  /* 0x000000ffff007224 */ /* 0x001fe200078e00ff */
[----:B------:R-:W-:Y:S01]  /*1190*/  CS2R R86, SRZ ;  /* 0x0000000000567805 */ /* 0x000fe2000001ff00 */
        /* <DEDUP_REMOVED lines=39> */
[----:B------:R-:W-:-:S05]  /*1410*/  SHF.R.S32.HI R78, RZ, 0x7, R77 ;  /* 0x00000007ff4e7819 */ /* 0x000fca000001144d */
        /* <DEDUP_REMOVED lines=29> */
.L_x_977:
[----:B------:R-:W-:-:S04]  /*15f0*/  SHF.L.U32 R0, RZ, 0x1f, RZ ;  /* 0x0000001fff007819 */ /* 0x000fc800000006ff */
[----:B------:R-:W0:Y:S02]  /*1600*/  SYNCS.PHASECHK.TRANS64.TRYWAIT P0, [UR38+0x2a800], R0 ;  /* 0x02a80000ff0075a7 */ /* 0x000e240008000166 */
[----:B0-----:R-:W-:Y:S05]  /*1610*/  @!P0 BRA `(.L_x_978) ;  /* 0x0000010800708947 */ /* 0x001fea0003800000 */
.L_x_1111:
[----:B------:R-:W2:Y:S02]  /*1620*/  LDL R2, [R1] ;  /* 0x0000000001027983 */ /* 0x000ea40000100800 */
[----:B--2---:R-:W-:-:S13]  /*1630*/  R2UR UR4, R2 ;  /* 0x00000000020472ca */ /* 0x004fda00000e0000 */
[----:B------:R-:W-:-:S06]  /*1640*/  ULOP3.LUT UR4, UR4, 0x1, URZ, 0xfc, !UPT ;  /* 0x0000000104047892 */ /* 0x000fcc000f8efc3f */
[----:B------:R-:W-:-:S05]  /*1650*/  IMAD.U32 R2, RZ, RZ, UR4 ;  /* 0x00000004ff027e24 */ /* 0x000fca000f8e00ff */
[----:B------:R-:W-:-:S13]  /*1660*/  ISETP.NE.AND P0, PT, R2, 0x3, PT ;  /* 0x000000030200780c */ /* 0x000fda0003f05270 */
[----:B------:R-:W-:Y:S05]  /*1670*/  @!P0 BRA `(.L_x_979) ;  /* 0x0000000000048947 */ /* 0x000fea0003800000 */
[----:B------:R-:W-:Y:S01]  /*1680*/  BPT.TRAP 0x1 ;  /* 0x000000040000795c */ /* 0x000fe20000300000 */
.L_x_979:
[----:B------:R1:W2:Y:S01]  /*1690*/  SYNCS.PHASECHK.TRANS64.TRYWAIT P1, [UR38+0x2a830], R0 ;  /* 0x02a83000ff0075a7 */ /* 0x0002a20008020166 */
[----:B------:R-:W-:Y:S05]  /*16a0*/  @!P0 BRA `(.L_x_980) ;  /* 0x0000000000048947 */ /* 0x000fea0003800000 */
[----:B------:R-:W-:Y:S01]  /*16b0*/  BPT.TRAP 0x1 ;  /* 0x000000040000795c */ /* 0x000fe20000300000 */
.L_x_980:
[----:B------:R-:W-:-:S05]  /*16c0*/  IMAD.U32 R4, RZ, RZ, UR39 ;  /* 0x00000027ff047e24 */ /* 0x000fca000f8e00ff */
[----:B------:R-:W-:Y:S01]  /*16d0*/  LOP3.LUT R4, R4, 0x10000, RZ, 0xfc, !PT ;  /* 0x0001000004047812 */ /* 0x000fe200078efcff */
[----:B--2---:R-:W-:Y:S06]  /*16e0*/  @P1 BRA `(.L_x_981) ;  /* 0x0000000000081947 */ /* 0x004fec0003800000 */
[----:B------:R-:W2:Y:S02]  /*16f0*/  SYNCS.PHASECHK.TRANS64.TRYWAIT P1, [UR38+0x2a830], R0 ;  /* 0x02a83000ff0075a7 */ /* 0x000ea40008020166 */
[----:B--2---:R-:W-:Y:S05]  /*1700*/  @!P1 BRA `(.L_x_982) ;  /* 0x00000108004c9947 */ /* 0x004fea0003800000 */
.L_x_981:
[----:B------:R-:W-:Y:S05]  /*1710*/  WARPSYNC.ALL ;  /* 0x0000000000007948 */ /* 0x000fea0003800000 */
[----:B------:R-:W-:Y:S01]  /*1720*/  IMAD.MOV.U32 R5, RZ, RZ, 0x40000040 ;  /* 0x40000040ff057424 */ /* 0x000fe200078e00ff */
[----:B------:R-:W-:Y:S01]  /*1730*/  UIADD3 UR4, UR38, 0x18400, URZ ;  /* 0x0001840026047890 */ /* 0x000fe2000fffe03f */
[----:B------:R-:W-:Y:S01]  /*1740*/  R2UR UR8, R4 ;  /* 0x00000000040872ca */ /* 0x000fe200000e0000 */
[----:B------:R-:W-:Y:S02]  /*1750*/  WARPGROUP.ARRIVE ;  /* 0x00000000000079c5 */ /* 0x000fe40000000000 */
[----:B------:R-:W-:Y:S01]  /*1760*/  R2UR UR9, R5 ;  /* 0x00000000050972ca */ /* 0x000fe200000e0000 */
[----:B------:R-:W-:-:S03]  /*1770*/  USHF.R.U32.HI UR4, URZ, 0x4, UR4 ;  /* 0x000000043f047899 */ /* 0x000fc60008011604 */
[----:B------:R-:W2:Y:S01]  /*1780*/  S2UR UR61, SR_CgaCtaId ;  /* 0x00000000003d79c3 */ /* 0x000ea20000008800 */
[----:B------:R-:W-:Y:S01]  /*1790*/  UMOV UR11, 0x40000040 ;  /* 0x40000040000b7882 */ /* 0x000fe20000000000 */
[----:B------:R-:W-:Y:S01]  /*17a0*/  UMOV UR13, 0x40000040 ;  /* 0x40000040000d7882 */ /* 0x000fe20000000000 */
[----:B------:R-:W-:Y:S01]  /*17b0*/  ULOP3.LUT UR4, UR4, 0x3fff, URZ, 0xc0, !UPT ;  /* 0x00003fff04047892 */ /* 0x000fe2000f8ec03f */
[----:B------:R-:W-:Y:S01]  /*17c0*/  UMOV UR15, 0x40000040 ;  /* 0x40000040000f7882 */ /* 0x000fe20000000000 */
[----:B------:R-:W-:Y:S02]  /*17d0*/  UMOV UR17, 0x40000040 ;  /* 0x4000004000117882 */ /* 0x000fe40000000000 */
[----:B------:R-:W-:Y:S01]  /*17e0*/  ULOP3.LUT UR39, UR4, 0x10000, URZ, 0xfc, !UPT ;  /* 0x0001000004277892 */ /* 0x000fe2000f8efc3f */
[----:B------:R-:W-:Y:S02]  /*17f0*/  UMOV UR19, 0x40000040 ;  /* 0x4000004000137882 */ /* 0x000fe40000000000 */
[----:B------:R-:W-:Y:S01]  /*1800*/  R2UR UR4, R4 ;  /* 0x00000000040472ca */ /* 0x000fe200000e0000 */
[----:B------:R-:W-:-:S02]  /*1810*/  UIADD3 UR14, UR39, 0x4, URZ ;  /* 0x00000004270e7890 */ /* 0x000fc4000fffe03f */
[----:B------:R-:W-:Y:S02]  /*1820*/  UIADD3 UR18, UR39, 0x6, URZ ;  /* 0x0000000627127890 */ /* 0x000fe4000fffe03f */
[----:B------:R-:W-:Y:S01]  /*1830*/  UMOV UR10, UR39 ;  /* 0x00000027000a7c82 */ /* 0x000fe20008000000 */
[----:B------:R-:W-:Y:S01]  /*1840*/  UIADD3 UR22, UR39, 0x300, URZ ;  /* 0x0000030027167890 */ /* 0x000fe2000fffe03f */
[----:B------:R-:W-:Y:S01]  /*1850*/  HGMMA.64x96x16.F32 R24, gdesc[UR8], RZ, !UPT, gsb0 ;  /* 0x01600000081879f0 */ /* 0x000fe2000c0008ff */
[----:B------:R-:W-:Y:S01]  /*1860*/  UIADD3 UR10, UR39, 0x2, URZ ;  /* 0x00000002270a7890 */ /* 0x000fe2000fffe03f */
[----:B------:R-:W-:Y:S01]  /*1870*/  UMOV UR9, 0x40000040 ;  /* 0x4000004000097882 */ /* 0x000fe20000000000 */
[----:B------:R-:W-:Y:S01]  /*1880*/  UMOV UR11, 0x40000040 ;  /* 0x40000040000b7882 */ /* 0x000fe20000000000 */
[----:B------:R-:W-:Y:S02]  /*1890*/  UMOV UR21, 0x40000040 ;  /* 0x4000004000157882 */ /* 0x000fe40000000000 */
[----:B------:R-:W-:-:S02]  /*18a0*/  UIADD3 UR8, UR4, 0x2, URZ ;  /* 0x0000000204087890 */ /* 0x000fc4000fffe03f */
[----:B------:R-:W-:Y:S02]  /*18b0*/  UIADD3 UR12, UR4, 0x4, URZ ;  /* 0x00000004040c7890 */ /* 0x000fe4000fffe03f */
[----:B------:R-:W-:Y:S02]  /*18c0*/  UIADD3 UR16, UR4, 0x6, URZ ;  /* 0x0000000604107890 */ /* 0x000fe4000fffe03f */
[----:B------:R-:W-:Y:S01]  /*18d0*/  UIADD3 UR20, UR4, 0x400, URZ ;  /* 0x0000040004147890 */ /* 0x000fe2000fffe03f */
        /* <DEDUP_REMOVED lines=29> */
[----:B------:R-:W-:-:S02]  /*1ab0*/  UMOV UR5, UR53 ;  /* 0x0000003500057c82 */ /* 0x000fc40008000000 */
[----:B------:R-:W-:Y:S01]  /*1ac0*/  UMOV UR4, UR52 ;  /* 0x0000003400047c82 */ /* 0x000fe20008000000 */
        /* <DEDUP_REMOVED lines=36> */
.L_x_983:
[----:B01----:R-:W-:Y:S01]  /*1d10*/  LOP3.LUT R0, R77, 0xffffff80, RZ, 0xc0, !PT ;  /* 0xffffff804d007812 */ /* 0x003fe200078ec0ff */
[----:B------:R-:W-:Y:S01]  /*1d20*/  UIADD3 UR4, UR38, 0x2a840, URZ ;  /* 0x0002a84026047890 */ /* 0x000fe2000fffe03f */
[----:B------:R-:W-:Y:S01]  /*1d30*/  ISETP.NE.AND P2, PT, R23, 0x1, PT ;  /* 0x000000011700780c */ /* 0x000fe20003f45270 */
[----:B------:R-:W-:Y:S01]  /*1d40*/  ULDC UR11, c[0x0][0x288] ;  /* 0x0000a200000b7ab9 */ /* 0x000fe20000000800 */
[----:B------:R-:W-:Y:S01]  /*1d50*/  LEA.HI R76, R76, R75, RZ, 0x2 ;  /* 0x0000004b4c4c7211 */ /* 0x000fe200078f10ff */
[----:B------:R-:W-:Y:S01]  /*1d60*/  IMAD.IADD R0, R75, 0x1, -R0 ;  /* 0x000000014b007824 */ /* 0x000fe200078e0a00 */
[----:B------:R-:W-:Y:S01]  /*1d70*/  LEA.HI R9, R78, R78, RZ, 0x1 ;  /* 0x0000004e4e097211 */ /* 0x000fe200078f08ff */
[----:B------:R-:W-:Y:S01]  /*1d80*/  UPRMT UR4, UR61, 0x654, UR4 ;  /* 0x000006543d047896 */ /* 0x000fe20008000004 */
[----:B------:R-:W-:Y:S02]  /*1d90*/  LOP3.LUT R76, R76, 0xfffffffc, RZ, 0xc0, !PT ;  /* 0xfffffffc4c4c7812 */ /* 0x000fe400078ec0ff */
[----:B------:R-:W-:-:S02]  /*1da0*/  SHF.R.S32.HI R3, RZ, 0x1f, R0 ;  /* 0x0000001fff037819 */ /* 0x000fc40000011400 */
[----:B------:R-:W-:Y:S01]  /*1db0*/  LOP3.LUT R9, R9, 0x3fffffe, RZ, 0xc0, !PT ;  /* 0x03fffffe09097812 */ /* 0x000fe200078ec0ff */
[----:B------:R-:W-:Y:S01]  /*1dc0*/  IMAD.IADD R76, R75, 0x1, -R76 ;  /* 0x000000014b4c7824 */ /* 0x000fe200078e0a4c */
[CC--:B------:R-:W-:Y:S01]  /*1dd0*/  LEA.HI R2, R3.reuse, R0.reuse, RZ, 0x2 ;  /* 0x0000000003027211 */ /* 0x0c0fe200078f10ff */
[----:B------:R-:W0:Y:S01]  /*1de0*/  @P2 LDC R11, c[0x0][0x44c] ;  /* 0x00011300ff0b2b82 */ /* 0x000e220000000800 */
[----:B------:R-:W-:Y:S01]  /*1df0*/  LEA.HI R6, R3, R0, RZ, 0x5 ;  /* 0x0000000003067211 */ /* 0x000fe200078f28ff */
[----:B------:R-:W-:Y:S01]  /*1e00*/  IMAD.IADD R9, R78, 0x1, -R9 ;  /* 0x000000014e097824 */ /* 0x000fe200078e0a09 */
[--C-:B------:R-:W-:Y:S02]  /*1e10*/  SHF.R.S32.HI R3, RZ, 0x2, R2.reuse ;  /* 0x00000002ff037819 */ /* 0x100fe40000011402 */
[----:B------:R-:W-:Y:S02]  /*1e20*/  SHF.R.S32.HI R8, RZ, 0x1f, R2 ;  /* 0x0000001fff087819 */ /* 0x000fe40000011402 */
[----:B------:R-:W-:Y:S01]  /*1e30*/  SHF.R.S32.HI R7, RZ, 0x5, R6 ;  /* 0x00000005ff077819 */ /* 0x000fe20000011406 */
[----:B------:R-:W1:Y:S01]  /*1e40*/  @P2 LDC R13, c[0x0][0x450] ;  /* 0x00011400ff0d2b82 */ /* 0x000e620000000800 */
[----:B------:R-:W-:-:S02]  /*1e50*/  LEA.HI R8, R8, R3, RZ, 0x3 ;  /* 0x0000000308087211 */ /* 0x000fc400078f18ff */
[----:B------:R-:W-:Y:S01]  /*1e60*/  LEA.HI R6, R76, R76, RZ, 0x1 ;  /* 0x0000004c4c067211 */ /* 0x000fe200078f08ff */
[----:B------:R-:W-:Y:S01]  /*1e70*/  IMAD R10, R7, 0x10, R72 ;  /* 0x00000010070a7824 */ /* 0x000fe200078e0248 */
[----:B------:R-:W-:Y:S02]  /*1e80*/  LOP3.LUT R8, R8, 0xfffffff8, RZ, 0xc0, !PT ;  /* 0xfffffff808087812 */ /* 0x000fe400078ec0ff */
[----:B------:R-:W-:Y:S01]  /*1e90*/  LOP3.LUT R7, R6, 0x1ffffffe, RZ, 0xc0, !PT ;  /* 0x1ffffffe06077812 */ /* 0x000fe200078ec0ff */
[----:B------:R-:W-:Y:S01]  /*1ea0*/  SYNCS.ARRIVE.TRANS64.RED.A1T0 RZ, [UR4], RZ ;  /* 0x000000ffffff79a7 */ /* 0x000fe20008100404 */
[----:B------:R-:W-:Y:S01]  /*1eb0*/  IADD3 R8, R10, R3, -R8 ;  /* 0x000000030a087210 */ /* 0x000fe20007ffe808 */
[----:B------:R-:W-:Y:S01]  /*1ec0*/  ULDC UR4, c[0x0][0x9dc] ;  /* 0x0002770000047ab9 */ /* 0x000fe20000000800 */
[----:B------:R-:W-:Y:S01]  /*1ed0*/  LOP3.LUT P1, RZ, R18, 0x80000, RZ, 0xc0, !PT ;  /* 0x0008000012ff7812 */ /* 0x000fe2000782c0ff */
[----:B------:R-:W-:Y:S01]  /*1ee0*/  IMAD.IADD R7, R76, 0x1, -R7 ;  /* 0x000000014c077824 */ /* 0x000fe200078e0a07 */
[----:B------:R-:W-:Y:S01]  /*1ef0*/  ULOP3.LUT UR5, URZ, UR4, URZ, 0x33, !UPT ;  /* 0x000000043f057292 */ /* 0x000fe2000f8e333f */
[----:B------:R-:W-:Y:S01]  /*1f00*/  IMAD R8, R9, 0x40, R8 ;  /* 0x0000004009087824 */ /* 0x000fe200078e0208 */
[----:B------:R-:W-:Y:S01]  /*1f10*/  LOP3.LUT R9, R2, 0x7ffffffc, RZ, 0xc0, !PT ;  /* 0x7ffffffc02097812 */ /* 0x000fe200078ec0ff */
[----:B------:R-:W-:-:S02]  /*1f20*/  ULDC UR4, c[0x0][0x9e0] ;  /* 0x0002780000047ab9 */ /* 0x000fc40000000800 */
[----:B------:R-:W-:Y:S02]  /*1f30*/  IMAD R8, R7, 0x8, R8 ;  /* 0x0000000807087824 */ /* 0x000fe400078e0208 */
[----:B------:R-:W-:Y:S02]  /*1f40*/  IMAD.MOV.U32 R7, RZ, RZ, -0x60 ;  /* 0xffffffa0ff077424 */ /* 0x000fe400078e00ff */
[----:B0-----:R-:W-:-:S04]  /*1f50*/  @P2 IMAD.HI.U32 R6, R8, R11, RZ ;  /* 0x0000000b08062227 */ /* 0x001fc800078e00ff */
[----:B------:R-:W-:Y:S01]  /*1f60*/  IMAD.MOV.U32 R3, RZ, RZ, R8 ;  /* 0x000000ffff037224 */ /* 0x000fe200078e0008 */
[----:B-1----:R-:W-:Y:S01]  /*1f70*/  @P2 SHF.R.U32.HI R3, RZ, R13, R6 ;  /* 0x0000000dff032219 */ /* 0x002fe20000011606 */
[----:B------:R-:W-:Y:S02]  /*1f80*/  IMAD.IADD R9, R0, 0x1, -R9 ;  /* 0x0000000100097824 */ /* 0x000fe400078e0a09 */
[C---:B------:R-:W-:Y:S02]  /*1f90*/  IMAD R2, R74.reuse, R7, 0x61 ;  /* 0x000000614a027424 */ /* 0x040fe400078e0207 */
[----:B------:R-:W0:Y:S01]  /*1fa0*/  SHFL.IDX PT, R15, R3, RZ, 0x1c1f ;  /* 0x001c1fff030f7589 */ /* 0x000e2200000e0000 */
[----:B------:R-:W-:Y:S02]  /*1fb0*/  IMAD R0, R74, -0x60, R22 ;  /* 0xffffffa04a007824 */ /* 0x000fe400078e0216 */
[----:B------:R-:W-:Y:S02]  /*1fc0*/  IMAD R7, R9, -0x2, R2 ;  /* 0xfffffffe09077824 */ /* 0x000fe400078e0202 */
[----:B------:R-:W-:-:S02]  /*1fd0*/  VIADD R0, R0, 0x60 ;  /* 0x0000006000007836 */ /* 0x000fc40000000000 */
[----:B------:R-:W-:Y:S01]  /*1fe0*/  IMAD.U32 R10, RZ, RZ, UR5 ;  /* 0x00000005ff0a7e24 */ /* 0x000fe2000f8e00ff */
[----:B------:R-:W-:Y:S01]  /*1ff0*/  IADD3 R6, R7, -UR11, R22 ;  /* 0x8000000b07067c10 */ /* 0x000fe2000fffe016 */
[----:B------:R-:W-:Y:S02]  /*2000*/  IMAD R11, R9, -0x2, R0 ;  /* 0xfffffffe090b7824 */ /* 0x000fe400078e0200 */
[----:B------:R-:W-:Y:S02]  /*2010*/  VIADD R14, R2, 0xffffffff ;  /* 0xffffffff020e7836 */ /* 0x000fe40000000000 */
[C---:B------:R-:W-:Y:S02]  /*2020*/  VIADD R12, R6.reuse, UR4 ;  /* 0x00000004060c7c36 */ /* 0x040fe40008000000 */
[----:B------:R-:W-:Y:S02]  /*2030*/  VIADD R13, R6, UR5 ;  /* 0x00000005060d7c36 */ /* 0x000fe40008000000 */
[----:B------:R-:W-:Y:S01]  /*2040*/  VIADD R20, R7, 0xffffffff ;  /* 0xffffffff07147836 */ /* 0x000fe20000000000 */
[----:B0-----:R-:W-:Y:S01]  /*2050*/  VIADDMNMX R0, R15, R12, R11, PT ;  /* 0x0000000c0f007246 */ /* 0x001fe2000380010b */
[----:B------:R-:W-:Y:S01]  /*2060*/  IMAD.IADD R2, R13, 0x1, R15 ;  /* 0x000000010d027824 */ /* 0x000fe200078e020f */
[----:B------:R-:W-:Y:S06]  /*2070*/  @!P1 BRA `(.L_x_984) ;  /* 0x00000000005c9947 */ /* 0x000fec0003800000 */
[----:B------:R-:W-:Y:S01]  /*2080*/  IADD3 R7, R22, -UR11, R15 ;  /* 0x8000000b16077c10 */ /* 0x000fe2000fffe00f */
[----:B------:R-:W-:Y:S03]  /*2090*/  BSSY B0, `(.L_x_985) ;  /* 0x0000012000007945 */ /* 0x000fe60003800000 */
[----:B------:R-:W-:-:S13]  /*20a0*/  ISETP.GT.AND P1, PT, R7, -0x1, PT ;  /* 0xffffffff0700780c */ /* 0x000fda0003f24270 */
[----:B------:R-:W-:Y:S05]  /*20b0*/  @P1 BRA `(.L_x_986) ;  /* 0x0000000000241947 */ /* 0x000fea0003800000 */
[----:B------:R-:W-:Y:S01]  /*20c0*/  ULDC UR5, c[0x0][0x9e4] ;  /* 0x0002790000057ab9 */ /* 0x000fe20000000800 */
[----:B------:R-:W-:Y:S01]  /*20d0*/  LOP3.LUT R7, RZ, R7, RZ, 0x33, !PT ;  /* 0x00000007ff077212 */ /* 0x000fe200078e33ff */
[----:B------:R-:W-:-:S05]  /*20e0*/  IMAD.U32 R15, RZ, RZ, UR5 ;  /* 0x00000005ff0f7e24 */ /* 0x000fca000f8e00ff */
[----:B------:R-:W-:-:S13]  /*20f0*/  ISETP.NE.AND P1, PT, R15, 0x1, PT ;  /* 0x000000010f00780c */ /* 0x000fda0003f25270 */
[----:B------:R-:W0:Y:S02]  /*2100*/  @P1 LDC.64 R76, c[0x0][0x9e8] ;  /* 0x00027a00ff4c1b82 */ /* 0x000e240000000a00 */
[----:B0-----:R-:W-:-:S05]  /*2110*/  @P1 IMAD.HI.U32 R6, R7, R76, RZ ;  /* 0x0000004c07061227 */ /* 0x001fca00078e00ff */
[----:B------:R-:W-:-:S04]  /*2120*/  @P1 SHF.R.U32.HI R7, RZ, R77, R6 ;  /* 0x0000004dff071219 */ /* 0x000fc80000011606 */
[----:B------:R-:W-:Y:S01]  /*2130*/  LOP3.LUT R7, RZ, R7, RZ, 0x33, !PT ;  /* 0x00000007ff077212 */ /* 0x000fe200078e33ff */
[----:B------:R-:W-:Y:S06]  /*2140*/  BRA `(.L_x_987) ;  /* 0x0000000000187947 */ /* 0x000fec0003800000 */
.L_x_986:
[----:B------:R-:W-:Y:S02]  /*2150*/  ULDC UR5, c[0x0][0x9e4] ;  /* 0x0002790000057ab9 */ /* 0x000fe40000000800 */
[----:B------:R-:W-:-:S05]  /*2160*/  IMAD.U32 R15, RZ, RZ, UR5 ;  /* 0x00000005ff0f7e24 */ /* 0x000fca000f8e00ff */
[----:B------:R-:W-:-:S13]  /*2170*/  ISETP.NE.AND P1, PT, R15, 0x1, PT ;  /* 0x000000010f00780c */ /* 0x000fda0003f25270 */
[----:B------:R-:W0:Y:S02]  /*2180*/  @P1 LDC.64 R76, c[0x0][0x9e8] ;  /* 0x00027a00ff4c1b82 */ /* 0x000e240000000a00 */
[----:B0-----:R-:W-:-:S05]  /*2190*/  @P1 IMAD.HI.U32 R6, R7, R76, RZ ;  /* 0x0000004c07061227 */ /* 0x001fca00078e00ff */
[----:B------:R-:W-:-:S07]  /*21a0*/  @P1 SHF.R.U32.HI R7, RZ, R77, R6 ;  /* 0x0000004dff071219 */ /* 0x000fce0000011606 */
.L_x_987:
[----:B------:R-:W-:Y:S05]  /*21b0*/  BSYNC B0 ;  /* 0x0000000000007941 */ /* 0x000fea0003800000 */
.L_x_985:
[----:B------:R-:W-:-:S05]  /*21c0*/  IMAD R7, R7, R15, R20 ;  /* 0x0000000f07077224 */ /* 0x000fca00078e0214 */
[----:B------:R-:W-:Y:S02]  /*21d0*/  VIADDMNMX R0, R7, R15, R0, PT ;  /* 0x0000000f07007246 */ /* 0x000fe40003800100 */
[----:B------:R-:W-:-:S07]  /*21e0*/  VIMNMX R2, R2, R7, !PT ;  /* 0x0000000702027248 */ /* 0x000fce0007fe0100 */
.L_x_984:
[C---:B------:R-:W-:Y:S01]  /*21f0*/  ISETP.GE.AND P6, PT, R14.reuse, 0x9, PT ;  /* 0x000000090e00780c */ /* 0x040fe20003fc6270 */
[----:B------:R-:W0:Y:S01]  /*2200*/  SHFL.IDX PT, R3, R3, 0x1, 0x1c1f ;  /* 0x003c1f0003037f89 */ /* 0x000e2200000e0000 */
[----:B------:R-:W-:Y:S02]  /*2210*/  ISETP.GE.AND P1, PT, R14, 0x2, PT ;  /* 0x000000020e00780c */ /* 0x000fe40003f26270 */
[C---:B------:R-:W-:Y:S02]  /*2220*/  ISETP.GT.AND P2, PT, R2.reuse, 0x8, !P6 ;  /* 0x000000080200780c */ /* 0x040fe40007744270 */
[----:B------:R-:W-:Y:S02]  /*2230*/  ISETP.GT.AND P3, PT, R2, 0x1, !P1 ;  /* 0x000000010200780c */ /* 0x000fe40004f64270 */
[----:B------:R-:W-:Y:S02]  /*2240*/  ISETP.LT.OR P2, PT, R0, 0x9, P2 ;  /* 0x000000090000780c */ /* 0x000fe40001741670 */
[----:B------:R-:W-:-:S02]  /*2250*/  ISETP.GE.AND P4, PT, R14, 0xa, PT ;  /* 0x0000000a0e00780c */ /* 0x000fc40003f86270 */
[----:B------:R-:W-:Y:S02]  /*2260*/  FSEL R28, R28, -INF , !P2 ;  /* 0xff8000001c1c7808 */ /* 0x000fe40005000000 */
[----:B------:R-:W-:Y:S02]  /*2270*/  ISETP.LT.OR P3, PT, R0, 0x2, P3 ;  /* 0x000000020000780c */ /* 0x000fe40001f61670 */
[----:B------:R-:W-:Y:S02]  /*2280*/  ISETP.GT.AND P2, PT, R2, 0x9, !P4 ;  /* 0x000000090200780c */ /* 0x000fe40006744270 */
[----:B------:R-:W-:Y:S02]  /*2290*/  FSEL R76, R25, -INF , !P3 ;  /* 0xff800000194c7808 */ /* 0x000fe40005800000 */
[----:B------:R-:W-:Y:S02]  /*22a0*/  ISETP.LT.OR P2, PT, R0, 0xa, P2 ;  /* 0x0000000a0000780c */ /* 0x000fe40001741670 */
[----:B------:R-:W-:-:S02]  /*22b0*/  ISETP.GE.AND P3, PT, R14, 0x11, PT ;  /* 0x000000110e00780c */ /* 0x000fc40003f66270 */
[----:B------:R-:W-:Y:S02]  /*22c0*/  FSEL R78, R29, -INF , !P2 ;  /* 0xff8000001d4e7808 */ /* 0x000fe40005000000 */
[----:B------:R-:W-:Y:S02]  /*22d0*/  ISETP.GT.AND P2, PT, R2, 0x10, !P3 ;  /* 0x000000100200780c */ /* 0x000fe40005f44270 */
[----:B------:R-:W-:Y:S02]  /*22e0*/  P2R R25, PR, RZ, 0x8 ;  /* 0x00000008ff197803 */ /* 0x000fe40000000000 */
[----:B------:R-:W-:Y:S02]  /*22f0*/  ISETP.LT.OR P2, PT, R0, 0x11, P2 ;  /* 0x000000110000780c */ /* 0x000fe40001741670 */
[----:B------:R-:W-:Y:S02]  /*2300*/  ISETP.GE.AND P3, PT, R14, 0x12, PT ;  /* 0x000000120e00780c */ /* 0x000fe40003f66270 */
[----:B------:R-:W-:-:S02]  /*2310*/  FSEL R32, R32, -INF , !P2 ;  /* 0xff80000020207808 */ /* 0x000fc40005000000 */
[----:B------:R-:W-:Y:S02]  /*2320*/  ISETP.GT.AND P2, PT, R2, 0x11, !P3 ;  /* 0x000000110200780c */ /* 0x000fe40005f44270 */
[----:B------:R-:W-:Y:S02]  /*2330*/  P2R R29, PR, RZ, 0x8 ;  /* 0x00000008ff1d7803 */ /* 0x000fe40000000000 */
[----:B------:R-:W-:Y:S02]  /*2340*/  ISETP.LT.OR P2, PT, R0, 0x12, P2 ;  /* 0x000000120000780c */ /* 0x000fe40001741670 */
[----:B------:R-:W-:Y:S02]  /*2350*/  ISETP.GE.AND P3, PT, R14, 0x19, PT ;  /* 0x000000190e00780c */ /* 0x000fe40003f66270 */
[----:B------:R-:W-:Y:S02]  /*2360*/  FSEL R80, R33, -INF , !P2 ;  /* 0xff80000021507808 */ /* 0x000fe40005000000 */
[----:B------:R-:W-:-:S02]  /*2370*/  ISETP.GT.AND P2, PT, R2, 0x18, !P3 ;  /* 0x000000180200780c */ /* 0x000fc40005f44270 */
[----:B------:R-:W-:Y:S02]  /*2380*/  P2R R33, PR, RZ, 0x8 ;  /* 0x00000008ff217803 */ /* 0x000fe40000000000 */
[----:B------:R-:W-:Y:S02]  /*2390*/  ISETP.LT.OR P2, PT, R0, 0x19, P2 ;  /* 0x000000190000780c */ /* 0x000fe40001741670 */
[----:B------:R-:W-:Y:S02]  /*23a0*/  ISETP.GE.AND P3, PT, R14, 0x1a, PT ;  /* 0x0000001a0e00780c */ /* 0x000fe40003f66270 */
[----:B------:R-:W-:Y:S02]  /*23b0*/  FSEL R36, R36, -INF , !P2 ;  /* 0xff80000024247808 */ /* 0x000fe40005000000 */
[----:B------:R-:W-:Y:S02]  /*23c0*/  ISETP.GT.AND P2, PT, R2, 0x19, !P3 ;  /* 0x000000190200780c */ /* 0x000fe40005f44270 */
[----:B------:R-:W-:-:S02]  /*23d0*/  P2R R21, PR, RZ, 0x8 ;  /* 0x00000008ff157803 */ /* 0x000fc40000000000 */
[----:B------:R-:W-:Y:S02]  /*23e0*/  ISETP.LT.OR P2, PT, R0, 0x1a, P2 ;  /* 0x0000001a0000780c */ /* 0x000fe40001741670 */
[----:B------:R-:W-:Y:S02]  /*23f0*/  ISETP.GE.AND P3, PT, R14, 0x21, PT ;  /* 0x000000210e00780c */ /* 0x000fe40003f66270 */
[----:B------:R-:W-:Y:S02]  /*2400*/  FSEL R82, R37, -INF , !P2 ;  /* 0xff80000025527808 */ /* 0x000fe40005000000 */
[----:B------:R-:W-:Y:S02]  /*2410*/  ISETP.GT.AND P2, PT, R2, 0x20, !P3 ;  /* 0x000000200200780c */ /* 0x000fe40005f44270 */
[----:B------:R-:W-:Y:S02]  /*2420*/  P2R R37, PR, RZ, 0x8 ;  /* 0x00000008ff257803 */ /* 0x000fe40000000000 */
[----:B------:R-:W-:-:S02]  /*2430*/  ISETP.LT.OR P2, PT, R0, 0x21, P2 ;  /* 0x000000210000780c */ /* 0x000fc40001741670 */
[----:B------:R-:W-:Y:S02]  /*2440*/  ISETP.GE.AND P3, PT, R14, 0x22, PT ;  /* 0x000000220e00780c */ /* 0x000fe40003f66270 */
[----:B------:R-:W-:Y:S02]  /*2450*/  FSEL R40, R40, -INF , !P2 ;  /* 0xff80000028287808 */ /* 0x000fe40005000000 */
[----:B------:R-:W-:Y:S02]  /*2460*/  ISETP.GT.AND P2, PT, R2, 0x21, !P3 ;  /* 0x000000210200780c */ /* 0x000fe40005f44270 */
[----:B------:R-:W-:Y:S02]  /*2470*/  P2R R75, PR, RZ, 0x8 ;  /* 0x00000008ff4b7803 */ /* 0x000fe40000000000 */
        /* <DEDUP_REMOVED lines=56> */
[----:B------:R-:W-:Y:S02]  /*2800*/  P2R R15, PR, RZ, 0x10 ;  /* 0x00000010ff0f7803 */ /* 0x000fe40000000000 */
[----:B------:R-:W-:Y:S02]  /*2810*/  FSEL R64, R64, -INF , !P2 ;  /* 0xff80000040407808 */ /* 0x000fe40005000000 */
[----:B------:R-:W-:-:S04]  /*2820*/  ISETP.GE.AND P2, PT, R14, 0x52, PT ;  /* 0x000000520e00780c */ /* 0x000fc80003f46270 */
[----:B------:R-:W-:-:S04]  /*2830*/  ISETP.GT.AND P3, PT, R2, 0x51, !P2 ;  /* 0x000000510200780c */ /* 0x000fc80005764270 */
[----:B------:R-:W-:-:S04]  /*2840*/  ISETP.LT.OR P3, PT, R0, 0x52, P3 ;  /* 0x000000520000780c */ /* 0x000fc80001f61670 */
[----:B------:R-:W-:Y:S02]  /*2850*/  FSEL R96, R65, -INF , !P3 ;  /* 0xff80000041607808 */ /* 0x000fe40005800000 */
[----:B------:R-:W-:-:S04]  /*2860*/  ISETP.GE.AND P3, PT, R14, 0x59, PT ;  /* 0x000000590e00780c */ /* 0x000fc80003f66270 */
[----:B------:R-:W-:-:S04]  /*2870*/  ISETP.GT.AND P4, PT, R2, 0x58, !P3 ;  /* 0x000000580200780c */ /* 0x000fc80005f84270 */
[----:B------:R-:W-:-:S04]  /*2880*/  ISETP.LT.OR P4, PT, R0, 0x59, P4 ;  /* 0x000000590000780c */ /* 0x000fc80002781670 */
[----:B------:R-:W-:Y:S02]  /*2890*/  FSEL R7, R68, -INF , !P4 ;  /* 0xff80000044077808 */ /* 0x000fe40006000000 */
[----:B------:R-:W-:-:S04]  /*28a0*/  ISETP.GE.AND P4, PT, R14, 0x1, PT ;  /* 0x000000010e00780c */ /* 0x000fc80003f86270 */
[----:B------:R-:W-:-:S04]  /*28b0*/  ISETP.GT.AND P5, PT, R2, RZ, !P4 ;  /* 0x000000ff0200720c */ /* 0x000fc800067a4270 */
[----:B------:R-:W-:-:S04]  /*28c0*/  ISETP.LT.OR P5, PT, R0, 0x1, P5 ;  /* 0x000000010000780c */ /* 0x000fc80002fa1670 */
[----:B------:R-:W-:Y:S02]  /*28d0*/  FSEL R24, R24, -INF , !P5 ;  /* 0xff80000018187808 */ /* 0x000fe40006800000 */
[----:B------:R-:W-:-:S04]  /*28e0*/  ISETP.GE.AND P5, PT, R14, 0x5a, PT ;  /* 0x0000005a0e00780c */ /* 0x000fc80003fa6270 */
[----:B------:R-:W-:Y:S02]  /*28f0*/  P2R R65, PR, RZ, 0x20 ;  /* 0x00000020ff417803 */ /* 0x000fe40000000000 */
[----:B------:R-:W-:Y:S01]  /*2900*/  ISETP.GT.AND P5, PT, R2, 0x59, !P5 ;  /* 0x000000590200780c */ /* 0x000fe20006fa4270 */
[----:B0-----:R-:W-:-:S03]  /*2910*/  IMAD.IADD R2, R13, 0x1, R3 ;  /* 0x000000010d027824 */ /* 0x001fc600078e0203 */
[----:B------:R-:W-:Y:S02]  /*2920*/  ISETP.LT.OR P5, PT, R0, 0x5a, P5 ;  /* 0x0000005a0000780c */ /* 0x000fe40002fa1670 */
[----:B------:R-:W-:Y:S02]  /*2930*/  VIADDMNMX R0, R3, R12, R11, PT ;  /* 0x0000000c03007246 */ /* 0x000fe4000380010b */
[----:B------:R-:W-:Y:S02]  /*2940*/  FSEL R68, R69, -INF , !P5 ;  /* 0xff80000045447808 */ /* 0x000fe40006800000 */
[----:B------:R-:W-:-:S13]  /*2950*/  LOP3.LUT P5, RZ, R18, 0x80000, RZ, 0xc0, !PT ;  /* 0x0008000012ff7812 */ /* 0x000fda00078ac0ff */
[----:B------:R-:W-:Y:S05]  /*2960*/  @!P5 BRA `(.L_x_988) ;  /* 0x00000000005cd947 */ /* 0x000fea0003800000 */
        /* <DEDUP_REMOVED lines=13> */
.L_x_990:
[----:B------:R-:W-:Y:S02]  /*2a40*/  ULDC UR5, c[0x0][0x9e4] ;  /* 0x0002790000057ab9 */ /* 0x000fe40000000800 */
[----:B------:R-:W-:-:S05]  /*2a50*/  IMAD.U32 R11, RZ, RZ, UR5 ;  /* 0x00000005ff0b7e24 */ /* 0x000fca000f8e00ff */
[----:B------:R-:W-:-:S13]  /*2a60*/  ISETP.NE.AND P5, PT, R11, 0x1, PT ;  /* 0x000000010b00780c */ /* 0x000fda0003fa5270 */
[----:B------:R-:W0:Y:S02]  /*2a70*/  @P5 LDC.64 R12, c[0x0][0x9e8] ;  /* 0x00027a00ff0c5b82 */ /* 0x000e240000000a00 */
[----:B0-----:R-:W-:-:S05]  /*2a80*/  @P5 IMAD.HI.U32 R6, R3, R12, RZ ;  /* 0x0000000c03065227 */ /* 0x001fca00078e00ff */
[----:B------:R-:W-:-:S07]  /*2a90*/  @P5 SHF.R.U32.HI R3, RZ, R13, R6 ;  /* 0x0000000dff035219 */ /* 0x000fce0000011606 */
.L_x_991:
[----:B------:R-:W-:Y:S05]  /*2aa0*/  BSYNC B0 ;  /* 0x0000000000007941 */ /* 0x000fea0003800000 */
.L_x_989:
[----:B------:R-:W-:-:S05]  /*2ab0*/  IMAD R3, R3, R11, R20 ;  /* 0x0000000b03037224 */ /* 0x000fca00078e0214 */
[----:B------:R-:W-:Y:S02]  /*2ac0*/  VIADDMNMX R0, R3, R11, R0, PT ;  /* 0x0000000b03007246 */ /* 0x000fe40003800100 */
[----:B------:R-:W-:-:S07]  /*2ad0*/  VIMNMX R2, R2, R3, !PT ;  /* 0x0000000302027248 */ /* 0x000fce0007fe0100 */
.L_x_988:
[----:B------:R-:W-:Y:S01]  /*2ae0*/  ISETP.GT.AND P1, PT, R2, 0x1, !P1 ;  /* 0x000000010200780c */ /* 0x000fe20004f24270 */
[----:B------:R-:W-:Y:S01]  /*2af0*/  ULDC UR5, c[0x0][0x988] ;  /* 0x0002620000057ab9 */ /* 0x000fe20000000800 */
[----:B------:R-:W-:Y:S02]  /*2b00*/  FMNMX.FTZ R6, R24, R76, !PT ;  /* 0x0000004c18067209 */ /* 0x000fe40007810000 */
[----:B------:R-:W-:Y:S02]  /*2b10*/  ISETP.LT.OR P1, PT, R0, 0x2, P1 ;  /* 0x000000020000780c */ /* 0x000fe40000f21670 */
[----:B------:R-:W-:Y:S02]  /*2b20*/  ISETP.GT.AND P6, PT, R2, 0x8, !P6 ;  /* 0x000000080200780c */ /* 0x000fe400077c4270 */
[----:B------:R-:W-:Y:S02]  /*2b30*/  FSEL R27, R27, -INF , !P1 ;  /* 0xff8000001b1b7808 */ /* 0x000fe40004800000 */
[----:B------:R-:W-:-:S02]  /*2b40*/  ISETP.NE.AND P1, PT, R15, RZ, PT ;  /* 0x000000ff0f00720c */ /* 0x000fc40003f25270 */
[----:B------:R-:W-:Y:S02]  /*2b50*/  FMNMX.FTZ R6, R28, R6, !PT ;  /* 0x000000061c067209 */ /* 0x000fe40007810000 */
[----:B------:R-:W-:Y:S02]  /*2b60*/  ISETP.GT.AND P1, PT, R2, 0x9, !P1 ;  /* 0x000000090200780c */ /* 0x000fe40004f24270 */
[C---:B------:R-:W-:Y:S02]  /*2b70*/  ISETP.LT.OR P6, PT, R0.reuse, 0x9, P6 ;  /* 0x000000090000780c */ /* 0x040fe400037c1670 */
[----:B------:R-:W-:Y:S02]  /*2b80*/  ISETP.LT.OR P1, PT, R0, 0xa, P1 ;  /* 0x0000000a0000780c */ /* 0x000fe40000f21670 */
[----:B------:R-:W-:Y:S02]  /*2b90*/  FMNMX.FTZ R6, R78, R6, !PT ;  /* 0x000000064e067209 */ /* 0x000fe40007810000 */
[----:B------:R-:W-:-:S02]  /*2ba0*/  FSEL R31, R31, -INF , !P1 ;  /* 0xff8000001f1f7808 */ /* 0x000fc40004800000 */
[----:B------:R-:W-:Y:S02]  /*2bb0*/  ISETP.NE.AND P1, PT, R25, RZ, PT ;  /* 0x000000ff1900720c */ /* 0x000fe40003f25270 */
[----:B------:R-:W-:Y:S02]  /*2bc0*/  ISETP.NE.AND P5, PT, R21, RZ, PT ;  /* 0x000000ff1500720c */ /* 0x000fe40003fa5270 */
[----:B------:R-:W-:Y:S02]  /*2bd0*/  ISETP.GT.AND P1, PT, R2, 0x10, !P1 ;  /* 0x000000100200780c */ /* 0x000fe40004f24270 */
[----:B------:R-:W-:Y:S02]  /*2be0*/  FSEL R21, R30, -INF , !P6 ;  /* 0xff8000001e157808 */ /* 0x000fe40007000000 */
[----:B------:R-:W-:Y:S02]  /*2bf0*/  ISETP.LT.OR P1, PT, R0, 0x11, P1 ;  /* 0x000000110000780c */ /* 0x000fe40000f21670 */
[----:B------:R-:W-:-:S02]  /*2c00*/  ISETP.NE.AND P6, PT, R33, RZ, PT ;  /* 0x000000ff2100720c */ /* 0x000fc40003fc5270 */
[----:B------:R-:W-:Y:S02]  /*2c10*/  FSEL R25, R34, -INF , !P1 ;  /* 0xff80000022197808 */ /* 0x000fe40004800000 */
[----:B------:R-:W-:Y:S02]  /*2c20*/  ISETP.NE.AND P1, PT, R29, RZ, PT ;  /* 0x000000ff1d00720c */ /* 0x000fe40003f25270 */
[----:B------:R-:W-:Y:S02]  /*2c30*/  FMNMX.FTZ R6, R32, R6, !PT ;  /* 0x0000000620067209 */ /* 0x000fe40007810000 */
[----:B------:R-:W-:Y:S02]  /*2c40*/  ISETP.GT.AND P1, PT, R2, 0x11, !P1 ;  /* 0x000000110200780c */ /* 0x000fe40004f24270 */
[----:B------:R-:W-:Y:S02]  /*2c50*/  FMNMX.FTZ R6, R80, R6, !PT ;  /* 0x0000000650067209 */ /* 0x000fe40007810000 */
[----:B------:R-:W-:-:S02]  /*2c60*/  ISETP.LT.OR P1, PT, R0, 0x12, P1 ;  /* 0x000000120000780c */ /* 0x000fc40000f21670 */
[----:B------:R-:W-:Y:S02]  /*2c70*/  FMNMX.FTZ R6, R36, R6, !PT ;  /* 0x0000000624067209 */ /* 0x000fe40007810000 */
[----:B------:R-:W-:Y:S02]  /*2c80*/  FSEL R35, R35, -INF , !P1 ;  /* 0xff80000023237808 */ /* 0x000fe40004800000 */
[----:B------:R-:W-:Y:S02]  /*2c90*/  ISETP.GT.AND P1, PT, R2, 0x18, !P6 ;  /* 0x000000180200780c */ /* 0x000fe40007724270 */
[----:B------:R-:W-:Y:S02]  /*2ca0*/  FMNMX.FTZ R6, R82, R6, !PT ;  /* 0x0000000652067209 */ /* 0x000fe40007810000 */
[----:B------:R-:W-:Y:S02]  /*2cb0*/  ISETP.LT.OR P1, PT, R0, 0x19, P1 ;  /* 0x000000190000780c */ /* 0x000fe40000f21670 */
[----:B------:R-:W-:-:S02]  /*2cc0*/  FMNMX.FTZ R6, R40, R6, !PT ;  /* 0x0000000628067209 */ /* 0x000fc40007810000 */
[----:B------:R-:W-:Y:S02]  /*2cd0*/  FSEL R29, R38, -INF , !P1 ;  /* 0xff800000261d7808 */ /* 0x000fe40004800000 */
[----:B------:R-:W-:Y:S02]  /*2ce0*/  ISETP.GT.AND P1, PT, R2, 0x19, !P5 ;  /* 0x000000190200780c */ /* 0x000fe40006f24270 */
[----:B------:R-:W-:Y:S02]  /*2cf0*/  FMNMX.FTZ R6, R84, R6, !PT ;  /* 0x0000000654067209 */ /* 0x000fe40007810000 */
[----:B------:R-:W-:Y:S02]  /*2d00*/  ISETP.LT.OR P1, PT, R0, 0x1a, P1 ;  /* 0x0000001a0000780c */ /* 0x000fe40000f21670 */
[----:B------:R-:W-:Y:S02]  /*2d10*/  FMNMX.FTZ R6, R44, R6, !PT ;  /* 0x000000062c067209 */ /* 0x000fe40007810000 */
[----:B------:R-:W-:-:S02]  /*2d20*/  FSEL R39, R39, -INF , !P1 ;  /* 0xff80000027277808 */ /* 0x000fc40004800000 */
[----:B------:R-:W-:Y:S02]  /*2d30*/  ISETP.NE.AND P1, PT, R37, RZ, PT ;  /* 0x000000ff2500720c */ /* 0x000fe40003f25270 */
[----:B------:R-:W-:Y:S02]  /*2d40*/  FMNMX.FTZ R6, R86, R6, !PT ;  /* 0x0000000656067209 */ /* 0x000fe40007810000 */
[----:B------:R-:W-:Y:S02]  /*2d50*/  ISETP.GT.AND P1, PT, R2, 0x20, !P1 ;  /* 0x000000200200780c */ /* 0x000fe40004f24270 */
[----:B------:R-:W-:Y:S02]  /*2d60*/  FMNMX.FTZ R6, R48, R6, !PT ;  /* 0x0000000630067209 */ /* 0x000fe40007810000 */
[----:B------:R-:W-:Y:S02]  /*2d70*/  ISETP.LT.OR P1, PT, R0, 0x21, P1 ;  /* 0x000000210000780c */ /* 0x000fe40000f21670 */
[----:B------:R-:W-:-:S02]  /*2d80*/  FMNMX.FTZ R6, R88, R6, !PT ;  /* 0x0000000658067209 */ /* 0x000fc40007810000 */
        /* <DEDUP_REMOVED lines=8> */
[----:B------:R-:W-:Y:S02]  /*2e10*/  ISETP.NE.AND P1, PT, R41, RZ, PT ;  /* 0x000000ff2900720c */ /* 0x000fe40003f25270 */
[----:B------:R-:W-:Y:S02]  /*2e20*/  FMNMX.FTZ R6, R92, R6, !PT ;  /* 0x000000065c067209 */ /* 0x000fe40007810000 */
[----:B------:R-:W-:Y:S02]  /*2e30*/  ISETP.GT.AND P1, PT, R2, 0x28, !P1 ;  /* 0x000000280200780c */ /* 0x000fe40004f24270 */
[----:B------:R-:W-:-:S02]  /*2e40*/  FMNMX.FTZ R6, R60, R6, !PT ;  /* 0x000000063c067209 */ /* 0x000fc40007810000 */
[----:B------:R-:W-:Y:S02]  /*2e50*/  ISETP.LT.OR P1, PT, R0, 0x29, P1 ;  /* 0x000000290000780c */ /* 0x000fe40000f21670 */
[----:B------:R-:W-:Y:S02]  /*2e60*/  FMNMX.FTZ R6, R94, R6, !PT ;  /* 0x000000065e067209 */ /* 0x000fe40007810000 */
[----:B------:R-:W-:Y:S02]  /*2e70*/  FSEL R37, R46, -INF , !P1 ;  /* 0xff8000002e257808 */ /* 0x000fe40004800000 */
[----:B------:R-:W-:Y:S02]  /*2e80*/  ISETP.NE.AND P1, PT, R77, RZ, PT ;  /* 0x000000ff4d00720c */ /* 0x000fe40003f25270 */
[----:B------:R-:W-:Y:S02]  /*2e90*/  FMNMX.FTZ R6, R64, R6, !PT ;  /* 0x0000000640067209 */ /* 0x000fe40007810000 */
[----:B------:R-:W-:-:S02]  /*2ea0*/  ISETP.GT.AND P1, PT, R2, 0x29, !P1 ;  /* 0x000000290200780c */ /* 0x000fc40004f24270 */
[----:B------:R-:W-:Y:S02]  /*2eb0*/  FMNMX.FTZ R6, R96, R6, !PT ;  /* 0x0000000660067209 */ /* 0x000fe40007810000 */
[----:B------:R-:W-:Y:S02]  /*2ec0*/  ISETP.LT.OR P1, PT, R0, 0x2a, P1 ;  /* 0x0000002a0000780c */ /* 0x000fe40000f21670 */
[----:B------:R-:W-:Y:S02]  /*2ed0*/  FMNMX.FTZ R6, R7, R6, !PT ;  /* 0x0000000607067209 */ /* 0x000fe40007810000 */
[----:B------:R-:W-:Y:S02]  /*2ee0*/  FSEL R47, R47, -INF , !P1 ;  /* 0xff8000002f2f7808 */ /* 0x000fe40004800000 */
[----:B------:R-:W-:Y:S02]  /*2ef0*/  ISETP.NE.AND P1, PT, R45, RZ, PT ;  /* 0x000000ff2d00720c */ /* 0x000fe40003f25270 */
[----:B------:R-:W-:-:S02]  /*2f00*/  FMNMX.FTZ R6, R68, R6, !PT ;  /* 0x0000000644067209 */ /* 0x000fc40007810000 */
[C---:B------:R-:W-:Y:S02]  /*2f10*/  ISETP.GT.AND P1, PT, R2.reuse, 0x30, !P1 ;  /* 0x000000300200780c */ /* 0x040fe40004f24270 */
[----:B------:R-:W-:Y:S01]  /*2f20*/  ISETP.GT.AND P4, PT, R2, RZ, !P4 ;  /* 0x000000ff0200720c */ /* 0x000fe20006784270 */
[----:B------:R-:W0:Y:S01]  /*2f30*/  SHFL.BFLY PT, R11, R6, 0x2, 0x1f ;  /* 0x0c401f00060b7f89 */ /* 0x000e2200000e0000 */
[C---:B------:R-:W-:Y:S02]  /*2f40*/  ISETP.LT.OR P1, PT, R0.reuse, 0x31, P1 ;  /* 0x000000310000780c */ /* 0x040fe40000f21670 */
[----:B------:R-:W-:Y:S02]  /*2f50*/  ISETP.LT.OR P4, PT, R0, 0x1, P4 ;  /* 0x000000010000780c */ /* 0x000fe40002781670 */
[----:B------:R-:W-:Y:S02]  /*2f60*/  FSEL R41, R50, -INF , !P1 ;  /* 0xff80000032297808 */ /* 0x000fe40004800000 */
[----:B------:R-:W-:-:S02]  /*2f70*/  ISETP.NE.AND P1, PT, R79, RZ, PT ;  /* 0x000000ff4f00720c */ /* 0x000fc40003f25270 */
[----:B------:R-:W-:Y:S02]  /*2f80*/  FSEL R15, R26, -INF , !P4 ;  /* 0xff8000001a0f7808 */ /* 0x000fe40006000000 */
[----:B------:R-:W-:Y:S02]  /*2f90*/  ISETP.GT.AND P1, PT, R2, 0x31, !P1 ;  /* 0x000000310200780c */ /* 0x000fe40004f24270 */
[----:B------:R-:W-:Y:S02]  /*2fa0*/  ISETP.NE.AND P6, PT, R83, RZ, PT ;  /* 0x000000ff5300720c */ /* 0x000fe40003fc5270 */
[----:B------:R-:W-:Y:S02]  /*2fb0*/  ISETP.LT.OR P1, PT, R0, 0x32, P1 ;  /* 0x000000320000780c */ /* 0x000fe40000f21670 */
[----:B------:R-:W-:Y:S02]  /*2fc0*/  ISETP.NE.AND P5, PT, R57, RZ, PT ;  /* 0x000000ff3900720c */ /* 0x000fe40003fa5270 */
[----:B------:R-:W-:-:S02]  /*2fd0*/  FSEL R51, R51, -INF , !P1 ;  /* 0xff80000033337808 */ /* 0x000fc40004800000 */
[----:B------:R-:W-:Y:S02]  /*2fe0*/  ISETP.NE.AND P1, PT, R49, RZ, PT ;  /* 0x000000ff3100720c */ /* 0x000fe40003f25270 */
[C---:B------:R-:W-:Y:S02]  /*2ff0*/  ISETP.GT.AND P2, PT, R2.reuse, 0x51, !P2 ;  /* 0x000000510200780c */ /* 0x040fe40005744270 */
[----:B------:R-:W-:Y:S02]  /*3000*/  ISETP.GT.AND P1, PT, R2, 0x38, !P1 ;  /* 0x000000380200780c */ /* 0x000fe40004f24270 */
[----:B0-----:R-:W-:Y:S02]  /*3010*/  FMNMX.FTZ R13, R6, R11, !PT ;  /* 0x0000000b060d7209 */ /* 0x001fe40007810000 */
[----:B------:R-:W-:Y:S02]  /*3020*/  FMNMX.FTZ R6, R15, R27, !PT ;  /* 0x0000001b0f067209 */ /* 0x000fe40007810000 */
[----:B------:R-:W-:Y:S01]  /*3030*/  ISETP.LT.OR P1, PT, R0, 0x39, P1 ;  /* 0x000000390000780c */ /* 0x000fe20000f21670 */
[----:B------:R-:W0:Y:S01]  /*3040*/  SHFL.BFLY PT, R12, R13, 0x1, 0x1f ;  /* 0x0c201f000d0c7f89 */ /* 0x000e2200000e0000 */
        /* <DEDUP_REMOVED lines=16> */
[----:B------:R-:W-:Y:S02]  /*3150*/  ISETP.GT.AND P1, PT, R2, 0x41, !P6 ;  /* 0x000000410200780c */ /* 0x000fe40007724270 */
[----:B------:R-:W-:Y:S02]  /*3160*/  FMNMX.FTZ R6, R43, R6, !PT ;  /* 0x000000062b067209 */ /* 0x000fe40007810000 */
[----:B------:R-:W-:-:S02]  /*3170*/  ISETP.LT.OR P1, PT, R0, 0x42, P1 ;  /* 0x000000420000780c */ /* 0x000fc40000f21670 */
[----:B------:R-:W-:Y:S02]  /*3180*/  FMNMX.FTZ R6, R37, R6, !PT ;  /* 0x0000000625067209 */ /* 0x000fe40007810000 */
[----:B------:R-:W-:Y:S02]  /*3190*/  FSEL R59, R59, -INF , !P1 ;  /* 0xff8000003b3b7808 */ /* 0x000fe40004800000 */
[----:B------:R-:W-:Y:S02]  /*31a0*/  FMNMX.FTZ R6, R47, R6, !PT ;  /* 0x000000062f067209 */ /* 0x000fe40007810000 */
[----:B------:R-:W-:Y:S02]  /*31b0*/  ISETP.GT.AND P1, PT, R2, 0x48, !P5 ;  /* 0x000000480200780c */ /* 0x000fe40006f24270 */
[----:B0-----:R-:W-:Y:S01]  /*31c0*/  FMNMX.FTZ R11, R13, R12, !PT ;  /* 0x0000000c0d0b7209 */ /* 0x001fe20007810000 */
[----:B------:R-:W-:Y:S01]  /*31d0*/  IMAD.U32 R12, RZ, RZ, UR5 ;  /* 0x00000005ff0c7e24 */ /* 0x000fe2000f8e00ff */
[----:B------:R-:W-:-:S02]  /*31e0*/  FMNMX.FTZ R6, R41, R6, !PT ;  /* 0x0000000629067209 */ /* 0x000fc40007810000 */
[----:B------:R-:W-:Y:S01]  /*31f0*/  ISETP.LT.OR P1, PT, R0, 0x49, P1 ;  /* 0x000000490000780c */ /* 0x000fe20000f21670 */
[----:B------:R-:W-:Y:S01]  /*3200*/  FMUL.FTZ R14, R11, R12 ;  /* 0x0000000c0b0e7220 */ /* 0x000fe20000410000 */
[----:B------:R-:W-:Y:S02]  /*3210*/  FMNMX.FTZ R6, R51, R6, !PT ;  /* 0x0000000633067209 */ /* 0x000fe40007810000 */
[----:B------:R-:W-:Y:S02]  /*3220*/  FSEL R3, R62, -INF , !P1 ;  /* 0xff8000003e037808 */ /* 0x000fe40004800000 */
[----:B------:R-:W-:Y:S02]  /*3230*/  FSETP.NEU.FTZ.AND P1, PT, R11, -INF , PT ;  /* 0xff8000000b00780b */ /* 0x000fe40003f3d000 */
[----:B------:R-:W-:Y:S02]  /*3240*/  ISETP.NE.AND P5, PT, R85, RZ, PT ;  /* 0x000000ff5500720c */ /* 0x000fe40003fa5270 */
[----:B------:R-:W-:-:S02]  /*3250*/  FMNMX.FTZ R6, R45, R6, !PT ;  /* 0x000000062d067209 */ /* 0x000fc40007810000 */
[----:B------:R-:W-:Y:S02]  /*3260*/  FSEL R61, R14, RZ, P1 ;  /* 0x000000ff0e3d7208 */ /* 0x000fe40000800000 */
[----:B------:R-:W-:Y:S02]  /*3270*/  ISETP.GT.AND P1, PT, R2, 0x49, !P5 ;  /* 0x000000490200780c */ /* 0x000fe40006f24270 */
[----:B------:R-:W-:Y:S01]  /*3280*/  FMNMX.FTZ R6, R55, R6, !PT ;  /* 0x0000000637067209 */ /* 0x000fe20007810000 */
[-CC-:B------:R-:W-:Y:S01]  /*3290*/  FFMA.FTZ R13, R24, R12.reuse, -R61.reuse ;  /* 0x0000000c180d7223 */ /* 0x180fe2000001083d */
[----:B------:R-:W-:Y:S01]  /*32a0*/  ISETP.LT.OR P1, PT, R0, 0x4a, P1 ;  /* 0x0000004a0000780c */ /* 0x000fe20000f21670 */
[--C-:B------:R-:W-:Y:S01]  /*32b0*/  FFMA.FTZ R14, R76, R12, -R61.reuse ;  /* 0x0000000c4c0e7223 */ /* 0x100fe2000001083d */
[----:B------:R-:W-:Y:S01]  /*32c0*/  ISETP.NE.AND P6, PT, R87, RZ, PT ;  /* 0x000000ff5700720c */ /* 0x000fe20003fc5270 */
[----:B------:R0:W-:Y:S01]  /*32d0*/  MUFU.EX2 R156, R13 ;  /* 0x0000000d009c7308 */ /* 0x0001e20000000800 */
[----:B------:R-:W-:Y:S01]  /*32e0*/  FMNMX.FTZ R6, R49, R6, !PT ;  /* 0x0000000631067209 */ /* 0x000fe20007810000 */
[-CC-:B------:R-:W-:Y:S01]  /*32f0*/  FFMA.FTZ R20, R28, R12.reuse, -R61.reuse ;  /* 0x0000000c1c147223 */ /* 0x180fe2000001083d */
[----:B------:R-:W-:Y:S01]  /*3300*/  FSEL R63, R63, -INF , !P1 ;  /* 0xff8000003f3f7808 */ /* 0x000fe20004800000 */
[-CC-:B------:R-:W-:Y:S01]  /*3310*/  FFMA.FTZ R24, R78, R12.reuse, -R61.reuse ;  /* 0x0000000c4e187223 */ /* 0x180fe2000001083d */
[----:B------:R-:W-:Y:S01]  /*3320*/  ISETP.GT.AND P1, PT, R2, 0x50, !P6 ;  /* 0x000000500200780c */ /* 0x000fe20007724270 */
[--C-:B------:R-:W-:Y:S01]  /*3330*/  FFMA.FTZ R7, R7, R12, -R61.reuse ;  /* 0x0000000c07077223 */ /* 0x100fe2000001083d */
[----:B------:R-:W-:Y:S01]  /*3340*/  FMNMX.FTZ R6, R59, R6, !PT ;  /* 0x000000063b067209 */ /* 0x000fe20007810000 */
[----:B------:R-:W-:Y:S01]  /*3350*/  MUFU.EX2 R20, R20 ;  /* 0x0000001400147308 */ /* 0x000fe20000000800 */
[----:B------:R-:W-:Y:S01]  /*3360*/  ISETP.LT.OR P1, PT, R0, 0x51, P1 ;  /* 0x000000510000780c */ /* 0x000fe20000f21670 */
[--C-:B0-----:R-:W-:Y:S01]  /*3370*/  FFMA.FTZ R13, R32, R12, -R61.reuse ;  /* 0x0000000c200d7223 */ /* 0x101fe2000001083d */
[----:B------:R-:W-:Y:S01]  /*3380*/  FMNMX.FTZ R6, R3, R6, !PT ;  /* 0x0000000603067209 */ /* 0x000fe20007810000 */
[-CC-:B------:R-:W-:Y:S01]  /*3390*/  FFMA.FTZ R26, R36, R12.reuse, -R61.reuse ;  /* 0x0000000c241a7223 */ /* 0x180fe2000001083d */
[----:B------:R-:W-:Y:S01]  /*33a0*/  ISETP.NE.AND P5, PT, R65, RZ, PT ;  /* 0x000000ff4100720c */ /* 0x000fe20003fa5270 */
[-CC-:B------:R-:W-:Y:S01]  /*33b0*/  FFMA.FTZ R36, R96, R12.reuse, -R61.reuse ;  /* 0x0000000c60247223 */ /* 0x180fe2000001083d */
[----:B------:R-:W-:Y:S01]  /*33c0*/  ISETP.GT.AND P3, PT, R2, 0x58, !P3 ;  /* 0x000000580200780c */ /* 0x000fe20005f64270 */
[----:B------:R0:W-:Y:S01]  /*33d0*/  MUFU.EX2 R152, R13 ;  /* 0x0000000d00987308 */ /* 0x0001e20000000800 */
[----:B------:R-:W-:Y:S01]  /*33e0*/  ISETP.LT.OR P2, PT, R0, 0x52, P2 ;  /* 0x000000520000780c */ /* 0x000fe20001741670 */
[-CC-:B------:R-:W-:Y:S01]  /*33f0*/  FFMA.FTZ R28, R48, R12.reuse, -R61.reuse ;  /* 0x0000000c301c7223 */ /* 0x180fe2000001083d */
[----:B------:R-:W-:Y:S01]  /*3400*/  FSEL R53, R66, -INF , !P1 ;  /* 0xff80000042357808 */ /* 0x000fe20004800000 */
[--C-:B------:R-:W-:Y:S01]  /*3410*/  FFMA.FTZ R30, R52, R12, -R61.reuse ;  /* 0x0000000c341e7223 */ /* 0x100fe2000001083d */
[----:B------:R-:W-:Y:S01]  /*3420*/  FMNMX.FTZ R6, R63, R6, !PT ;  /* 0x000000063f067209 */ /* 0x000fe20007810000 */
[-CC-:B------:R-:W-:Y:S01]  /*3430*/  FFMA.FTZ R32, R90, R12.reuse, -R61.reuse ;  /* 0x0000000c5a207223 */ /* 0x180fe2000001083d */
[----:B------:R-:W-:Y:S01]  /*3440*/  ISETP.GT.AND P4, PT, R2, 0x59, !P5 ;  /* 0x000000590200780c */ /* 0x000fe20006f84270 */
[----:B------:R1:W-:Y:S01]  /*3450*/  MUFU.EX2 R65, R14 ;  /* 0x0000000e00417308 */ /* 0x0003e20000000800 */
[----:B------:R-:W-:Y:S01]  /*3460*/  ISETP.LT.OR P3, PT, R0, 0x59, P3 ;  /* 0x000000590000780c */ /* 0x000fe20001f61670 */
[-CC-:B0-----:R-:W-:Y:S01]  /*3470*/  FFMA.FTZ R13, R82, R12.reuse, -R61.reuse ;  /* 0x0000000c520d7223 */ /* 0x181fe2000001083d */
[----:B------:R-:W-:Y:S01]  /*3480*/  FSEL R67, R67, -INF , !P2 ;  /* 0xff80000043437808 */ /* 0x000fe20005000000 */
[--C-:B------:R-:W-:Y:S01]  /*3490*/  FFMA.FTZ R2, R40, R12, -R61.reuse ;  /* 0x0000000c28027223 */ /* 0x100fe2000001083d */
[----:B------:R-:W-:Y:S01]  /*34a0*/  FMNMX.FTZ R6, R53, R6, !PT ;  /* 0x0000000635067209 */ /* 0x000fe20007810000 */
[-CC-:B------:R-:W-:Y:S01]  /*34b0*/  FFMA.FTZ R34, R56, R12.reuse, -R61.reuse ;  /* 0x0000000c38227223 */ /* 0x180fe2000001083d */
[----:B------:R-:W-:Y:S01]  /*34c0*/  ISETP.LT.OR P4, PT, R0, 0x5a, P4 ;  /* 0x0000005a0000780c */ /* 0x000fe20002781670 */
[----:B------:R0:W-:Y:S01]  /*34d0*/  MUFU.EX2 R77, R13 ;  /* 0x0000000d004d7308 */ /* 0x0001e20000000800 */
[----:B------:R-:W-:Y:S01]  /*34e0*/  FSEL R57, R70, -INF , !P3 ;  /* 0xff80000046397808 */ /* 0x000fe20005800000 */
[--C-:B------:R-:W-:Y:S01]  /*34f0*/  FFMA.FTZ R0, R44, R12, -R61.reuse ;  /* 0x0000000c2c007223 */ /* 0x100fe2000001083d */
[----:B------:R-:W-:Y:S01]  /*3500*/  FMNMX.FTZ R6, R67, R6, !PT ;  /* 0x0000000643067209 */ /* 0x000fe20007810000 */
[----:B-1----:R-:W-:Y:S01]  /*3510*/  FFMA.FTZ R14, R80, R12, -R61 ;  /* 0x0000000c500e7223 */ /* 0x002fe2000001083d */
[----:B------:R-:W-:-:S02]  /*3520*/  FSEL R71, R71, -INF , !P4 ;  /* 0xff80000047477808 */ /* 0x000fc40006000000 */
[----:B------:R-:W-:Y:S01]  /*3530*/  FMNMX.FTZ R6, R57, R6, !PT ;  /* 0x0000000639067209 */ /* 0x000fe20007810000 */
[----:B------:R-:W-:Y:S01]  /*3540*/  MUFU.EX2 R150, R0 ;  /* 0x0000000000967308 */ /* 0x000fe20000000800 */
[----:B------:R-:W-:Y:S02]  /*3550*/  ISETP.NE.AND P5, PT, R23, 0x1, PT ;  /* 0x000000011700780c */ /* 0x000fe40003fa5270 */
[----:B------:R-:W-:-:S05]  /*3560*/  FMNMX.FTZ R6, R71, R6, !PT ;  /* 0x0000000647067209 */ /* 0x000fca0007810000 */
[----:B0-----:R-:W0:Y:S01]  /*3570*/  SHFL.BFLY PT, R13, R6, 0x2, 0x1f ;  /* 0x0c401f00060d7f89 */ /* 0x001e2200000e0000 */
[----:B------:R1:W2:Y:S05]  /*3580*/  MUFU.EX2 R69, R24 ;  /* 0x0000001800457308 */ /* 0x0002aa0000000800 */
[----:B------:R-:W3:Y:S03]  /*3590*/  @P5 LDC R54, c[0x0][0x450] ;  /* 0x00011400ff365b82 */ /* 0x000ee60000000800 */
[----:B------:R4:W5:Y:S01]  /*35a0*/  MUFU.EX2 R75, R14 ;  /* 0x0000000e004b7308 */ /* 0x0009620000000800 */
[----:B-1----:R-:W-:-:S07]  /*35b0*/  FFMA.FTZ R24, R86, R12, -R61 ;  /* 0x0000000c56187223 */ /* 0x002fce000001083d */
[----:B------:R1:W-:Y:S01]  /*35c0*/  MUFU.EX2 R81, R24 ;  /* 0x0000001800517308 */ /* 0x0003e20000000800 */
[--C-:B----4-:R-:W-:Y:S01]  /*35d0*/  FFMA.FTZ R14, R84, R12, -R61.reuse ;  /* 0x0000000c540e7223 */ /* 0x110fe2000001083d */
[----:B--2---:R-:W-:Y:S02]  /*35e0*/  F2FP.F16.F32.PACK_AB R158, R69, R20 ;  /* 0x00000014459e723e */ /* 0x004fe400000000ff */
[----:B0-----:R-:W-:Y:S01]  /*35f0*/  FMNMX.FTZ R0, R6, R13, !PT ;  /* 0x0000000d06007209 */ /* 0x001fe20007810000 */
[-CC-:B------:R-:W-:Y:S01]  /*3600*/  FFMA.FTZ R6, R92, R12.reuse, -R61.reuse ;  /* 0x0000000c5c067223 */ /* 0x180fe2000001083d */
[----:B-1----:R-:W-:Y:S02]  /*3610*/  FFMA.FTZ R24, R94, R12, -R61 ;  /* 0x0000000c5e187223 */ /* 0x002fe4000001083d */
[----:B------:R0:W-:Y:S01]  /*3620*/  MUFU.EX2 R138, R7 ;  /* 0x00000007008a7308 */ /* 0x0001e20000000800 */
[----:B------:R-:W1:Y:S07]  /*3630*/  SHFL.BFLY PT, R13, R0, 0x1, 0x1f ;  /* 0x0c201f00000d7f89 */ /* 0x000e6e00000e0000 */
[----:B------:R-:W-:Y:S01]  /*3640*/  MUFU.EX2 R87, R6 ;  /* 0x0000000600577308 */ /* 0x000fe20000000800 */
[----:B0-----:R-:W-:Y:S01]  /*3650*/  FADD.FTZ R7, R156, R65 ;  /* 0x000000419c077221 */ /* 0x001fe20000010000 */
[----:B------:R-:W-:-:S03]  /*3660*/  F2FP.F16.F32.PACK_AB R156, R65, R156 ;  /* 0x0000009c419c723e */ /* 0x000fc600000000ff */
[----:B------:R-:W-:-:S03]  /*3670*/  FADD.FTZ R46, R20, R7 ;  /* 0x00000007142e7221 */ /* 0x000fc60000010000 */
[----:B------:R-:W-:Y:S01]  /*3680*/  MUFU.EX2 R89, R24 ;  /* 0x0000001800597308 */ /* 0x000fe20000000800 */
[----:B------:R-:W-:-:S04]  /*3690*/  FADD.FTZ R7, R69, R46 ;  /* 0x0000002e45077221 */ /* 0x000fc80000010000 */
[----:B------:R-:W-:Y:S01]  /*36a0*/  FADD.FTZ R48, R152, R7 ;  /* 0x0000000798307221 */ /* 0x000fe20000010000 */
[----:B-----5:R-:W-:Y:S02]  /*36b0*/  F2FP.F16.F32.PACK_AB R152, R75, R152 ;  /* 0x000000984b98723e */ /* 0x020fe400000000ff */
[----:B------:R-:W0:Y:S01]  /*36c0*/  MUFU.EX2 R26, R26 ;  /* 0x0000001a001a7308 */ /* 0x000e220000000800 */
[----:B-1----:R-:W-:-:S04]  /*36d0*/  FMNMX.FTZ R13, R0, R13, !PT ;  /* 0x0000000d000d7209 */ /* 0x002fc80007810000 */
[C---:B------:R-:W-:Y:S01]  /*36e0*/  FSETP.NEU.FTZ.AND P1, PT, R13.reuse, -INF , PT ;  /* 0xff8000000d00780b */ /* 0x040fe20003f3d000 */
[----:B------:R-:W-:Y:S02]  /*36f0*/  FMUL.FTZ R0, R13, R12 ;  /* 0x0000000c0d007220 */ /* 0x000fe40000410000 */
[----:B------:R-:W-:Y:S03]  /*3700*/  MUFU.EX2 R91, R36 ;  /* 0x00000024005b7308 */ /* 0x000fe60000000800 */
[----:B------:R-:W-:-:S05]  /*3710*/  FSEL R0, R0, RZ, P1 ;  /* 0x000000ff00007208 */ /* 0x000fca0000800000 */
        /* <DEDUP_REMOVED lines=16> */
[----:B------:R1:W2:Y:S01]  /*3820*/  MUFU.EX2 R6, R27 ;  /* 0x0000001b00067308 */ /* 0x0002a20000000800 */
[-CC-:B------:R-:W-:Y:S01]  /*3830*/  FFMA.FTZ R45, R45, R12.reuse, -R0.reuse ;  /* 0x0000000c2d2d7223 */ /* 0x180fe20000010800 */
[-CC-:B------:R-:W-:Y:S01]  /*3840*/  FFMA.FTZ R55, R55, R12.reuse, -R0.reuse ;  /* 0x0000000c37377223 */ /* 0x180fe20000010800 */
[-CC-:B------:R-:W-:Y:S01]  /*3850*/  FFMA.FTZ R49, R49, R12.reuse, -R0.reuse ;  /* 0x0000000c31317223 */ /* 0x180fe20000010800 */
[-CC-:B------:R-:W-:Y:S01]  /*3860*/  FFMA.FTZ R59, R59, R12.reuse, -R0.reuse ;  /* 0x0000000c3b3b7223 */ /* 0x180fe20000010800 */
[-CC-:B------:R-:W-:Y:S01]  /*3870*/  FFMA.FTZ R3, R3, R12.reuse, -R0.reuse ;  /* 0x0000000c03037223 */ /* 0x180fe20000010800 */
[-CC-:B------:R-:W-:Y:S01]  /*3880*/  FFMA.FTZ R63, R63, R12.reuse, -R0.reuse ;  /* 0x0000000c3f3f7223 */ /* 0x180fe20000010800 */
[-C--:B------:R-:W-:Y:S01]  /*3890*/  FFMA.FTZ R53, R53, R12.reuse, -R0 ;  /* 0x0000000c35357223 */ /* 0x080fe20000010800 */
[----:B------:R-:W4:Y:S01]  /*38a0*/  MUFU.EX2 R21, R21 ;  /* 0x0000001500157308 */ /* 0x000f220000000800 */
[----:B-1----:R-:W-:Y:S01]  /*38b0*/  FADD.FTZ R27, R75, R48 ;  /* 0x000000304b1b7221 */ /* 0x002fe20000010000 */
[-CC-:B------:R-:W-:Y:S01]  /*38c0*/  FFMA.FTZ R67, R67, R12.reuse, -R0.reuse ;  /* 0x0000000c43437223 */ /* 0x180fe20000010800 */
[-CC-:B------:R-:W-:Y:S01]  /*38d0*/  FFMA.FTZ R57, R57, R12.reuse, -R0.reuse ;  /* 0x0000000c39397223 */ /* 0x180fe20000010800 */
[----:B------:R-:W-:Y:S01]  /*38e0*/  FFMA.FTZ R71, R71, R12, -R0 ;  /* 0x0000000c47477223 */ /* 0x000fe20000010800 */
[----:B0-----:R-:W-:Y:S01]  /*38f0*/  FADD.FTZ R50, R26, R27 ;  /* 0x0000001b1a327221 */ /* 0x001fe20000010000 */
[----:B------:R-:W-:-:S02]  /*3900*/  F2FP.F16.F32.PACK_AB R154, R77, R26 ;  /* 0x0000001a4d9a723e */ /* 0x000fc400000000ff */
[----:B------:R0:W1:Y:S01]  /*3910*/  MUFU.EX2 R24, R31 ;  /* 0x0000001f00187308 */ /* 0x0000620000000800 */
[----:B--2---:R-:W-:Y:S01]  /*3920*/  FADD.FTZ R46, R15, R6 ;  /* 0x000000060f2e7221 */ /* 0x004fe20000010000 */
[----:B------:R-:W-:Y:S01]  /*3930*/  FADD.FTZ R27, R77, R50 ;  /* 0x000000324d1b7221 */ /* 0x000fe20000010000 */
[----:B------:R-:W-:-:S03]  /*3940*/  F2FP.F16.F32.PACK_AB R157, R6, R15 ;  /* 0x0000000f069d723e */ /* 0x000fc600000000ff */
[----:B------:R-:W-:Y:S02]  /*3950*/  FADD.FTZ R50, R2, R27 ;  /* 0x0000001b02327221 */ /* 0x000fe40000010000 */
[----:B------:R-:W2:Y:S01]  /*3960*/  MUFU.EX2 R25, R25 ;  /* 0x0000001900197308 */ /* 0x000ea20000000800 */
[----:B----4-:R-:W-:Y:S01]  /*3970*/  FADD.FTZ R7, R21, R46 ;  /* 0x0000002e15077221 */ /* 0x010fe20000010000 */
[----:B0-----:R-:W0:Y:S06]  /*3980*/  @P5 LDC R31, c[0x0][0x44c] ;  /* 0x00011300ff1f5b82 */ /* 0x001e2c0000000800 */
[----:B------:R-:W4:Y:S01]  /*3990*/  MUFU.EX2 R36, R35 ;  /* 0x0000002300247308 */ /* 0x000f220000000800 */
[C---:B-1----:R-:W-:Y:S01]  /*39a0*/  FADD.FTZ R48, R24.reuse, R7 ;  /* 0x0000000718307221 */ /* 0x042fe20000010000 */
[----:B------:R-:W-:-:S06]  /*39b0*/  F2FP.F16.F32.PACK_AB R159, R24, R21 ;  /* 0x00000015189f723e */ /* 0x000fcc00000000ff */
[----:B------:R-:W1:Y:S01]  /*39c0*/  MUFU.EX2 R29, R29 ;  /* 0x0000001d001d7308 */ /* 0x000e620000000800 */
[----:B--2---:R-:W-:-:S07]  /*39d0*/  FADD.FTZ R7, R25, R48 ;  /* 0x0000003019077221 */ /* 0x004fce0000010000 */
[----:B------:R2:W5:Y:S01]  /*39e0*/  MUFU.EX2 R79, R14 ;  /* 0x0000000e004f7308 */ /* 0x0005620000000800 */
[----:B----4-:R-:W-:Y:S01]  /*39f0*/  FADD.FTZ R48, R36, R7 ;  /* 0x0000000724307221 */ /* 0x010fe20000010000 */
[----:B0-----:R-:W-:Y:S01]  /*3a00*/  @P5 IMAD.HI.U32 R31, R72, R31, RZ ;  /* 0x0000001f481f5227 */ /* 0x001fe200078e00ff */
[----:B------:R-:W-:-:S04]  /*3a10*/  F2FP.F16.F32.PACK_AB R153, R36, R25 ;  /* 0x000000192499723e */ /* 0x000fc800000000ff */
[----:B---3--:R-:W-:Y:S01]  /*3a20*/  @P5 SHF.R.U32.HI R72, RZ, R54, R31 ;  /* 0x00000036ff485219 */ /* 0x008fe2000001161f */
[----:B------:R-:W0:Y:S01]  /*3a30*/  MUFU.EX2 R38, R39 ;  /* 0x0000002700267308 */ /* 0x000e220000000800 */
[----:B-1----:R-:W-:Y:S01]  /*3a40*/  FADD.FTZ R7, R29, R48 ;  /* 0x000000301d077221 */ /* 0x002fe20000010000 */
[----:B--2---:R-:W-:Y:S01]  /*3a50*/  FFMA.FTZ R14, R88, R12, -R61 ;  /* 0x0000000c580e7223 */ /* 0x004fe2000001083d */
[----:B------:R-:W-:Y:S01]  /*3a60*/  LOP3.LUT P5, RZ, R18, 0x80000, RZ, 0xc0, !PT ;  /* 0x0008000012ff7812 */ /* 0x000fe200078ac0ff */
[----:B------:R-:W-:-:S04]  /*3a70*/  IMAD.IADD R72, R73, 0x1, R72 ;  /* 0x0000000149487824 */ /* 0x000fc800078e0248 */
[----:B------:R-:W1:Y:S01]  /*3a80*/  MUFU.EX2 R33, R33 ;  /* 0x0000002100217308 */ /* 0x000e620000000800 */
[C---:B-----5:R-:W-:Y:S01]  /*3a90*/  FADD.FTZ R27, R79.reuse, R50 ;  /* 0x000000324f1b7221 */ /* 0x060fe20000010000 */
[----:B------:R-:W-:-:S03]  /*3aa0*/  F2FP.F16.F32.PACK_AB R148, R79, R2 ;  /* 0x000000024f94723e */ /* 0x000fc600000000ff */
[----:B------:R-:W-:Y:S01]  /*3ab0*/  FADD.FTZ R52, R150, R27 ;  /* 0x0000001b96347221 */ /* 0x000fe20000010000 */
[C---:B------:R-:W-:Y:S02]  /*3ac0*/  F2FP.F16.F32.PACK_AB R150, R81.reuse, R150 ;  /* 0x000000965196723e */ /* 0x040fe400000000ff */
[----:B------:R-:W2:Y:S01]  /*3ad0*/  MUFU.EX2 R40, R43 ;  /* 0x0000002b00287308 */ /* 0x000ea20000000800 */
[C---:B0-----:R-:W-:Y:S01]  /*3ae0*/  FADD.FTZ R50, R38.reuse, R7 ;  /* 0x0000000726327221 */ /* 0x041fe20000010000 */
[----:B------:R-:W-:Y:S01]  /*3af0*/  FADD.FTZ R27, R81, R52 ;  /* 0x00000034511b7221 */ /* 0x000fe20000010000 */
[----:B------:R-:W-:-:S05]  /*3b00*/  F2FP.F16.F32.PACK_AB R155, R38, R29 ;  /* 0x0000001d269b723e */ /* 0x000fca00000000ff */
[----:B------:R-:W0:Y:S01]  /*3b10*/  MUFU.EX2 R37, R37 ;  /* 0x0000002500257308 */ /* 0x000e220000000800 */
[----:B-1----:R-:W-:-:S07]  /*3b20*/  FADD.FTZ R7, R33, R50 ;  /* 0x0000003221077221 */ /* 0x002fce0000010000 */
[----:B------:R-:W1:Y:S01]  /*3b30*/  MUFU.EX2 R42, R47 ;  /* 0x0000002f002a7308 */ /* 0x000e620000000800 */
[C---:B--2---:R-:W-:Y:S01]  /*3b40*/  FADD.FTZ R50, R40.reuse, R7 ;  /* 0x0000000728327221 */ /* 0x044fe20000010000 */
[----:B------:R-:W-:-:S06]  /*3b50*/  F2FP.F16.F32.PACK_AB R149, R40, R33 ;  /* 0x000000212895723e */ /* 0x000fcc00000000ff */
[----:B------:R-:W2:Y:S01]  /*3b60*/  MUFU.EX2 R41, R41 ;  /* 0x0000002900297308 */ /* 0x000ea20000000800 */
[----:B0-----:R-:W-:-:S07]  /*3b70*/  FADD.FTZ R7, R37, R50 ;  /* 0x0000003225077221 */ /* 0x001fce0000010000 */
[----:B------:R-:W0:Y:S01]  /*3b80*/  MUFU.EX2 R28, R28 ;  /* 0x0000001c001c7308 */ /* 0x000e220000000800 */
[C---:B-1----:R-:W-:Y:S01]  /*3b90*/  FADD.FTZ R50, R42.reuse, R7 ;  /* 0x000000072a327221 */ /* 0x042fe20000010000 */
[----:B------:R-:W-:-:S06]  /*3ba0*/  F2FP.F16.F32.PACK_AB R151, R42, R37 ;  /* 0x000000252a97723e */ /* 0x000fcc00000000ff */
[----:B------:R-:W1:Y:S01]  /*3bb0*/  MUFU.EX2 R44, R51 ;  /* 0x00000033002c7308 */ /* 0x000e620000000800 */
[----:B--2---:R-:W-:-:S07]  /*3bc0*/  FADD.FTZ R7, R41, R50 ;  /* 0x0000003229077221 */ /* 0x004fce0000010000 */
[----:B------:R2:W3:Y:S01]  /*3bd0*/  MUFU.EX2 R83, R14 ;  /* 0x0000000e00537308 */ /* 0x0004e20000000800 */
[----:B0-----:R-:W-:-:S07]  /*3be0*/  FADD.FTZ R52, R28, R27 ;  /* 0x0000001b1c347221 */ /* 0x001fce0000010000 */
[----:B------:R-:W0:Y:S01]  /*3bf0*/  MUFU.EX2 R45, R45 ;  /* 0x0000002d002d7308 */ /* 0x000e220000000800 */
[----:B--2---:R-:W-:Y:S01]  /*3c00*/  FFMA.FTZ R14, R60, R12, -R61 ;  /* 0x0000000c3c0e7223 */ /* 0x004fe2000001083d */
[C---:B-1----:R-:W-:Y:S01]  /*3c10*/  FADD.FTZ R20, R44.reuse, R7 ;  /* 0x000000072c147221 */ /* 0x042fe20000010000 */
[----:B------:R-:W-:-:S05]  /*3c20*/  F2FP.F16.F32.PACK_AB R145, R44, R41 ;  /* 0x000000292c91723e */ /* 0x000fca00000000ff */
[----:B------:R-:W1:Y:S01]  /*3c30*/  MUFU.EX2 R30, R30 ;  /* 0x0000001e001e7308 */ /* 0x000e620000000800 */
[C---:B---3--:R-:W-:Y:S01]  /*3c40*/  FADD.FTZ R27, R83.reuse, R52 ;  /* 0x00000034531b7221 */ /* 0x048fe20000010000 */
[----:B------:R-:W-:-:S06]  /*3c50*/  F2FP.F16.F32.PACK_AB R144, R83, R28 ;  /* 0x0000001c5390723e */ /* 0x000fcc00000000ff */
[----:B------:R-:W2:Y:S01]  /*3c60*/  MUFU.EX2 R46, R55 ;  /* 0x00000037002e7308 */ /* 0x000ea20000000800 */
[----:B0-----:R-:W-:-:S07]  /*3c70*/  FADD.FTZ R7, R45, R20 ;  /* 0x000000142d077221 */ /* 0x001fce0000010000 */
[----:B------:R0:W3:Y:S01]  /*3c80*/  MUFU.EX2 R85, R32 ;  /* 0x0000002000557308 */ /* 0x0000e20000000800 */
[----:B-1----:R-:W-:-:S07]  /*3c90*/  FADD.FTZ R52, R30, R27 ;  /* 0x0000001b1e347221 */ /* 0x002fce0000010000 */
[----:B------:R-:W1:Y:S01]  /*3ca0*/  MUFU.EX2 R49, R49 ;  /* 0x0000003100317308 */ /* 0x000e620000000800 */
[-C--:B0-----:R-:W-:Y:S01]  /*3cb0*/  FFMA.FTZ R32, R64, R12.reuse, -R61 ;  /* 0x0000000c40207223 */ /* 0x081fe2000001083d */
[----:B--2---:R-:W-:Y:S01]  /*3cc0*/  FADD.FTZ R20, R46, R7 ;  /* 0x000000072e147221 */ /* 0x004fe20000010000 */
[----:B------:R-:W-:Y:S01]  /*3cd0*/  FFMA.FTZ R61, R68, R12, -R61 ;  /* 0x0000000c443d7223 */ /* 0x000fe2000001083d */
[----:B------:R-:W-:-:S04]  /*3ce0*/  F2FP.F16.F32.PACK_AB R147, R46, R45 ;  /* 0x0000002d2e93723e */ /* 0x000fc800000000ff */
[----:B------:R-:W0:Y:S01]  /*3cf0*/  MUFU.EX2 R34, R34 ;  /* 0x0000002200227308 */ /* 0x000e220000000800 */
[C---:B---3--:R-:W-:Y:S01]  /*3d00*/  FADD.FTZ R27, R85.reuse, R52 ;  /* 0x00000034551b7221 */ /* 0x048fe20000010000 */
[----:B------:R-:W-:-:S06]  /*3d10*/  F2FP.F16.F32.PACK_AB R146, R85, R30 ;  /* 0x0000001e5592723e */ /* 0x000fcc00000000ff */
[----:B------:R-:W2:Y:S01]  /*3d20*/  MUFU.EX2 R48, R59 ;  /* 0x0000003b00307308 */ /* 0x000ea20000000800 */
[----:B-1----:R-:W-:-:S07]  /*3d30*/  FADD.FTZ R7, R49, R20 ;  /* 0x0000001431077221 */ /* 0x002fce0000010000 */
[----:B------:R-:W1:Y:S01]  /*3d40*/  MUFU.EX2 R3, R3 ;  /* 0x0000000300037308 */ /* 0x000e620000000800 */
[----:B0-----:R-:W-:Y:S01]  /*3d50*/  FADD.FTZ R50, R34, R27 ;  /* 0x0000001b22327221 */ /* 0x001fe20000010000 */
[----:B------:R-:W-:-:S03]  /*3d60*/  F2FP.F16.F32.PACK_AB R140, R87, R34 ;  /* 0x00000022578c723e */ /* 0x000fc600000000ff */
[----:B------:R-:W-:-:S03]  /*3d70*/  FADD.FTZ R27, R87, R50 ;  /* 0x00000032571b7221 */ /* 0x000fc60000010000 */
[----:B------:R-:W0:Y:S01]  /*3d80*/  MUFU.EX2 R14, R14 ;  /* 0x0000000e000e7308 */ /* 0x000e220000000800 */
[C---:B--2---:R-:W-:Y:S01]  /*3d90*/  FADD.FTZ R20, R48.reuse, R7 ;  /* 0x0000000730147221 */ /* 0x044fe20000010000 */
        /* <DEDUP_REMOVED lines=9> */
[----:B------:R-:W-:Y:S01]  /*3e30*/  F2FP.F16.F32.PACK_AB R143, R0, R3 ;  /* 0x00000003008f723e */ /* 0x000fe200000000ff */
[----:B------:R-:W-:-:S05]  /*3e40*/  VIADD R0, R72, UR4 ;  /* 0x0000000448007c36 */ /* 0x000fca0008000000 */
[----:B------:R-:W2:Y:S01]  /*3e50*/  MUFU.EX2 R2, R67 ;  /* 0x0000004300027308 */ /* 0x000ea20000000800 */
[----:B-1----:R-:W-:-:S07]  /*3e60*/  FADD.FTZ R15, R53, R20 ;  /* 0x00000014350f7221 */ /* 0x002fce0000010000 */
[----:B------:R-:W1:Y:S01]  /*3e70*/  MUFU.EX2 R57, R57 ;  /* 0x0000003900397308 */ /* 0x000e620000000800 */
[----:B0-----:R-:W-:Y:S01]  /*3e80*/  FADD.FTZ R26, R32, R27 ;  /* 0x0000001b201a7221 */ /* 0x001fe20000010000 */
[----:B------:R-:W-:-:S03]  /*3e90*/  F2FP.F16.F32.PACK_AB R136, R91, R32 ;  /* 0x000000205b88723e */ /* 0x000fc600000000ff */
[----:B------:R-:W-:-:S03]  /*3ea0*/  FADD.FTZ R27, R91, R26 ;  /* 0x0000001a5b1b7221 */ /* 0x000fc60000010000 */
[----:B------:R-:W0:Y:S01]  /*3eb0*/  MUFU.EX2 R14, R71 ;  /* 0x00000047000e7308 */ /* 0x000e220000000800 */
[----:B--2---:R-:W-:Y:S01]  /*3ec0*/  FADD.FTZ R6, R2, R15 ;  /* 0x0000000f02067221 */ /* 0x004fe20000010000 */
[----:B------:R-:W-:Y:S01]  /*3ed0*/  FADD.FTZ R26, R138, R27 ;  /* 0x0000001b8a1a7221 */ /* 0x000fe20000010000 */
[----:B------:R-:W-:-:S05]  /*3ee0*/  F2FP.F16.F32.PACK_AB R137, R2, R53 ;  /* 0x000000350289723e */ /* 0x000fca00000000ff */
[----:B------:R-:W2:Y:S01]  /*3ef0*/  MUFU.EX2 R61, R61 ;  /* 0x0000003d003d7308 */ /* 0x000ea20000000800 */
[----:B-1----:R-:W-:-:S04]  /*3f00*/  FADD.FTZ R15, R57, R6 ;  /* 0x00000006390f7221 */ /* 0x002fc80000010000 */
[C---:B0-----:R-:W-:Y:S01]  /*3f10*/  FADD.FTZ R6, R14.reuse, R15 ;  /* 0x0000000f0e067221 */ /* 0x041fe20000010000 */
[----:B------:R-:W-:Y:S01]  /*3f20*/  F2FP.F16.F32.PACK_AB R139, R14, R57 ;  /* 0x000000390e8b723e */ /* 0x000fe200000000ff */
[----:B------:R-:W-:Y:S02]  /*3f30*/  VIADD R14, R74, 0xfffffffe ;  /* 0xfffffffe4a0e7836 */ /* 0x000fe40000000000 */
[C---:B--2---:R-:W-:Y:S01]  /*3f40*/  FADD.FTZ R7, R61.reuse, R26 ;  /* 0x0000001a3d077221 */ /* 0x044fe20000010000 */
[----:B------:R-:W-:Y:S01]  /*3f50*/  F2FP.F16.F32.PACK_AB R138, R61, R138 ;  /* 0x0000008a3d8a723e */ /* 0x000fe200000000ff */
[----:B------:R-:W-:Y:S06]  /*3f60*/  @!P5 BRA `(.L_x_992) ;  /* 0x000000000048d947 */ /* 0x000fec0003800000 */
[C---:B------:R-:W-:Y:S01]  /*3f70*/  ISETP.GT.AND P1, PT, R72.reuse, RZ, PT ;  /* 0x000000ff4800720c */ /* 0x040fe20003f24270 */
[----:B------:R-:W-:-:S12]  /*3f80*/  VIADD R3, R72, 0xffffffff ;  /* 0xffffffff48037836 */ /* 0x000fd80000000000 */
[----:B------:R-:W-:Y:S05]  /*3f90*/  @P1 BRA `(.L_x_993) ;  /* 0x0000000000201947 */ /* 0x000fea0003800000 */
[----:B------:R-:W0:Y:S01]  /*3fa0*/  LDC R20, c[0x0][0x9e4] ;  /* 0x00027900ff147b82 */ /* 0x000e220000000800 */
[----:B------:R-:W-:Y:S01]  /*3fb0*/  IMAD.MOV R3, RZ, RZ, -R72 ;  /* 0x000000ffff037224 */ /* 0x000fe200078e0a48 */
[----:B0-----:R-:W-:-:S13]  /*3fc0*/  ISETP.NE.AND P1, PT, R20, 0x1, PT ;  /* 0x000000011400780c */ /* 0x001fda0003f25270 */
[----:B------:R-:W0:Y:S02]  /*3fd0*/  @P1 LDC.64 R24, c[0x0][0x9e8] ;  /* 0x00027a00ff181b82 */ /* 0x000e240000000a00 */
[----:B0-----:R-:W-:-:S05]  /*3fe0*/  @P1 IMAD.HI.U32 R2, R3, R24, RZ ;  /* 0x0000001803021227 */ /* 0x001fca00078e00ff */
[----:B------:R-:W-:-:S04]  /*3ff0*/  @P1 SHF.R.U32.HI R3, RZ, R25, R2 ;  /* 0x00000019ff031219 */ /* 0x000fc80000011602 */
[----:B------:R-:W-:Y:S01]  /*4000*/  LOP3.LUT R3, RZ, R3, RZ, 0x33, !PT ;  /* 0x00000003ff037212 */ /* 0x000fe200078e33ff */
[----:B------:R-:W-:Y:S06]  /*4010*/  BRA `(.L_x_994) ;  /* 0x0000000000147947 */ /* 0x000fec0003800000 */
.L_x_993:
[----:B------:R-:W0:Y:S02]  /*4020*/  LDC R20, c[0x0][0x9e4] ;  /* 0x00027900ff147b82 */ /* 0x000e240000000800 */
[----:B0-----:R-:W-:-:S13]  /*4030*/  ISETP.NE.AND P1, PT, R20, 0x1, PT ;  /* 0x000000011400780c */ /* 0x001fda0003f25270 */
[----:B------:R-:W0:Y:S02]  /*4040*/  @P1 LDC.64 R24, c[0x0][0x9e8] ;  /* 0x00027a00ff181b82 */ /* 0x000e240000000a00 */
[----:B0-----:R-:W-:-:S05]  /*4050*/  @P1 IMAD.HI.U32 R2, R3, R24, RZ ;  /* 0x0000001803021227 */ /* 0x001fca00078e00ff */
[----:B------:R-:W-:-:S07]  /*4060*/  @P1 SHF.R.U32.HI R3, RZ, R25, R2 ;  /* 0x00000019ff031219 */ /* 0x000fce0000011602 */
.L_x_994:
[----:B------:R-:W-:-:S05]  /*4070*/  IMAD R3, R3, R20, R20 ;  /* 0x0000001403037224 */ /* 0x000fca00078e0214 */
[----:B------:R-:W-:-:S07]  /*4080*/  VIMNMX R0, R0, R3, PT ;  /* 0x0000000300007248 */ /* 0x000fce0003fe0100 */
.L_x_992:
[----:B------:R-:W-:Y:S01]  /*4090*/  IMAD.HI R3, R0, 0x2aaaaaab, RZ ;  /* 0x2aaaaaab00037827 */ /* 0x000fe200078e02ff */
[----:B------:R-:W-:Y:S01]  /*40a0*/  UMOV UR4, URZ ;  /* 0x0000003f00047c82 */ /* 0x000fe20008000000 */
[----:B------:R-:W-:Y:S02]  /*40b0*/  CS2R R86, SRZ ;  /* 0x0000000000567805 */ /* 0x000fe4000001ff00 */
[----:B------:R-:W-:Y:S01]  /*40c0*/  CS2R R84, SRZ ;  /* 0x0000000000547805 */ /* 0x000fe2000001ff00 */
[----:B------:R-:W-:Y:S01]  /*40d0*/  IMAD.MOV.U32 R2, RZ, RZ, 0x3f800000 ;  /* 0x3f800000ff027424 */ /* 0x000fe200078e00ff */
[----:B------:R-:W-:Y:S01]  /*40e0*/  SHF.R.U32.HI R20, RZ, 0x1f, R3 ;  /* 0x0000001fff147819 */ /* 0x000fe20000011603 */
[----:B------:R-:W-:Y:S01]  /*40f0*/  IMAD.MOV.U32 R0, RZ, RZ, 0x3f800000 ;  /* 0x3f800000ff007424 */ /* 0x000fe200078e00ff */
[----:B------:R-:W-:Y:S02]  /*4100*/  CS2R R82, SRZ ;  /* 0x0000000000527805 */ /* 0x000fe4000001ff00 */
[----:B------:R-:W-:-:S02]  /*4110*/  CS2R R80, SRZ ;  /* 0x0000000000507805 */ /* 0x000fc4000001ff00 */
[----:B------:R-:W-:Y:S01]  /*4120*/  LEA.HI.SX32 R20, R3, R20, 0x1c ;  /* 0x0000001403147211 */ /* 0x000fe200078fe2ff */
[----:B------:R-:W-:Y:S01]  /*4130*/  IMAD.MOV.U32 R3, RZ, RZ, RZ ;  /* 0x000000ffff037224 */ /* 0x000fe200078e00ff */
[----:B------:R-:W-:Y:S02]  /*4140*/  CS2R R78, SRZ ;  /* 0x00000000004e7805 */ /* 0x000fe4000001ff00 */
[----:B------:R-:W-:Y:S02]  /*4150*/  CS2R R76, SRZ ;  /* 0x00000000004c7805 */ /* 0x000fe4000001ff00 */
[----:B------:R-:W-:Y:S02]  /*4160*/  VIMNMX R21, R17, R20, !PT ;  /* 0x0000001411157248 */ /* 0x000fe40007fe0100 */
[----:B------:R-:W-:Y:S02]  /*4170*/  CS2R R74, SRZ ;  /* 0x00000000004a7805 */ /* 0x000fe4000001ff00 */
[----:B------:R-:W-:-:S02]  /*4180*/  CS2R R72, SRZ ;  /* 0x0000000000487805 */ /* 0x000fc4000001ff00 */
[----:B------:R-:W-:Y:S02]  /*4190*/  CS2R R70, SRZ ;  /* 0x0000000000467805 */ /* 0x000fe4000001ff00 */
[----:B------:R-:W-:Y:S02]  /*41a0*/  ISETP.GE.AND P1, PT, R14, R21, PT ;  /* 0x000000150e00720c */ /* 0x000fe40003f26270 */
        /* <DEDUP_REMOVED lines=23> */
[----:B------:R-:W-:Y:S06]  /*4320*/  @!P1 BRA `(.L_x_995) ;  /* 0x0000002c00649947 */ /* 0x000fec0003800000 */
[----:B------:R-:W-:Y:S01]  /*4330*/  IMAD.MOV.U32 R15, RZ, RZ, R13 ;  /* 0x000000ffff0f7224 */ /* 0x000fe200078e000d */
[----:B------:R-:W-:Y:S01]  /*4340*/  UMOV UR5, URZ ;  /* 0x0000003f00057c82 */ /* 0x000fe20008000000 */
[----:B------:R-:W-:Y:S01]  /*4350*/  IMAD.MOV.U32 R20, RZ, RZ, R11 ;  /* 0x000000ffff147224 */ /* 0x000fe200078e000b */
[----:B------:R-:W-:Y:S01]  /*4360*/  ULDC UR6, c[0x0][0x9e4] ;  /* 0x0002790000067ab9 */ /* 0x000fe20000000800 */
[----:B------:R-:W-:Y:S01]  /*4370*/  IMAD.MOV.U32 R160, RZ, RZ, RZ ;  /* 0x000000ffffa07224 */ /* 0x000fe200078e00ff */
[----:B------:R-:W-:Y:S01]  /*4380*/  ULDC UR7, c[0x0][0x2f0] ;  /* 0x0000bc0000077ab9 */ /* 0x000fe20000000800 */
[----:B------:R-:W-:Y:S02]  /*4390*/  IMAD.MOV.U32 R2, RZ, RZ, 0x3f800000 ;  /* 0x3f800000ff027424 */ /* 0x000fe400078e00ff */
[----:B------:R-:W-:-:S07]  /*43a0*/  IMAD.MOV.U32 R87, RZ, RZ, RZ ;  /* 0x000000ffff577224 */ /* 0x000fce00078e00ff */
.L_x_1014:
[----:B------:R-:W-:-:S04]  /*43b0*/  UISETP.NE.AND UP0, UPT, UR5, 0x1, UPT ;  /* 0x000000010500788c */ /* 0x000fc8000bf05270 */
[----:B------:R-:W-:-:S06]  /*43c0*/  USEL UR4, URZ, 0x1, UP0 ;  /* 0x000000013f047887 */ /* 0x000fcc0008000000 */
[----:B------:R-:W-:Y:S01]  /*43d0*/  LOP3.LUT R3, R160, UR4, RZ, 0x3c, !PT ;  /* 0x00000004a0037c12 */ /* 0x000fe2000f8e3cff */
[----:B------:R-:W-:Y:S06]  /*43e0*/  @!P0 BRA `(.L_x_996) ;  /* 0x0000000000048947 */ /* 0x000fec0003800000 */
[----:B------:R-:W-:Y:S01]  /*43f0*/  BPT.TRAP 0x1 ;  /* 0x000000040000795c */ /* 0x000fe20000300000 */
.L_x_996:
[----:B------:R-:W-:Y:S01]  /*4400*/  UIADD3 UR4, UR5, 0x1, URZ ;  /* 0x0000000105047890 */ /* 0x000fe2000fffe03f */
[----:B------:R-:W-:-:S03]  /*4410*/  SHF.L.U32 R11, R3, 0x1f, RZ ;  /* 0x0000001f030b7819 */ /* 0x000fc600000006ff */
[----:B------:R-:W-:-:S04]  /*4420*/  UISETP.NE.AND UP0, UPT, UR4, 0x2, UPT ;  /* 0x000000020400788c */ /* 0x000fc8000bf05270 */
[----:B------:R-:W-:-:S04]  /*4430*/  USEL UR4, UR4, URZ, UP0 ;  /* 0x0000003f04047287 */ /* 0x000fc80008000000 */
[----:B------:R-:W-:-:S09]  /*4440*/  ULEA UR60, UR4, UR38, 0x3 ;  /* 0x00000026043c7291 */ /* 0x000fd2000f8e183f */
[----:B------:R0:W1:Y:S01]  /*4450*/  SYNCS.PHASECHK.TRANS64.TRYWAIT P1, [UR60+0x2a830], R11 ;  /* 0x02a8300bff0075a7 */ /* 0x000062000802017c */
[----:B------:R-:W-:Y:S05]  /*4460*/  @!P0 BRA `(.L_x_997) ;  /* 0x0000000000048947 */ /* 0x000fea0003800000 */
[----:B------:R-:W-:Y:S01]  /*4470*/  BPT.TRAP 0x1 ;  /* 0x000000040000795c */ /* 0x000fe20000300000 */
.L_x_997:
[----:B-1----:R-:W-:Y:S05]  /*4480*/  @P1 BRA `(.L_x_998) ;  /* 0x0000000000081947 */ /* 0x002fea0003800000 */
[----:B------:R-:W1:Y:S02]  /*4490*/  SYNCS.PHASECHK.TRANS64.TRYWAIT P1, [UR60+0x2a830], R11 ;  /* 0x02a8300bff0075a7 */ /* 0x000e64000802017c */
[----:B-1----:R-:W-:Y:S05]  /*44a0*/  @!P1 BRA `(.L_x_999) ;  /* 0x000000d800fc9947 */ /* 0x002fea0003800000 */
.L_x_998:
        /* <DEDUP_REMOVED lines=129> */
.L_x_1000:
[----:B------:R-:W-:Y:S01]  /*4cc0*/  ULEA UR10, UR5, UR38, 0x3 ;  /* 0x00000026050a7291 */ /* 0x000fe2000f8e183f */
[----:B------:R-:W-:-:S08]  /*4cd0*/  SHF.L.U32 R0, R160, 0x1f, RZ ;  /* 0x0000001fa0007819 */ /* 0x000fd000000006ff */
[----:B------:R2:W3:Y:S01]  /*4ce0*/  SYNCS.PHASECHK.TRANS64.TRYWAIT P1, [UR10+0x2a850], R0 ;  /* 0x02a85000ff0075a7 */ /* 0x0004e2000802014a */
[----:B------:R-:W-:Y:S05]  /*4cf0*/  @!P0 BRA `(.L_x_1001) ;  /* 0x0000000000048947 */ /* 0x000fea0003800000 */
[----:B------:R-:W-:Y:S01]  /*4d00*/  BPT.TRAP 0x1 ;  /* 0x000000040000795c */ /* 0x000fe20000300000 */
.L_x_1001:
[----:B---3--:R-:W-:Y:S05]  /*4d10*/  @P1 BRA `(.L_x_1002) ;  /* 0x0000000000081947 */ /* 0x008fea0003800000 */
[----:B------:R-:W3:Y:S02]  /*4d20*/  SYNCS.PHASECHK.TRANS64.TRYWAIT P1, [UR10+0x2a850], R0 ;  /* 0x02a85000ff0075a7 */ /* 0x000ee4000802014a */
[----:B---3--:R-:W-:Y:S05]  /*4d30*/  @!P1 BRA `(.L_x_1003) ;  /* 0x000000d000f09947 */ /* 0x008fea0003800000 */
.L_x_1002:
[----:B------:R-:W-:Y:S01]  /*4d40*/  UIADD3 UR11, UR38, 0x400, URZ ;  /* 0x00000400260b7890 */ /* 0x000fe2000fffe03f */
[----:B------:R-:W-:Y:S01]  /*4d50*/  WARPGROUP.ARRIVE ;  /* 0x00000000000079c5 */ /* 0x000fe20000000000 */
[----:B------:R-:W-:Y:S02]  /*4d60*/  UMOV UR15, 0x40000040 ;  /* 0x40000040000f7882 */ /* 0x000fe40000000000 */
[----:B------:R-:W-:-:S04]  /*4d70*/  USHF.R.U32.HI UR11, URZ, 0x4, UR11 ;  /* 0x000000043f0b7899 */ /* 0x000fc8000801160b */
[----:B------:R-:W-:-:S04]  /*4d80*/  ULOP3.LUT UR11, UR11, 0x3fff, URZ, 0xc0, !UPT ;  /* 0x00003fff0b0b7892 */ /* 0x000fc8000f8ec03f */
[----:B------:R-:W-:-:S04]  /*4d90*/  ULOP3.LUT UR11, UR11, 0x3000000, URZ, 0xfc, !UPT ;  /* 0x030000000b0b7892 */ /* 0x000fc8000f8efc3f */
        /* <DEDUP_REMOVED lines=31> */
.L_x_1004:
[----:B------:R-:W-:Y:S01]  /*4f90*/  ISETP.NE.AND P2, PT, R23, 0x1, PT ;  /* 0x000000011700780c */ /* 0x000fe20003f45270 */
[----:B------:R-:W-:Y:S01]  /*4fa0*/  IMAD R153, R14, -0x60, RZ ;  /* 0xffffffa00e997824 */ /* 0x000fe200078e02ff */
[----:B------:R-:W-:Y:S01]  /*4fb0*/  R2UR UR5, R10 ;  /* 0x000000000a0572ca */ /* 0x000fe200000e0000 */
[----:B------:R-:W-:Y:S01]  /*4fc0*/  UIADD3 UR60, UR60, 0x2a840, URZ ;  /* 0x0002a8403c3c7890 */ /* 0x000fe2000fffe03f */
[----:B------:R-:W-:Y:S01]  /*4fd0*/  LOP3.LUT P1, RZ, R18, 0x80000, RZ, 0xc0, !PT ;  /* 0x0008000012ff7812 */ /* 0x000fe2000782c0ff */
[----:B------:R-:W-:Y:S01]  /*4fe0*/  ULDC UR11, c[0x0][0x288] ;  /* 0x0000a200000b7ab9 */ /* 0x000fe20000000800 */
[----:B------:R-:W-:Y:S01]  /*4ff0*/  ULDC UR14, c[0x0][0x9e0] ;  /* 0x00027800000e7ab9 */ /* 0x000fe20000000800 */
[----:B------:R-:W-:-:S06]  /*5000*/  UPRMT UR60, UR61, 0x654, UR60 ;  /* 0x000006543d3c7896 */ /* 0x000fcc000800003c */
[----:B01----:R-:W2:Y:S08]  /*5010*/  @P2 LDC R11, c[0x0][0x44c] ;  /* 0x00011300ff0b2b82 */ /* 0x003eb00000000800 */
[----:B------:R-:W0:Y:S01]  /*5020*/  @P2 LDC R13, c[0x0][0x450] ;  /* 0x00011400ff0d2b82 */ /* 0x000e220000000800 */
[----:B------:R-:W-:Y:S01]  /*5030*/  SYNCS.ARRIVE.TRANS64.RED.A1T0 RZ, [UR60], RZ ;  /* 0x000000ffffff79a7 */ /* 0x000fe2000810043c */
[----:B--2---:R-:W-:-:S04]  /*5040*/  @P2 IMAD.HI.U32 R0, R8, R11, RZ ;  /* 0x0000000b08002227 */ /* 0x004fc800078e00ff */
[----:B------:R-:W-:Y:S01]  /*5050*/  IMAD.MOV.U32 R11, RZ, RZ, R8 ;  /* 0x000000ffff0b7224 */ /* 0x000fe200078e0008 */
[----:B0-----:R-:W-:Y:S01]  /*5060*/  @P2 SHF.R.U32.HI R11, RZ, R13, R0 ;  /* 0x0000000dff0b2219 */ /* 0x001fe20000011600 */
[----:B------:R-:W-:-:S04]  /*5070*/  VIADD R0, R153, 0x1 ;  /* 0x0000000199007836 */ /* 0x000fc80000000000 */
[----:B------:R-:W0:Y:S01]  /*5080*/  SHFL.IDX PT, R137, R11, RZ, 0x1c1f ;  /* 0x001c1fff0b897589 */ /* 0x000e2200000e0000 */
[----:B------:R-:W-:-:S04]  /*5090*/  IMAD R13, R9, -0x2, R0 ;  /* 0xfffffffe090d7824 */ /* 0x000fc800078e0200 */
[----:B------:R-:W-:Y:S02]  /*50a0*/  IMAD R0, R16, UR7, R13 ;  /* 0x0000000710007c24 */ /* 0x000fe4000f8e020d */
[----:B------:R-:W-:Y:S02]  /*50b0*/  VIADD R140, R13, 0xffffffff ;  /* 0xffffffff0d8c7836 */ /* 0x000fe40000000000 */
[----:B------:R-:W-:-:S04]  /*50c0*/  VIADD R0, R0, -UR11 ;  /* 0x8000000b00007c36 */ /* 0x000fc80008000000 */
[C---:B------:R-:W-:Y:S02]  /*50d0*/  VIADD R136, R0.reuse, UR14 ;  /* 0x0000000e00887c36 */ /* 0x040fe40008000000 */
[----:B------:R-:W-:Y:S02]  /*50e0*/  VIADD R138, R0, UR5 ;  /* 0x00000005008a7c36 */ /* 0x000fe40008000000 */
[--C-:B0-----:R-:W-:Y:S02]  /*50f0*/  IMAD.IADD R0, R136, 0x1, R137.reuse ;  /* 0x0000000188007824 */ /* 0x101fe400078e0289 */
[----:B------:R-:W-:Y:S01]  /*5100*/  IMAD.IADD R2, R138, 0x1, R137 ;  /* 0x000000018a027824 */ /* 0x000fe200078e0289 */
[----:B------:R-:W-:Y:S06]  /*5110*/  @!P1 BRA `(.L_x_1005) ;  /* 0x0000000000589947 */ /* 0x000fec0003800000 */
[----:B------:R-:W-:Y:S01]  /*5120*/  IMAD R12, R16, UR7, R137 ;  /* 0x00000007100c7c24 */ /* 0x000fe2000f8e0289 */
[----:B------:R-:W-:Y:S03]  /*5130*/  BSSY B0, `(.L_x_1006) ;  /* 0x0000011000007945 */ /* 0x000fe60003800000 */
[----:B------:R-:W-:-:S05]  /*5140*/  VIADD R13, R12, -UR11 ;  /* 0x8000000b0c0d7c36 */ /* 0x000fca0008000000 */
[----:B------:R-:W-:-:S13]  /*5150*/  ISETP.GT.AND P1, PT, R13, -0x1, PT ;  /* 0xffffffff0d00780c */ /* 0x000fda0003f24270 */
[----:B------:R-:W-:Y:S05]  /*5160*/  @P1 BRA `(.L_x_1007) ;  /* 0x0000000000201947 */ /* 0x000fea0003800000 */
[----:B------:R-:W-:Y:S01]  /*5170*/  IMAD.U32 R137, RZ, RZ, UR6 ;  /* 0x00000006ff897e24 */ /* 0x000fe2000f8e00ff */
[----:B------:R-:W-:-:S04]  /*5180*/  LOP3.LUT R13, RZ, R13, RZ, 0x33, !PT ;  /* 0x0000000dff0d7212 */ /* 0x000fc800078e33ff */
[----:B------:R-:W-:-:S13]  /*5190*/  ISETP.NE.AND P1, PT, R137, 0x1, PT ;  /* 0x000000018900780c */ /* 0x000fda0003f25270 */
[----:B------:R-:W0:Y:S02]  /*51a0*/  @P1 LDC.64 R142, c[0x0][0x9e8] ;  /* 0x00027a00ff8e1b82 */ /* 0x000e240000000a00 */
[----:B0-----:R-:W-:-:S05]  /*51b0*/  @P1 IMAD.HI.U32 R12, R13, R142, RZ ;  /* 0x0000008e0d0c1227 */ /* 0x001fca00078e00ff */
[----:B------:R-:W-:-:S04]  /*51c0*/  @P1 SHF.R.U32.HI R13, RZ, R143, R12 ;  /* 0x0000008fff0d1219 */ /* 0x000fc8000001160c */
[----:B------:R-:W-:Y:S01]  /*51d0*/  LOP3.LUT R13, RZ, R13, RZ, 0x33, !PT ;  /* 0x0000000dff0d7212 */ /* 0x000fe200078e33ff */
[----:B------:R-:W-:Y:S06]  /*51e0*/  BRA `(.L_x_1008) ;  /* 0x0000000000147947 */ /* 0x000fec0003800000 */
.L_x_1007:
[----:B------:R-:W-:-:S05]  /*51f0*/  IMAD.U32 R137, RZ, RZ, UR6 ;  /* 0x00000006ff897e24 */ /* 0x000fca000f8e00ff */
[----:B------:R-:W-:-:S13]  /*5200*/  ISETP.NE.AND P1, PT, R137, 0x1, PT ;  /* 0x000000018900780c */ /* 0x000fda0003f25270 */
[----:B------:R-:W0:Y:S02]  /*5210*/  @P1 LDC.64 R142, c[0x0][0x9e8] ;  /* 0x00027a00ff8e1b82 */ /* 0x000e240000000a00 */
[----:B0-----:R-:W-:-:S05]  /*5220*/  @P1 IMAD.HI.U32 R12, R13, R142, RZ ;  /* 0x0000008e0d0c1227 */ /* 0x001fca00078e00ff */
[----:B------:R-:W-:-:S07]  /*5230*/  @P1 SHF.R.U32.HI R13, RZ, R143, R12 ;  /* 0x0000008fff0d1219 */ /* 0x000fce000001160c */
.L_x_1008:
[----:B------:R-:W-:Y:S05]  /*5240*/  BSYNC B0 ;  /* 0x0000000000007941 */ /* 0x000fea0003800000 */
.L_x_1006:
[----:B------:R-:W-:-:S05]  /*5250*/  IMAD R13, R13, R137, R140 ;  /* 0x000000890d0d7224 */ /* 0x000fca00078e028c */
[----:B------:R-:W-:Y:S02]  /*5260*/  VIADDMNMX R0, R13, R137, R0, PT ;  /* 0x000000890d007246 */ /* 0x000fe40003800100 */
[----:B------:R-:W-:-:S07]  /*5270*/  VIMNMX R2, R2, R13, !PT ;  /* 0x0000000d02027248 */ /* 0x000fce0007fe0100 */
.L_x_1005:
[C---:B------:R-:W-:Y:S01]  /*5280*/  ISETP.GE.AND P2, PT, R153.reuse, 0x9, PT ;  /* 0x000000099900780c */ /* 0x040fe20003f46270 */
[----:B------:R-:W0:Y:S01]  /*5290*/  SHFL.IDX PT, R11, R11, 0x1, 0x1c1f ;  /* 0x003c1f000b0b7f89 */ /* 0x000e2200000e0000 */
[C---:B------:R-:W-:Y:S02]  /*52a0*/  ISETP.GE.AND P1, PT, R153.reuse, 0x2, PT ;  /* 0x000000029900780c */ /* 0x040fe40003f26270 */
        /* <DEDUP_REMOVED lines=34> */
[C---:B------:R-:W-:Y:S02]  /*54d0*/  ISETP.GE.AND P4, PT, R153.reuse, 0x22, PT ;  /* 0x000000229900780c */ /* 0x040fe40003f86270 */
        /* <DEDUP_REMOVED lines=69> */
[----:B------:R-:W-:Y:S02]  /*5930*/  P2R R92, PR, RZ, 0x40 ;  /* 0x00000040ff5c7803 */ /* 0x000fe40000000000 */
[----:B------:R-:W-:-:S04]  /*5940*/  ISETP.GT.AND P6, PT, R2, RZ, !P6 ;  /* 0x000000ff0200720c */ /* 0x000fc800077c4270 */
[----:B------:R-:W-:-:S04]  /*5950*/  ISETP.LT.OR P6, PT, R0, 0x1, P6 ;  /* 0x000000010000780c */ /* 0x000fc800037c1670 */
[----:B------:R-:W-:Y:S02]  /*5960*/  FSEL R171, R88, -INF , !P6 ;  /* 0xff80000058ab7808 */ /* 0x000fe40007000000 */
[----:B------:R-:W-:-:S04]  /*5970*/  ISETP.GE.AND P6, PT, R153, 0x5a, PT ;  /* 0x0000005a9900780c */ /* 0x000fc80003fc6270 */
[----:B------:R-:W-:Y:S02]  /*5980*/  P2R R128, PR, RZ, 0x40 ;  /* 0x00000040ff807803 */ /* 0x000fe40000000000 */
[----:B------:R-:W-:Y:S01]  /*5990*/  ISETP.GT.AND P6, PT, R2, 0x59, !P6 ;  /* 0x000000590200780c */ /* 0x000fe200077c4270 */
[----:B0-----:R-:W-:-:S03]  /*59a0*/  IMAD.IADD R2, R138, 0x1, R11 ;  /* 0x000000018a027824 */ /* 0x001fc600078e020b */
[----:B------:R-:W-:Y:S01]  /*59b0*/  ISETP.LT.OR P6, PT, R0, 0x5a, P6 ;  /* 0x0000005a0000780c */ /* 0x000fe200037c1670 */
[----:B------:R-:W-:-:S03]  /*59c0*/  IMAD.IADD R0, R136, 0x1, R11 ;  /* 0x0000000188007824 */ /* 0x000fc600078e020b */
[----:B------:R-:W-:Y:S02]  /*59d0*/  FSEL R133, R133, -INF , !P6 ;  /* 0xff80000085857808 */ /* 0x000fe40007000000 */
[----:B------:R-:W-:-:S13]  /*59e0*/  LOP3.LUT P6, RZ, R18, 0x80000, RZ, 0xc0, !PT ;  /* 0x0008000012ff7812 */ /* 0x000fda00078cc0ff */
[----:B------:R-:W-:Y:S05]  /*59f0*/  @!P6 BRA `(.L_x_1009) ;  /* 0x000000000058e947 */ /* 0x000fea0003800000 */
        /* <DEDUP_REMOVED lines=13> */
.L_x_1011:
[----:B------:R-:W-:-:S05]  /*5ad0*/  IMAD.U32 R88, RZ, RZ, UR6 ;  /* 0x00000006ff587e24 */ /* 0x000fca000f8e00ff */
[----:B------:R-:W-:-:S13]  /*5ae0*/  ISETP.NE.AND P6, PT, R88, 0x1, PT ;  /* 0x000000015800780c */ /* 0x000fda0003fc5270 */
[----:B------:R-:W0:Y:S02]  /*5af0*/  @P6 LDC.64 R142, c[0x0][0x9e8] ;  /* 0x00027a00ff8e6b82 */ /* 0x000e240000000a00 */
[----:B0-----:R-:W-:-:S05]  /*5b00*/  @P6 IMAD.HI.U32 R12, R11, R142, RZ ;  /* 0x0000008e0b0c6227 */ /* 0x001fca00078e00ff */
[----:B------:R-:W-:-:S07]  /*5b10*/  @P6 SHF.R.U32.HI R11, RZ, R143, R12 ;  /* 0x0000008fff0b6219 */ /* 0x000fce000001160c */
.L_x_1012:
[----:B------:R-:W-:Y:S05]  /*5b20*/  BSYNC B0 ;  /* 0x0000000000007941 */ /* 0x000fea0003800000 */
.L_x_1010:
[----:B------:R-:W-:-:S05]  /*5b30*/  IMAD R11, R11, R88, R140 ;  /* 0x000000580b0b7224 */ /* 0x000fca00078e028c */
[----:B------:R-:W-:Y:S02]  /*5b40*/  VIADDMNMX R0, R11, R88, R0, PT ;  /* 0x000000580b007246 */ /* 0x000fe40003800100 */
[----:B------:R-:W-:-:S07]  /*5b50*/  VIMNMX R2, R2, R11, !PT ;  /* 0x0000000b02027248 */ /* 0x000fce0007fe0100 */
.L_x_1009:
[C---:B------:R-:W-:Y:S02]  /*5b60*/  ISETP.GT.AND P1, PT, R2.reuse, 0x1, !P1 ;  /* 0x000000010200780c */ /* 0x040fe40004f24270 */
[----:B------:R-:W-:Y:S02]  /*5b70*/  ISETP.GT.AND P2, PT, R2, 0x8, !P2 ;  /* 0x000000080200780c */ /* 0x000fe40005744270 */
        /* <DEDUP_REMOVED lines=32> */
[----:B------:R-:W-:Y:S02]  /*5d80*/  ISETP.NE.AND P2, PT, R151, RZ, PT ;  /* 0x000000ff9700720c */ /* 0x000fe40003f45270 */
        /* <DEDUP_REMOVED lines=31> */
[----:B------:R-:W-:Y:S02]  /*5f80*/  ISETP.GT.AND P1, PT, R2, 0x30, !P1 ;  /* 0x000000300200780c */ /* 0x000fe40004f24270 */
[----:B------:R-:W-:Y:S02]  /*5f90*/  FMNMX.FTZ R12, R101, R12, !PT ;  /* 0x0000000c650c7209 */ /* 0x000fe40007810000 */
[----:B------:R-:W-:Y:S02]  /*5fa0*/  ISETP.LT.OR P1, PT, R0, 0x31, P1 ;  /* 0x000000310000780c */ /* 0x000fe40000f21670 */
[----:B------:R-:W-:Y:S02]  /*5fb0*/  FMNMX.FTZ R88, R133, R12, !PT ;  /* 0x0000000c85587209 */ /* 0x000fe40007810000 */
[----:B------:R-:W-:Y:S01]  /*5fc0*/  FSEL R155, R114, -INF , !P1 ;  /* 0xff800000729b7808 */ /* 0x000fe20004800000 */
[----:B------:R-:W0:Y:S01]  /*5fd0*/  LDC R12, c[0x0][0x988] ;  /* 0x00026200ff0c7b82 */ /* 0x000e220000000800 */
[----:B------:R-:W-:Y:S01]  /*5fe0*/  ISETP.NE.AND P1, PT, R112, RZ, PT ;  /* 0x000000ff7000720c */ /* 0x000fe20003f25270 */
[----:B------:R-:W1:Y:S01]  /*5ff0*/  SHFL.BFLY PT, R11, R88, 0x2, 0x1f ;  /* 0x0c401f00580b7f89 */ /* 0x000e6200000e0000 */
[----:B------:R-:W-:-:S02]  /*6000*/  ISETP.NE.AND P6, PT, R124, RZ, PT ;  /* 0x000000ff7c00720c */ /* 0x000fc40003fc5270 */
[C---:B------:R-:W-:Y:S02]  /*6010*/  ISETP.GT.AND P1, PT, R2.reuse, 0x31, !P1 ;  /* 0x000000310200780c */ /* 0x040fe40004f24270 */
[----:B------:R-:W-:Y:S02]  /*6020*/  ISETP.GT.AND P3, PT, R2, 0x50, !P3 ;  /* 0x000000500200780c */ /* 0x000fe40005f64270 */
[C---:B------:R-:W-:Y:S02]  /*6030*/  ISETP.LT.OR P1, PT, R0.reuse, 0x32, P1 ;  /* 0x000000320000780c */ /* 0x040fe40000f21670 */
[----:B------:R-:W-:Y:S02]  /*6040*/  ISETP.LT.OR P3, PT, R0, 0x51, P3 ;  /* 0x000000510000780c */ /* 0x000fe40001f61670 */
[----:B------:R-:W-:Y:S02]  /*6050*/  FSEL R115, R115, -INF , !P1 ;  /* 0xff80000073737808 */ /* 0x000fe40004800000 */
[----:B------:R-:W-:-:S02]  /*6060*/  ISETP.NE.AND P1, PT, R152, RZ, PT ;  /* 0x000000ff9800720c */ /* 0x000fc40003f25270 */
[C---:B------:R-:W-:Y:S02]  /*6070*/  ISETP.GT.AND P4, PT, R2.reuse, 0x51, !P4 ;  /* 0x000000510200780c */ /* 0x040fe40006784270 */
[----:B------:R-:W-:Y:S02]  /*6080*/  ISETP.GT.AND P1, PT, R2, 0x38, !P1 ;  /* 0x000000380200780c */ /* 0x000fe40004f24270 */
[----:B------:R-:W-:Y:S02]  /*6090*/  FSEL R165, R130, -INF , !P3 ;  /* 0xff80000082a57808 */ /* 0x000fe40005800000 */
[----:B------:R-:W-:Y:S02]  /*60a0*/  ISETP.LT.OR P1, PT, R0, 0x39, P1 ;  /* 0x000000390000780c */ /* 0x000fe40000f21670 */
[----:B------:R-:W-:Y:S02]  /*60b0*/  ISETP.GT.AND P5, PT, R2, 0x58, !P5 ;  /* 0x000000580200780c */ /* 0x000fe40006fa4270 */
[----:B------:R-:W-:-:S02]  /*60c0*/  FSEL R157, R118, -INF , !P1 ;  /* 0xff800000769d7808 */ /* 0x000fc40004800000 */
[----:B------:R-:W-:Y:S02]  /*60d0*/  ISETP.NE.AND P1, PT, R116, RZ, PT ;  /* 0x000000ff7400720c */ /* 0x000fe40003f25270 */
[----:B------:R-:W-:Y:S02]  /*60e0*/  ISETP.LT.OR P4, PT, R0, 0x52, P4 ;  /* 0x000000520000780c */ /* 0x000fe40002781670 */
[----:B------:R-:W-:Y:S02]  /*60f0*/  ISETP.GT.AND P1, PT, R2, 0x39, !P1 ;  /* 0x000000390200780c */ /* 0x000fe40004f24270 */
[C---:B------:R-:W-:Y:S02]  /*6100*/  ISETP.LT.OR P5, PT, R0.reuse, 0x59, P5 ;  /* 0x000000590000780c */ /* 0x040fe40002fa1670 */
[----:B------:R-:W-:-:S04]  /*6110*/  ISETP.LT.OR P1, PT, R0, 0x3a, P1 ;  /* 0x0000003a0000780c */ /* 0x000fc80000f21670 */
[----:B------:R-:W-:Y:S02]  /*6120*/  FSEL R119, R119, -INF , !P1 ;  /* 0xff80000077777808 */ /* 0x000fe40004800000 */
[----:B------:R-:W-:-:S04]  /*6130*/  ISETP.NE.AND P1, PT, R154, RZ, PT ;  /* 0x000000ff9a00720c */ /* 0x000fc80003f25270 */
[----:B------:R-:W-:-:S04]  /*6140*/  ISETP.GT.AND P1, PT, R2, 0x40, !P1 ;  /* 0x000000400200780c */ /* 0x000fc80004f24270 */
[----:B------:R-:W-:-:S04]  /*6150*/  ISETP.LT.OR P1, PT, R0, 0x41, P1 ;  /* 0x000000410000780c */ /* 0x000fc80000f21670 */
[----:B------:R-:W-:Y:S02]  /*6160*/  FSEL R159, R122, -INF , !P1 ;  /* 0xff8000007a9f7808 */ /* 0x000fe40004800000 */
[----:B------:R-:W-:-:S04]  /*6170*/  ISETP.NE.AND P1, PT, R120, RZ, PT ;  /* 0x000000ff7800720c */ /* 0x000fc80003f25270 */
[----:B------:R-:W-:-:S04]  /*6180*/  ISETP.GT.AND P1, PT, R2, 0x41, !P1 ;  /* 0x000000410200780c */ /* 0x000fc80004f24270 */
[----:B------:R-:W-:-:S04]  /*6190*/  ISETP.LT.OR P1, PT, R0, 0x42, P1 ;  /* 0x000000420000780c */ /* 0x000fc80000f21670 */
[----:B------:R-:W-:Y:S02]  /*61a0*/  FSEL R123, R123, -INF , !P1 ;  /* 0xff8000007b7b7808 */ /* 0x000fe40004800000 */
[----:B------:R-:W-:-:S04]  /*61b0*/  ISETP.GT.AND P1, PT, R2, 0x48, !P2 ;  /* 0x000000480200780c */ /* 0x000fc80005724270 */
[----:B------:R-:W-:-:S04]  /*61c0*/  ISETP.LT.OR P1, PT, R0, 0x49, P1 ;  /* 0x000000490000780c */ /* 0x000fc80000f21670 */
[----:B------:R-:W-:Y:S02]  /*61d0*/  FSEL R161, R126, -INF , !P1 ;  /* 0xff8000007ea17808 */ /* 0x000fe40004800000 */
[----:B------:R-:W-:Y:S02]  /*61e0*/  ISETP.GT.AND P1, PT, R2, 0x49, !P6 ;  /* 0x000000490200780c */ /* 0x000fe40007724270 */
[----:B------:R-:W-:Y:S02]  /*61f0*/  ISETP.NE.AND P6, PT, R92, RZ, PT ;  /* 0x000000ff5c00720c */ /* 0x000fe40003fc5270 */
[----:B------:R-:W-:Y:S02]  /*6200*/  ISETP.LT.OR P1, PT, R0, 0x4a, P1 ;  /* 0x0000004a0000780c */ /* 0x000fe40000f21670 */
[----:B-1----:R-:W-:Y:S02]  /*6210*/  FMNMX.FTZ R92, R88, R11, !PT ;  /* 0x0000000b585c7209 */ /* 0x002fe40007810000 */
[----:B------:R-:W-:-:S02]  /*6220*/  FSEL R127, R127, -INF , !P1 ;  /* 0xff8000007f7f7808 */ /* 0x000fc40004800000 */
[----:B------:R-:W-:Y:S01]  /*6230*/  ISETP.GT.AND P1, PT, R2, RZ, !P6 ;  /* 0x000000ff0200720c */ /* 0x000fe20007724270 */
[----:B------:R-:W1:Y:S01]  /*6240*/  SHFL.BFLY PT, R11, R92, 0x1, 0x1f ;  /* 0x0c201f005c0b7f89 */ /* 0x000e6200000e0000 */
[----:B------:R-:W-:Y:S02]  /*6250*/  ISETP.NE.AND P6, PT, R128, RZ, PT ;  /* 0x000000ff8000720c */ /* 0x000fe40003fc5270 */
[----:B------:R-:W-:Y:S02]  /*6260*/  ISETP.LT.OR P1, PT, R0, 0x1, P1 ;  /* 0x000000010000780c */ /* 0x000fe40000f21670 */
[----:B------:R-:W-:Y:S02]  /*6270*/  ISETP.GT.AND P2, PT, R2, 0x59, !P6 ;  /* 0x000000590200780c */ /* 0x000fe40007744270 */
[----:B------:R-:W-:Y:S02]  /*6280*/  FSEL R90, R90, -INF , !P1 ;  /* 0xff8000005a5a7808 */ /* 0x000fe40004800000 */
[----:B------:R-:W-:-:S02]  /*6290*/  ISETP.LT.OR P2, PT, R0, 0x5a, P2 ;  /* 0x0000005a0000780c */ /* 0x000fc40001741670 */
[----:B------:R-:W-:Y:S02]  /*62a0*/  FMNMX.FTZ R88, R90, R15, !PT ;  /* 0x0000000f5a587209 */ /* 0x000fe40007810000 */
[----:B------:R-:W-:Y:S02]  /*62b0*/  FSEL R135, R135, -INF , !P2 ;  /* 0xff80000087877808 */ /* 0x000fe40005000000 */
[----:B------:R-:W-:-:S04]  /*62c0*/  FMNMX.FTZ R88, R91, R88, !PT ;  /* 0x000000585b587209 */ /* 0x000fc80007810000 */
[----:B------:R-:W-:-:S04]  /*62d0*/  FMNMX.FTZ R88, R141, R88, !PT ;  /* 0x000000588d587209 */ /* 0x000fc80007810000 */
[----:B------:R-:W-:Y:S02]  /*62e0*/  FMNMX.FTZ R88, R95, R88, !PT ;  /* 0x000000585f587209 */ /* 0x000fe40007810000 */
[----:B-1----:R-:W-:Y:S02]  /*62f0*/  FMNMX.FTZ R11, R92, R11, !PT ;  /* 0x0000000b5c0b7209 */ /* 0x002fe40007810000 */
[----:B------:R-:W-:Y:S02]  /*6300*/  FMNMX.FTZ R88, R143, R88, !PT ;  /* 0x000000588f587209 */ /* 0x000fe40007810000 */
[C---:B------:R-:W-:Y:S01]  /*6310*/  FSETP.NEU.FTZ.AND P1, PT, R11.reuse, -INF , PT ;  /* 0xff8000000b00780b */ /* 0x040fe20003f3d000 */
[----:B0-----:R-:W-:Y:S01]  /*6320*/  FMUL.FTZ R94, R11, R12 ;  /* 0x0000000c0b5e7220 */ /* 0x001fe20000410000 */
[----:B------:R-:W-:-:S04]  /*6330*/  FMNMX.FTZ R88, R99, R88, !PT ;  /* 0x0000005863587209 */ /* 0x000fc80007810000 */
[----:B------:R-:W-:Y:S02]  /*6340*/  FMNMX.FTZ R88, R147, R88, !PT ;  /* 0x0000005893587209 */ /* 0x000fe40007810000 */
[----:B------:R-:W-:Y:S02]  /*6350*/  FSEL R94, R94, RZ, P1 ;  /* 0x000000ff5e5e7208 */ /* 0x000fe40000800000 */
[----:B------:R-:W-:-:S03]  /*6360*/  FMNMX.FTZ R88, R103, R88, !PT ;  /* 0x0000005867587209 */ /* 0x000fc60007810000 */
[--C-:B------:R-:W-:Y:S01]  /*6370*/  FFMA.FTZ R2, R139, R12, -R94.reuse ;  /* 0x0000000c8b027223 */ /* 0x100fe2000001085e */
[----:B------:R-:W-:Y:S01]  /*6380*/  FMNMX.FTZ R88, R151, R88, !PT ;  /* 0x0000005897587209 */ /* 0x000fe20007810000 */
[-CC-:B------:R-:W-:Y:S01]  /*6390*/  FFMA.FTZ R148, R145, R12.reuse, -R94.reuse ;  /* 0x0000000c91947223 */ /* 0x180fe2000001085e */
[----:B------:R-:W-:Y:S01]  /*63a0*/  FSEL R139, R131, -INF , !P4 ;  /* 0xff800000838b7808 */ /* 0x000fe20006000000 */
[--C-:B------:R-:W-:Y:S01]  /*63b0*/  FFMA.FTZ R150, R137, R12, -R94.reuse ;  /* 0x0000000c89967223 */ /* 0x100fe2000001085e */
[----:B------:R-:W-:Y:S01]  /*63c0*/  FMNMX.FTZ R88, R107, R88, !PT ;  /* 0x000000586b587209 */ /* 0x000fe20007810000 */
[-CC-:B------:R-:W-:Y:S01]  /*63d0*/  FFMA.FTZ R142, R13, R12.reuse, -R94.reuse ;  /* 0x0000000c0d8e7223 */ /* 0x180fe2000001085e */
[----:B------:R-:W-:Y:S01]  /*63e0*/  FSEL R145, R134, -INF , !P5 ;  /* 0xff80000086917808 */ /* 0x000fe20006800000 */
[--C-:B------:R-:W-:Y:S01]  /*63f0*/  FFMA.FTZ R146, R93, R12, -R94.reuse ;  /* 0x0000000c5d927223 */ /* 0x100fe2000001085e */
[----:B------:R-:W-:Y:S01]  /*6400*/  FMNMX.FTZ R88, R153, R88, !PT ;  /* 0x0000005899587209 */ /* 0x000fe20007810000 */
[----:B------:R0:W-:Y:S01]  /*6410*/  MUFU.EX2 R131, R2 ;  /* 0x0000000200837308 */ /* 0x0001e20000000800 */
[-CC-:B------:R-:W-:Y:S01]  /*6420*/  FFMA.FTZ R93, R117, R12.reuse, -R94.reuse ;  /* 0x0000000c755d7223 */ /* 0x180fe2000001085e */
[----:B------:R-:W-:Y:S01]  /*6430*/  FSEL R117, R11, RZ, P1 ;  /* 0x000000ff0b757208 */ /* 0x000fe20000800000 */
[--C-:B------:R-:W-:Y:S01]  /*6440*/  FFMA.FTZ R171, R171, R12, -R94.reuse ;  /* 0x0000000cabab7223 */ /* 0x100fe2000001085e */
[----:B------:R-:W-:Y:S01]  /*6450*/  FMNMX.FTZ R88, R111, R88, !PT ;  /* 0x000000586f587209 */ /* 0x000fe20007810000 */
[-CC-:B------:R-:W-:Y:S01]  /*6460*/  FFMA.FTZ R156, R177, R12.reuse, -R94.reuse ;  /* 0x0000000cb19c7223 */ /* 0x180fe2000001085e */
[----:B------:R-:W-:Y:S01]  /*6470*/  FFMA.FTZ R158, R175, R12, -R94 ;  /* 0x0000000caf9e7223 */ /* 0x000fe2000001085e */
[----:B------:R-:W-:Y:S01]  /*6480*/  FADD.FTZ R117, -R117, R20 ;  /* 0x0000001475757221 */ /* 0x000fe20000010100 */
        /* <DEDUP_REMOVED lines=25> */
[----:B------:R-:W-:Y:S03]  /*6620*/  MUFU.EX2 R173, R173 ;  /* 0x000000ad00ad7308 */ /* 0x000fe60000000800 */
[----:B------:R-:W-:-:S04]  /*6630*/  FMNMX.FTZ R88, R127, R88, !PT ;  /* 0x000000587f587209 */ /* 0x000fc80007810000 */
[----:B------:R-:W-:Y:S01]  /*6640*/  FMNMX.FTZ R88, R165, R88, !PT ;  /* 0x00000058a5587209 */ /* 0x000fe20007810000 */
[----:B------:R-:W-:Y:S03]  /*6650*/  MUFU.EX2 R152, R152 ;  /* 0x0000009800987308 */ /* 0x000fe60000000800 */
[----:B------:R-:W-:-:S04]  /*6660*/  FMNMX.FTZ R88, R139, R88, !PT ;  /* 0x000000588b587209 */ /* 0x000fc80007810000 */
[----:B------:R-:W-:Y:S01]  /*6670*/  FMNMX.FTZ R88, R145, R88, !PT ;  /* 0x0000005891587209 */ /* 0x000fe20007810000 */
[----:B------:R-:W-:Y:S03]  /*6680*/  MUFU.EX2 R167, R167 ;  /* 0x000000a700a77308 */ /* 0x000fe60000000800 */
[----:B------:R-:W-:-:S05]  /*6690*/  FMNMX.FTZ R88, R135, R88, !PT ;  /* 0x0000005887587209 */ /* 0x000fca0007810000 */
[----:B------:R-:W1:Y:S01]  /*66a0*/  SHFL.BFLY PT, R137, R88, 0x2, 0x1f ;  /* 0x0c401f0058897f89 */ /* 0x000e6200000e0000 */
[----:B------:R-:W-:Y:S08]  /*66b0*/  MUFU.EX2 R154, R154 ;  /* 0x0000009a009a7308 */ /* 0x000ff00000000800 */
[----:B------:R-:W-:Y:S08]  /*66c0*/  MUFU.EX2 R149, R149 ;  /* 0x0000009500957308 */ /* 0x000ff00000000800 */
[----:B------:R-:W-:Y:S01]  /*66d0*/  MUFU.EX2 R148, R148 ;  /* 0x0000009400947308 */ /* 0x000fe20000000800 */
[----:B-1----:R-:W-:-:S07]  /*66e0*/  FMNMX.FTZ R137, R88, R137, !PT ;  /* 0x0000008958897209 */ /* 0x002fce0007810000 */
[----:B------:R-:W-:Y:S01]  /*66f0*/  MUFU.EX2 R150, R150 ;  /* 0x0000009600967308 */ /* 0x000fe20000000800 */
[----:B------:R-:W1:Y:S07]  /*6700*/  SHFL.BFLY PT, R0, R137, 0x1, 0x1f ;  /* 0x0c201f0089007f89 */ /* 0x000e6e00000e0000 */
[----:B------:R-:W-:Y:S08]  /*6710*/  MUFU.EX2 R109, R109 ;  /* 0x0000006d006d7308 */ /* 0x000ff00000000800 */
[----:B------:R-:W-:Y:S08]  /*6720*/  MUFU.EX2 R144, R144 ;  /* 0x0000009000907308 */ /* 0x000ff00000000800 */
[----:B------:R-:W-:Y:S01]  /*6730*/  MUFU.EX2 R89, R89 ;  /* 0x0000005900597308 */ /* 0x000fe20000000800 */
[----:B-1----:R-:W-:Y:S01]  /*6740*/  FMNMX.FTZ R13, R137, R0, !PT ;  /* 0x00000000890d7209 */ /* 0x002fe20007810000 */
[----:B------:R-:W-:-:S03]  /*6750*/  FMUL.FTZ R0, R117, R12 ;  /* 0x0000000c75007220 */ /* 0x000fc60000410000 */
[C---:B------:R-:W-:Y:S01]  /*6760*/  FSETP.NEU.FTZ.AND P1, PT, R13.reuse, -INF , PT ;  /* 0xff8000000d00780b */ /* 0x040fe20003f3d000 */
[C---:B0-----:R-:W-:Y:S02]  /*6770*/  FMUL.FTZ R2, R13.reuse, R12 ;  /* 0x0000000c0d027220 */ /* 0x041fe40000410000 */
[----:B------:R-:W-:Y:S03]  /*6780*/  MUFU.EX2 R146, R146 ;  /* 0x0000009200927308 */ /* 0x000fe60000000800 */
[----:B------:R-:W-:Y:S02]  /*6790*/  FSEL R92, R2, RZ, P1 ;  /* 0x000000ff025c7208 */ /* 0x000fe40000800000 */
[----:B------:R-:W-:-:S03]  /*67a0*/  FSEL R2, R13, RZ, P1 ;  /* 0x000000ff0d027208 */ /* 0x000fc60000800000 */
[----:B------:R-:W0:Y:S01]  /*67b0*/  MUFU.EX2 R0, R0 ;  /* 0x0000000000007308 */ /* 0x000e220000000800 */
[-CC-:B------:R-:W-:Y:S01]  /*67c0*/  FFMA.FTZ R117, R90, R12.reuse, -R92.reuse ;  /* 0x0000000c5a757223 */ /* 0x180fe2000001085c */
[-CC-:B------:R-:W-:Y:S01]  /*67d0*/  FFMA.FTZ R88, R91, R12.reuse, -R92.reuse ;  /* 0x0000000c5b587223 */ /* 0x180fe2000001085c */
[----:B------:R-:W-:Y:S01]  /*67e0*/  FADD.FTZ R15, -R2, R15 ;  /* 0x0000000f020f7221 */ /* 0x000fe20000010100 */
[-CC-:B------:R-:W-:Y:S01]  /*67f0*/  FFMA.FTZ R20, R141, R12.reuse, -R92.reuse ;  /* 0x0000000c8d147223 */ /* 0x180fe2000001085c */
[-CC-:B------:R-:W-:Y:S01]  /*6800*/  FFMA.FTZ R95, R95, R12.reuse, -R92.reuse ;  /* 0x0000000c5f5f7223 */ /* 0x180fe2000001085c */
[-CC-:B------:R-:W-:Y:S01]  /*6810*/  FFMA.FTZ R143, R143, R12.reuse, -R92.reuse ;  /* 0x0000000c8f8f7223 */ /* 0x180fe2000001085c */
[-C--:B------:R-:W-:Y:S01]  /*6820*/  FMUL.FTZ R15, R15, R12.reuse ;  /* 0x0000000c0f0f7220 */ /* 0x080fe20000410000 */
        /* <DEDUP_REMOVED lines=9> */
[----:B0-----:R-:W-:Y:S01]  /*68c0*/  FFMA.FTZ R7, R0, R7, R171 ;  /* 0x0000000700077223 */ /* 0x001fe200000100ab */
[-CC-:B------:R-:W-:Y:S01]  /*68d0*/  FFMA.FTZ R155, R155, R12.reuse, -R92.reuse ;  /* 0x0000000c9b9b7223 */ /* 0x180fe2000001085c */
[-CC-:B------:R-:W-:Y:S01]  /*68e0*/  FFMA.FTZ R115, R115, R12.reuse, -R92.reuse ;  /* 0x0000000c73737223 */ /* 0x180fe2000001085c */
[-CC-:B------:R-:W-:Y:S01]  /*68f0*/  FFMA.FTZ R157, R157, R12.reuse, -R92.reuse ;  /* 0x0000000c9d9d7223 */ /* 0x180fe2000001085c */
[----:B------:R-:W-:Y:S01]  /*6900*/  FADD.FTZ R7, R156, R7 ;  /* 0x000000079c077221 */ /* 0x000fe20000010000 */
        /* <DEDUP_REMOVED lines=9> */
[----:B------:R-:W-:Y:S01]  /*69a0*/  FFMA.FTZ R92, R135, R12, -R92 ;  /* 0x0000000c875c7223 */ /* 0x000fe2000001085c */
[----:B------:R-:W2:Y:S01]  /*69b0*/  MUFU.EX2 R20, R20 ;  /* 0x0000001400147308 */ /* 0x000ea20000000800 */
[----:B-1----:R-:W-:Y:S01]  /*69c0*/  FFMA.FTZ R91, R2, R6, R117 ;  /* 0x00000006025b7223 */ /* 0x002fe20000010075 */
[----:B------:R-:W-:-:S04]  /*69d0*/  FADD.FTZ R6, R158, R7 ;  /* 0x000000079e067221 */ /* 0x000fc80000010000 */
[----:B------:R-:W-:Y:S02]  /*69e0*/  FADD.FTZ R7, R173, R6 ;  /* 0x00000006ad077221 */ /* 0x000fe40000010000 */
[----:B------:R-:W1:Y:S01]  /*69f0*/  MUFU.EX2 R95, R95 ;  /* 0x0000005f005f7308 */ /* 0x000e620000000800 */
[----:B0-----:R-:W-:Y:S01]  /*6a00*/  FADD.FTZ R91, R88, R91 ;  /* 0x0000005b585b7221 */ /* 0x001fe20000010000 */
[----:B------:R-:W-:-:S04]  /*6a10*/  FADD.FTZ R6, R152, R7 ;  /* 0x0000000798067221 */ /* 0x000fc80000010000 */
[----:B------:R-:W-:Y:S02]  /*6a20*/  FADD.FTZ R7, R167, R6 ;  /* 0x00000006a7077221 */ /* 0x000fe40000010000 */
[----:B------:R-:W0:Y:S01]  /*6a30*/  MUFU.EX2 R90, R143 ;  /* 0x0000008f005a7308 */ /* 0x000e220000000800 */
[----:B--2---:R-:W-:Y:S01]  /*6a40*/  FADD.FTZ R91, R20, R91 ;  /* 0x0000005b145b7221 */ /* 0x004fe20000010000 */
[----:B------:R-:W-:-:S04]  /*6a50*/  FADD.FTZ R6, R154, R7 ;  /* 0x000000079a067221 */ /* 0x000fc80000010000 */
[----:B------:R-:W-:Y:S02]  /*6a60*/  FADD.FTZ R7, R149, R6 ;  /* 0x0000000695077221 */ /* 0x000fe40000010000 */
[----:B------:R-:W2:Y:S01]  /*6a70*/  MUFU.EX2 R99, R99 ;  /* 0x0000006300637308 */ /* 0x000ea20000000800 */
[----:B-1----:R-:W-:Y:S01]  /*6a80*/  FADD.FTZ R91, R95, R91 ;  /* 0x0000005b5f5b7221 */ /* 0x002fe20000010000 */
        /* <DEDUP_REMOVED lines=12> */
[----:B------:R-:W-:-:S06]  /*6b50*/  FADD.FTZ R6, R146, R7 ;  /* 0x0000000792067221 */ /* 0x000fcc0000010000 */
[----:B------:R-:W1:Y:S01]  /*6b60*/  MUFU.EX2 R107, R107 ;  /* 0x0000006b006b7308 */ /* 0x000e620000000800 */
[----:B0-----:R-:W-:-:S07]  /*6b70*/  FADD.FTZ R91, R103, R91 ;  /* 0x0000005b675b7221 */ /* 0x001fce0000010000 */
[----:B------:R-:W0:Y:S01]  /*6b80*/  MUFU.EX2 R98, R153 ;  /* 0x0000009900627308 */ /* 0x000e220000000800 */
[----:B--2---:R-:W-:-:S07]  /*6b90*/  FADD.FTZ R91, R96, R91 ;  /* 0x0000005b605b7221 */ /* 0x004fce0000010000 */
[----:B------:R-:W2:Y:S01]  /*6ba0*/  MUFU.EX2 R111, R111 ;  /* 0x0000006f006f7308 */ /* 0x000ea20000000800 */
[----:B-1----:R-:W-:-:S07]  /*6bb0*/  FADD.FTZ R91, R107, R91 ;  /* 0x0000005b6b5b7221 */ /* 0x002fce0000010000 */
        /* <DEDUP_REMOVED lines=41> */
[----:B-1----:R-:W-:Y:S01]  /*6e50*/  FADD.FTZ R91, R110, R91 ;  /* 0x0000005b6e5b7221 */ /* 0x002fe20000010000 */
[----:B0-----:R-:W-:-:S03]  /*6e60*/  FADD.FTZ R7, R101, R6 ;  /* 0x0000000665077221 */ /* 0x001fc60000010000 */
[----:B--2---:R-:W-:Y:S01]  /*6e70*/  FADD.FTZ R6, R92, R91 ;  /* 0x0000005b5c067221 */ /* 0x004fe20000010000 */
[----:B------:R-:W-:Y:S06]  /*6e80*/  @!P0 BRA `(.L_x_1013) ;  /* 0x0000000000048947 */ /* 0x000fec0003800000 */
[----:B------:R-:W-:Y:S01]  /*6e90*/  BPT.TRAP 0x1 ;  /* 0x000000040000795c */ /* 0x000fe20000300000 */
.L_x_1013:
[----:B------:R-:W-:Y:S01]  /*6ea0*/  UIADD3 UR10, UR10, 0x2a860, URZ ;  /* 0x0002a8600a0a7890 */ /* 0x000fe2000fffe03f */
[C---:B------:R-:W-:Y:S01]  /*6eb0*/  ISETP.GT.AND P1, PT, R14.reuse, R21, PT ;  /* 0x000000150e00720c */ /* 0x040fe20003f24270 */
[----:B------:R-:W-:Y:S01]  /*6ec0*/  UMOV UR5, UR4 ;  /* 0x0000000400057c82 */ /* 0x000fe20008000000 */
[----:B------:R-:W-:Y:S01]  /*6ed0*/  F2FP.F16.F32.PACK_AB R159, R95, R20 ;  /* 0x000000145f9f723e */ /* 0x000fe200000000ff */
[----:B------:R-:W-:Y:S01]  /*6ee0*/  UPRMT UR10, UR61, 0x654, UR10 ;  /* 0x000006543d0a7896 */ /* 0x000fe2000800000a */
[----:B------:R-:W-:Y:S01]  /*6ef0*/  F2FP.F16.F32.PACK_AB R154, R149, R154 ;  /* 0x0000009a959a723e */ /* 0x000fe200000000ff */
[----:B------:R-:W-:Y:S01]  /*6f00*/  VIADD R14, R14, 0xffffffff ;  /* 0xffffffff0e0e7836 */ /* 0x000fe20000000000 */
[----:B------:R-:W-:Y:S01]  /*6f10*/  F2FP.F16.F32.PACK_AB R156, R156, R171 ;  /* 0x000000ab9c9c723e */ /* 0x000fe200000000ff */
[----:B------:R-:W-:Y:S01]  /*6f20*/  IMAD.MOV.U32 R15, RZ, RZ, R13 ;  /* 0x000000ffff0f7224 */ /* 0x000fe200078e000d */
[----:B------:R-:W-:Y:S01]  /*6f30*/  F2FP.F16.F32.PACK_AB R157, R88, R117 ;  /* 0x00000075589d723e */ /* 0x000fe200000000ff */
[----:B------:R-:W-:Y:S01]  /*6f40*/  IMAD.MOV.U32 R20, RZ, RZ, R11 ;  /* 0x000000ffff147224 */ /* 0x000fe200078e000b */
[----:B------:R-:W-:Y:S01]  /*6f50*/  F2FP.F16.F32.PACK_AB R158, R173, R158 ;  /* 0x0000009ead9e723e */ /* 0x000fe200000000ff */
[----:B------:R-:W-:Y:S01]  /*6f60*/  IMAD.MOV.U32 R160, RZ, RZ, R3 ;  /* 0x000000ffffa07224 */ /* 0x000fe200078e0003 */
        /* <DEDUP_REMOVED lines=19> */
[----:B------:R-:W-:Y:S01]  /*70a0*/  F2FP.F16.F32.PACK_AB R139, R92, R110 ;  /* 0x0000006e5c8b723e */ /* 0x000fe200000000ff */
[----:B------:R-:W-:Y:S06]  /*70b0*/  @P1 BRA `(.L_x_1014) ;  /* 0xffffffd000bc1947 */ /* 0x000fec000383ffff */
.L_x_995:
[----:B------:R-:W-:Y:S01]  /*70c0*/  ISETP.NE.AND P2, PT, R23, 0x1, PT ;  /* 0x000000011700780c */ /* 0x000fe20003f45270 */
[----:B------:R-:W0:Y:S01]  /*70d0*/  S2R R15, SR_CTAID.X ;  /* 0x00000000000f7919 */ /* 0x000e220000002500 */
[----:B------:R-:W1:Y:S01]  /*70e0*/  LDC R89, c[0x0][0x2f0] ;  /* 0x0000bc00ff597b82 */ /* 0x000e620000000800 */
[----:B------:R-:W-:Y:S01]  /*70f0*/  UIADD3 UR11, -UR11, 0x1, URZ ;  /* 0x000000010b0b7890 */ /* 0x000fe2000fffe13f */
[----:B------:R-:W-:Y:S01]  /*7100*/  LOP3.LUT P1, RZ, R18, 0x80000, RZ, 0xc0, !PT ;  /* 0x0008000012ff7812 */ /* 0x000fe2000782c0ff */
[----:B------:R-:W-:-:S08]  /*7110*/  ULDC UR5, c[0x0][0x9dc] ;  /* 0x0002770000057ab9 */ /* 0x000fd00000000800 */
[----:B------:R-:W2:Y:S08]  /*7120*/  @P2 LDC R20, c[0x0][0x44c] ;  /* 0x00011300ff142b82 */ /* 0x000eb00000000800 */
[----:B------:R-:W3:Y:S01]  /*7130*/  @P2 LDC R21, c[0x0][0x450] ;  /* 0x00011400ff152b82 */ /* 0x000ee20000000800 */
[----:B-1----:R-:W-:Y:S01]  /*7140*/  IMAD R88, R16, R89, UR11 ;  /* 0x0000000b10587e24 */ /* 0x002fe2000f8e0259 */
[----:B0-----:R-:W-:-:S05]  /*7150*/  LEA R15, R15, 0x7f, 0x7 ;  /* 0x0000007f0f0f7811 */ /* 0x001fca00078e38ff */
[----:B--2---:R-:W-:-:S05]  /*7160*/  @P2 IMAD.HI.U32 R20, R15, R20, RZ ;  /* 0x000000140f142227 */ /* 0x004fca00078e00ff */
[----:B---3--:R-:W-:-:S05]  /*7170*/  @P2 SHF.R.U32.HI R15, RZ, R21, R20 ;  /* 0x00000015ff0f2219 */ /* 0x008fca0000011614 */
[----:B------:R-:W-:-:S04]  /*7180*/  IMAD.IADD R15, R88, 0x1, R15 ;  /* 0x00000001580f7824 */ /* 0x000fc800078e020f */
[----:B------:R-:W-:Y:S01]  /*7190*/  VIADD R20, R15, -UR5 ;  /* 0x800000050f147c36 */ /* 0x000fe20008000000 */
[----:B------:R-:W-:Y:S06]  /*71a0*/  @!P1 BRA `(.L_x_1015) ;  /* 0x0000000000449947 */ /* 0x000fec0003800000 */
[----:B------:R-:W-:-:S13]  /*71b0*/  ISETP.GT.AND P1, PT, R15, -0x1, PT ;  /* 0xffffffff0f00780c */ /* 0x000fda0003f24270 */
[----:B------:R-:W-:Y:S05]  /*71c0*/  @P1 BRA `(.L_x_1016) ;  /* 0x0000000000201947 */ /* 0x000fea0003800000 */
[----:B------:R-:W0:Y:S01]  /*71d0*/  LDC R90, c[0x0][0x9e4] ;  /* 0x00027900ff5a7b82 */ /* 0x000e220000000800 */
[----:B------:R-:W-:Y:S02]  /*71e0*/  LOP3.LUT R15, RZ, R15, RZ, 0x33, !PT ;  /* 0x0000000fff0f7212 */ /* 0x000fe400078e33ff */
[----:B0-----:R-:W-:-:S13]  /*71f0*/  ISETP.NE.AND P1, PT, R90, 0x1, PT ;  /* 0x000000015a00780c */ /* 0x001fda0003f25270 */
[----:B------:R-:W0:Y:S02]  /*7200*/  @P1 LDC.64 R88, c[0x0][0x9e8] ;  /* 0x00027a00ff581b82 */ /* 0x000e240000000a00 */
[----:B0-----:R-:W-:-:S05]  /*7210*/  @P1 IMAD.HI.U32 R88, R15, R88, RZ ;  /* 0x000000580f581227 */ /* 0x001fca00078e00ff */
[----:B------:R-:W-:-:S04]  /*7220*/  @P1 SHF.R.U32.HI R15, RZ, R89, R88 ;  /* 0x00000059ff0f1219 */ /* 0x000fc80000011658 */
[----:B------:R-:W-:Y:S01]  /*7230*/  LOP3.LUT R15, RZ, R15, RZ, 0x33, !PT ;  /* 0x0000000fff0f7212 */ /* 0x000fe200078e33ff */
[----:B------:R-:W-:Y:S06]  /*7240*/  BRA `(.L_x_1017) ;  /* 0x0000000000147947 */ /* 0x000fec0003800000 */
.L_x_1016:
[----:B------:R-:W0:Y:S02]  /*7250*/  LDC R90, c[0x0][0x9e4] ;  /* 0x00027900ff5a7b82 */ /* 0x000e240000000800 */
[----:B0-----:R-:W-:-:S13]  /*7260*/  ISETP.NE.AND P1, PT, R90, 0x1, PT ;  /* 0x000000015a00780c */ /* 0x001fda0003f25270 */
[----:B------:R-:W0:Y:S02]  /*7270*/  @P1 LDC.64 R88, c[0x0][0x9e8] ;  /* 0x00027a00ff581b82 */ /* 0x000e240000000a00 */
[----:B0-----:R-:W-:-:S05]  /*7280*/  @P1 IMAD.HI.U32 R88, R15, R88, RZ ;  /* 0x000000580f581227 */ /* 0x001fca00078e00ff */
[----:B------:R-:W-:-:S07]  /*7290*/  @P1 SHF.R.U32.HI R15, RZ, R89, R88 ;  /* 0x00000059ff0f1219 */ /* 0x000fce0000011658 */
.L_x_1017:
[----:B------:R-:W-:-:S05]  /*72a0*/  IMAD R15, R15, R90, RZ ;  /* 0x0000005a0f0f7224 */ /* 0x000fca00078e02ff */
[----:B------:R-:W-:-:S07]  /*72b0*/  VIMNMX R20, R20, R15, !PT ;  /* 0x0000000f14147248 */ /* 0x000fce0007fe0100 */
.L_x_1015:
[----:B------:R-:W-:-:S04]  /*72c0*/  VIADD R20, R20, 0x5f ;  /* 0x0000005f14147836 */ /* 0x000fc80000000000 */
[----:B------:R-:W-:-:S05]  /*72d0*/  IMAD.HI R20, R20, 0x2aaaaaab, RZ ;  /* 0x2aaaaaab14147827 */ /* 0x000fca00078e02ff */
[----:B------:R-:W-:-:S04]  /*72e0*/  SHF.R.U32.HI R15, RZ, 0x1f, R20 ;  /* 0x0000001fff0f7819 */ /* 0x000fc80000011614 */
[----:B------:R-:W-:-:S04]  /*72f0*/  LEA.HI.SX32 R20, R20, R15, 0x1c ;  /* 0x0000000f14147211 */ /* 0x000fc800078fe2ff */
[----:B------:R-:W-:-:S04]  /*7300*/  VIMNMX R15, R17, R20, !PT ;  /* 0x00000014110f7248 */ /* 0x000fc80007fe0100 */
[----:B------:R-:W-:-:S13]  /*7310*/  ISETP.GE.AND P1, PT, R14, R15, PT ;  /* 0x0000000f0e00720c */ /* 0x000fda0003f26270 */
[----:B------:R-:W-:Y:S05]  /*7320*/  @!P1 BRA `(.L_x_1018) ;  /* 0x0000001800ec9947 */ /* 0x000fea0003800000 */
[----:B------:R-:W-:Y:S01]  /*7330*/  IMAD.MOV.U32 R20, RZ, RZ, R13 ;  /* 0x000000ffff147224 */ /* 0x000fe200078e000d */
[----:B------:R-:W-:Y:S01]  /*7340*/  UMOV UR6, UR4 ;  /* 0x0000000400067c82 */ /* 0x000fe20008000000 */
[----:B------:R-:W-:Y:S02]  /*7350*/  IMAD.MOV.U32 R21, RZ, RZ, R11 ;  /* 0x000000ffff157224 */ /* 0x000fe400078e000b */
[----:B------:R-:W-:-:S07]  /*7360*/  IMAD.MOV.U32 R160, RZ, RZ, R3 ;  /* 0x000000ffffa07224 */ /* 0x000fce00078e0003 */
.L_x_1029:
[----:B------:R-:W-:-:S04]  /*7370*/  UIADD3 UR4, UR6, 0x1, URZ ;  /* 0x0000000106047890 */ /* 0x000fc8000fffe03f */
[----:B------:R-:W-:-:S04]  /*7380*/  UISETP.NE.AND UP0, UPT, UR4, 0x2, UPT ;  /* 0x000000020400788c */ /* 0x000fc8000bf05270 */
[----:B------:R-:W-:Y:S02]  /*7390*/  USEL UR5, URZ, 0x1, UP0 ;  /* 0x000000013f057887 */ /* 0x000fe40008000000 */
[----:B------:R-:W-:-:S04]  /*73a0*/  USEL UR4, UR4, URZ, UP0 ;  /* 0x0000003f04047287 */ /* 0x000fc80008000000 */
[----:B------:R-:W-:Y:S01]  /*73b0*/  LOP3.LUT R3, R160, UR5, RZ, 0x3c, !PT ;  /* 0x00000005a0037c12 */ /* 0x000fe2000f8e3cff */
[----:B------:R-:W-:Y:S07]  /*73c0*/  @!P0 BRA `(.L_x_1019) ;  /* 0x0000000000048947 */ /* 0x000fee0003800000 */
[----:B------:R-:W-:Y:S01]  /*73d0*/  BPT.TRAP 0x1 ;  /* 0x000000040000795c */ /* 0x000fe20000300000 */
.L_x_1019:
[----:B------:R-:W-:Y:S01]  /*73e0*/  ULEA UR5, UR4, UR38, 0x3 ;  /* 0x0000002604057291 */ /* 0x000fe2000f8e183f */
[----:B------:R-:W-:-:S08]  /*73f0*/  SHF.L.U32 R11, R3, 0x1f, RZ ;  /* 0x0000001f030b7819 */ /* 0x000fd000000006ff */
[----:B------:R0:W1:Y:S01]  /*7400*/  SYNCS.PHASECHK.TRANS64.TRYWAIT P1, [UR5+0x2a830], R11 ;  /* 0x02a8300bff0075a7 */ /* 0x0000620008020145 */
[----:B------:R-:W-:Y:S05]  /*7410*/  @!P0 BRA `(.L_x_1020) ;  /* 0x0000000000048947 */ /* 0x000fea0003800000 */
[----:B------:R-:W-:Y:S01]  /*7420*/  BPT.TRAP 0x1 ;  /* 0x000000040000795c */ /* 0x000fe20000300000 */
.L_x_1020:
[----:B-1----:R-:W-:Y:S05]  /*7430*/  @P1 BRA `(.L_x_1021) ;  /* 0x0000000000081947 */ /* 0x002fea0003800000 */
[----:B------:R-:W1:Y:S02]  /*7440*/  SYNCS.PHASECHK.TRANS64.TRYWAIT P1, [UR5+0x2a830], R11 ;  /* 0x02a8300bff0075a7 */ /* 0x000e640008020145 */
[----:B-1----:R-:W-:Y:S05]  /*7450*/  @!P1 BRA `(.L_x_1022) ;  /* 0x000000ac00409947 */ /* 0x002fea0003800000 */
.L_x_1021:
        /* <DEDUP_REMOVED lines=129> */
.L_x_1023:
[----:B------:R-:W-:Y:S01]  /*7c70*/  ULEA UR7, UR6, UR38, 0x3 ;  /* 0x0000002606077291 */ /* 0x000fe2000f8e183f */
[----:B------:R-:W-:-:S08]  /*7c80*/  SHF.L.U32 R0, R160, 0x1f, RZ ;  /* 0x0000001fa0007819 */ /* 0x000fd000000006ff */
[----:B------:R2:W3:Y:S01]  /*7c90*/  SYNCS.PHASECHK.TRANS64.TRYWAIT P1, [UR7+0x2a850], R0 ;  /* 0x02a85000ff0075a7 */ /* 0x0004e20008020147 */
[----:B------:R-:W-:Y:S05]  /*7ca0*/  @!P0 BRA `(.L_x_1024) ;  /* 0x0000000000048947 */ /* 0x000fea0003800000 */
[----:B------:R-:W-:Y:S01]  /*7cb0*/  BPT.TRAP 0x1 ;  /* 0x000000040000795c */ /* 0x000fe20000300000 */
.L_x_1024:
[----:B---3--:R-:W-:Y:S05]  /*7cc0*/  @P1 BRA `(.L_x_1025) ;  /* 0x0000000000081947 */ /* 0x008fea0003800000 */
[----:B------:R-:W3:Y:S02]  /*7cd0*/  SYNCS.PHASECHK.TRANS64.TRYWAIT P1, [UR7+0x2a850], R0 ;  /* 0x02a85000ff0075a7 */ /* 0x000ee40008020147 */
[----:B---3--:R-:W-:Y:S05]  /*7ce0*/  @!P1 BRA `(.L_x_1026) ;  /* 0x000000a400349947 */ /* 0x008fea0003800000 */
.L_x_1025:
        /* <DEDUP_REMOVED lines=38> */
.L_x_1027:
[----:B0-2---:R-:W-:Y:S01]  /*7f50*/  FMNMX.FTZ R0, R88, R21, !PT ;  /* 0x0000001558007209 */ /* 0x005fe20007810000 */
[----:B-1----:R-:W0:Y:S01]  /*7f60*/  LDC R12, c[0x0][0x988] ;  /* 0x00026200ff0c7b82 */ /* 0x002e220000000800 */
[----:B------:R-:W-:Y:S01]  /*7f70*/  FMNMX.FTZ R2, R90, R20, !PT ;  /* 0x000000145a027209 */ /* 0x000fe20007810000 */
[----:B------:R-:W-:Y:S01]  /*7f80*/  ULEA UR5, UR4, UR38, 0x3 ;  /* 0x0000002604057291 */ /* 0x000fe2000f8e183f */
[----:B------:R-:W-:Y:S02]  /*7f90*/  FMNMX.FTZ R11, R89, R0, !PT ;  /* 0x00000000590b7209 */ /* 0x000fe40007810000 */
[----:B------:R-:W-:Y:S01]  /*7fa0*/  FMNMX.FTZ R13, R91, R2, !PT ;  /* 0x000000025b0d7209 */ /* 0x000fe20007810000 */
[----:B------:R-:W-:Y:S01]  /*7fb0*/  UIADD3 UR5, UR5, 0x2a840, URZ ;  /* 0x0002a84005057890 */ /* 0x000fe2000fffe03f */
[----:B------:R-:W-:Y:S02]  /*7fc0*/  FMNMX.FTZ R0, R92, R11, !PT ;  /* 0x0000000b5c007209 */ /* 0x000fe40007810000 */
[----:B------:R-:W-:Y:S01]  /*7fd0*/  FMNMX.FTZ R2, R94, R13, !PT ;  /* 0x0000000d5e027209 */ /* 0x000fe20007810000 */
[----:B------:R-:W-:Y:S01]  /*7fe0*/  UPRMT UR5, UR61, 0x654, UR5 ;  /* 0x000006543d057896 */ /* 0x000fe20008000005 */
[----:B------:R-:W-:-:S02]  /*7ff0*/  FMNMX.FTZ R11, R93, R0, !PT ;  /* 0x000000005d0b7209 */ /* 0x000fc40007810000 */
[----:B------:R-:W-:Y:S02]  /*8000*/  FMNMX.FTZ R13, R95, R2, !PT ;  /* 0x000000025f0d7209 */ /* 0x000fe40007810000 */
[----:B------:R-:W-:Y:S02]  /*8010*/  FMNMX.FTZ R0, R96, R11, !PT ;  /* 0x0000000b60007209 */ /* 0x000fe40007810000 */
[----:B------:R-:W-:Y:S02]  /*8020*/  FMNMX.FTZ R2, R98, R13, !PT ;  /* 0x0000000d62027209 */ /* 0x000fe40007810000 */
[----:B------:R-:W-:Y:S01]  /*8030*/  FMNMX.FTZ R11, R97, R0, !PT ;  /* 0x00000000610b7209 */ /* 0x000fe20007810000 */
[----:B------:R-:W-:Y:S01]  /*8040*/  SYNCS.ARRIVE.TRANS64.RED.A1T0 RZ, [UR5], RZ ;  /* 0x000000ffffff79a7 */ /* 0x000fe20008100405 */
        /* <DEDUP_REMOVED lines=36> */
[----:B------:R-:W-:-:S03]  /*8290*/  FMNMX.FTZ R2, R135, R2, !PT ;  /* 0x0000000287027209 */ /* 0x000fc60007810000 */
[----:B------:R-:W1:Y:S04]  /*82a0*/  SHFL.BFLY PT, R11, R0, 0x2, 0x1f ;  /* 0x0c401f00000b7f89 */ /* 0x000e6800000e0000 */
[----:B------:R-:W2:Y:S01]  /*82b0*/  SHFL.BFLY PT, R13, R2, 0x2, 0x1f ;  /* 0x0c401f00020d7f89 */ /* 0x000ea200000e0000 */
[----:B-1----:R-:W-:Y:S02]  /*82c0*/  FMNMX.FTZ R136, R0, R11, !PT ;  /* 0x0000000b00887209 */ /* 0x002fe40007810000 */
[----:B--2---:R-:W-:-:S03]  /*82d0*/  FMNMX.FTZ R137, R2, R13, !PT ;  /* 0x0000000d02897209 */ /* 0x004fc60007810000 */
[----:B------:R-:W1:Y:S04]  /*82e0*/  SHFL.BFLY PT, R11, R136, 0x1, 0x1f ;  /* 0x0c201f00880b7f89 */ /* 0x000e6800000e0000 */
[----:B------:R-:W2:Y:S01]  /*82f0*/  SHFL.BFLY PT, R138, R137, 0x1, 0x1f ;  /* 0x0c201f00898a7f89 */ /* 0x000ea200000e0000 */
[----:B-1----:R-:W-:Y:S02]  /*8300*/  FMNMX.FTZ R11, R136, R11, !PT ;  /* 0x0000000b880b7209 */ /* 0x002fe40007810000 */
[----:B--2---:R-:W-:-:S03]  /*8310*/  FMNMX.FTZ R13, R137, R138, !PT ;  /* 0x0000008a890d7209 */ /* 0x004fc60007810000 */
[C---:B0-----:R-:W-:Y:S01]  /*8320*/  FMUL.FTZ R139, R11.reuse, R12 ;  /* 0x0000000c0b8b7220 */ /* 0x041fe20000410000 */
[----:B------:R-:W-:-:S03]  /*8330*/  FADD.FTZ R21, -R11, R21 ;  /* 0x000000150b157221 */ /* 0x000fc60000010100 */
[-CC-:B------:R-:W-:Y:S01]  /*8340*/  FFMA.FTZ R156, R89, R12.reuse, -R139.reuse ;  /* 0x0000000c599c7223 */ /* 0x180fe2000001088b */
[-CC-:B------:R-:W-:Y:S01]  /*8350*/  FFMA.FTZ R89, R93, R12.reuse, -R139.reuse ;  /* 0x0000000c5d597223 */ /* 0x180fe2000001088b */
[-CC-:B------:R-:W-:Y:S01]  /*8360*/  FFMA.FTZ R93, R97, R12.reuse, -R139.reuse ;  /* 0x0000000c615d7223 */ /* 0x180fe2000001088b */
[-CC-:B------:R-:W-:Y:S01]  /*8370*/  FFMA.FTZ R97, R101, R12.reuse, -R139.reuse ;  /* 0x0000000c65617223 */ /* 0x180fe2000001088b */
[-CC-:B------:R-:W-:Y:S01]  /*8380*/  FFMA.FTZ R101, R105, R12.reuse, -R139.reuse ;  /* 0x0000000c69657223 */ /* 0x180fe2000001088b */
[-CC-:B------:R-:W-:Y:S01]  /*8390*/  FFMA.FTZ R105, R109, R12.reuse, -R139.reuse ;  /* 0x0000000c6d697223 */ /* 0x180fe2000001088b */
[-CC-:B------:R-:W-:Y:S01]  /*83a0*/  FFMA.FTZ R109, R113, R12.reuse, -R139.reuse ;  /* 0x0000000c716d7223 */ /* 0x180fe2000001088b */
[-CC-:B------:R-:W-:Y:S01]  /*83b0*/  FFMA.FTZ R113, R117, R12.reuse, -R139.reuse ;  /* 0x0000000c75717223 */ /* 0x180fe2000001088b */
[-C--:B------:R-:W-:Y:S01]  /*83c0*/  FMUL.FTZ R138, R21, R12.reuse ;  /* 0x0000000c158a7220 */ /* 0x080fe20000410000 */
[-CC-:B------:R-:W-:Y:S01]  /*83d0*/  FFMA.FTZ R117, R121, R12.reuse, -R139.reuse ;  /* 0x0000000c79757223 */ /* 0x180fe2000001088b */
[----:B------:R-:W-:Y:S01]  /*83e0*/  FADD.FTZ R21, -R13, R20 ;  /* 0x000000140d157221 */ /* 0x000fe20000010100 */
[-CC-:B------:R-:W-:Y:S01]  /*83f0*/  FFMA.FTZ R121, R125, R12.reuse, -R139.reuse ;  /* 0x0000000c7d797223 */ /* 0x180fe2000001088b */
[-CC-:B------:R-:W-:Y:S01]  /*8400*/  FFMA.FTZ R125, R129, R12.reuse, -R139.reuse ;  /* 0x0000000c817d7223 */ /* 0x180fe2000001088b */
[-CC-:B------:R-:W-:Y:S01]  /*8410*/  FFMA.FTZ R129, R133, R12.reuse, -R139.reuse ;  /* 0x0000000c85817223 */ /* 0x180fe2000001088b */
[-C--:B------:R-:W-:Y:S01]  /*8420*/  FMUL.FTZ R133, R13, R12.reuse ;  /* 0x0000000c0d857220 */ /* 0x080fe20000410000 */
[-C--:B------:R-:W-:Y:S01]  /*8430*/  FMUL.FTZ R2, R21, R12.reuse ;  /* 0x0000000c15027220 */ /* 0x080fe20000410000 */
[-C--:B------:R-:W-:Y:S01]  /*8440*/  FFMA.FTZ R21, R88, R12.reuse, -R139 ;  /* 0x0000000c58157223 */ /* 0x080fe2000001088b */
[----:B------:R-:W-:Y:S01]  /*8450*/  MUFU.EX2 R0, R138 ;  /* 0x0000008a00007308 */ /* 0x000fe20000000800 */
[-CC-:B------:R-:W-:Y:S01]  /*8460*/  FFMA.FTZ R90, R90, R12.reuse, -R133.reuse ;  /* 0x0000000c5a5a7223 */ /* 0x180fe20000010885 */
[-C--:B------:R-:W-:Y:S01]  /*8470*/  FFMA.FTZ R91, R91, R12.reuse, -R133 ;  /* 0x0000000c5b5b7223 */ /* 0x080fe20000010885 */
[-C--:B------:R-:W-:Y:S01]  /*8480*/  FFMA.FTZ R158, R92, R12.reuse, -R139 ;  /* 0x0000000c5c9e7223 */ /* 0x080fe2000001088b */
[-CC-:B------:R-:W-:Y:S01]  /*8490*/  FFMA.FTZ R94, R94, R12.reuse, -R133.reuse ;  /* 0x0000000c5e5e7223 */ /* 0x180fe20000010885 */
[-C--:B------:R-:W-:Y:S01]  /*84a0*/  FFMA.FTZ R95, R95, R12.reuse, -R133 ;  /* 0x0000000c5f5f7223 */ /* 0x080fe20000010885 */
[-C--:B------:R-:W-:Y:S01]  /*84b0*/  FFMA.FTZ R152, R96, R12.reuse, -R139 ;  /* 0x0000000c60987223 */ /* 0x080fe2000001088b */
[-CC-:B------:R-:W-:Y:S01]  /*84c0*/  FFMA.FTZ R98, R98, R12.reuse, -R133.reuse ;  /* 0x0000000c62627223 */ /* 0x180fe20000010885 */
[----:B------:R-:W-:Y:S01]  /*84d0*/  MUFU.EX2 R2, R2 ;  /* 0x0000000200027308 */ /* 0x000fe20000000800 */
[-C--:B------:R-:W-:Y:S01]  /*84e0*/  FFMA.FTZ R99, R99, R12.reuse, -R133 ;  /* 0x0000000c63637223 */ /* 0x080fe20000010885 */
[-C--:B------:R-:W-:Y:S01]  /*84f0*/  FFMA.FTZ R154, R100, R12.reuse, -R139 ;  /* 0x0000000c649a7223 */ /* 0x080fe2000001088b */
[-CC-:B------:R-:W-:Y:S01]  /*8500*/  FFMA.FTZ R102, R102, R12.reuse, -R133.reuse ;  /* 0x0000000c66667223 */ /* 0x180fe20000010885 */
[-C--:B------:R-:W-:Y:S01]  /*8510*/  FFMA.FTZ R103, R103, R12.reuse, -R133 ;  /* 0x0000000c67677223 */ /* 0x080fe20000010885 */
[-C--:B------:R-:W-:Y:S01]  /*8520*/  FFMA.FTZ R148, R104, R12.reuse, -R139 ;  /* 0x0000000c68947223 */ /* 0x080fe2000001088b */
[-CC-:B------:R-:W-:Y:S01]  /*8530*/  FFMA.FTZ R106, R106, R12.reuse, -R133.reuse ;  /* 0x0000000c6a6a7223 */ /* 0x180fe20000010885 */
[-C--:B------:R-:W-:Y:S01]  /*8540*/  FFMA.FTZ R107, R107, R12.reuse, -R133 ;  /* 0x0000000c6b6b7223 */ /* 0x080fe20000010885 */
[----:B------:R-:W0:Y:S01]  /*8550*/  MUFU.EX2 R21, R21 ;  /* 0x0000001500157308 */ /* 0x000e220000000800 */
[-C--:B------:R-:W-:Y:S01]  /*8560*/  FFMA.FTZ R150, R108, R12.reuse, -R139 ;  /* 0x0000000c6c967223 */ /* 0x080fe2000001088b */
[-CC-:B------:R-:W-:Y:S01]  /*8570*/  FFMA.FTZ R110, R110, R12.reuse, -R133.reuse ;  /* 0x0000000c6e6e7223 */ /* 0x180fe20000010885 */
[-C--:B------:R-:W-:Y:S01]  /*8580*/  FFMA.FTZ R111, R111, R12.reuse, -R133 ;  /* 0x0000000c6f6f7223 */ /* 0x080fe20000010885 */
[-C--:B------:R-:W-:Y:S01]  /*8590*/  FFMA.FTZ R144, R112, R12.reuse, -R139 ;  /* 0x0000000c70907223 */ /* 0x080fe2000001088b */
[-CC-:B------:R-:W-:Y:S01]  /*85a0*/  FFMA.FTZ R114, R114, R12.reuse, -R133.reuse ;  /* 0x0000000c72727223 */ /* 0x180fe20000010885 */
[-C--:B------:R-:W-:Y:S01]  /*85b0*/  FFMA.FTZ R115, R115, R12.reuse, -R133 ;  /* 0x0000000c73737223 */ /* 0x080fe20000010885 */
[-C--:B------:R-:W-:Y:S01]  /*85c0*/  FFMA.FTZ R146, R116, R12.reuse, -R139 ;  /* 0x0000000c74927223 */ /* 0x080fe2000001088b */
[----:B------:R-:W1:Y:S01]  /*85d0*/  MUFU.EX2 R157, R90 ;  /* 0x0000005a009d7308 */ /* 0x000e620000000800 */
[-CC-:B------:R-:W-:Y:S01]  /*85e0*/  FFMA.FTZ R118, R118, R12.reuse, -R133.reuse ;  /* 0x0000000c76767223 */ /* 0x180fe20000010885 */
[-C--:B------:R-:W-:Y:S01]  /*85f0*/  FFMA.FTZ R119, R119, R12.reuse, -R133 ;  /* 0x0000000c77777223 */ /* 0x080fe20000010885 */
[-C--:B------:R-:W-:Y:S01]  /*8600*/  FFMA.FTZ R140, R120, R12.reuse, -R139 ;  /* 0x0000000c788c7223 */ /* 0x080fe2000001088b */
[-CC-:B------:R-:W-:Y:S01]  /*8610*/  FFMA.FTZ R122, R122, R12.reuse, -R133.reuse ;  /* 0x0000000c7a7a7223 */ /* 0x180fe20000010885 */
[-C--:B------:R-:W-:Y:S01]  /*8620*/  FFMA.FTZ R123, R123, R12.reuse, -R133 ;  /* 0x0000000c7b7b7223 */ /* 0x080fe20000010885 */
[-C--:B------:R-:W-:Y:S01]  /*8630*/  FFMA.FTZ R142, R124, R12.reuse, -R139 ;  /* 0x0000000c7c8e7223 */ /* 0x080fe2000001088b */
[-C--:B------:R-:W-:Y:S01]  /*8640*/  FFMA.FTZ R126, R126, R12.reuse, -R133 ;  /* 0x0000000c7e7e7223 */ /* 0x080fe20000010885 */
[----:B------:R-:W2:Y:S01]  /*8650*/  MUFU.EX2 R156, R156 ;  /* 0x0000009c009c7308 */ /* 0x000ea20000000800 */
[----:B0-----:R-:W-:Y:S01]  /*8660*/  FFMA.FTZ R7, R0, R7, R21 ;  /* 0x0000000700077223 */ /* 0x001fe20000010015 */
[-C--:B------:R-:W-:Y:S01]  /*8670*/  FFMA.FTZ R127, R127, R12.reuse, -R133 ;  /* 0x0000000c7f7f7223 */ /* 0x080fe20000010885 */
[-C--:B------:R-:W-:Y:S01]  /*8680*/  FFMA.FTZ R136, R128, R12.reuse, -R139 ;  /* 0x0000000c80887223 */ /* 0x080fe2000001088b */
[-CC-:B------:R-:W-:Y:S01]  /*8690*/  FFMA.FTZ R130, R130, R12.reuse, -R133.reuse ;  /* 0x0000000c82827223 */ /* 0x180fe20000010885 */
[-C--:B------:R-:W-:Y:S01]  /*86a0*/  FFMA.FTZ R131, R131, R12.reuse, -R133 ;  /* 0x0000000c83837223 */ /* 0x080fe20000010885 */
[-C--:B------:R-:W-:Y:S01]  /*86b0*/  FFMA.FTZ R138, R132, R12.reuse, -R139 ;  /* 0x0000000c848a7223 */ /* 0x080fe2000001088b */
[----:B------:R-:W-:Y:S01]  /*86c0*/  FFMA.FTZ R134, R134, R12, -R133 ;  /* 0x0000000c86867223 */ /* 0x000fe20000010885 */
[----:B------:R-:W0:Y:S01]  /*86d0*/  MUFU.EX2 R91, R91 ;  /* 0x0000005b005b7308 */ /* 0x000e220000000800 */
[----:B-1----:R-:W-:Y:S01]  /*86e0*/  FFMA.FTZ R6, R2, R6, R157 ;  /* 0x0000000602067223 */ /* 0x002fe2000001009d */
[----:B------:R-:W-:-:S06]  /*86f0*/  FFMA.FTZ R133, R135, R12, -R133 ;  /* 0x0000000c87857223 */ /* 0x000fcc0000010885 */
        /* <DEDUP_REMOVED lines=92> */
.L_x_1028:
[----:B------:R-:W-:Y:S01]  /*8cc0*/  UIADD3 UR5, UR7, 0x2a860, URZ ;  /* 0x0002a86007057890 */ /* 0x000fe2000fffe03f */
[----:B------:R-:W-:Y:S01]  /*8cd0*/  ISETP.GT.AND P1, PT, R14, R15, PT ;  /* 0x0000000f0e00720c */ /* 0x000fe20003f24270 */
        /* <DEDUP_REMOVED lines=32> */
.L_x_1018:
[----:B------:R-:W-:-:S13]  /*8ee0*/  ISETP.GE.AND P1, PT, R14, R17, PT ;  /* 0x000000110e00720c */ /* 0x000fda0003f26270 */
[----:B------:R-:W-:Y:S05]  /*8ef0*/  @!P1 BRA `(.L_x_1030) ;  /* 0x0000002c00649947 */ /* 0x000fea0003800000 */
[----:B------:R-:W-:Y:S01]  /*8f00*/  IMAD.MOV.U32 R15, RZ, RZ, R13 ;  /* 0x000000ffff0f7224 */ /* 0x000fe200078e000d */
[----:B------:R-:W-:Y:S01]  /*8f10*/  UMOV UR6, UR4 ;  /* 0x0000000400067c82 */ /* 0x000fe20008000000 */
[----:B------:R-:W-:Y:S01]  /*8f20*/  IMAD.MOV.U32 R20, RZ, RZ, R11 ;  /* 0x000000ffff147224 */ /* 0x000fe200078e000b */
[----:B------:R-:W-:Y:S01]  /*8f30*/  ULDC UR60, c[0x0][0x9e4] ;  /* 0x00027900003c7ab9 */ /* 0x000fe20000000800 */
[----:B------:R-:W-:-:S07]  /*8f40*/  IMAD.MOV.U32 R21, RZ, RZ, R3 ;  /* 0x000000ffff157224 */ /* 0x000fce00078e0003 */
.L_x_1049:
[----:B------:R-:W-:-:S04]  /*8f50*/  UIADD3 UR4, UR6, 0x1, URZ ;  /* 0x0000000106047890 */ /* 0x000fc8000fffe03f */
[----:B------:R-:W-:-:S04]  /*8f60*/  UISETP.NE.AND UP0, UPT, UR4, 0x2, UPT ;  /* 0x000000020400788c */ /* 0x000fc8000bf05270 */
[----:B------:R-:W-:Y:S02]  /*8f70*/  USEL UR5, URZ, 0x1, UP0 ;  /* 0x000000013f057887 */ /* 0x000fe40008000000 */
[----:B------:R-:W-:-:S04]  /*8f80*/  USEL UR4, UR4, URZ, UP0 ;  /* 0x0000003f04047287 */ /* 0x000fc80008000000 */
[----:B------:R-:W-:Y:S01]  /*8f90*/  LOP3.LUT R3, R21, UR5, RZ, 0x3c, !PT ;  /* 0x0000000515037c12 */ /* 0x000fe2000f8e3cff */
[----:B------:R-:W-:Y:S07]  /*8fa0*/  @!P0 BRA `(.L_x_1031) ;  /* 0x0000000000048947 */ /* 0x000fee0003800000 */
[----:B------:R-:W-:Y:S01]  /*8fb0*/  BPT.TRAP 0x1 ;  /* 0x000000040000795c */ /* 0x000fe20000300000 */
.L_x_1031:
[----:B------:R-:W-:Y:S01]  /*8fc0*/  ULEA UR7, UR4, UR38, 0x3 ;  /* 0x0000002604077291 */ /* 0x000fe2000f8e183f */
[----:B------:R-:W-:-:S08]  /*8fd0*/  SHF.L.U32 R11, R3, 0x1f, RZ ;  /* 0x0000001f030b7819 */ /* 0x000fd000000006ff */
[----:B------:R0:W1:Y:S01]  /*8fe0*/  SYNCS.PHASECHK.TRANS64.TRYWAIT P1, [UR7+0x2a830], R11 ;  /* 0x02a8300bff0075a7 */ /* 0x0000620008020147 */
[----:B------:R-:W-:Y:S05]  /*8ff0*/  @!P0 BRA `(.L_x_1032) ;  /* 0x0000000000048947 */ /* 0x000fea0003800000 */
[----:B------:R-:W-:Y:S01]  /*9000*/  BPT.TRAP 0x1 ;  /* 0x000000040000795c */ /* 0x000fe20000300000 */
.L_x_1032:
[----:B-1----:R-:W-:Y:S05]  /*9010*/  @P1 BRA `(.L_x_1033) ;  /* 0x0000000000081947 */ /* 0x002fea0003800000 */
[----:B------:R-:W1:Y:S02]  /*9020*/  SYNCS.PHASECHK.TRANS64.TRYWAIT P1, [UR7+0x2a830], R11 ;  /* 0x02a8300bff0075a7 */ /* 0x000e640008020147 */
[----:B-1----:R-:W-:Y:S05]  /*9030*/  @!P1 BRA `(.L_x_1034) ;  /* 0x0000009000789947 */ /* 0x002fea0003800000 */
.L_x_1033:
        /* <DEDUP_REMOVED lines=129> */
.L_x_1035:
[----:B------:R-:W-:Y:S01]  /*9850*/  ULEA UR5, UR6, UR38, 0x3 ;  /* 0x0000002606057291 */ /* 0x000fe2000f8e183f */
[----:B------:R-:W-:-:S08]  /*9860*/  SHF.L.U32 R0, R21, 0x1f, RZ ;  /* 0x0000001f15007819 */ /* 0x000fd000000006ff */
[----:B------:R2:W3:Y:S01]  /*9870*/  SYNCS.PHASECHK.TRANS64.TRYWAIT P1, [UR5+0x2a850], R0 ;  /* 0x02a85000ff0075a7 */ /* 0x0004e20008020145 */
[----:B------:R-:W-:Y:S05]  /*9880*/  @!P0 BRA `(.L_x_1036) ;  /* 0x0000000000048947 */ /* 0x000fea0003800000 */
[----:B------:R-:W-:Y:S01]  /*9890*/  BPT.TRAP 0x1 ;  /* 0x000000040000795c */ /* 0x000fe20000300000 */
.L_x_1036:
[----:B---3--:R-:W-:Y:S05]  /*98a0*/  @P1 BRA `(.L_x_1037) ;  /* 0x0000000000081947 */ /* 0x008fea0003800000 */
[----:B------:R-:W3:Y:S02]  /*98b0*/  SYNCS.PHASECHK.TRANS64.TRYWAIT P1, [UR5+0x2a850], R0 ;  /* 0x02a85000ff0075a7 */ /* 0x000ee40008020145 */
[----:B---3--:R-:W-:Y:S05]  /*98c0*/  @!P1 BRA `(.L_x_1038) ;  /* 0x00000088006c9947 */ /* 0x008fea0003800000 */
.L_x_1037:
        /* <DEDUP_REMOVED lines=38> */
.L_x_1039:
        /* <DEDUP_REMOVED lines=17> */
[C---:B------:R-:W-:Y:S01]  /*9c40*/  VIADD R140, R13.reuse, 0xffffffff ;  /* 0xffffffff0d8c7836 */ /* 0x040fe20000000000 */
[----:B------:R-:W-:-:S05]  /*9c50*/  IADD3 R0, R13, -UR11, R22 ;  /* 0x8000000b0d007c10 */ /* 0x000fca000fffe016 */
[C---:B------:R-:W-:Y:S02]  /*9c60*/  VIADD R138, R0.reuse, UR10 ;  /* 0x0000000a008a7c36 */ /* 0x040fe40008000000 */
[----:B------:R-:W-:Y:S02]  /*9c70*/  VIADD R139, R0, UR6 ;  /* 0x00000006008b7c36 */ /* 0x000fe40008000000 */
[--C-:B0-----:R-:W-:Y:S02]  /*9c80*/  IMAD.IADD R0, R138, 0x1, R21.reuse ;  /* 0x000000018a007824 */ /* 0x101fe400078e0215 */
[----:B------:R-:W-:Y:S01]  /*9c90*/  IMAD.IADD R2, R139, 0x1, R21 ;  /* 0x000000018b027824 */ /* 0x000fe200078e0215 */
[----:B------:R-:W-:Y:S06]  /*9ca0*/  @!P1 BRA `(.L_x_1040) ;  /* 0x0000000000609947 */ /* 0x000fec0003800000 */
[----:B------:R-:W-:Y:S01]  /*9cb0*/  ULDC UR7, c[0x0][0x2f0] ;  /* 0x0000bc0000077ab9 */ /* 0x000fe20000000800 */
[----:B------:R-:W-:Y:S01]  /*9cc0*/  ULDC UR6, c[0x0][0x288] ;  /* 0x0000a20000067ab9 */ /* 0x000fe20000000800 */
        /* <DEDUP_REMOVED lines=13> */
.L_x_1042:
[----:B------:R-:W-:-:S05]  /*9da0*/  IMAD.U32 R21, RZ, RZ, UR60 ;  /* 0x0000003cff157e24 */ /* 0x000fca000f8e00ff */
[----:B------:R-:W-:-:S13]  /*9db0*/  ISETP.NE.AND P1, PT, R21, 0x1, PT ;  /* 0x000000011500780c */ /* 0x000fda0003f25270 */
[----:B------:R-:W0:Y:S02]  /*9dc0*/  @P1 LDC.64 R142, c[0x0][0x9e8] ;  /* 0x00027a00ff8e1b82 */ /* 0x000e240000000a00 */
[----:B0-----:R-:W-:-:S05]  /*9dd0*/  @P1 IMAD.HI.U32 R12, R13, R142, RZ ;  /* 0x0000008e0d0c1227 */ /* 0x001fca00078e00ff */
[----:B------:R-:W-:-:S07]  /*9de0*/  @P1 SHF.R.U32.HI R13, RZ, R143, R12 ;  /* 0x0000008fff0d1219 */ /* 0x000fce000001160c */
.L_x_1043:
[----:B------:R-:W-:Y:S05]  /*9df0*/  BSYNC B0 ;  /* 0x0000000000007941 */ /* 0x000fea0003800000 */
.L_x_1041:
[----:B------:R-:W-:-:S05]  /*9e00*/  IMAD R13, R13, R21, R140 ;  /* 0x000000150d0d7224 */ /* 0x000fca00078e028c */
[----:B------:R-:W-:Y:S02]  /*9e10*/  VIADDMNMX R0, R13, R21, R0, PT ;  /* 0x000000150d007246 */ /* 0x000fe40003800100 */
[----:B------:R-:W-:-:S07]  /*9e20*/  VIMNMX R2, R2, R13, !PT ;  /* 0x0000000d02027248 */ /* 0x000fce0007fe0100 */
.L_x_1040:
        /* <DEDUP_REMOVED lines=135> */
.L_x_1046:
[----:B------:R-:W-:-:S05]  /*a6a0*/  IMAD.U32 R88, RZ, RZ, UR60 ;  /* 0x0000003cff587e24 */ /* 0x000fca000f8e00ff */
[----:B------:R-:W-:-:S13]  /*a6b0*/  ISETP.NE.AND P6, PT, R88, 0x1, PT ;  /* 0x000000015800780c */ /* 0x000fda0003fc5270 */
[----:B------:R-:W0:Y:S02]  /*a6c0*/  @P6 LDC.64 R138, c[0x0][0x9e8] ;  /* 0x00027a00ff8a6b82 */ /* 0x000e240000000a00 */
[----:B0-----:R-:W-:-:S05]  /*a6d0*/  @P6 IMAD.HI.U32 R12, R11, R138, RZ ;  /* 0x0000008a0b0c6227 */ /* 0x001fca00078e00ff */
[----:B------:R-:W-:-:S07]  /*a6e0*/  @P6 SHF.R.U32.HI R11, RZ, R139, R12 ;  /* 0x0000008bff0b6219 */ /* 0x000fce000001160c */
.L_x_1047:
[----:B------:R-:W-:Y:S05]  /*a6f0*/  BSYNC B0 ;  /* 0x0000000000007941 */ /* 0x000fea0003800000 */
.L_x_1045:
[----:B------:R-:W-:-:S05]  /*a700*/  IMAD R11, R11, R88, R140 ;  /* 0x000000580b0b7224 */ /* 0x000fca00078e028c */
[----:B------:R-:W-:Y:S02]  /*a710*/  VIADDMNMX R0, R11, R88, R0, PT ;  /* 0x000000580b007246 */ /* 0x000fe40003800100 */
[----:B------:R-:W-:-:S07]  /*a720*/  VIMNMX R2, R2, R11, !PT ;  /* 0x0000000b02027248 */ /* 0x000fce0007fe0100 */
.L_x_1044:
        /* <DEDUP_REMOVED lines=139> */
[-CC-:B------:R-:W-:Y:S01]  /*afe0*/  FFMA.FTZ R21, R113, R12.reuse, -R94.reuse ;  /* 0x0000000c71157223 */ /* 0x180fe2000001085e */
[-CC-:B------:R-:W-:Y:S01]  /*aff0*/  FFMA.FTZ R142, R13, R12.reuse, -R94.reuse ;  /* 0x0000000c0d8e7223 */ /* 0x180fe2000001085e */
[--C-:B------:R-:W-:Y:S01]  /*b000*/  FFMA.FTZ R146, R89, R12, -R94.reuse ;  /* 0x0000000c59927223 */ /* 0x100fe2000001085e */
[----:B------:R-:W-:Y:S01]  /*b010*/  FMNMX.FTZ R88, R111, R88, !PT ;  /* 0x000000586f587209 */ /* 0x000fe20007810000 */
[--C-:B------:R-:W-:Y:S01]  /*b020*/  FFMA.FTZ R89, R117, R12, -R94.reuse ;  /* 0x0000000c75597223 */ /* 0x100fe2000001085e */
[----:B------:R-:W-:Y:S01]  /*b030*/  FSEL R117, R11, RZ, P1 ;  /* 0x000000ff0b757208 */ /* 0x000fe20000800000 */
[----:B------:R0:W-:Y:S01]  /*b040*/  MUFU.EX2 R131, R2 ;  /* 0x0000000200837308 */ /* 0x0001e20000000800 */
[----:B------:R-:W-:Y:S01]  /*b050*/  FMNMX.FTZ R88, R151, R88, !PT ;  /* 0x0000005897587209 */ /* 0x000fe20007810000 */
[-CC-:B------:R-:W-:Y:S01]  /*b060*/  FFMA.FTZ R167, R167, R12.reuse, -R94.reuse ;  /* 0x0000000ca7a77223 */ /* 0x180fe2000001085e */
[----:B------:R-:W-:Y:S01]  /*b070*/  FFMA.FTZ R156, R175, R12, -R94 ;  /* 0x0000000caf9c7223 */ /* 0x000fe2000001085e */
[----:B------:R-:W-:Y:S01]  /*b080*/  FADD.FTZ R117, -R117, R20 ;  /* 0x0000001475757221 */ /* 0x000fe20000010100 */
[----:B------:R-:W-:Y:S01]  /*b090*/  FMNMX.FTZ R88, R115, R88, !PT ;  /* 0x0000005873587209 */ /* 0x000fe20007810000 */
[-CC-:B------:R-:W-:Y:S01]  /*b0a0*/  FFMA.FTZ R158, R173, R12.reuse, -R94.reuse ;  /* 0x0000000cad9e7223 */ /* 0x180fe2000001085e */
[-CC-:B------:R-:W-:Y:S01]  /*b0b0*/  FFMA.FTZ R169, R169, R12.reuse, -R94.reuse ;  /* 0x0000000ca9a97223 */ /* 0x180fe2000001085e */
[----:B------:R-:W-:Y:S01]  /*b0c0*/  FMUL.FTZ R117, R117, R12 ;  /* 0x0000000c75757220 */ /* 0x000fe20000410000 */
        /* <DEDUP_REMOVED lines=31> */
[----:B------:R-:W-:Y:S01]  /*b2c0*/  FFMA.FTZ R109, R125, R12, -R94 ;  /* 0x0000000c7d6d7223 */ /* 0x000fe2000001085e */
[----:B------:R-:W1:Y:S06]  /*b2d0*/  SHFL.BFLY PT, R113, R0, 0x1, 0x1f ;  /* 0x0c201f0000717f89 */ /* 0x000e6c00000e0000 */
[----:B------:R-:W-:Y:S08]  /*b2e0*/  MUFU.EX2 R150, R150 ;  /* 0x0000009600967308 */ /* 0x000ff00000000800 */
[----:B------:R-:W-:Y:S08]  /*b2f0*/  MUFU.EX2 R105, R105 ;  /* 0x0000006900697308 */ /* 0x000ff00000000800 */
[----:B------:R-:W-:Y:S01]  /*b300*/  MUFU.EX2 R144, R144 ;  /* 0x0000009000907308 */ /* 0x000fe20000000800 */
[----:B-1----:R-:W-:-:S04]  /*b310*/  FMNMX.FTZ R13, R0, R113, !PT ;  /* 0x00000071000d7209 */ /* 0x002fc80007810000 */
[C---:B------:R-:W-:Y:S01]  /*b320*/  FSETP.NEU.FTZ.AND P1, PT, R13.reuse, -INF , PT ;  /* 0xff8000000d00780b */ /* 0x040fe20003f3d000 */
[C---:B------:R-:W-:Y:S02]  /*b330*/  FMUL.FTZ R0, R13.reuse, R12 ;  /* 0x0000000c0d007220 */ /* 0x040fe40000410000 */
[----:B------:R-:W-:Y:S01]  /*b340*/  MUFU.EX2 R21, R21 ;  /* 0x0000001500157308 */ /* 0x000fe20000000800 */
[----:B0-----:R-:W-:Y:S02]  /*b350*/  FSEL R2, R13, RZ, P1 ;  /* 0x000000ff0d027208 */ /* 0x001fe40000800000 */
[----:B------:R-:W-:-:S03]  /*b360*/  FSEL R20, R0, RZ, P1 ;  /* 0x000000ff00147208 */ /* 0x000fc60000800000 */
[----:B------:R-:W-:Y:S02]  /*b370*/  FADD.FTZ R15, -R2, R15 ;  /* 0x0000000f020f7221 */ /* 0x000fe40000010100 */
[----:B------:R-:W0:Y:S01]  /*b380*/  MUFU.EX2 R0, R117 ;  /* 0x0000007500007308 */ /* 0x000e220000000800 */
[-CC-:B------:R-:W-:Y:S01]  /*b390*/  FFMA.FTZ R113, R90, R12.reuse, -R20.reuse ;  /* 0x0000000c5a717223 */ /* 0x180fe20000010814 */
[-CC-:B------:R-:W-:Y:S01]  /*b3a0*/  FFMA.FTZ R91, R91, R12.reuse, -R20.reuse ;  /* 0x0000000c5b5b7223 */ /* 0x180fe20000010814 */
[-C--:B------:R-:W-:Y:S01]  /*b3b0*/  FMUL.FTZ R15, R15, R12.reuse ;  /* 0x0000000c0f0f7220 */ /* 0x080fe20000410000 */
        /* <DEDUP_REMOVED lines=21> */
[----:B------:R-:W-:Y:S01]  /*b510*/  FADD.FTZ R88, R158, R7 ;  /* 0x000000079e587221 */ /* 0x000fe20000010000 */
[-CC-:B------:R-:W-:Y:S01]  /*b520*/  FFMA.FTZ R161, R161, R12.reuse, -R20.reuse ;  /* 0x0000000ca1a17223 */ /* 0x180fe20000010814 */
[-CC-:B------:R-:W-:Y:S01]  /*b530*/  FFMA.FTZ R127, R127, R12.reuse, -R20.reuse ;  /* 0x0000000c7f7f7223 */ /* 0x180fe20000010814 */
[-C--:B------:R-:W-:Y:S01]  /*b540*/  FFMA.FTZ R165, R165, R12.reuse, -R20 ;  /* 0x0000000ca5a57223 */ /* 0x080fe20000010814 */
[----:B------:R-:W-:Y:S01]  /*b550*/  FADD.FTZ R7, R169, R88 ;  /* 0x00000058a9077221 */ /* 0x000fe20000010000 */
[-CC-:B------:R-:W-:Y:S01]  /*b560*/  FFMA.FTZ R137, R137, R12.reuse, -R20.reuse ;  /* 0x0000000c89897223 */ /* 0x180fe20000010814 */
[--C-:B------:R-:W-:Y:S01]  /*b570*/  FFMA.FTZ R141, R141, R12, -R20.reuse ;  /* 0x0000000c8d8d7223 */ /* 0x100fe20000010814 */
[----:B------:R-:W2:Y:S01]  /*b580*/  MUFU.EX2 R139, R139 ;  /* 0x0000008b008b7308 */ /* 0x000ea20000000800 */
[----:B-1----:R-:W-:Y:S01]  /*b590*/  FFMA.FTZ R6, R2, R6, R113 ;  /* 0x0000000602067223 */ /* 0x002fe20000010071 */
[----:B------:R-:W-:Y:S01]  /*b5a0*/  FADD.FTZ R88, R152, R7 ;  /* 0x0000000798587221 */ /* 0x000fe20000010000 */
[----:B------:R-:W-:-:S03]  /*b5b0*/  FFMA.FTZ R20, R135, R12, -R20 ;  /* 0x0000000c87147223 */ /* 0x000fc60000010814 */
        /* <DEDUP_REMOVED lines=70> */
[----:B0-----:R-:W-:Y:S01]  /*ba20*/  FADD.FTZ R6, R129, R6 ;  /* 0x0000000681067221 */ /* 0x001fe20000010000 */
[----:B--2---:R-:W-:-:S03]  /*ba30*/  FADD.FTZ R7, R97, R88 ;  /* 0x0000005861077221 */ /* 0x004fc60000010000 */
[----:B-1----:R-:W-:Y:S01]  /*ba40*/  FADD.FTZ R6, R20, R6 ;  /* 0x0000000614067221 */ /* 0x002fe20000010000 */
[----:B------:R-:W-:Y:S06]  /*ba50*/  @!P0 BRA `(.L_x_1048) ;  /* 0x0000000000048947 */ /* 0x000fec0003800000 */
[----:B------:R-:W-:Y:S01]  /*ba60*/  BPT.TRAP 0x1 ;  /* 0x000000040000795c */ /* 0x000fe20000300000 */
.L_x_1048:
[----:B------:R-:W-:Y:S01]  /*ba70*/  UIADD3 UR5, UR5, 0x2a860, URZ ;  /* 0x0002a86005057890 */ /* 0x000fe2000fffe03f */
[C---:B------:R-:W-:Y:S01]  /*ba80*/  ISETP.GT.AND P1, PT, R14.reuse, R17, PT ;  /* 0x000000110e00720c */ /* 0x040fe20003f24270 */
[----:B------:R-:W-:Y:S01]  /*ba90*/  UMOV UR6, UR4 ;  /* 0x0000000400067c82 */ /* 0x000fe20008000000 */
[----:B------:R-:W-:Y:S01]  /*baa0*/  F2FP.F16.F32.PACK_AB R159, R95, R139 ;  /* 0x0000008b5f9f723e */ /* 0x000fe200000000ff */
[----:B------:R-:W-:Y:S01]  /*bab0*/  UPRMT UR5, UR61, 0x654, UR5 ;  /* 0x000006543d057896 */ /* 0x000fe20008000005 */
[----:B------:R-:W-:Y:S01]  /*bac0*/  F2FP.F16.F32.PACK_AB R154, R155, R154 ;  /* 0x0000009a9b9a723e */ /* 0x000fe200000000ff */
[----:B------:R-:W-:Y:S01]  /*bad0*/  VIADD R14, R14, 0xffffffff ;  /* 0xffffffff0e0e7836 */ /* 0x000fe20000000000 */
[----:B------:R-:W-:Y:S02]  /*bae0*/  F2FP.F16.F32.PACK_AB R153, R99, R143 ;  /* 0x0000008f6399723e */ /* 0x000fe400000000ff */
[----:B------:R-:W-:Y:S02]  /*baf0*/  F2FP.F16.F32.PACK_AB R155, R103, R145 ;  /* 0x00000091679b723e */ /* 0x000fe400000000ff */
[----:B------:R-:W-:-:S02]  /*bb00*/  F2FP.F16.F32.PACK_AB R149, R107, R147 ;  /* 0x000000936b95723e */ /* 0x000fc400000000ff */
[----:B------:R-:W-:Y:S01]  /*bb10*/  SYNCS.ARRIVE.TRANS64.RED.A1T0 RZ, [UR5], RZ ;  /* 0x000000ffffff79a7 */ /* 0x000fe20008100405 */
[----:B------:R-:W-:Y:S01]  /*bb20*/  F2FP.F16.F32.PACK_AB R144, R21, R144 ;  /* 0x000000901590723e */ /* 0x000fe200000000ff */
[----:B------:R-:W-:Y:S01]  /*bb30*/  IMAD.MOV.U32 R21, RZ, RZ, R3 ;  /* 0x000000ffff157224 */ /* 0x000fe200078e0003 */
[----:B------:R-:W-:Y:S01]  /*bb40*/  F2FP.F16.F32.PACK_AB R141, R123, R15 ;  /* 0x0000000f7b8d723e */ /* 0x000fe200000000ff */
[----:B------:R-:W-:Y:S01]  /*bb50*/  IMAD.MOV.U32 R15, RZ, RZ, R13 ;  /* 0x000000ffff0f7224 */ /* 0x000fe200078e000d */
[----:B------:R-:W-:Y:S01]  /*bb60*/  F2FP.F16.F32.PACK_AB R139, R20, R129 ;  /* 0x00000081148b723e */ /* 0x000fe200000000ff */
[----:B------:R-:W-:Y:S01]  /*bb70*/  IMAD.MOV.U32 R20, RZ, RZ, R11 ;  /* 0x000000ffff147224 */ /* 0x000fe200078e000b */
        /* <DEDUP_REMOVED lines=15> */
[----:B------:R-:W-:Y:S01]  /*bc70*/  F2FP.F16.F32.PACK_AB R138, R97, R138 ;  /* 0x0000008a618a723e */ /* 0x000fe200000000ff */
[----:B------:R-:W-:Y:S06]  /*bc80*/  @P1 BRA `(.L_x_1049) ;  /* 0xffffffd000b01947 */ /* 0x000fec000383ffff */
.L_x_1030:
        /* <DEDUP_REMOVED lines=67> */
.L_x_1050:
[----:B------:R-:W-:Y:S01]  /*c0c0*/  ULEA UR5, UR4, UR38, 0x3 ;  /* 0x0000002604057291 */ /* 0x000fe2000f8e183f */
[----:B------:R-:W-:-:S08]  /*c0d0*/  SHF.L.U32 R3, R3, 0x1f, RZ ;  /* 0x0000001f03037819 */ /* 0x000fd000000006ff */
[----:B------:R0:W1:Y:S01]  /*c0e0*/  SYNCS.PHASECHK.TRANS64.TRYWAIT P1, [UR5+0x2a850], R3 ;  /* 0x02a85003ff0075a7 */ /* 0x0000620008020145 */
[----:B------:R-:W-:Y:S05]  /*c0f0*/  @!P0 BRA `(.L_x_1051) ;  /* 0x0000000000048947 */ /* 0x000fea0003800000 */
[----:B------:R-:W-:Y:S01]  /*c100*/  BPT.TRAP 0x1 ;  /* 0x000000040000795c */ /* 0x000fe20000300000 */
.L_x_1051:
[----:B-1----:R-:W-:Y:S05]  /*c110*/  @P1 BRA `(.L_x_1052) ;  /* 0x0000000000081947 */ /* 0x002fea0003800000 */
[----:B------:R-:W1:Y:S02]  /*c120*/  SYNCS.PHASECHK.TRANS64.TRYWAIT P1, [UR5+0x2a850], R3 ;  /* 0x02a85003ff0075a7 */ /* 0x000e640008020145 */
[----:B-1----:R-:W-:Y:S05]  /*c130*/  @!P1 BRA `(.L_x_1053) ;  /* 0x0000006000689947 */ /* 0x002fea0003800000 */
.L_x_1052:
[----:B------:R-:W-:Y:S01]  /*c140*/  UIADD3 UR38, UR38, 0x400, URZ ;  /* 0x0000040026267890 */ /* 0x000fe2000fffe03f */
[----:B------:R-:W-:Y:S01]  /*c150*/  WARPGROUP.ARRIVE ;  /* 0x00000000000079c5 */ /* 0x000fe20000000000 */
[----:B------:R-:W-:Y:S01]  /*c160*/  UMOV UR7, 0x40000040 ;  /* 0x4000004000077882 */ /* 0x000fe20000000000 */
[----:B-1----:R-:W1:Y:S01]  /*c170*/  SHFL.BFLY PT, R0, R7, 0x2, 0x1f ;  /* 0x0c401f0007007f89 */ /* 0x002e6200000e0000 */
[----:B------:R-:W-:Y:S01]  /*c180*/  USHF.R.U32.HI UR38, URZ, 0x4, UR38 ;  /* 0x000000043f267899 */ /* 0x000fe20008011626 */
[----:B------:R-:W-:Y:S02]  /*c190*/  IMAD.MOV.U32 R4, RZ, RZ, RZ ;  /* 0x000000ffff047224 */ /* 0x000fe400078e00ff */
[----:B0-----:R-:W0:Y:S01]  /*c1a0*/  SHFL.BFLY PT, R3, R6, 0x2, 0x1f ;  /* 0x0c401f0006037f89 */ /* 0x001e2200000e0000 */
[----:B------:R-:W-:-:S04]  /*c1b0*/  ULOP3.LUT UR38, UR38, 0x3fff, URZ, 0xc0, !UPT ;  /* 0x00003fff26267892 */ /* 0x000fc8000f8ec03f */
[----:B------:R-:W-:-:S04]  /*c1c0*/  ULOP3.LUT UR38, UR38, 0x3000000, URZ, 0xfc, !UPT ;  /* 0x0300000026267892 */ /* 0x000fc8000f8efc3f */
[----:B------:R-:W-:-:S07]  /*c1d0*/  UIMAD UR4, UR4, 0x600, UR38 ;  /* 0x00000600040478a4 */ /* 0x000fce000f8e0226 */
[----:B------:R-:W-:Y:S02]  /*c1e0*/  UMOV UR6, UR4 ;  /* 0x0000000400067c82 */ /* 0x000fe40008000000 */
[----:B------:R-:W-:Y:S01]  /*c1f0*/  HGMMA.64x128x16.F32 R24, R156, gdesc[UR4].tnspB, R24, gsb0 ;  /* 0x41e000049c187df0 */ /* 0x000fe20008000818 */
[----:B------:R-:W-:Y:S01]  /*c200*/  UIADD3 UR6, UR4, 0x80, URZ ;  /* 0x0000008004067890 */ /* 0x000fe2000fffe03f */
[----:B-1----:R-:W-:Y:S01]  /*c210*/  FADD.FTZ R0, R0, R7 ;  /* 0x0000000700007221 */ /* 0x002fe20000010000 */
[----:B------:R-:W-:Y:S01]  /*c220*/  UMOV UR7, 0x40000040 ;  /* 0x4000004000077882 */ /* 0x000fe20000000000 */
[----:B------:R-:W-:Y:S02]  /*c230*/  IMAD.MOV.U32 R7, RZ, RZ, RZ ;  /* 0x000000ffff077224 */ /* 0x000fe400078e00ff */
[----:B0-----:R-:W-:Y:S01]  /*c240*/  FADD.FTZ R2, R3, R6 ;  /* 0x0000000603027221 */ /* 0x001fe20000010000 */
[----:B------:R-:W-:Y:S01]  /*c250*/  IMAD.MOV.U32 R6, RZ, RZ, -0x800000 ;  /* 0xff800000ff067424 */ /* 0x000fe200078e00ff */
[----:B------:R-:W0:Y:S04]  /*c260*/  SHFL.BFLY PT, R3, R0, 0x1, 0x1f ;  /* 0x0c201f0000037f89 */ /* 0x000e2800000e0000 */
[----:B------:R-:W1:Y:S01]  /*c270*/  SHFL.BFLY PT, R5, R2, 0x1, 0x1f ;  /* 0x0c201f0002057f89 */ /* 0x000e6200000e0000 */
[----:B0-----:R-:W-:Y:S01]  /*c280*/  FADD.FTZ R9, R0, R3 ;  /* 0x0000000300097221 */ /* 0x001fe20000010000 */
[----:B------:R-:W-:-:S02]  /*c290*/  IMAD.MOV.U32 R0, RZ, RZ, -0x800000 ;  /* 0xff800000ff007424 */ /* 0x000fc400078e00ff */
        /* <DEDUP_REMOVED lines=40> */
.L_x_1054:
        /* <DEDUP_REMOVED lines=68> */
.L_x_976:
[----:B------:R-:W-:Y:S05]  /*c960*/  @P0 BRA `(.L_x_1055) ;  /* 0x0000001400340947 */ /* 0x000fea0003800000 */
[----:B------:R-:W0:Y:S01]  /*c970*/  S2R R7, SR_TID.X ;  /* 0x0000000000077919 */ /* 0x000e220000002100 */
[----:B------:R-:W1:Y:S01]  /*c980*/  LDC R21, c[0x0][0xbe8] ;  /* 0x0002fa00ff157b82 */ /* 0x000e620000000800 */
[----:B------:R-:W-:Y:S01]  /*c990*/  ULDC.64 UR4, c[0x0][0xbd0] ;  /* 0x0002f40000047ab9 */ /* 0x000fe20000000a00 */
[----:B------:R-:W-:Y:S01]  /*c9a0*/  ULDC.64 UR6, c[0x0][0xb38] ;  /* 0x0002ce0000067ab9 */ /* 0x000fe20000000a00 */
[----:B------:R-:W2:Y:S01]  /*c9b0*/  S2R R20, SR_CTAID.X ;  /* 0x0000000000147919 */ /* 0x000ea20000002500 */
[----:B------:R-:W-:Y:S04]  /*c9c0*/  BSSY B0, `(.L_x_1056) ;  /* 0x00000e3000007945 */ /* 0x000fe80003800000 */
        /* <DEDUP_REMOVED lines=12> */
[----:B------:R-:W-:-:S03]  /*ca90*/  LOP3.LUT R8, R8, 0xfffffffc, RZ, 0xc0, !PT ;  /* 0xfffffffc08087812 */ /* 0x000fc600078ec0ff */
[C---:B------:R-:W-:Y:S01]  /*caa0*/  IMAD.IADD R22, R7.reuse, 0x1, -R10 ;  /* 0x0000000107167824 */ /* 0x040fe200078e0a0a */
[----:B------:R-:W-:Y:S01]  /*cab0*/  SHF.R.S32.HI R10, RZ, 0x7, R9 ;  /* 0x00000007ff0a7819 */ /* 0x000fe20000011409 */
[----:B------:R-:W-:Y:S01]  /*cac0*/  IMAD.IADD R14, R7, 0x1, -R8 ;  /* 0x00000001070e7824 */ /* 0x000fe200078e0a08 */
[----:B------:R-:W5:Y:S02]  /*cad0*/  @P0 LDC R23, c[0x0][0xbf0] ;  /* 0x0002fc00ff170b82 */ /* 0x000f640000000800 */
[----:B------:R-:W-:Y:S02]  /*cae0*/  SHF.R.S32.HI R11, RZ, 0x1f, R22 ;  /* 0x0000001fff0b7819 */ /* 0x000fe40000011416 */
[----:B------:R-:W-:Y:S02]  /*caf0*/  LEA.HI R7, R9, R10, RZ, 0x1 ;  /* 0x0000000a09077211 */ /* 0x000fe400078f08ff */
[CC--:B------:R-:W-:Y:S02]  /*cb00*/  LEA.HI R88, R11.reuse, R22.reuse, RZ, 0x2 ;  /* 0x000000160b587211 */ /* 0x0c0fe400078f10ff */
[----:B------:R-:W-:Y:S01]  /*cb10*/  LEA.HI R11, R11, R22, RZ, 0x5 ;  /* 0x000000160b0b7211 */ /* 0x000fe200078f28ff */
[----:B------:R-:W1:Y:S01]  /*cb20*/  LDC.64 R74, c[0x0][0xb40] ;  /* 0x0002d000ff4a7b82 */ /* 0x000e620000000a00 */
[----:B------:R-:W-:-:S02]  /*cb30*/  SHF.R.S32.HI R12, RZ, 0x2, R88 ;  /* 0x00000002ff0c7819 */ /* 0x000fc40000011458 */
[----:B------:R-:W-:Y:S02]  /*cb40*/  SHF.R.S32.HI R13, RZ, 0x1f, R88 ;  /* 0x0000001fff0d7819 */ /* 0x000fe40000011458 */
[----:B------:R-:W-:Y:S02]  /*cb50*/  LOP3.LUT R7, R7, 0x3fffffe, RZ, 0xc0, !PT ;  /* 0x03fffffe07077812 */ /* 0x000fe400078ec0ff */
[----:B------:R-:W-:Y:S01]  /*cb60*/  LEA.HI R13, R13, R12, RZ, 0x3 ;  /* 0x0000000c0d0d7211 */ /* 0x000fe200078f18ff */
[----:B------:R-:W1:Y:S01]  /*cb70*/  @P0 LDC R89, c[0x0][0xbec] ;  /* 0x0002fb00ff590b82 */ /* 0x000e620000000800 */
[----:B------:R-:W-:Y:S01]  /*cb80*/  LEA.HI R9, R14, R14, RZ, 0x1 ;  /* 0x0000000e0e097211 */ /* 0x000fe200078f08ff */
[----:B------:R-:W-:Y:S01]  /*cb90*/  IMAD.IADD R7, R10, 0x1, -R7 ;  /* 0x000000010a077824 */ /* 0x000fe200078e0a07 */
[----:B------:R-:W-:Y:S02]  /*cba0*/  LOP3.LUT R13, R13, 0xfffffff8, RZ, 0xc0, !PT ;  /* 0xfffffff80d0d7812 */ /* 0x000fe400078ec0ff */
[----:B------:R-:W-:-:S02]  /*cbb0*/  SHF.R.S32.HI R11, RZ, 0x5, R11 ;  /* 0x00000005ff0b7819 */ /* 0x000fc4000001140b */
[----:B------:R-:W-:Y:S01]  /*cbc0*/  LOP3.LUT R9, R9, 0x1ffffffe, RZ, 0xc0, !PT ;  /* 0x1ffffffe09097812 */ /* 0x000fe200078ec0ff */
[----:B------:R-:W-:Y:S01]  /*cbd0*/  IMAD.IADD R8, R12, 0x1, -R13 ;  /* 0x000000010c087824 */ /* 0x000fe200078e0a0d */
[----:B------:R-:W-:Y:S01]  /*cbe0*/  SHF.R.S32.HI R12, RZ, 0x1f, R19 ;  /* 0x0000001fff0c7819 */ /* 0x000fe20000011413 */
[----:B------:R-:W1:Y:S02]  /*cbf0*/  @P0 LDC R90, c[0x0][0xbf0] ;  /* 0x0002fc00ff5a0b82 */ /* 0x000e640000000800 */
[----:B------:R-:W-:Y:S02]  /*cc00*/  IMAD R8, R11, 0x10, R8 ;  /* 0x000000100b087824 */ /* 0x000fe400078e0208 */
[----:B------:R-:W-:Y:S02]  /*cc10*/  IMAD R10, R12, UR4, RZ ;  /* 0x000000040c0a7c24 */ /* 0x000fe4000f8e02ff */
[----:B------:R-:W-:Y:S02]  /*cc20*/  IMAD.IADD R14, R14, 0x1, -R9 ;  /* 0x000000010e0e7824 */ /* 0x000fe400078e0a09 */
[----:B------:R-:W-:-:S02]  /*cc30*/  IMAD R7, R7, 0x40, R8 ;  /* 0x0000004007077824 */ /* 0x000fc400078e0208 */
[----:B------:R-:W-:Y:S01]  /*cc40*/  IMAD.WIDE.U32 R8, R19, UR4, RZ ;  /* 0x0000000413087c25 */ /* 0x000fe2000f8e00ff */
[----:B---3--:R-:W-:-:S03]  /*cc50*/  USHF.R.S32.HI UR4, URZ, 0x1f, UR9 ;  /* 0x0000001f3f047899 */ /* 0x008fc60008011409 */
[----:B------:R-:W-:Y:S02]  /*cc60*/  IMAD R13, R19, UR5, R10 ;  /* 0x00000005130d7c24 */ /* 0x000fe4000f8e020a */
[----:B------:R-:W-:Y:S02]  /*cc70*/  IMAD R12, R12, UR6, RZ ;  /* 0x000000060c0c7c24 */ /* 0x000fe4000f8e02ff */
[----:B------:R-:W-:Y:S02]  /*cc80*/  IMAD.IADD R9, R9, 0x1, R13 ;  /* 0x0000000109097824 */ /* 0x000fe400078e020d */
[----:B------:R-:W-:Y:S02]  /*cc90*/  IMAD R13, R19, UR7, R12 ;  /* 0x00000007130d7c24 */ /* 0x000fe4000f8e020c */
[----:B------:R-:W-:Y:S02]  /*cca0*/  IMAD R12, R14, 0x8, R7 ;  /* 0x000000080e0c7824 */ /* 0x000fe400078e0207 */
[----:B----4-:R-:W-:-:S02]  /*ccb0*/  IMAD R14, R72, UR4, RZ ;  /* 0x00000004480e7c24 */ /* 0x010fc4000f8e02ff */
[----:B--2---:R-:W-:Y:S02]  /*ccc0*/  IMAD R12, R20, 0x80, R12 ;  /* 0x00000080140c7824 */ /* 0x004fe400078e020c */
[----:B------:R-:W-:Y:S01]  /*ccd0*/  IMAD.WIDE.U32 R10, R19, UR6, RZ ;  /* 0x00000006130a7c25 */ /* 0x000fe2000f8e00ff */
[----:B------:R-:W-:-:S03]  /*cce0*/  ULDC.64 UR6, c[0x0][0xb48] ;  /* 0x0002d20000067ab9 */ /* 0x000fc60000000a00 */
[----:B------:R-:W-:Y:S02]  /*ccf0*/  IMAD R15, R73, UR9, R14 ;  /* 0x00000009490f7c24 */ /* 0x000fe4000f8e020e */
[----:B0-----:R-:W-:-:S04]  /*cd00*/  @P0 IMAD.HI.U32 R14, R12, R17, RZ ;  /* 0x000000110c0e0227 */ /* 0x001fc800078e00ff */
[----:B------:R-:W-:Y:S02]  /*cd10*/  IMAD.MOV R19, RZ, RZ, -R19 ;  /* 0x000000ffff137224 */ /* 0x000fe400078e0a13 */
[----:B------:R-:W-:Y:S02]  /*cd20*/  IMAD.IADD R11, R11, 0x1, R13 ;  /* 0x000000010b0b7824 */ /* 0x000fe400078e020d */
[----:B------:R-:W-:Y:S01]  /*cd30*/  IMAD.MOV.U32 R13, RZ, RZ, R12 ;  /* 0x000000ffff0d7224 */ /* 0x000fe200078e000c */
[----:B-----5:R-:W-:Y:S01]  /*cd40*/  @P0 SHF.R.U32.HI R13, RZ, R23, R14 ;  /* 0x00000017ff0d0219 */ /* 0x020fe2000001160e */
[----:B-1----:R-:W-:Y:S01]  /*cd50*/  IMAD R16, R74, UR4, RZ ;  /* 0x000000044a107c24 */ /* 0x002fe2000f8e02ff */
[----:B------:R-:W-:Y:S01]  /*cd60*/  ULDC.64 UR4, c[0x0][0xbe0] ;  /* 0x0002f80000047ab9 */ /* 0x000fe20000000a00 */
[----:B------:R-:W-:Y:S02]  /*cd70*/  IMAD R23, R18, R19, UR8 ;  /* 0x0000000812177e24 */ /* 0x000fe4000f8e0213 */
[----:B------:R-:W-:-:S04]  /*cd80*/  IMAD.WIDE.U32 R8, R72, UR9, R8 ;  /* 0x0000000948087c25 */ /* 0x000fc8000f8e0008 */
[----:B------:R-:W-:Y:S01]  /*cd90*/  IMAD R17, R75, UR9, R16 ;  /* 0x000000094b117c24 */ /* 0x000fe2000f8e0210 */
[----:B------:R-:W-:Y:S01]  /*cda0*/  SHF.R.S32.HI R16, RZ, 0x1f, R23 ;  /* 0x0000001fff107819 */ /* 0x000fe20000011417 */
[----:B------:R-:W-:Y:S01]  /*cdb0*/  IMAD.WIDE.U32 R10, R74, UR9, R10 ;  /* 0x000000094a0a7c25 */ /* 0x000fe2000f8e000a */
[----:B------:R-:W-:-:S03]  /*cdc0*/  ULDC.64 UR8, c[0x0][0xb28] ;  /* 0x0002ca0000087ab9 */ /* 0x000fc60000000a00 */
[----:B------:R-:W-:Y:S02]  /*cdd0*/  IMAD.IADD R9, R9, 0x1, R15 ;  /* 0x0000000109097824 */ /* 0x000fe400078e020f */
[----:B------:R-:W-:-:S04]  /*cde0*/  @P0 IMAD.HI.U32 R89, R12, R89, RZ ;  /* 0x000000590c590227 */ /* 0x000fc800078e00ff */
[----:B------:R-:W-:Y:S02]  /*cdf0*/  IMAD.IADD R11, R11, 0x1, R17 ;  /* 0x000000010b0b7824 */ /* 0x000fe400078e0211 */
[----:B------:R-:W-:Y:S02]  /*ce00*/  IMAD R17, R16, UR6, RZ ;  /* 0x0000000610117c24 */ /* 0x000fe4000f8e02ff */
[----:B------:R-:W-:-:S04]  /*ce10*/  IMAD.WIDE.U32 R8, R23, UR4, R8 ;  /* 0x0000000417087c25 */ /* 0x000fc8000f8e0008 */
[----:B------:R-:W-:Y:S01]  /*ce20*/  IMAD.MOV.U32 R15, RZ, RZ, R12 ;  /* 0x000000ffff0f7224 */ /* 0x000fe200078e000c */
[----:B------:R-:W-:Y:S01]  /*ce30*/  @P0 SHF.R.U32.HI R15, RZ, R90, R89 ;  /* 0x0000005aff0f0219 */ /* 0x000fe20000011659 */
[----:B------:R-:W-:Y:S01]  /*ce40*/  IMAD R14, R16, UR4, RZ ;  /* 0x00000004100e7c24 */ /* 0x000fe2000f8e02ff */
[----:B------:R-:W-:Y:S01]  /*ce50*/  IADD3 R8, P0, R13, R8, RZ ;  /* 0x000000080d087210 */ /* 0x000fe20007f1e0ff */
[C---:B------:R-:W-:Y:S01]  /*ce60*/  IMAD R19, R23.reuse, UR7, R17 ;  /* 0x0000000717137c24 */ /* 0x040fe2000f8e0211 */
[--C-:B------:R-:W-:Y:S01]  /*ce70*/  SHF.R.S32.HI R17, RZ, 0x1f, R13.reuse ;  /* 0x0000001fff117819 */ /* 0x100fe2000001140d */
[----:B------:R-:W-:Y:S02]  /*ce80*/  IMAD.MOV R13, RZ, RZ, -R13 ;  /* 0x000000ffff0d7224 */ /* 0x000fe400078e0a0d */
[----:B------:R-:W-:Y:S01]  /*ce90*/  IMAD R16, R23, UR5, R14 ;  /* 0x0000000517107c24 */ /* 0x000fe2000f8e020e */
[--C-:B------:R-:W-:Y:S01]  /*cea0*/  SHF.R.S32.HI R14, RZ, 0x1f, R15.reuse ;  /* 0x0000001fff0e7819 */ /* 0x100fe2000001140f */
[----:B------:R-:W-:Y:S01]  /*ceb0*/  IMAD.MOV R18, RZ, RZ, -R15 ;  /* 0x000000ffff127224 */ /* 0x000fe200078e0a0f */
[----:B------:R-:W-:Y:S01]  /*cec0*/  ULDC.64 UR4, c[0x0][0xb30] ;  /* 0x0002cc0000047ab9 */ /* 0x000fe20000000a00 */
[----:B------:R-:W-:Y:S01]  /*ced0*/  IMAD R13, R21, R13, R12 ;  /* 0x0000000d150d7224 */ /* 0x000fe200078e020c */
[----:B------:R-:W-:Y:S01]  /*cee0*/  IADD3.X R9, R17, R9, R16, P0, !PT ;  /* 0x0000000911097210 */ /* 0x000fe200007fe410 */
[----:B------:R-:W-:Y:S01]  /*cef0*/  IMAD.WIDE.U32 R10, R23, UR6, R10 ;  /* 0x00000006170a7c25 */ /* 0x000fe2000f8e000a */
[----:B------:R-:W-:-:S03]  /*cf00*/  ULDC.64 UR6, c[0x0][0xbc8] ;  /* 0x0002f20000067ab9 */ /* 0x000fc60000000a00 */
[----:B------:R-:W-:Y:S02]  /*cf10*/  IMAD R14, R14, UR4, RZ ;  /* 0x000000040e0e7c24 */ /* 0x000fe4000f8e02ff */
[----:B------:R-:W-:Y:S01]  /*cf20*/  IMAD R17, R21, R18, R12 ;  /* 0x0000001215117224 */ /* 0x000fe200078e020c */
[----:B------:R-:W-:Y:S01]  /*cf30*/  SHF.R.S32.HI R12, RZ, 0x1f, R13 ;  /* 0x0000001fff0c7819 */ /* 0x000fe2000001140d */
[----:B------:R-:W-:Y:S02]  /*cf40*/  IMAD.IADD R11, R11, 0x1, R19 ;  /* 0x000000010b0b7824 */ /* 0x000fe400078e0213 */
[C---:B------:R-:W-:Y:S01]  /*cf50*/  IMAD R19, R15.reuse, UR5, R14 ;  /* 0x000000050f137c24 */ /* 0x040fe2000f8e020e */
[----:B------:R-:W-:Y:S01]  /*cf60*/  SHF.R.S32.HI R14, RZ, 0x1f, R17 ;  /* 0x0000001fff0e7819 */ /* 0x000fe20000011411 */
[----:B------:R-:W-:Y:S01]  /*cf70*/  IMAD.WIDE.U32 R10, R15, UR4, R10 ;  /* 0x000000040f0a7c25 */ /* 0x000fe2000f8e000a */
[----:B------:R-:W0:Y:S01]  /*cf80*/  S2UR UR5, SR_CgaCtaId ;  /* 0x00000000000579c3 */ /* 0x000e220000008800 */
[----:B------:R-:W-:-:S02]  /*cf90*/  UMOV UR4, 0x400 ;  /* 0x0000040000047882 */ /* 0x000fc40000000000 */
[----:B------:R-:W-:Y:S02]  /*cfa0*/  IMAD R12, R12, UR6, RZ ;  /* 0x000000060c0c7c24 */ /* 0x000fe4000f8e02ff */
[----:B------:R-:W-:Y:S02]  /*cfb0*/  IMAD.IADD R11, R11, 0x1, R19 ;  /* 0x000000010b0b7824 */ /* 0x000fe400078e0213 */
[----:B------:R-:W-:Y:S02]  /*cfc0*/  IMAD R14, R14, UR8, RZ ;  /* 0x000000080e0e7c24 */ /* 0x000fe4000f8e02ff */
[C---:B------:R-:W-:Y:S02]  /*cfd0*/  IMAD R15, R13.reuse, UR7, R12 ;  /* 0x000000070d0f7c24 */ /* 0x040fe4000f8e020c */
[----:B------:R-:W-:Y:S01]  /*cfe0*/  IMAD.WIDE.U32 R8, R13, UR6, R8 ;  /* 0x000000060d087c25 */ /* 0x000fe2000f8e0008 */
[----:B------:R-:W-:-:S03]  /*cff0*/  ULDC.64 UR6, c[0x0][0xba8] ;  /* 0x0002ea0000067ab9 */ /* 0x000fc60000000a00 */
[C---:B------:R-:W-:Y:S01]  /*d000*/  IMAD R19, R17.reuse, UR9, R14 ;  /* 0x0000000911137c24 */ /* 0x040fe2000f8e020e */
[----:B------:R-:W-:Y:S01]  /*d010*/  LEA R12, P0, R8, UR6, 0x2 ;  /* 0x00000006080c7c11 */ /* 0x000fe2000f8010ff */
[----:B------:R-:W-:Y:S01]  /*d020*/  IMAD.WIDE.U32 R10, R17, UR8, R10 ;  /* 0x00000008110a7c25 */ /* 0x000fe2000f8e000a */
[----:B------:R-:W-:Y:S01]  /*d030*/  ULDC.64 UR8, c[0x0][0xb00] ;  /* 0x0002c00000087ab9 */ /* 0x000fe20000000a00 */
[----:B------:R-:W-:Y:S02]  /*d040*/  ULDC UR6, c[0x0][0xa88] ;  /* 0x0002a20000067ab9 */ /* 0x000fe40000000800 */
[----:B------:R-:W-:Y:S01]  /*d050*/  IMAD.IADD R13, R9, 0x1, R15 ;  /* 0x00000001090d7824 */ /* 0x000fe200078e020f */
[----:B------:R-:W-:Y:S01]  /*d060*/  LEA R72, P1, R10, UR8, 0x2 ;  /* 0x000000080a487c11 */ /* 0x000fe2000f8210ff */
[----:B------:R-:W-:Y:S01]  /*d070*/  IMAD.IADD R9, R11, 0x1, R19 ;  /* 0x000000010b097824 */ /* 0x000fe200078e0213 */
[----:B0-----:R-:W-:Y:S01]  /*d080*/  ULEA UR4, UR5, UR4, 0x18 ;  /* 0x0000000405047291 */ /* 0x001fe2000f8ec03f */
[----:B------:R-:W-:Y:S01]  /*d090*/  IMAD R7, R20, 0x80, R7 ;  /* 0x0000008014077824 */ /* 0x000fe200078e0207 */
[----:B------:R-:W-:Y:S01]  /*d0a0*/  LEA.HI.X R13, R8, UR7, R13, 0x2, P0 ;  /* 0x00000007080d7c11 */ /* 0x000fe200080f140d */
[----:B------:R-:W-:Y:S01]  /*d0b0*/  IMAD R20, R21, UR6, RZ ;  /* 0x0000000615147c24 */ /* 0x000fe2000f8e02ff */
[----:B------:R-:W-:Y:S01]  /*d0c0*/  LEA.HI.X R73, R10, UR9, R9, 0x2, P1 ;  /* 0x000000090a497c11 */ /* 0x000fe200088f1409 */
[----:B------:R-:W-:Y:S01]  /*d0d0*/  SHFL.IDX PT, R8, R12, RZ, 0x1c1f ;  /* 0x001c1fff0c087589 */ /* 0x000fe200000e0000 */
[----:B------:R-:W-:Y:S01]  /*d0e0*/  LOP3.LUT P0, RZ, R22, 0x3, RZ, 0xc0, !PT ;  /* 0x0000000316ff7812 */ /* 0x000fe2000780c0ff */
[C---:B------:R-:W-:Y:S01]  /*d0f0*/  VIADD R21, R7.reuse, 0x8 ;  /* 0x0000000807157836 */ /* 0x040fe20000000000 */
[----:B------:R-:W-:Y:S01]  /*d100*/  UIADD3 UR4, UR4, 0x2a820, URZ ;  /* 0x0002a82004047890 */ /* 0x000fe2000fffe03f */
[----:B------:R-:W0:Y:S01]  /*d110*/  SHFL.IDX PT, R9, R13, RZ, 0x1c1f ;  /* 0x001c1fff0d097589 */ /* 0x000e2200000e0000 */
[----:B------:R-:W-:-:S02]  /*d120*/  ISETP.GE.OR P1, PT, R7, R20, P0 ;  /* 0x000000140700720c */ /* 0x000fc40000726670 */
[-C--:B------:R-:W-:Y:S01]  /*d130*/  ISETP.GE.OR P0, PT, R21, R20.reuse, P0 ;  /* 0x000000141500720c */ /* 0x080fe20000706670 */
[----:B------:R-:W-:Y:S01]  /*d140*/  SHFL.IDX PT, R10, R12, 0x1, 0x1c1f ;  /* 0x003c1f000c0a7f89 */ /* 0x000fe200000e0000 */
[----:B------:R-:W-:Y:S01]  /*d150*/  UPRMT UR4, URZ, 0x654, UR4 ;  /* 0x000006543f047896 */ /* 0x000fe20008000004 */
[----:B------:R-:W-:Y:S02]  /*d160*/  ISETP.GE.AND P2, PT, R7, R20, PT ;  /* 0x000000140700720c */ /* 0x000fe40003f46270 */
[----:B------:R1:W2:Y:S04]  /*d170*/  SHFL.IDX PT, R11, R13, 0x1, 0x1c1f ;  /* 0x003c1f000d0b7f89 */ /* 0x0002a800000e0000 */
[----:B------:R3:W4:Y:S02]  /*d180*/  SHFL.IDX PT, R18, R72, RZ, 0x1c1f ;  /* 0x001c1fff48127589 */ /* 0x00072400000e0000 */
[----:B------:R-:W-:Y:S01]  /*d190*/  SYNCS.ARRIVE.TRANS64.RED.A1T0 RZ, [UR4], RZ ;  /* 0x000000ffffff79a7 */ /* 0x000fe20008100404 */
[----:B-1----:R-:W-:Y:S01]  /*d1a0*/  LOP3.LUT R13, R88, 0x7ffffffc, RZ, 0xc0, !PT ;  /* 0x7ffffffc580d7812 */ /* 0x002fe200078ec0ff */
[----:B------:R3:W1:Y:S04]  /*d1b0*/  SHFL.IDX PT, R19, R73, RZ, 0x1c1f ;  /* 0x001c1fff49137589 */ /* 0x00066800000e0000 */
[----:B------:R-:W-:Y:S01]  /*d1c0*/  IMAD.IADD R13, R22, 0x1, -R13 ;  /* 0x00000001160d7824 */ /* 0x000fe200078e0a0d */
[----:B0-----:R3:W-:Y:S03]  /*d1d0*/  @!P1 ST.E desc[UR36][R8.64], R6 ;  /* 0x0000000608009985 */ /* 0x0017e6000c101924 */
[----:B------:R-:W-:Y:S01]  /*d1e0*/  IMAD.SHL.U32 R23, R13, 0x2, RZ ;  /* 0x000000020d177824 */ /* 0x000fe200078e00ff */
[----:B--2---:R3:W-:Y:S01]  /*d1f0*/  @!P0 ST.E desc[UR36][R10.64], R0 ;  /* 0x000000000a008985 */ /* 0x0047e2000c101924 */
[----:B------:R-:W-:Y:S05]  /*d200*/  @P2 BRA `(.L_x_1057) ;  /* 0x0000000400782947 */ /* 0x000fea0003800000 */
[C---:B---3--:R-:W-:Y:S01]  /*d210*/  VIADD R0, R23.reuse, 0x8 ;  /* 0x0000000817007836 */ /* 0x048fe20000000000 */
        /* <DEDUP_REMOVED lines=9> */
[----:B------:R-:W-:-:S02]  /*d2b0*/  VIADD R14, R23, 0x38 ;  /* 0x00000038170e7836 */ /* 0x000fc40000000000 */
[----:B------:R-:W-:Y:S01]  /*d2c0*/  VIADD R15, R23, 0x40 ;  /* 0x00000040170f7836 */ /* 0x000fe20000000000 */
[----:B------:R-:W-:Y:S01]  /*d2d0*/  ISETP.GE.AND P4, PT, R13, UR4, PT ;  /* 0x000000040d007c0c */ /* 0x000fe2000bf86270 */
[C---:B------:R-:W-:Y:S01]  /*d2e0*/  VIADD R16, R23.reuse, 0x50 ;  /* 0x0000005017107836 */ /* 0x040fe20000000000 */
[----:B------:R-:W-:Y:S01]  /*d2f0*/  ISETP.GE.AND P5, PT, R14, UR4, PT ;  /* 0x000000040e007c0c */ /* 0x000fe2000bfa6270 */
[----:B-1--4-:R-:W-:Y:S01]  /*d300*/  @!P2 IMAD.WIDE R6, R23, 0x4, R18 ;  /* 0x000000041706a825 */ /* 0x012fe200078e0212 */
[----:B------:R-:W-:Y:S02]  /*d310*/  ISETP.GE.AND P6, PT, R15, UR4, PT ;  /* 0x000000040f007c0c */ /* 0x000fe4000bfc6270 */
[----:B------:R-:W-:Y:S01]  /*d320*/  @!P3 LEA.HI R0, R0, R0, RZ, 0x1 ;  /* 0x000000000000b211 */ /* 0x000fe200078f08ff */
[----:B------:R-:W-:Y:S01]  /*d330*/  VIADD R22, R23, 0x60 ;  /* 0x0000006017167836 */ /* 0x000fe20000000000 */
[----:B------:R0:W-:Y:S01]  /*d340*/  @!P2 ST.E.64 desc[UR36][R6.64], R24 ;  /* 0x000000180600a985 */ /* 0x0001e2000c101b24 */
[----:B------:R-:W-:-:S02]  /*d350*/  @!P0 LEA.HI R10, R10, R10, RZ, 0x1 ;  /* 0x0000000a0a0a8211 */ /* 0x000fc400078f08ff */
[----:B------:R-:W-:Y:S01]  /*d360*/  @!P3 LOP3.LUT R9, R0, 0xfffffffe, RZ, 0xc0, !PT ;  /* 0xfffffffe0009b812 */ /* 0x000fe200078ec0ff */
[----:B------:R-:W-:Y:S01]  /*d370*/  VIADD R0, R23, 0x20 ;  /* 0x0000002017007836 */ /* 0x000fe20000000000 */
[----:B------:R-:W-:Y:S02]  /*d380*/  @!P1 LEA.HI R11, R11, R11, RZ, 0x1 ;  /* 0x0000000b0b0b9211 */ /* 0x000fe400078f08ff */
[----:B------:R-:W-:Y:S01]  /*d390*/  @!P5 LEA.HI R14, R14, R14, RZ, 0x1 ;  /* 0x0000000e0e0ed211 */ /* 0x000fe200078f08ff */
[----:B------:R-:W-:Y:S01]  /*d3a0*/  @!P3 IMAD.WIDE R8, R9, 0x4, R18 ;  /* 0x000000040908b825 */ /* 0x000fe200078e0212 */
[----:B------:R-:W-:Y:S02]  /*d3b0*/  ISETP.GE.AND P2, PT, R0, UR4, PT ;  /* 0x0000000400007c0c */ /* 0x000fe4000bf46270 */
[----:B------:R-:W-:Y:S02]  /*d3c0*/  @!P5 LOP3.LUT R17, R14, 0xfffffffe, RZ, 0xc0, !PT ;  /* 0xfffffffe0e11d812 */ /* 0x000fe400078ec0ff */
[----:B------:R1:W-:Y:S01]  /*d3d0*/  @!P3 ST.E.64 desc[UR36][R8.64], R28 ;  /* 0x0000001c0800b985 */ /* 0x0003e2000c101b24 */
[----:B------:R-:W-:-:S02]  /*d3e0*/  ISETP.GE.AND P3, PT, R12, UR4, PT ;  /* 0x000000040c007c0c */ /* 0x000fc4000bf66270 */
[----:B0-----:R-:W-:Y:S02]  /*d3f0*/  @!P0 LOP3.LUT R7, R10, 0xfffffffe, RZ, 0xc0, !PT ;  /* 0xfffffffe0a078812 */ /* 0x001fe400078ec0ff */
[----:B------:R-:W-:-:S03]  /*d400*/  @!P4 LEA.HI R10, R13, R13, RZ, 0x1 ;  /* 0x0000000d0d0ac211 */ /* 0x000fc600078f08ff */
[----:B------:R-:W-:Y:S01]  /*d410*/  @!P0 IMAD.WIDE R6, R7, 0x4, R18 ;  /* 0x0000000407068825 */ /* 0x000fe200078e0212 */
[----:B------:R-:W-:-:S04]  /*d420*/  @!P2 LEA.HI R0, R0, R0, RZ, 0x1 ;  /* 0x000000000000a211 */ /* 0x000fc800078f08ff */
[----:B------:R0:W-:Y:S01]  /*d430*/  @!P0 ST.E.64 desc[UR36][R6.64], R32 ;  /* 0x0000002006008985 */ /* 0x0001e2000c101b24 */
[----:B------:R-:W-:Y:S02]  /*d440*/  @!P3 LEA.HI R12, R12, R12, RZ, 0x1 ;  /* 0x0000000c0c0cb211 */ /* 0x000fe400078f08ff */
[----:B-1----:R-:W-:Y:S02]  /*d450*/  @!P1 LOP3.LUT R9, R11, 0xfffffffe, RZ, 0xc0, !PT ;  /* 0xfffffffe0b099812 */ /* 0x002fe400078ec0ff */
[----:B------:R-:W-:Y:S02]  /*d460*/  @!P2 LOP3.LUT R11, R0, 0xfffffffe, RZ, 0xc0, !PT ;  /* 0xfffffffe000ba812 */ /* 0x000fe400078ec0ff */
        /* <DEDUP_REMOVED lines=8> */
[----:B0-----:R-:W-:-:S02]  /*d4f0*/  @!P3 IMAD.WIDE R6, R13, 0x4, R18 ;  /* 0x000000040d06b825 */ /* 0x001fc400078e0212 */
[----:B------:R0:W-:Y:S02]  /*d500*/  @!P2 ST.E.64 desc[UR36][R10.64], R40 ;  /* 0x000000280a00a985 */ /* 0x0001e4000c101b24 */
[----:B------:R-:W-:Y:S02]  /*d510*/  VIADD R0, R23, 0x48 ;  /* 0x0000004817007836 */ /* 0x000fe40000000000 */
[--C-:B------:R-:W-:Y:S01]  /*d520*/  @!P5 IMAD.WIDE R12, R17, 0x4, R18.reuse ;  /* 0x00000004110cd825 */ /* 0x100fe200078e0212 */
[----:B------:R2:W-:Y:S01]  /*d530*/  @!P3 ST.E.64 desc[UR36][R6.64], R44 ;  /* 0x0000002c0600b985 */ /* 0x0005e2000c101b24 */
[----:B------:R-:W-:Y:S02]  /*d540*/  ISETP.GE.AND P3, PT, R22, UR4, PT ;  /* 0x0000000416007c0c */ /* 0x000fe4000bf66270 */
[----:B------:R-:W-:Y:S01]  /*d550*/  VIADD R17, R23, 0x58 ;  /* 0x0000005817117836 */ /* 0x000fe20000000000 */
[----:B------:R-:W-:Y:S01]  /*d560*/  ISETP.GE.AND P0, PT, R0, UR4, PT ;  /* 0x0000000400007c0c */ /* 0x000fe2000bf06270 */
[----:B-1----:R-:W-:Y:S01]  /*d570*/  @!P4 IMAD.WIDE R8, R15, 0x4, R18 ;  /* 0x000000040f08c825 */ /* 0x002fe200078e0212 */
[----:B------:R-:W-:-:S02]  /*d580*/  @!P1 LEA.HI R16, R16, R16, RZ, 0x1 ;  /* 0x0000001010109211 */ /* 0x000fc400078f08ff */
        /* <DEDUP_REMOVED lines=38> */
.L_x_1057:
[----:B------:R-:W-:Y:S05]  /*d7f0*/  BSYNC B0 ;  /* 0x0000000000007941 */ /* 0x000fea0003800000 */
.L_x_1056:
[----:B------:R-:W-:Y:S01]  /*d800*/  ISETP.GE.AND P0, PT, R21, R20, PT ;  /* 0x000000141500720c */ /* 0x000fe20003f06270 */
[----:B0-----:R0:W2:Y:S04]  /*d810*/  SHFL.IDX PT, R15, R73, 0x1, 0x1c1f ;  /* 0x003c1f00490f7f89 */ /* 0x0010a800000e0000 */
[----:B------:R0:W0:Y:S08]  /*d820*/  SHFL.IDX PT, R14, R72, 0x1, 0x1c1f ;  /* 0x003c1f00480e7f89 */ /* 0x00003000000e0000 */
[----:B------:R-:W-:Y:S05]  /*d830*/  @P0 BRA `(.L_x_968) ;  /* 0x0000004400e00947 */ /* 0x000fea0003800000 */
[----:B------:R-:W-:Y:S01]  /*d840*/  ULDC UR4, c[0x0][0xac8] ;  /* 0x0002b20000047ab9 */ /* 0x000fe20000000800 */
[C---:B---3--:R-:W-:Y:S01]  /*d850*/  VIADD R0, R23.reuse, 0x8 ;  /* 0x0000000817007836 */ /* 0x048fe20000000000 */
[C---:B------:R-:W-:Y:S01]  /*d860*/  ISETP.GE.AND P0, PT, R23.reuse, UR4, PT ;  /* 0x0000000417007c0c */ /* 0x040fe2000bf06270 */
[C---:B------:R-:W-:Y:S02]  /*d870*/  VIADD R6, R23.reuse, 0x10 ;  /* 0x0000001017067836 */ /* 0x040fe40000000000 */
[C---:B------:R-:W-:Y:S01]  /*d880*/  VIADD R8, R23.reuse, 0x18 ;  /* 0x0000001817087836 */ /* 0x040fe20000000000 */
[----:B------:R-:W-:Y:S01]  /*d890*/  ISETP.GE.AND P5, PT, R0, UR4, PT ;  /* 0x0000000400007c0c */ /* 0x000fe2000bfa6270 */
[C---:B------:R-:W-:Y:S01]  /*d8a0*/  VIADD R10, R23.reuse, 0x20 ;  /* 0x00000020170a7836 */ /* 0x040fe20000000000 */
[----:B------:R-:W-:Y:S01]  /*d8b0*/  ISETP.GE.AND P6, PT, R6, UR4, PT ;  /* 0x0000000406007c0c */ /* 0x000fe2000bfc6270 */
[C---:B------:R-:W-:Y:S02]  /*d8c0*/  VIADD R11, R23.reuse, 0x28 ;  /* 0x00000028170b7836 */ /* 0x040fe40000000000 */
[C---:B------:R-:W-:Y:S01]  /*d8d0*/  VIADD R12, R23.reuse, 0x30 ;  /* 0x00000030170c7836 */ /* 0x040fe20000000000 */
[----:B------:R-:W-:Y:S01]  /*d8e0*/  ISETP.GE.AND P4, PT, R10, UR4, PT ;  /* 0x000000040a007c0c */ /* 0x000fe2000bf86270 */
[----:B------:R-:W-:Y:S01]  /*d8f0*/  VIADD R13, R23, 0x38 ;  /* 0x00000038170d7836 */ /* 0x000fe20000000000 */
[----:B------:R-:W-:Y:S01]  /*d900*/  ISETP.GE.AND P3, PT, R11, UR4, PT ;  /* 0x000000040b007c0c */ /* 0x000fe2000bf66270 */
[----:B0-2---:R-:W-:Y:S01]  /*d910*/  @!P0 IMAD.WIDE R2, R23, 0x4, R14 ;  /* 0x0000000417028825 */ /* 0x005fe200078e020e */
[----:B------:R-:W-:-:S02]  /*d920*/  ISETP.GE.AND P2, PT, R12, UR4, PT ;  /* 0x000000040c007c0c */ /* 0x000fc4000bf46270 */
[----:B------:R-:W-:Y:S01]  /*d930*/  ISETP.GE.AND P1, PT, R13, UR4, PT ;  /* 0x000000040d007c0c */ /* 0x000fe2000bf26270 */
[C---:B----4-:R-:W-:Y:S01]  /*d940*/  VIADD R18, R23.reuse, 0x40 ;  /* 0x0000004017127836 */ /* 0x050fe20000000000 */
[----:B------:R0:W-:Y:S01]  /*d950*/  @!P0 ST.E.64 desc[UR36][R2.64], R26 ;  /* 0x0000001a02008985 */ /* 0x0001e2000c101b24 */
[----:B------:R-:W-:Y:S01]  /*d960*/  ISETP.GE.AND P0, PT, R8, UR4, PT ;  /* 0x0000000408007c0c */ /* 0x000fe2000bf06270 */
[C---:B------:R-:W-:Y:S01]  /*d970*/  VIADD R20, R23.reuse, 0x48 ;  /* 0x0000004817147836 */ /* 0x040fe20000000000 */
[----:B------:R-:W-:Y:S01]  /*d980*/  @!P5 LEA.HI R0, R0, R0, RZ, 0x1 ;  /* 0x000000000000d211 */ /* 0x000fe200078f08ff */
[----:B------:R-:W-:Y:S01]  /*d990*/  VIADD R21, R23, 0x70 ;  /* 0x0000007017157836 */ /* 0x000fe20000000000 */
[----:B------:R-:W-:Y:S02]  /*d9a0*/  @!P6 LEA.HI R6, R6, R6, RZ, 0x1 ;  /* 0x000000060606e211 */ /* 0x000fe400078f08ff */
[----:B------:R-:W-:Y:S02]  /*d9b0*/  @!P5 LOP3.LUT R7, R0, 0xfffffffe, RZ, 0xc0, !PT ;  /* 0xfffffffe0007d812 */ /* 0x000fe400078ec0ff */
[----:B------:R-:W-:-:S02]  /*d9c0*/  @!P6 LOP3.LUT R9, R6, 0xfffffffe, RZ, 0xc0, !PT ;  /* 0xfffffffe0609e812 */ /* 0x000fc400078ec0ff */
[----:B------:R-:W-:Y:S02]  /*d9d0*/  @!P4 LEA.HI R10, R10, R10, RZ, 0x1 ;  /* 0x0000000a0a0ac211 */ /* 0x000fe400078f08ff */
[----:B------:R-:W-:Y:S01]  /*d9e0*/  @!P3 LEA.HI R0, R11, R11, RZ, 0x1 ;  /* 0x0000000b0b00b211 */ /* 0x000fe200078f08ff */
[--C-:B0-----:R-:W-:Y:S01]  /*d9f0*/  @!P5 IMAD.WIDE R2, R7, 0x4, R14.reuse ;  /* 0x000000040702d825 */ /* 0x101fe200078e020e */
[----:B------:R-:W-:Y:S02]  /*da00*/  @!P0 LEA.HI R8, R8, R8, RZ, 0x1 ;  /* 0x0000000808088211 */ /* 0x000fe400078f08ff */
[----:B------:R-:W-:Y:S01]  /*da10*/  @!P2 LEA.HI R12, R12, R12, RZ, 0x1 ;  /* 0x0000000c0c0ca211 */ /* 0x000fe200078f08ff */
[----:B------:R-:W-:Y:S01]  /*da20*/  @!P6 IMAD.WIDE R6, R9, 0x4, R14 ;  /* 0x000000040906e825 */ /* 0x000fe200078e020e */
[----:B------:R-:W-:Y:S01]  /*da30*/  @!P1 LEA.HI R16, R13, R13, RZ, 0x1 ;  /* 0x0000000d0d109211 */ /* 0x000fe200078f08ff */
[----:B------:R0:W-:Y:S01]  /*da40*/  @!P5 ST.E.64 desc[UR36][R2.64], R30 ;  /* 0x0000001e0200d985 */ /* 0x0001e2000c101b24 */
[----:B------:R-:W-:-:S02]  /*da50*/  @!P0 LOP3.LUT R9, R8, 0xfffffffe, RZ, 0xc0, !PT ;  /* 0xfffffffe08098812 */ /* 0x000fc400078ec0ff */
[----:B------:R-:W-:Y:S01]  /*da60*/  @!P4 LOP3.LUT R11, R10, 0xfffffffe, RZ, 0xc0, !PT ;  /* 0xfffffffe0a0bc812 */ /* 0x000fe200078ec0ff */
[----:B------:R2:W-:Y:S01]  /*da70*/  @!P6 ST.E.64 desc[UR36][R6.64], R34 ;  /* 0x000000220600e985 */ /* 0x0005e2000c101b24 */
[----:B------:R-:W-:Y:S01]  /*da80*/  @!P3 LOP3.LUT R13, R0, 0xfffffffe, RZ, 0xc0, !PT ;  /* 0xfffffffe000db812 */ /* 0x000fe200078ec0ff */
[C---:B------:R-:W-:Y:S01]  /*da90*/  VIADD R0, R23.reuse, 0x50 ;  /* 0x0000005017007836 */ /* 0x040fe20000000000 */
[----:B------:R-:W-:Y:S02]  /*daa0*/  @!P2 LOP3.LUT R17, R12, 0xfffffffe, RZ, 0xc0, !PT ;  /* 0xfffffffe0c11a812 */ /* 0x000fe400078ec0ff */
[----:B-1----:R-:W-:Y:S01]  /*dab0*/  @!P1 LOP3.LUT R19, R16, 0xfffffffe, RZ, 0xc0, !PT ;  /* 0xfffffffe10139812 */ /* 0x002fe200078ec0ff */
[----:B------:R-:W-:Y:S01]  /*dac0*/  VIADD R16, R23, 0x58 ;  /* 0x0000005817107836 */ /* 0x000fe20000000000 */
[----:B------:R-:W-:Y:S02]  /*dad0*/  ISETP.GE.AND P5, PT, R18, UR4, PT ;  /* 0x0000000412007c0c */ /* 0x000fe4000bfa6270 */
[----:B------:R-:W-:Y:S01]  /*dae0*/  ISETP.GE.AND P6, PT, R20, UR4, PT ;  /* 0x0000000414007c0c */ /* 0x000fe2000bfc6270 */
[----:B0-----:R-:W-:-:S04]  /*daf0*/  @!P0 IMAD.WIDE R2, R9, 0x4, R14 ;  /* 0x0000000409028825 */ /* 0x001fc800078e020e */
[--C-:B--2---:R-:W-:Y:S01]  /*db00*/  @!P4 IMAD.WIDE R6, R11, 0x4, R14.reuse ;  /* 0x000000040b06c825 */ /* 0x104fe200078e020e */
[----:B------:R0:W-:Y:S01]  /*db10*/  @!P0 ST.E.64 desc[UR36][R2.64], R38 ;  /* 0x0000002602008985 */ /* 0x0001e2000c101b24 */
[----:B------:R-:W-:Y:S02]  /*db20*/  ISETP.GE.AND P0, PT, R0, UR4, PT ;  /* 0x0000000400007c0c */ /* 0x000fe4000bf06270 */
[--C-:B------:R-:W-:Y:S01]  /*db30*/  @!P3 IMAD.WIDE R8, R13, 0x4, R14.reuse ;  /* 0x000000040d08b825 */ /* 0x100fe200078e020e */
[----:B------:R1:W-:Y:S01]  /*db40*/  @!P4 ST.E.64 desc[UR36][R6.64], R42 ;  /* 0x0000002a0600c985 */ /* 0x0003e2000c101b24 */
[----:B------:R-:W-:Y:S02]  /*db50*/  ISETP.GE.AND P4, PT, R21, UR4, PT ;  /* 0x0000000415007c0c */ /* 0x000fe4000bf86270 */
[----:B------:R-:W-:Y:S01]  /*db60*/  @!P2 IMAD.WIDE R10, R17, 0x4, R14 ;  /* 0x00000004110aa825 */ /* 0x000fe200078e020e */
[----:B------:R2:W-:Y:S01]  /*db70*/  @!P3 ST.E.64 desc[UR36][R8.64], R46 ;  /* 0x0000002e0800b985 */ /* 0x0005e2000c101b24 */
[----:B------:R-:W-:-:S02]  /*db80*/  @!P5 LEA.HI R18, R18, R18, RZ, 0x1 ;  /* 0x000000121212d211 */ /* 0x000fc400078f08ff */
[----:B------:R-:W-:Y:S01]  /*db90*/  @!P1 IMAD.WIDE R12, R19, 0x4, R14 ;  /* 0x00000004130c9825 */ /* 0x000fe200078e020e */
[----:B------:R3:W-:Y:S01]  /*dba0*/  @!P2 ST.E.64 desc[UR36][R10.64], R50 ;  /* 0x000000320a00a985 */ /* 0x0007e2000c101b24 */
[----:B------:R-:W-:Y:S02]  /*dbb0*/  @!P6 LEA.HI R20, R20, R20, RZ, 0x1 ;  /* 0x000000141414e211 */ /* 0x000fe400078f08ff */
[C---:B------:R-:W-:Y:S01]  /*dbc0*/  VIADD R17, R23.reuse, 0x60 ;  /* 0x0000006017117836 */ /* 0x040fe20000000000 */
[----:B------:R4:W-:Y:S01]  /*dbd0*/  @!P1 ST.E.64 desc[UR36][R12.64], R54 ;  /* 0x000000360c009985 */ /* 0x0009e2000c101b24 */
[C---:B------:R-:W-:Y:S01]  /*dbe0*/  VIADD R19, R23.reuse, 0x68 ;  /* 0x0000006817137836 */ /* 0x040fe20000000000 */
[----:B------:R-:W-:Y:S01]  /*dbf0*/  ISETP.GE.AND P1, PT, R16, UR4, PT ;  /* 0x0000000410007c0c */ /* 0x000fe2000bf26270 */
[----:B------:R-:W-:Y:S01]  /*dc00*/  VIADD R23, R23, 0x78 ;  /* 0x0000007817177836 */ /* 0x000fe20000000000 */
[----:B------:R-:W-:Y:S02]  /*dc10*/  ISETP.GE.AND P2, PT, R17, UR4, PT ;  /* 0x0000000411007c0c */ /* 0x000fe4000bf46270 */
[----:B------:R-:W-:-:S02]  /*dc20*/  ISETP.GE.AND P3, PT, R19, UR4, PT ;  /* 0x0000000413007c0c */ /* 0x000fc4000bf66270 */
        /* <DEDUP_REMOVED lines=15> */
[----:B----4-:R-:W-:Y:S01]  /*dd20*/  @!P4 LOP3.LUT R13, R21, 0xfffffffe, RZ, 0xc0, !PT ;  /* 0xfffffffe150dc812 */ /* 0x010fe200078ec0ff */
        /* <DEDUP_REMOVED lines=17> */
.L_x_1055:
        /* <DEDUP_REMOVED lines=8> */
[----:B-1----:R-:W-:Y:S02]  /*dec0*/  IMAD R3, R6, UR4, RZ ;  /* 0x0000000406037c24 */ /* 0x002fe4000f8e02ff */
[----:B------:R-:W-:-:S05]  /*ded0*/  VIADD R0, R0, 0xffffff80 ;  /* 0xffffff8000007836 */ /* 0x000fca0000000000 */
[----:B------:R-:W-:-:S13]  /*dee0*/  ISETP.GE.AND P0, PT, R0, R3, PT ;  /* 0x000000030000720c */ /* 0x000fda0003f06270 */
[----:B------:R-:W-:Y:S05]  /*def0*/  @P0 BRA `(.L_x_968) ;  /* 0x0000004000300947 */ /* 0x000fea0003800000 */
[----:B------:R-:W-:Y:S01]  /*df00*/  ISETP.NE.AND P0, PT, R6, 0x1, PT ;  /* 0x000000010600780c */ /* 0x000fe20003f05270 */
[----:B------:R-:W0:Y:S01]  /*df10*/  S2UR UR4, SR_CTAID.Z ;  /* 0x00000000000479c3 */ /* 0x000e220000002700 */
[----:B------:R-:W-:Y:S01]  /*df20*/  SHF.R.S32.HI R4, RZ, 0x1f, R19 ;  /* 0x0000001fff047819 */ /* 0x000fe20000011413 */
[----:B------:R-:W-:Y:S02]  /*df30*/  ULDC.64 UR6, c[0x0][0xbd0] ;  /* 0x0002f40000067ab9 */ /* 0x000fe40000000a00 */
[----:B------:R-:W-:-:S04]  /*df40*/  IMAD.WIDE.U32 R2, R19, UR6, RZ ;  /* 0x0000000613027c25 */ /* 0x000fc8000f8e00ff */
[----:B------:R-:W1:Y:S01]  /*df50*/  LDC.64 R10, c[0x0][0xbd8] ;  /* 0x0002f600ff0a7b82 */ /* 0x000e620000000a00 */
[----:B------:R-:W-:-:S04]  /*df60*/  IMAD R4, R4, UR6, RZ ;  /* 0x0000000604047c24 */ /* 0x000fc8000f8e02ff */
[----:B------:R-:W-:Y:S02]  /*df70*/  IMAD R5, R19, UR7, R4 ;  /* 0x0000000713057c24 */ /* 0x000fe4000f8e0204 */
[----:B------:R-:W-:Y:S01]  /*df80*/  IMAD.MOV R19, RZ, RZ, -R19 ;  /* 0x000000ffff137224 */ /* 0x000fe200078e0a13 */
[----:B------:R-:W2:Y:S01]  /*df90*/  @P0 LDC R7, c[0x0][0xbec] ;  /* 0x0002fb00ff070b82 */ /* 0x000ea20000000800 */
[----:B------:R-:W-:Y:S02]  /*dfa0*/  IMAD.IADD R3, R3, 0x1, R5 ;  /* 0x0000000103037824 */ /* 0x000fe400078e0205 */
[----:B------:R-:W-:-:S05]  /*dfb0*/  IMAD.MOV.U32 R5, RZ, RZ, R0 ;  /* 0x000000ffff057224 */ /* 0x000fca00078e0000 */
        /* <DEDUP_REMOVED lines=8> */
[----:B------:R-:W-:-:S03]  /*e040*/  ULDC.64 UR4, c[0x0][0xbe0] ;  /* 0x0002f80000047ab9 */ /* 0x000fc60000000a00 */
[----:B------:R-:W-:Y:S02]  /*e050*/  IMAD.IADD R3, R11, 0x1, R3 ;  /* 0x000000010b037824 */ /* 0x000fe400078e0203 */
[----:B---3--:R-:W-:-:S04]  /*e060*/  IMAD R19, R8, R19, UR8 ;  /* 0x0000000808137e24 */ /* 0x008fc8000f8e0213 */
[----:B------:R-:W-:Y:S01]  /*e070*/  IMAD.WIDE.U32 R2, R19, UR4, R2 ;  /* 0x0000000413027c25 */ /* 0x000fe2000f8e0002 */
[----:B0-----:R-:W-:Y:S02]  /*e080*/  @P0 SHF.R.U32.HI R5, RZ, R9, R4 ;  /* 0x00000009ff050219 */ /* 0x001fe40000011604 */
[----:B------:R-:W-:Y:S02]  /*e090*/  SHF.R.S32.HI R4, RZ, 0x1f, R19 ;  /* 0x0000001fff047819 */ /* 0x000fe40000011413 */
[--C-:B------:R-:W-:Y:S01]  /*e0a0*/  SHF.R.S32.HI R9, RZ, 0x1f, R5.reuse ;  /* 0x0000001fff097819 */ /* 0x100fe20000011405 */
[----:B------:R-:W-:Y:S01]  /*e0b0*/  IMAD.MOV R7, RZ, RZ, -R5 ;  /* 0x000000ffff077224 */ /* 0x000fe200078e0a05 */
[----:B------:R-:W-:Y:S01]  /*e0c0*/  IADD3 R2, P0, R5, R2, RZ ;  /* 0x0000000205027210 */ /* 0x000fe20007f1e0ff */
[----:B------:R-:W-:Y:S02]  /*e0d0*/  IMAD R4, R4, UR4, RZ ;  /* 0x0000000404047c24 */ /* 0x000fe4000f8e02ff */
[----:B------:R-:W-:-:S02]  /*e0e0*/  IMAD R7, R6, R7, R0 ;  /* 0x0000000706077224 */ /* 0x000fc400078e0200 */
[----:B------:R-:W-:Y:S01]  /*e0f0*/  IMAD R4, R19, UR5, R4 ;  /* 0x0000000513047c24 */ /* 0x000fe2000f8e0204 */
[----:B------:R-:W-:Y:S02]  /*e100*/  ULDC.64 UR4, c[0x0][0xbc8] ;  /* 0x0002f20000047ab9 */ /* 0x000fe40000000a00 */
[----:B------:R-:W-:Y:S02]  /*e110*/  SHF.R.S32.HI R0, RZ, 0x1f, R7 ;  /* 0x0000001fff007819 */ /* 0x000fe40000011407 */
[----:B------:R-:W-:-:S03]  /*e120*/  IADD3.X R3, R9, R3, R4, P0, !PT ;  /* 0x0000000309037210 */ /* 0x000fc600007fe404 */
[----:B------:R-:W-:Y:S02]  /*e130*/  IMAD R0, R0, UR4, RZ ;  /* 0x0000000400007c24 */ /* 0x000fe4000f8e02ff */
[----:B------:R-:W-:-:S04]  /*e140*/  IMAD.WIDE.U32 R2, R7, UR4, R2 ;  /* 0x0000000407027c25 */ /* 0x000fc8000f8e0002 */
        /* <DEDUP_REMOVED lines=8> */
.L_x_966:
[----:B------:R-:W-:-:S08]  /*e1d0*/  NOP ;  /* 0x0000000000007918 */ /* 0x000fd00000000000 */
[----:B0-----:R-:W0:-:S00]  /*e1e0*/  USETMAXREG.DEALLOC.CTAPOOL 0x28 ;  /* 0x00000028000079c8 */ /* 0x001e0000080e0500 */
        /* <DEDUP_REMOVED lines=16> */
.L_x_1058:
[----:B------:R-:W-:Y:S01]  /*e2f0*/  ULDC UR7, c[0x0][0xc50] ;  /* 0x0003140000077ab9 */ /* 0x000fe20000000800 */
[----:B------:R-:W-:Y:S01]  /*e300*/  UMOV UR41, UR6 ;  /* 0x0000000600297c82 */ /* 0x000fe20008000000 */
[----:B------:R-:W-:-:S11]  /*e310*/  UISETP.NE.AND UP0, UPT, UR7, 0x1, UPT ;  /* 0x000000010700788c */ /* 0x000fd6000bf05270 */
[----:B------:R-:W-:Y:S01]  /*e320*/  @UP0 ULDC UR4, c[0x0][0xc54] ;  /* 0x0003150000040ab9 */ /* 0x000fe20000000800 */
[----:B------:R-:W-:Y:S01]  /*e330*/  @UP0 ULDC UR8, c[0x0][0xc58] ;  /* 0x0003160000080ab9 */ /* 0x000fe20000000800 */
[----:B------:R-:W-:-:S04]  /*e340*/  UIMAD.WIDE.U32 UR4, UR6, UR4, URZ ;  /* 0x00000004060472a5 */ /* 0x000fc8000f8e003f */
[----:B------:R-:W-:-:S12]  /*e350*/  @UP0 USHF.R.U32.HI UR41, URZ, UR8, UR5 ;  /* 0x000000083f290299 */ /* 0x000fd80008011605 */
.L_x_1059:
[----:B------:R-:W-:Y:S01]  /*e360*/  ISETP.GE.AND P0, PT, R28, RZ, PT ;  /* 0x000000ff1c00720c */ /* 0x000fe20003f06270 */
[----:B------:R-:W-:Y:S01]  /*e370*/  UIADD3 UR47, -UR41, URZ, URZ ;  /* 0x0000003f292f7290 */ /* 0x000fe2000fffe13f */
[----:B------:R-:W-:Y:S02]  /*e380*/  IMAD.MOV.U32 R24, RZ, RZ, 0x1 ;  /* 0x00000001ff187424 */ /* 0x000fe400078e00ff */
[----:B------:R-:W-:Y:S01]  /*e390*/  IMAD.MOV.U32 R0, RZ, RZ, RZ ;  /* 0x000000ffff007224 */ /* 0x000fe200078e00ff */
[----:B------:R-:W-:Y:S01]  /*e3a0*/  UIMAD UR47, UR7, UR47, UR6 ;  /* 0x0000002f072f72a4 */ /* 0x000fe2000f8e0206 */
[----:B------:R-:W-:-:S07]  /*e3b0*/  IMAD.MOV.U32 R8, RZ, RZ, 0x1 ;  /* 0x00000001ff087424 */ /* 0x000fce00078e00ff */
[----:B------:R-:W-:Y:S05]  /*e3c0*/  @!P0 BRA `(.L_x_1060) ;  /* 0x0000003800348947 */ /* 0x000fea0003800000 */
[----:B------:R-:W0:Y:S01]  /*e3d0*/  LDC.64 R2, c[0x0][0xa28] ;  /* 0x00028a00ff027b82 */ /* 0x000e220000000a00 */
[----:B------:R-:W-:Y:S01]  /*e3e0*/  IMAD.MOV.U32 R23, RZ, RZ, RZ ;  /* 0x000000ffff177224 */ /* 0x000fe200078e00ff */
[----:B------:R-:W-:Y:S01]  /*e3f0*/  ULDC UR4, c[0x0][0x448] ;  /* 0x0001120000047ab9 */ /* 0x000fe20000000800 */
[----:B------:R-:W-:Y:S01]  /*e400*/  ULDC UR6, c[0x0][0x2f0] ;  /* 0x0000bc0000067ab9 */ /* 0x000fe20000000800 */
[----:B------:R-:W-:Y:S01]  /*e410*/  ULDC UR10, c[0x0][0x288] ;  /* 0x0000a200000a7ab9 */ /* 0x000fe20000000800 */
[----:B0-----:R-:W-:-:S04]  /*e420*/  ISETP.NE.U32.AND P0, PT, R2, RZ, PT ;  /* 0x000000ff0200720c */ /* 0x001fc80003f05070 */
[----:B------:R-:W-:-:S13]  /*e430*/  ISETP.NE.AND.EX P0, PT, R3, RZ, PT, P0 ;  /* 0x000000ff0300720c */ /* 0x000fda0003f05300 */
[----:B------:R-:W0:Y:S02]  /*e440*/  @P0 LDC.64 R2, c[0x0][0xa28] ;  /* 0x00028a00ff020b82 */ /* 0x000e240000000a00 */
[----:B0-----:R-:W-:-:S05]  /*e450*/  @P0 IMAD.WIDE R2, R28, 0x4, R2 ;  /* 0x000000041c020825 */ /* 0x001fca00078e0202 */
[----:B------:R0:W5:Y:S01]  /*e460*/  @P0 LDG.E R23, desc[UR36][R2.64] ;  /* 0x0000002402170981 */ /* 0x000162000c1e1900 */
[----:B------:R-:W1:Y:S01]  /*e470*/  S2UR UR42, SR_CTAID.X ;  /* 0x00000000002a79c3 */ /* 0x000e620000002500 */
[----:B------:R-:W-:-:S03]  /*e480*/  UISETP.NE.AND UP1, UPT, UR4, 0x1, UPT ;  /* 0x000000010400788c */ /* 0x000fc6000bf25270 */
[----:B------:R-:W-:Y:S01]  /*e490*/  ULDC.64 UR4, c[0x0][0x418] ;  /* 0x0001060000047ab9 */ /* 0x000fe20000000a00 */
[----:B------:R-:W-:Y:S02]  /*e4a0*/  UP2UR UR50, UPR, URZ, 0x2 ;  /* 0x000000023f327883 */ /* 0x000fe40008000000 */
[----:B------:R-:W-:-:S03]  /*e4b0*/  UISETP.NE.U32.AND UP0, UPT, UR4, URZ, UPT ;  /* 0x0000003f0400728c */ /* 0x000fc6000bf05070 */
[----:B------:R-:W-:Y:S01]  /*e4c0*/  ULDC UR4, c[0x0][0x424] ;  /* 0x0001090000047ab9 */ /* 0x000fe20000000800 */
[----:B------:R-:W-:Y:S01]  /*e4d0*/  UISETP.NE.AND.EX UP0, UPT, UR5, URZ, UPT, UP0 ;  /* 0x0000003f0500728c */ /* 0x000fe2000bf05300 */
[----:B------:R-:W-:Y:S02]  /*e4e0*/  @UP1 ULDC UR9, c[0x0][0x450] ;  /* 0x0001140000091ab9 */ /* 0x000fe40000000800 */
[----:B------:R-:W-:Y:S01]  /*e4f0*/  @UP1 ULDC UR5, c[0x0][0x44c] ;  /* 0x0001130000051ab9 */ /* 0x000fe20000000800 */
[----:B------:R-:W-:-:S04]  /*e500*/  USEL UR43, UR4, 0x1, UP0 ;  /* 0x00000001042b7887 */ /* 0x000fc80008000000 */
[----:B------:R-:W-:Y:S02]  /*e510*/  UIMAD UR7, UR43, UR6, 0x5f ;  /* 0x0000005f2b0774a4 */ /* 0x000fe4000f8e0206 */
[----:B------:R-:W-:Y:S02]  /*e520*/  UIMAD UR43, UR43, UR6, URZ ;  /* 0x000000062b2b72a4 */ /* 0x000fe4000f8e023f */
[----:B------:R-:W-:Y:S02]  /*e530*/  UIMAD.WIDE UR6, UR7, 0x2aaaaaab, URZ ;  /* 0x2aaaaaab070678a5 */ /* 0x000fe4000f8e023f */
[----:B-1----:R-:W-:Y:S02]  /*e540*/  USHF.L.U32 UR42, UR42, 0x7, URZ ;  /* 0x000000072a2a7899 */ /* 0x002fe4000800063f */
[----:B------:R-:W-:Y:S02]  /*e550*/  USHF.R.U32.HI UR44, URZ, 0x1f, UR7 ;  /* 0x0000001f3f2c7899 */ /* 0x000fe40008011607 */
[----:B------:R-:W-:-:S02]  /*e560*/  UIADD3 UR8, UR42, 0x7f, URZ ;  /* 0x0000007f2a087890 */ /* 0x000fc4000fffe03f */
[----:B------:R-:W-:Y:S02]  /*e570*/  ULEA.HI.SX32 UR44, UR7, UR44, 0x1c ;  /* 0x0000002c072c7291 */ /* 0x000fe4000f8fe23f */
[----:B------:R-:W-:-:S04]  /*e580*/  UIMAD.WIDE.U32 UR4, UR8, UR5, URZ ;  /* 0x00000005080472a5 */ /* 0x000fc8000f8e003f */
[----:B------:R-:W-:Y:S02]  /*e590*/  @UP1 USHF.R.U32.HI UR8, URZ, UR9, UR5 ;  /* 0x000000093f081299 */ /* 0x000fe40008011605 */
[----:B------:R-:W-:Y:S01]  /*e5a0*/  UIADD3 UR9, UR43, 0x1, -UR10 ;  /* 0x000000012b097890 */ /* 0x000fe2000fffe80a */
[----:B------:R-:W-:Y:S02]  /*e5b0*/  ULDC.64 UR4, c[0x0][0x9e0] ;  /* 0x0002780000047ab9 */ /* 0x000fe40000000a00 */
[----:B------:R-:W-:Y:S02]  /*e5c0*/  UISETP.GE.AND UP0, UPT, UR5, 0x1, UPT ;  /* 0x000000010500788c */ /* 0x000fe4000bf06270 */
[----:B------:R-:W-:-:S04]  /*e5d0*/  UIADD3 UR9, UR9, UR8, URZ ;  /* 0x0000000809097290 */ /* 0x000fc8000fffe03f */
[----:B------:R-:W-:Y:S01]  /*e5e0*/  PLOP3.LUT P1, PT, PT, PT, UP0, 0x80, 0x0 ;  /* 0x000000000000781c */ /* 0x000fe20003f2f008 */
[----:B------:R-:W-:-:S12]  /*e5f0*/  UIADD3 UR4, UR9, UR4, URZ ;  /* 0x0000000409047290 */ /* 0x000fd8000fffe03f */
[----:B0-----:R-:W-:Y:S05]  /*e600*/  @!P1 BRA `(.L_x_1061) ;  /* 0x0000000000449947 */ /* 0x001fea0003800000 */
[----:B------:R-:W-:Y:S01]  /*e610*/  ISETP.LT.AND P0, PT, RZ, UR9, PT ;  /* 0x00000009ff007c0c */ /* 0x000fe2000bf01270 */
[----:B------:R-:W-:-:S12]  /*e620*/  UIADD3 UR8, UR9, -0x1, URZ ;  /* 0xffffffff09087890 */ /* 0x000fd8000fffe03f */
[----:B------:R-:W-:Y:S05]  /*e630*/  @P0 BRA `(.L_x_1062) ;  /* 0x00000000001c0947 */ /* 0x000fea0003800000 */
[----:B------:R-:W-:Y:S02]  /*e640*/  UISETP.NE.AND UP0, UPT, UR5, 0x1, UPT ;  /* 0x000000010500788c */ /* 0x000fe4000bf05270 */
[----:B------:R-:W-:-:S09]  /*e650*/  UIADD3 UR8, -UR9, URZ, URZ ;  /* 0x0000003f09087290 */ /* 0x000fd2000fffe13f */
[----:B------:R-:W-:Y:S02]  /*e660*/  @UP0 ULDC.64 UR12, c[0x0][0x9e8] ;  /* 0x00027a00000c0ab9 */ /* 0x000fe40000000a00 */
[----:B------:R-:W-:-:S04]  /*e670*/  UIMAD.WIDE.U32 UR6, UR8, UR12, URZ ;  /* 0x0000000c080672a5 */ /* 0x000fc8000f8e003f */
[----:B------:R-:W-:-:S04]  /*e680*/  @UP0 USHF.R.U32.HI UR8, URZ, UR13, UR7 ;  /* 0x0000000d3f080299 */ /* 0x000fc80008011607 */
[----:B------:R-:W-:Y:S01]  /*e690*/  ULOP3.LUT UR8, URZ, UR8, URZ, 0x33, !UPT ;  /* 0x000000083f087292 */ /* 0x000fe2000f8e333f */
[----:B------:R-:W-:Y:S11]  /*e6a0*/  BRA `(.L_x_1063) ;  /* 0x0000000000107947 */ /* 0x000ff60003800000 */
.L_x_1062:
[----:B------:R-:W-:-:S11]  /*e6b0*/  UISETP.NE.AND UP0, UPT, UR5, 0x1, UPT ;  /* 0x000000010500788c */ /* 0x000fd6000bf05270 */
[----:B------:R-:W-:Y:S02]  /*e6c0*/  @UP0 ULDC.64 UR12, c[0x0][0x9e8] ;  /* 0x00027a00000c0ab9 */ /* 0x000fe40000000a00 */
[----:B------:R-:W-:-:S04]  /*e6d0*/  UIMAD.WIDE.U32 UR6, UR8, UR12, URZ ;  /* 0x0000000c080672a5 */ /* 0x000fc8000f8e003f */
[----:B------:R-:W-:-:S12]  /*e6e0*/  @UP0 USHF.R.U32.HI UR8, URZ, UR13, UR7 ;  /* 0x0000000d3f080299 */ /* 0x000fd80008011607 */
.L_x_1063:
[----:B------:R-:W-:-:S04]  /*e6f0*/  UIMAD UR8, UR8, UR5, UR5 ;  /* 0x00000005080872a4 */ /* 0x000fc8000f8e0205 */
[----:B------:R-:W-:-:S04]  /*e700*/  UISETP.LT.AND UP0, UPT, UR4, UR8, UPT ;  /* 0x000000080400728c */ /* 0x000fc8000bf01270 */
[----:B------:R-:W-:-:S12]  /*e710*/  USEL UR4, UR4, UR8, UP0 ;  /* 0x0000000804047287 */ /* 0x000fd80008000000 */
.L_x_1061:
[----:B------:R-:W-:Y:S02]  /*e720*/  UISETP.NE.AND UP0, UPT, UR50, URZ, UPT ;  /* 0x0000003f3200728c */ /* 0x000fe4000bf05270 */
[----:B------:R-:W-:-:S03]  /*e730*/  UIADD3 UR6, UR4, 0x5f, URZ ;  /* 0x0000005f04067890 */ /* 0x000fc6000fffe03f */
[----:B------:R-:W-:Y:S01]  /*e740*/  UMOV UR4, UR42 ;  /* 0x0000002a00047c82 */ /* 0x000fe20008000000 */
[----:B------:R-:W-:-:S04]  /*e750*/  UIMAD.WIDE UR6, UR6, 0x2aaaaaab, URZ ;  /* 0x2aaaaaab060678a5 */ /* 0x000fc8000f8e023f */
[----:B------:R-:W-:Y:S01]  /*e760*/  USHF.R.U32.HI UR45, URZ, 0x1f, UR7 ;  /* 0x0000001f3f2d7899 */ /* 0x000fe20008011607 */
[----:B------:R-:W-:Y:S02]  /*e770*/  @UP0 ULDC UR8, c[0x0][0x44c] ;  /* 0x0001130000080ab9 */ /* 0x000fe40000000800 */
[----:B------:R-:W-:Y:S01]  /*e780*/  @UP0 ULDC UR6, c[0x0][0x450] ;  /* 0x0001140000060ab9 */ /* 0x000fe20000000800 */
[----:B------:R-:W-:Y:S02]  /*e790*/  UIMAD.WIDE.U32 UR8, UR42, UR8, URZ ;  /* 0x000000082a0872a5 */ /* 0x000fe4000f8e003f */
[----:B------:R-:W-:Y:S02]  /*e7a0*/  ULEA.HI.SX32 UR45, UR7, UR45, 0x1c ;  /* 0x0000002d072d7291 */ /* 0x000fe4000f8fe23f */
[----:B------:R-:W-:Y:S02]  /*e7b0*/  @UP0 USHF.R.U32.HI UR4, URZ, UR6, UR9 ;  /* 0x000000063f040299 */ /* 0x000fe40008011609 */
[----:B------:R-:W-:-:S02]  /*e7c0*/  UISETP.LT.AND UP0, UPT, UR44, UR45, UPT ;  /* 0x0000002d2c00728c */ /* 0x000fc4000bf01270 */
[----:B------:R-:W-:Y:S01]  /*e7d0*/  UIADD3 UR4, UR4, -UR10, UR43 ;  /* 0x8000000a04047290 */ /* 0x000fe2000fffe02b */
[----:B------:R-:W-:Y:S01]  /*e7e0*/  ULDC UR8, c[0x0][0x9dc] ;  /* 0x0002770000087ab9 */ /* 0x000fe20000000800 */
[----:B------:R-:W-:Y:S02]  /*e7f0*/  USEL UR12, UR44, UR45, UP0 ;  /* 0x0000002d2c0c7287 */ /* 0x000fe40008000000 */
[----:B------:R-:W-:Y:S01]  /*e800*/  UIADD3 UR8, UR4, -UR8, URZ ;  /* 0x8000000804087290 */ /* 0x000fe2000fffe03f */
[----:B------:R-:W-:Y:S11]  /*e810*/  @!P1 BRA `(.L_x_1064) ;  /* 0x0000000000449947 */ /* 0x000ff60003800000 */
[----:B------:R-:W-:-:S06]  /*e820*/  UISETP.GT.AND UP0, UPT, UR4, -0x1, UPT ;  /* 0xffffffff0400788c */ /* 0x000fcc000bf04270 */
[----:B------:R-:W-:-:S13]  /*e830*/  PLOP3.LUT P0, PT, PT, PT, UP0, 0x80, 0x0 ;  /* 0x000000000000781c */ /* 0x000fda0003f0f008 */
[----:B------:R-:W-:Y:S05]  /*e840*/  @P0 BRA `(.L_x_1065) ;  /* 0x00000000001c0947 */ /* 0x000fea0003800000 */
[----:B------:R-:W-:Y:S02]  /*e850*/  UISETP.NE.AND UP0, UPT, UR5, 0x1, UPT ;  /* 0x000000010500788c */ /* 0x000fe4000bf05270 */
[----:B------:R-:W-:-:S09]  /*e860*/  ULOP3.LUT UR4, URZ, UR4, URZ, 0x33, !UPT ;  /* 0x000000043f047292 */ /* 0x000fd2000f8e333f */
[----:B------:R-:W-:Y:S02]  /*e870*/  @UP0 ULDC.64 UR10, c[0x0][0x9e8] ;  /* 0x00027a00000a0ab9 */ /* 0x000fe40000000a00 */
[----:B------:R-:W-:-:S04]  /*e880*/  UIMAD.WIDE.U32 UR6, UR4, UR10, URZ ;  /* 0x0000000a040672a5 */ /* 0x000fc8000f8e003f */
[----:B------:R-:W-:-:S04]  /*e890*/  @UP0 USHF.R.U32.HI UR4, URZ, UR11, UR7 ;  /* 0x0000000b3f040299 */ /* 0x000fc80008011607 */
[----:B------:R-:W-:Y:S01]  /*e8a0*/  ULOP3.LUT UR4, URZ, UR4, URZ, 0x33, !UPT ;  /* 0x000000043f047292 */ /* 0x000fe2000f8e333f */
[----:B------:R-:W-:Y:S11]  /*e8b0*/  BRA `(.L_x_1066) ;  /* 0x0000000000107947 */ /* 0x000ff60003800000 */
.L_x_1065:
[----:B------:R-:W-:-:S11]  /*e8c0*/  UISETP.NE.AND UP0, UPT, UR5, 0x1, UPT ;  /* 0x000000010500788c */ /* 0x000fd6000bf05270 */
[----:B------:R-:W-:Y:S02]  /*e8d0*/  @UP0 ULDC.64 UR10, c[0x0][0x9e8] ;  /* 0x00027a00000a0ab9 */ /* 0x000fe40000000a00 */
[----:B------:R-:W-:-:S04]  /*e8e0*/  UIMAD.WIDE.U32 UR6, UR4, UR10, URZ ;  /* 0x0000000a040672a5 */ /* 0x000fc8000f8e003f */
[----:B------:R-:W-:-:S12]  /*e8f0*/  @UP0 USHF.R.U32.HI UR4, URZ, UR11, UR7 ;  /* 0x0000000b3f040299 */ /* 0x000fd80008011607 */
.L_x_1066:
[----:B------:R-:W-:-:S04]  /*e900*/  UIMAD UR4, UR4, UR5, URZ ;  /* 0x00000005040472a4 */ /* 0x000fc8000f8e023f */
[----:B------:R-:W-:-:S04]  /*e910*/  UISETP.LT.AND UP0, UPT, UR8, UR4, UPT ;  /* 0x000000040800728c */ /* 0x000fc8000bf01270 */
[----:B------:R-:W-:-:S12]  /*e920*/  USEL UR8, UR8, UR4, !UP0 ;  /* 0x0000000408087287 */ /* 0x000fd8000c000000 */
.L_x_1064:
[----:B------:R-:W-:Y:S02]  /*e930*/  UIMAD.WIDE UR4, UR8, 0x2aaaaaab, URZ ;  /* 0x2aaaaaab080478a5 */ /* 0x000fe4000f8e023f */
[----:B------:R-:W-:Y:S02]  /*e940*/  USHF.R.U32.HI UR9, URZ, 0x10, UR47 ;  /* 0x000000103f097899 */ /* 0x000fe4000801162f */
[----:B------:R-:W-:Y:S02]  /*e950*/  USHF.R.U32.HI UR4, URZ, 0x1f, UR5 ;  /* 0x0000001f3f047899 */ /* 0x000fe40008011605 */
[----:B------:R-:W-:Y:S02]  /*e960*/  ULOP3.LUT UR47, UR47, 0xffff, URZ, 0xc0, !UPT ;  /* 0x0000ffff2f2f7892 */ /* 0x000fe4000f8ec03f */
[----:B------:R-:W-:Y:S01]  /*e970*/  ULEA.HI.SX32 UR4, UR5, UR4, 0x1c ;  /* 0x0000000405047291 */ /* 0x000fe2000f8fe23f */
[----:B------:R-:W-:-:S03]  /*e980*/  UMOV UR40, URZ ;  /* 0x0000003f00287c82 */ /* 0x000fc60008000000 */
[----:B------:R-:W-:-:S04]  /*e990*/  UISETP.LT.AND UP0, UPT, URZ, UR4, UPT ;  /* 0x000000043f00728c */ /* 0x000fc8000bf01270 */
[----:B------:R-:W-:Y:S02]  /*e9a0*/  USEL UR46, URZ, UR4, !UP0 ;  /* 0x000000043f2e7287 */ /* 0x000fe4000c000000 */
[----:B------:R-:W-:Y:S02]  /*e9b0*/  UISETP.NE.AND UP0, UPT, UR9, URZ, UPT ;  /* 0x0000003f0900728c */ /* 0x000fe4000bf05270 */
[----:B------:R-:W-:-:S06]  /*e9c0*/  UISETP.GT.AND UP1, UPT, UR12, UR46, UPT ;  /* 0x0000002e0c00728c */ /* 0x000fcc000bf24270 */
[----:B------:R-:W-:-:S03]  /*e9d0*/  PLOP3.LUT P0, PT, PT, PT, UP1, 0x80, 0x0 ;  /* 0x000000000000781c */ /* 0x000fc60003f0f018 */
[----:B------:R-:W-:-:S10]  /*e9e0*/  @!UP0 ULDC UR9, c[0x0][0x9f0] ;  /* 0x00027c0000098ab9 */ /* 0x000fd40000000800 */
[----:B------:R-:W-:Y:S05]  /*e9f0*/  @!P0 BRA `(.L_x_1067) ;  /* 0x00000000007c8947 */ /* 0x000fea0003800000 */
[----:B------:R-:W-:Y:S01]  /*ea00*/  IABS R0, UR9 ;  /* 0x0000000900007c13 */ /* 0x000fe20008000000 */
[----:B------:R-:W-:Y:S02]  /*ea10*/  UIADD3 UR4, UR9, -0x1, UR12 ;  /* 0xffffffff09047890 */ /* 0x000fe4000fffe00c */
[----:B------:R-:W-:Y:S02]  /*ea20*/  IABS R4, UR9 ;  /* 0x0000000900047c13 */ /* 0x000fe40008000000 */
[----:B------:R-:W-:Y:S01]  /*ea30*/  R2UR UR10, R0 ;  /* 0x00000000000a72ca */ /* 0x000fe200000e0000 */
[----:B------:R-:W-:-:S03]  /*ea40*/  UIADD3 UR6, -UR46, UR4, URZ ;  /* 0x000000042e067290 */ /* 0x000fc6000fffe13f */
[----:B------:R-:W-:-:S03]  /*ea50*/  UMOV UR4, URZ ;  /* 0x0000003f00047c82 */ /* 0x000fc60008000000 */
[----:B------:R-:W-:Y:S01]  /*ea60*/  IABS R3, UR6 ;  /* 0x0000000600037c13 */ /* 0x000fe20008000000 */
[----:B------:R-:W-:-:S03]  /*ea70*/  ULOP3.LUT UR6, UR6, UR9, URZ, 0x3c, !UPT ;  /* 0x0000000906067292 */ /* 0x000fc6000f8e3c3f */
[----:B------:R-:W-:Y:S02]  /*ea80*/  R2UR UR8, R3 ;  /* 0x00000000030872ca */ /* 0x000fe400000e0000 */
        /* <DEDUP_REMOVED lines=22> */
.L_x_1067:
[----:B------:R-:W-:Y:S02]  /*ebf0*/  UIMAD UR51, UR47, UR40, UR46 ;  /* 0x000000282f3372a4 */ /* 0x000fe4000f8e022e */
[----:B------:R-:W-:Y:S02]  /*ec00*/  IMAD.U32 R0, RZ, RZ, UR40 ;  /* 0x00000028ff007e24 */ /* 0x000fe4000f8e00ff */
[----:B------:R-:W-:Y:S02]  /*ec10*/  IMAD.MOV.U32 R24, RZ, RZ, 0x1 ;  /* 0x00000001ff187424 */ /* 0x000fe400078e00ff */
[----:B------:R-:W-:Y:S02]  /*ec20*/  IMAD.MOV.U32 R8, RZ, RZ, 0x1 ;  /* 0x00000001ff087424 */ /* 0x000fe400078e00ff */
[----:B------:R-:W-:-:S05]  /*ec30*/  IMAD.U32 R19, RZ, RZ, UR51 ;  /* 0x00000033ff137e24 */ /* 0x000fca000f8e00ff */
[----:B------:R-:W-:Y:S01]  /*ec40*/  VIADDMNMX R19, R19, R0, UR12, PT ;  /* 0x0000000c13137e46 */ /* 0x000fe2000b800100 */
[----:B------:R-:W-:-:S03]  /*ec50*/  IMAD.MOV.U32 R0, RZ, RZ, RZ ;  /* 0x000000ffff007224 */ /* 0x000fc600078e00ff */
[----:B------:R-:W-:-:S13]  /*ec60*/  ISETP.GT.AND P0, PT, R19, UR51, PT ;  /* 0x0000003313007c0c */ /* 0x000fda000bf04270 */
        /* <DEDUP_REMOVED lines=11> */
[----:B------:R-:W-:Y:S02]  /*ed20*/  IMAD.U32 R4, RZ, RZ, UR4 ;  /* 0x00000004ff047e24 */ /* 0x000fe4000f8e00ff */
[----:B------:R-:W-:Y:S01]  /*ed30*/  IMAD.U32 R5, RZ, RZ, UR5 ;  /* 0x00000005ff057e24 */ /* 0x000fe2000f8e00ff */
[----:B------:R-:W0:Y:S01]  /*ed40*/  LDC.64 R2, c[0x4][R2] ;  /* 0x0100000002027b82 */ /* 0x000e220000000a00 */
[----:B------:R-:W-:Y:S01]  /*ed50*/  ULDC.64 UR4, c[0x4][0x8] ;  /* 0x0100020000047ab9 */ /* 0x000fe20000000a00 */
[----:B------:R-:W-:Y:S02]  /*ed60*/  IMAD.U32 R6, RZ, RZ, UR6 ;  /* 0x00000006ff067e24 */ /* 0x000fe4000f8e00ff */
[----:B------:R-:W-:-:S02]  /*ed70*/  IMAD.U32 R7, RZ, RZ, UR7 ;  /* 0x00000007ff077e24 */ /* 0x000fc4000f8e00ff */
[----:B------:R-:W-:Y:S02]  /*ed80*/  IMAD.U32 R10, RZ, RZ, UR4 ;  /* 0x00000004ff0a7e24 */ /* 0x000fe4000f8e00ff */
[----:B------:R-:W-:Y:S02]  /*ed90*/  IMAD.U32 R11, RZ, RZ, UR5 ;  /* 0x00000005ff0b7e24 */ /* 0x000fe4000f8e00ff */
[----:B------:R-:W-:Y:S02]  /*eda0*/  IMAD.MOV.U32 R8, RZ, RZ, 0x70 ;  /* 0x00000070ff087424 */ /* 0x000fe400078e00ff */
[----:B------:R-:W-:Y:S02]  /*edb0*/  IMAD.MOV.U32 R12, RZ, RZ, 0x1 ;  /* 0x00000001ff0c7424 */ /* 0x000fe400078e00ff */
[----:B------:R-:W-:-:S07]  /*edc0*/  IMAD.MOV.U32 R13, RZ, RZ, RZ ;  /* 0x000000ffff0d7224 */ /* 0x000fce00078e00ff */
[----:B------:R-:W-:-:S07]  /*edd0*/  LEPC R20, `(.L_x_1068) ;  /* 0x000000001014794e */ /* 0x000fce0000000000 */
[----:B0----5:R-:W-:Y:S05]  /*ede0*/  CALL.ABS.NOINC R2 ;  /* 0x0000000002007343 */ /* 0x021fea0003c00000 */
.L_x_1068:
        /* <DEDUP_REMOVED lines=19> */
[----:B-1---5:R-:W-:Y:S05]  /*ef20*/  CALL.ABS.NOINC R2 ;  /* 0x0000000002007343 */ /* 0x022fea0003c00000 */
.L_x_1070:
[----:B------:R0:W1:Y:S01]  /*ef30*/  LDC.64 R2, c[0x4][R16] ;  /* 0x0100000010027b82 */ /* 0x0000620000000a00 */
[----:B------:R-:W-:Y:S01]  /*ef40*/  ULDC.64 UR4, c[0x4][0x90] ;  /* 0x0100240000047ab9 */ /* 0x000fe20000000a00 */
[----:B------:R-:W-:Y:S01]  /*ef50*/  ULDC.64 UR6, c[0x4][0x98] ;  /* 0x0100260000067ab9 */ /* 0x000fe20000000a00 */
[----:B------:R-:W-:Y:S02]  /*ef60*/  IMAD.U32 R4, RZ, RZ, UR4 ;  /* 0x00000004ff047e24 */ /* 0x000fe4000f8e00ff */
        /* <DEDUP_REMOVED lines=11> */
.L_x_1069:
[----:B------:R-:W0:Y:S01]  /*f020*/  LDC.64 R2, c[0x0][0x9f8] ;  /* 0x00027e00ff027b82 */ /* 0x000e220000000a00 */
[----:B------:R-:W-:-:S07]  /*f030*/  IMAD.MOV.U32 R32, RZ, RZ, R28 ;  /* 0x000000ffff207224 */ /* 0x000fce00078e001c */
[----:B------:R-:W1:Y:S01]  /*f040*/  LDC R37, c[0x0][0x430] ;  /* 0x00010c00ff257b82 */ /* 0x000e620000000800 */
[C---:B------:R-:W-:Y:S01]  /*f050*/  IMAD.SHL.U32 R26, R25.reuse, 0x10, RZ ;  /* 0x00000010191a7824 */ /* 0x040fe200078e00ff */
[----:B------:R-:W-:Y:S01]  /*f060*/  LOP3.LUT R8, R25, 0x7f, RZ, 0xc0, !PT ;  /* 0x0000007f19087812 */ /* 0x000fe200078ec0ff */
[----:B------:R-:W-:Y:S01]  /*f070*/  VIADD R27, R19, 0xffffffff ;  /* 0xffffffff131b7836 */ /* 0x000fe20000000000 */
[----:B------:R-:W-:Y:S01]  /*f080*/  LOP3.LUT R18, R18, 0xffffffdf, RZ, 0xc0, !PT ;  /* 0xffffffdf12127812 */ /* 0x000fe200078ec0ff */
[----:B------:R-:W-:Y:S01]  /*f090*/  ULDC UR4, c[0x0][0x2f4] ;  /* 0x0000bd0000047ab9 */ /* 0x000fe20000000800 */
[----:B------:R-:W-:Y:S01]  /*f0a0*/  ULDC UR5, c[0x0][0x320] ;  /* 0x0000c80000057ab9 */ /* 0x000fe20000000800 */
[----:B0-----:R-:W-:-:S04]  /*f0b0*/  ISETP.NE.U32.AND P0, PT, R2, RZ, PT ;  /* 0x000000ff0200720c */ /* 0x001fc80003f05070 */
[----:B------:R-:W-:-:S13]  /*f0c0*/  ISETP.NE.AND.EX P0, PT, R3, RZ, PT, P0 ;  /* 0x000000ff0300720c */ /* 0x000fda0003f05300 */
[----:B------:R-:W0:Y:S02]  /*f0d0*/  @P0 LDC.64 R2, c[0x0][0x9f8] ;  /* 0x00027e00ff020b82 */ /* 0x000e240000000a00 */
[----:B0-----:R-:W-:-:S05]  /*f0e0*/  @P0 IMAD.WIDE R2, R28, 0x4, R2 ;  /* 0x000000041c020825 */ /* 0x001fca00078e0202 */
[----:B------:R0:W2:Y:S01]  /*f0f0*/  @P0 LDG.E R32, desc[UR36][R2.64] ;  /* 0x0000002402200981 */ /* 0x0000a2000c1e1900 */
[----:B------:R-:W-:Y:S02]  /*f100*/  LOP3.LUT R26, R26, 0x70, RZ, 0xc0, !PT ;  /* 0x000000701a1a7812 */ /* 0x000fe400078ec0ff */
[----:B------:R-:W-:Y:S02]  /*f110*/  SHF.R.U32.HI R36, RZ, 0x3, R8 ;  /* 0x00000003ff247819 */ /* 0x000fe40000011608 */
[----:B-1----:R-:W-:Y:S02]  /*f120*/  ISETP.NE.AND P1, PT, R37, 0x1, PT ;  /* 0x000000012500780c */ /* 0x002fe40003f25270 */
[----:B------:R-:W-:-:S05]  /*f130*/  LOP3.LUT R33, R26, R36, RZ, 0xfc, !PT ;  /* 0x000000241a217212 */ /* 0x000fca00078efcff */
[----:B------:R-:W-:-:S05]  /*f140*/  IMAD R10, R27, 0x60, R33 ;  /* 0x000000601b0a7824 */ /* 0x000fca00078e0221 */
[C---:B------:R-:W-:Y:S01]  /*f150*/  ISETP.GE.AND P0, PT, R10.reuse, UR43, PT ;  /* 0x0000002b0a007c0c */ /* 0x040fe2000bf06270 */
[----:B0-----:R-:W0:Y:S01]  /*f160*/  @P1 LDC R3, c[0x0][0x434] ;  /* 0x00010d00ff031b82 */ /* 0x001e220000000800 */
[----:B-----5:R-:W-:Y:S01]  /*f170*/  IMAD.IADD R10, R10, 0x1, R23 ;  /* 0x000000010a0a7824 */ /* 0x020fe200078e0217 */
[----:B------:R-:W-:Y:S02]  /*f180*/  @P1 LOP3.LUT R18, R18, 0x20, RZ, 0xfc, !PT ;  /* 0x0000002012121812 */ /* 0x000fe400078efcff */
[----:B------:R-:W-:Y:S01]  /*f190*/  ISETP.GT.U32.OR P0, PT, R33, 0x5f, P0 ;  /* 0x0000005f2100780c */ /* 0x000fe20000704470 */
[----:B------:R-:W-:-:S03]  /*f1a0*/  IMAD.MOV.U32 R9, RZ, RZ, R10 ;  /* 0x000000ffff097224 */ /* 0x000fc600078e000a */
[----:B------:R-:W1:Y:S09]  /*f1b0*/  @P1 LDC R11, c[0x0][0x438] ;  /* 0x00010e00ff0b1b82 */ /* 0x000e720000000800 */
[----:B------:R-:W3:Y:S01]  /*f1c0*/  @!P0 LDC.64 R6, c[0x0][0x428] ;  /* 0x00010a00ff068b82 */ /* 0x000ee20000000a00 */
[----:B0-----:R-:W-:-:S07]  /*f1d0*/  @P1 IMAD.HI.U32 R0, R10, R3, RZ ;  /* 0x000000030a001227 */ /* 0x001fce00078e00ff */
[----:B------:R-:W0:Y:S01]  /*f1e0*/  @!P0 LDC.64 R4, c[0x0][0x418] ;  /* 0x00010600ff048b82 */ /* 0x000e220000000a00 */
[----:B-1----:R-:W-:-:S04]  /*f1f0*/  @P1 SHF.R.U32.HI R9, RZ, R11, R0 ;  /* 0x0000000bff091219 */ /* 0x002fc80000011600 */
[--C-:B------:R-:W-:Y:S01]  /*f200*/  @!P0 SHF.R.S32.HI R3, RZ, 0x1f, R9.reuse ;  /* 0x0000001fff038819 */ /* 0x100fe20000011409 */
[----:B------:R-:W-:Y:S01]  /*f210*/  @!P0 IMAD.MOV.U32 R2, RZ, RZ, R9 ;  /* 0x000000ffff028224 */ /* 0x000fe200078e0009 */
[----:B------:R-:W-:Y:S01]  /*f220*/  LOP3.LUT R18, R18, 0xfffffffb, RZ, 0xc0, !PT ;  /* 0xfffffffb12127812 */ /* 0x000fe200078ec0ff */
[----:B------:R-:W-:Y:S01]  /*f230*/  UMOV UR6, 0xffffffff ;  /* 0xffffffff00067882 */ /* 0x000fe20000000000 */
[----:B--2---:R-:W-:Y:S01]  /*f240*/  SHF.R.S32.HI R34, RZ, 0x1f, R32 ;  /* 0x0000001fff227819 */ /* 0x004fe20000011420 */
[----:B---3--:R-:W-:-:S04]  /*f250*/  @!P0 IMAD.WIDE.U32 R2, R32, R6, R2 ;  /* 0x0000000620028225 */ /* 0x008fc800078e0002 */
[----:B------:R-:W-:Y:S01]  /*f260*/  @!P0 IMAD R0, R34, R6, RZ ;  /* 0x0000000622008224 */ /* 0x000fe200078e02ff */
[----:B0-----:R-:W-:-:S03]  /*f270*/  @!P0 LEA R4, P1, R2, R4, 0x2 ;  /* 0x0000000402048211 */ /* 0x001fc600078210ff */
[----:B------:R-:W-:-:S04]  /*f280*/  @!P0 IMAD R7, R32, R7, R0 ;  /* 0x0000000720078224 */ /* 0x000fc800078e0200 */
[----:B------:R-:W-:-:S05]  /*f290*/  @!P0 IMAD.IADD R0, R3, 0x1, R7 ;  /* 0x0000000103008824 */ /* 0x000fca00078e0207 */
[----:B------:R-:W-:Y:S01]  /*f2a0*/  @!P0 LEA.HI.X R5, R2, R5, R0, 0x2, P1 ;  /* 0x0000000502058211 */ /* 0x000fe200008f1400 */
[----:B------:R-:W-:-:S06]  /*f2b0*/  IMAD.MOV.U32 R0, RZ, RZ, RZ ;  /* 0x000000ffff007224 */ /* 0x000fcc00078e00ff */
[----:B------:R0:W5:Y:S02]  /*f2c0*/  @!P0 LDG.E R0, desc[UR36][R4.64] ;  /* 0x0000002404008981 */ /* 0x000164000c1e1900 */
[----:B0-----:R-:W-:-:S05]  /*f2d0*/  IMAD.SHL.U32 R4, R25, 0x8, RZ ;  /* 0x0000000819047824 */ /* 0x001fca00078e00ff */
[----:B------:R-:W-:-:S04]  /*f2e0*/  LOP3.LUT R30, R4, 0x38, RZ, 0xc0, !PT ;  /* 0x00000038041e7812 */ /* 0x000fc800078ec0ff */
[C---:B------:R-:W-:Y:S02]  /*f2f0*/  ISETP.GE.AND P1, PT, R30.reuse, UR4, PT ;  /* 0x000000041e007c0c */ /* 0x040fe4000bf26270 */
[C---:B------:R-:W-:Y:S02]  /*f300*/  LOP3.LUT R22, R30.reuse, 0x40, RZ, 0xfc, !PT ;  /* 0x000000401e167812 */ /* 0x040fe400078efcff */
[----:B------:R-:W-:Y:S02]  /*f310*/  LOP3.LUT R24, R30, 0x80, RZ, 0xfc, !PT ;  /* 0x000000801e187812 */ /* 0x000fe400078efcff */
[----:B------:R-:W-:Y:S02]  /*f320*/  ISETP.GE.AND P3, PT, R22, UR4, PT ;  /* 0x0000000416007c0c */ /* 0x000fe4000bf66270 */
[----:B------:R-:W-:Y:S02]  /*f330*/  ISETP.GE.AND P2, PT, R24, UR4, PT ;  /* 0x0000000418007c0c */ /* 0x000fe4000bf46270 */
[----:B------:R-:W-:-:S03]  /*f340*/  ISETP.GE.AND P0, PT, R30, UR5, PT ;  /* 0x000000051e007c0c */ /* 0x000fc6000bf06270 */
[----:B------:R-:W-:Y:S02]  /*f350*/  @P1 LOP3.LUT R18, R18, 0x4, RZ, 0xfc, !PT ;  /* 0x0000000412121812 */ /* 0x000fe400078efcff */
[----:B------:R-:W-:Y:S02]  /*f360*/  ISETP.GE.AND P1, PT, R22, UR5, PT ;  /* 0x0000000516007c0c */ /* 0x000fe4000bf26270 */
[----:B------:R-:W-:-:S04]  /*f370*/  LOP3.LUT R18, R18, 0xfffffffd, RZ, 0xc0, !PT ;  /* 0xfffffffd12127812 */ /* 0x000fc800078ec0ff */
[----:B------:R-:W-:-:S04]  /*f380*/  @P3 LOP3.LUT R18, R18, 0x2, RZ, 0xfc, !PT ;  /* 0x0000000212123812 */ /* 0x000fc800078efcff */
[----:B------:R-:W-:-:S04]  /*f390*/  LOP3.LUT R18, R18, 0xfffffffe, RZ, 0xc0, !PT ;  /* 0xfffffffe12127812 */ /* 0x000fc800078ec0ff */
[----:B------:R-:W-:Y:S01]  /*f3a0*/  @P2 LOP3.LUT R18, R18, 0x1, RZ, 0xfc, !PT ;  /* 0x0000000112122812 */ /* 0x000fe200078efcff */
[----:B------:R-:W-:Y:S06]  /*f3b0*/  BRA.DIV UR6, `(.L_x_1071) ;  /* 0x0000002e06e07947 */ /* 0x000fec000b800000 */
.L_x_1113:
[----:B------:R-:W2:Y:S01]  /*f3c0*/  LDL R2, [R1] ;  /* 0x0000000001027983 */ /* 0x000ea20000100800 */
[----:B------:R-:W-:Y:S01]  /*f3d0*/  SEL R29, RZ, 0x1, P0 ;  /* 0x00000001ff1d7807 */ /* 0x000fe20000000000 */
[----:B------:R-:W-:Y:S01]  /*f3e0*/  IMAD.U32 R31, RZ, RZ, UR41 ;  /* 0x00000029ff1f7e24 */ /* 0x000fe2000f8e00ff */
[----:B------:R-:W-:Y:S01]  /*f3f0*/  ISETP.GT.U32.AND P0, PT, R33, 0x5f, PT ;  /* 0x0000005f2100780c */ /* 0x000fe20003f04070 */
[----:B------:R-:W-:Y:S01]  /*f400*/  IMAD.MOV R6, RZ, RZ, -R9 ;  /* 0x000000ffff067224 */ /* 0x000fe200078e0a09 */
[----:B------:R-:W-:Y:S02]  /*f410*/  LOP3.LUT R18, R18, 0xffffffef, RZ, 0xc0, !PT ;  /* 0xffffffef12127812 */ /* 0x000fe400078ec0ff */
[----:B------:R-:W-:Y:S01]  /*f420*/  SHF.R.S32.HI R31, RZ, 0x1f, R31 ;  /* 0x0000001fff1f7819 */ /* 0x000fe2000001141f */
[----:B------:R-:W-:Y:S01]  /*f430*/  IMAD R6, R37, R6, R10 ;  /* 0x0000000625067224 */ /* 0x000fe200078e020a */
[----:B------:R-:W-:-:S07]  /*f440*/  LOP3.LUT R18, R18, 0xfffffff7, RZ, 0xc0, !PT ;  /* 0xfffffff712127812 */ /* 0x000fce00078ec0ff */
[----:B------:R-:W-:Y:S02]  /*f450*/  @P0 LOP3.LUT R18, R18, 0x8, RZ, 0xfc, !PT ;  /* 0x0000000812120812 */ /* 0x000fe400078efcff */
[----:B--2---:R-:W-:Y:S02]  /*f460*/  R2UR UR4, R2 ;  /* 0x00000000020472ca */ /* 0x004fe400000e0000 */
[----:B------:R-:W-:-:S05]  /*f470*/  SEL R2, RZ, 0xffffffff, P1 ;  /* 0xffffffffff027807 */ /* 0x000fca0000800000 */
[----:B------:R-:W-:-:S05]  /*f480*/  IMAD.SHL.U32 R2, R2, 0x2, RZ ;  /* 0x0000000202027824 */ /* 0x000fca00078e00ff */
[----:B------:R-:W-:Y:S01]  /*f490*/  LOP3.LUT R29, R2, 0x2, R29, 0xe2, !PT ;  /* 0x00000002021d7812 */ /* 0x000fe200078ee21d */
[----:B------:R-:W-:-:S06]  /*f4a0*/  ULOP3.LUT UR4, UR4, 0x2, URZ, 0xfc, !UPT ;  /* 0x0000000204047892 */ /* 0x000fcc000f8efc3f */
[----:B------:R-:W-:-:S05]  /*f4b0*/  IMAD.U32 R3, RZ, RZ, UR4 ;  /* 0x00000004ff037e24 */ /* 0x000fca000f8e00ff */
[----:B------:R-:W-:-:S13]  /*f4c0*/  ISETP.NE.AND P2, PT, R3, 0x3, PT ;  /* 0x000000030300780c */ /* 0x000fda0003f45270 */
[----:B------:R-:W-:Y:S01]  /*f4d0*/  @P2 LOP3.LUT R18, R18, 0x10, RZ, 0xfc, !PT ;  /* 0x0000001012122812 */ /* 0x000fe200078efcff */
[----:B------:R-:W-:Y:S06]  /*f4e0*/  @!P2 BRA `(.L_x_1072) ;  /* 0x000000000004a947 */ /* 0x000fec0003800000 */
[----:B------:R-:W-:Y:S01]  /*f4f0*/  BPT.TRAP 0x1 ;  /* 0x000000040000795c */ /* 0x000fe20000300000 */
.L_x_1072:
[----:B------:R-:W-:Y:S01]  /*f500*/  SHF.R.S32.HI R7, RZ, 0x1f, R6 ;  /* 0x0000001fff077819 */ /* 0x000fe20000011406 */
[----:B------:R-:W-:Y:S01]  /*f510*/  ULDC.64 UR4, c[0x0][0x328] ;  /* 0x0000ca0000047ab9 */ /* 0x000fe20000000a00 */
[----:B------:R-:W-:-:S03]  /*f520*/  R2UR UR6, R31 ;  /* 0x000000001f0672ca */ /* 0x000fc600000e0000 */
        /* <DEDUP_REMOVED lines=17> */
[----:B------:R-:W-:-:S05]  /*f640*/  VIADD R17, R3, UR4 ;  /* 0x0000000403117c36 */ /* 0x000fca0008000000 */
[----:B------:R-:W-:Y:S01]  /*f650*/  LEA.HI.X R17, R2, UR7, R17, 0x1, P0 ;  /* 0x0000000702117c11 */ /* 0x000fe200080f0c11 */
[----:B------:R-:W-:-:S05]  /*f660*/  IMAD.MOV.U32 R2, RZ, RZ, 0x1 ;  /* 0x00000001ff027424 */ /* 0x000fca00078e00ff */
[----:B------:R-:W-:-:S04]  /*f670*/  SHF.L.U32 R2, R2, 0x1f, RZ ;  /* 0x0000001f02027819 */ /* 0x000fc800000006ff */
[----:B------:R-:W0:Y:S02]  /*f680*/  SYNCS.PHASECHK.TRANS64.TRYWAIT P0, [UR48+0x2a840], R2 ;  /* 0x02a84002ff0075a7 */ /* 0x000e240008000170 */
[----:B0-----:R-:W-:Y:S05]  /*f690*/  @!P0 BRA `(.L_x_1073) ;  /* 0x0000002c00488947 */ /* 0x001fea0003800000 */
.L_x_1114:
[----:B------:R-:W-:Y:S01]  /*f6a0*/  ULDC.64 UR4, c[0x0][0x300] ;  /* 0x0000c00000047ab9 */ /* 0x000fe20000000a00 */
[----:B------:R-:W-:Y:S01]  /*f6b0*/  R2UR UR6, R31 ;  /* 0x000000001f0672ca */ /* 0x000fe200000e0000 */
[----:B------:R-:W-:Y:S01]  /*f6c0*/  IMAD R7, R7, UR4, RZ ;  /* 0x0000000407077c24 */ /* 0x000fe2000f8e02ff */
[----:B------:R-:W-:Y:S01]  /*f6d0*/  LOP3.LUT P3, RZ, R18, 0x4, RZ, 0xc0, !PT ;  /* 0x0000000412ff7812 */ /* 0x000fe2000786c0ff */
[----:B0-----:R-:W-:Y:S01]  /*f6e0*/  IMAD.WIDE.U32 R2, R6, UR4, RZ ;  /* 0x0000000406027c25 */ /* 0x001fe2000f8e00ff */
[C---:B------:R-:W-:Y:S02]  /*f6f0*/  LOP3.LUT P2, RZ, R18.reuse, 0x2, RZ, 0xc0, !PT ;  /* 0x0000000212ff7812 */ /* 0x040fe4000784c0ff */
[----:B------:R-:W-:Y:S01]  /*f700*/  LOP3.LUT P1, RZ, R18, 0x1, RZ, 0xc0, !PT ;  /* 0x0000000112ff7812 */ /* 0x000fe2000782c0ff */
[----:B------:R-:W-:Y:S01]  /*f710*/  IMAD R7, R6, UR5, R7 ;  /* 0x0000000506077c24 */ /* 0x000fe2000f8e0207 */
[----:B------:R-:W-:Y:S02]  /*f720*/  ULDC.64 UR4, c[0x0][0x310] ;  /* 0x0000c40000047ab9 */ /* 0x000fe40000000a00 */
[----:B------:R-:W-:-:S02]  /*f730*/  IMAD R5, R5, UR4, RZ ;  /* 0x0000000405057c24 */ /* 0x000fc4000f8e02ff */
[----:B------:R-:W-:Y:S02]  /*f740*/  IMAD.IADD R3, R3, 0x1, R7 ;  /* 0x0000000103037824 */ /* 0x000fe400078e0207 */
        /* <DEDUP_REMOVED lines=10> */
[----:B------:R-:W-:Y:S01]  /*f7f0*/  VIADD R7, R3, UR4 ;  /* 0x0000000403077c36 */ /* 0x000fe20008000000 */
[----:B------:R-:W-:Y:S01]  /*f800*/  LOP3.LUT R3, R4, 0x1c0, RZ, 0xc0, !PT ;  /* 0x000001c004037812 */ /* 0x000fe200078ec0ff */
[----:B------:R-:W-:-:S03]  /*f810*/  UMOV UR4, 0xffffffff ;  /* 0xffffffff00047882 */ /* 0x000fc60000000000 */
[----:B------:R-:W-:Y:S01]  /*f820*/  LEA.HI.X R7, R2, UR7, R7, 0x1, P0 ;  /* 0x0000000702077c11 */ /* 0x000fe200080f0c07 */
[----:B------:R-:W-:Y:S01]  /*f830*/  IMAD.MOV.U32 R2, RZ, RZ, -0x60 ;  /* 0xffffffa0ff027424 */ /* 0x000fe200078e00ff */
[----:B------:R-:W-:-:S03]  /*f840*/  LOP3.LUT R4, R3, 0x38, R4, 0xf8, !PT ;  /* 0x0000003803047812 */ /* 0x000fc600078ef804 */
[----:B------:R-:W-:Y:S01]  /*f850*/  IMAD R5, R27, R2, UR43 ;  /* 0x0000002b1b057e24 */ /* 0x000fe2000f8e0202 */
[----:B------:R-:W-:Y:S01]  /*f860*/  LOP3.LUT R4, R4, 0x38, R25, 0x78, !PT ;  /* 0x0000003804047812 */ /* 0x000fe200078e7819 */
[----:B------:R-:W-:Y:S02]  /*f870*/  IMAD.SHL.U32 R25, R8, 0x8, RZ ;  /* 0x0000000808197824 */ /* 0x000fe400078e00ff */
[----:B------:R-:W-:-:S03]  /*f880*/  IMAD.IADD R6, R5, 0x1, -R36 ;  /* 0x0000000105067824 */ /* 0x000fc600078e0a24 */
[----:B------:R-:W-:Y:S02]  /*f890*/  LOP3.LUT R25, R4, 0x200, R25, 0xf8, !PT ;  /* 0x0000020004197812 */ /* 0x000fe400078ef819 */
[----:B------:R-:W-:Y:S01]  /*f8a0*/  ISETP.GE.AND P0, PT, R6, 0x1, PT ;  /* 0x000000010600780c */ /* 0x000fe20003f06270 */
[----:B------:R-:W-:-:S12]  /*f8b0*/  BRA.DIV UR4, `(.L_x_1074) ;  /* 0x0000002a04d87947 */ /* 0x000fd8000b800000 */
[----:B------:R-:W-:Y:S01]  /*f8c0*/  SHFL.IDX PT, R3, R7, RZ, 0x181f ;  /* 0x00181fff07037589 */ /* 0x000fe200000e0000 */
[----:B------:R-:W-:-:S03]  /*f8d0*/  @P0 LEA R9, R25, UR48, 0x1 ;  /* 0x0000003019090c11 */ /* 0x000fc6000f8e08ff */
[----:B------:R-:W0:Y:S04]  /*f8e0*/  SHFL.IDX PT, R2, R0, RZ, 0x181f ;  /* 0x00181fff00027589 */ /* 0x000e2800000e0000 */
[----:B------:R-:W-:Y:S04]  /*f8f0*/  SHFL.IDX PT, R5, R7, 0x1, 0x181f ;  /* 0x00381f0007057f89 */ /* 0x000fe800000e0000 */
[----:B------:R-:W-:Y:S04]  /*f900*/  SHFL.IDX PT, R4, R0, 0x1, 0x181f ;  /* 0x00381f0000047f89 */ /* 0x000fe800000e0000 */
[----:B------:R-:W-:Y:S04]  /*f910*/  SHFL.IDX PT, R8, R7, 0x2, 0x181f ;  /* 0x00581f0007087f89 */ /* 0x000fe800000e0000 */
[----:B------:R-:W1:Y:S04]  /*f920*/  SHFL.IDX PT, R14, R0, 0x2, 0x181f ;  /* 0x00581f00000e7f89 */ /* 0x000e6800000e0000 */
[----:B------:R-:W2:Y:S01]  /*f930*/  SHFL.IDX PT, R10, R0, 0x3, 0x181f ;  /* 0x00781f00000a7f89 */ /* 0x000ea200000e0000 */
[----:B0-----:R-:W-:-:S05]  /*f940*/  @P0 IMAD.WIDE.U32 R2, R30, 0x2, R2 ;  /* 0x000000021e020825 */ /* 0x001fca00078e0002 */
[----:B------:R-:W-:Y:S04]  /*f950*/  @P0 LDGSTS.E.BYPASS.LTC128B.128 [R9+0x18400], desc[UR36][R2.64], !P3 ;  /* 0x1840000002090fae */ /* 0x000fe8000d901d64 */
[----:B------:R-:W-:Y:S04]  /*f960*/  @P0 LDGSTS.E.BYPASS.LTC128B.128 [R9+0x1b400], desc[UR36][R2.64+0x80], !P2 ;  /* 0x1b40008002090fae */ /* 0x000fe8000d101d64 */
[----:B------:R0:W-:Y:S01]  /*f970*/  @P0 LDGSTS.E.BYPASS.LTC128B.128 [R9+0x1e400], desc[UR36][R2.64+0x100], !P1 ;  /* 0x1e40010002090fae */ /* 0x0001e2000c901d64 */
[----:B------:R-:W-:-:S03]  /*f980*/  ISETP.GE.AND P0, PT, R6, 0x11, PT ;  /* 0x000000110600780c */ /* 0x000fc60003f06270 */
[----:B0-----:R-:W0:Y:S01]  /*f990*/  SHFL.IDX PT, R9, R7, 0x3, 0x181f ;  /* 0x00781f0007097f89 */ /* 0x001e2200000e0000 */
[----:B-1----:R-:W-:-:S09]  /*f9a0*/  IMAD.MOV.U32 R2, RZ, RZ, R14 ;  /* 0x000000ffff027224 */ /* 0x002fd200078e000e */
[----:B------:R-:W-:Y:S01]  /*f9b0*/  @P0 LEA R21, R25, UR48, 0x1 ;  /* 0x0000003019150c11 */ /* 0x000fe2000f8e08ff */
[----:B------:R-:W-:Y:S01]  /*f9c0*/  @P0 IMAD.WIDE.U32 R4, R30, 0x2, R4 ;  /* 0x000000021e040825 */ /* 0x000fe200078e0004 */
[----:B------:R-:W1:Y:S03]  /*f9d0*/  SHFL.IDX PT, R14, R0, 0x4, 0x181f ;  /* 0x00981f00000e7f89 */ /* 0x000e6600000e0000 */
[----:B------:R-:W-:Y:S01]  /*f9e0*/  IMAD.MOV.U32 R3, RZ, RZ, R8 ;  /* 0x000000ffff037224 */ /* 0x000fe200078e0008 */
[----:B------:R-:W-:Y:S04]  /*f9f0*/  @P0 LDGSTS.E.BYPASS.LTC128B.128 [R21+0x18c00], desc[UR36][R4.64], !P3 ;  /* 0x18c0000004150fae */ /* 0x000fe8000d901d64 */
[----:B------:R-:W-:Y:S04]  /*fa00*/  @P0 LDGSTS.E.BYPASS.LTC128B.128 [R21+0x1bc00], desc[UR36][R4.64+0x80], !P2 ;  /* 0x1bc0008004150fae */ /* 0x000fe8000d101d64 */
[----:B------:R2:W-:Y:S01]  /*fa10*/  @P0 LDGSTS.E.BYPASS.LTC128B.128 [R21+0x1ec00], desc[UR36][R4.64+0x100], !P1 ;  /* 0x1ec0010004150fae */ /* 0x0005e2000c901d64 */
[----:B------:R-:W-:-:S03]  /*fa20*/  ISETP.GE.AND P0, PT, R6, 0x21, PT ;  /* 0x000000210600780c */ /* 0x000fc60003f06270 */
[----:B------:R-:W3:Y:S04]  /*fa30*/  SHFL.IDX PT, R8, R7, 0x4, 0x181f ;  /* 0x00981f0007087f89 */ /* 0x000ee800000e0000 */
[----:B------:R-:W4:Y:S01]  /*fa40*/  SHFL.IDX PT, R7, R7, 0x5, 0x181f ;  /* 0x00b81f0007077f89 */ /* 0x000f2200000e0000 */
[----:B--2---:R-:W-:-:S05]  /*fa50*/  IMAD.MOV.U32 R4, RZ, RZ, R10 ;  /* 0x000000ffff047224 */ /* 0x004fca00078e000a */
[----:B------:R-:W-:Y:S01]  /*fa60*/  @P0 IMAD.WIDE.U32 R2, R30, 0x2, R2 ;  /* 0x000000021e020825 */ /* 0x000fe200078e0002 */
[----:B------:R-:W-:-:S03]  /*fa70*/  @P0 LEA R35, R25, UR48, 0x1 ;  /* 0x0000003019230c11 */ /* 0x000fc6000f8e08ff */
[----:B0-----:R-:W-:Y:S02]  /*fa80*/  IMAD.MOV.U32 R5, RZ, RZ, R9 ;  /* 0x000000ffff057224 */ /* 0x001fe400078e0009 */
        /* <DEDUP_REMOVED lines=8> */
[----:B---3--:R-:W-:Y:S02]  /*fb10*/  IMAD.MOV.U32 R3, RZ, RZ, R8 ;  /* 0x000000ffff037224 */ /* 0x008fe400078e0008 */
        /* <DEDUP_REMOVED lines=8> */
[----:B-1--4-:R0:W-:Y:S02]  /*fba0*/  @P0 LDGSTS.E.BYPASS.LTC128B.128 [R21+0x20400], desc[UR36][R2.64+0x100], !P1 ;  /* 0x2040010002150fae */ /* 0x0121e4000c901d64 */
.L_x_1128:
[----:B------:R-:W-:Y:S01]  /*fbb0*/  ISETP.GE.AND P0, PT, R6, 0x51, PT ;  /* 0x000000510600780c */ /* 0x000fe20003f06270 */
[----:B0-----:R-:W-:Y:S02]  /*fbc0*/  IMAD.MOV.U32 R2, RZ, RZ, R14 ;  /* 0x000000ffff027224 */ /* 0x001fe400078e000e */
[----:B------:R-:W-:-:S10]  /*fbd0*/  IMAD.MOV.U32 R3, RZ, RZ, R7 ;  /* 0x000000ffff037224 */ /* 0x000fd400078e0007 */
        /* <DEDUP_REMOVED lines=12> */
[----:B------:R-:W-:-:S13]  /*fca0*/  LOP3.LUT P1, RZ, R18, 0x10, RZ, 0xc0, !PT ;  /* 0x0000001012ff7812 */ /* 0x000fda000782c0ff */
[----:B0-----:R-:W-:Y:S05]  /*fcb0*/  @!P1 BRA `(.L_x_1075) ;  /* 0x0000000000049947 */ /* 0x001fea0003800000 */
[----:B------:R-:W-:Y:S01]  /*fcc0*/  BPT.TRAP 0x1 ;  /* 0x000000040000795c */ /* 0x000fe20000300000 */
.L_x_1075:
        /* <DEDUP_REMOVED lines=18> */
[----:B------:R-:W-:Y:S02]  /*fdf0*/  IMAD.U32 R4, RZ, RZ, UR6 ;  /* 0x00000006ff047e24 */ /* 0x000fe4000f8e00ff */
[----:B------:R-:W0:Y:S01]  /*fe00*/  LDC.64 R2, c[0x4][R2] ;  /* 0x0100000002027b82 */ /* 0x000e220000000a00 */
[----:B------:R-:W-:Y:S02]  /*fe10*/  IMAD.U32 R5, RZ, RZ, UR7 ;  /* 0x00000007ff057e24 */ /* 0x000fe4000f8e00ff */
        /* <DEDUP_REMOVED lines=8> */
[----:B0-----:R-:W-:Y:S05]  /*fea0*/  CALL.ABS.NOINC R2 ;  /* 0x0000000002007343 */ /* 0x001fea0003c00000 */
.L_x_1076:
[----:B------:R-:W-:Y:S01]  /*feb0*/  UISETP.NE.AND UP0, UPT, UR50, URZ, UPT ;  /* 0x0000003f3200728c */ /* 0x000fe2000bf05270 */
[----:B------:R-:W-:Y:S01]  /*fec0*/  VIADD R7, R33, UR42 ;  /* 0x0000002a21077c36 */ /* 0x000fe20008000000 */
[----:B------:R-:W0:Y:S01]  /*fed0*/  LDC R6, c[0x0][0x448] ;  /* 0x00011200ff067b82 */ /* 0x000e220000000800 */
[----:B------:R-:W-:Y:S01]  /*fee0*/  IMAD.U32 R4, RZ, RZ, UR38 ;  /* 0x00000026ff047e24 */ /* 0x000fe2000f8e00ff */
[----:B------:R-:W-:Y:S01]  /*fef0*/  ULDC.64 UR4, c[0x0][0x2e0] ;  /* 0x0000b80000047ab9 */ /* 0x000fe20000000a00 */
[----:B------:R-:W-:Y:S01]  /*ff00*/  IMAD.U32 R3, RZ, RZ, UR49 ;  /* 0x00000031ff037e24 */ /* 0x000fe2000f8e00ff */
[----:B------:R-:W-:Y:S01]  /*ff10*/  PLOP3.LUT P0, PT, PT, PT, UP0, 0x80, 0x0 ;  /* 0x000000000000781c */ /* 0x000fe20003f0f008 */
[----:B------:R-:W-:Y:S02]  /*ff20*/  IMAD.MOV.U32 R2, RZ, RZ, R4 ;  /* 0x000000ffff027224 */ /* 0x000fe400078e0004 */
[----:B------:R-:W-:Y:S02]  /*ff30*/  IMAD R35, R35, UR4, RZ ;  /* 0x0000000423237c24 */ /* 0x000fe4000f8e02ff */
[----:B------:R-:W-:Y:S01]  /*ff40*/  @UP0 ULDC UR6, c[0x0][0x44c] ;  /* 0x0001130000060ab9 */ /* 0x000fe20000000800 */
[----:B------:R-:W-:Y:S01]  /*ff50*/  IMAD.WIDE.U32 R2, R28, UR4, R2 ;  /* 0x000000041c027c25 */ /* 0x000fe2000f8e0002 */
[----:B------:R-:W-:-:S03]  /*ff60*/  @UP0 ULDC UR4, c[0x0][0x450] ;  /* 0x0001140000040ab9 */ /* 0x000fc60000000800 */
[----:B------:R-:W-:Y:S02]  /*ff70*/  IMAD.U32 R5, RZ, RZ, UR39 ;  /* 0x00000027ff057e24 */ /* 0x000fe4000f8e00ff */
[----:B------:R-:W-:Y:S02]  /*ff80*/  IMAD.MOV.U32 R5, RZ, RZ, R7 ;  /* 0x000000ffff057224 */ /* 0x000fe400078e0007 */
[----:B------:R-:W-:Y:S01]  /*ff90*/  @P0 IMAD.HI.U32 R0, R7, UR6, RZ ;  /* 0x0000000607000c27 */ /* 0x000fe2000f8e00ff */
[----:B------:R-:W-:-:S03]  /*ffa0*/  PLOP3.LUT P0, PT, PT, PT, UP0, 0x80, 0x0 ;  /* 0x000000000000781c */ /* 0x000fc60003f0f008 */
[----:B------:R-:W-:-:S04]  /*ffb0*/  IMAD R35, R28, UR5, R35 ;  /* 0x000000051c237c24 */ /* 0x000fc8000f8e0223 */
[----:B------:R-:W-:-:S06]  /*ffc0*/  IMAD.IADD R3, R3, 0x1, R35 ;  /* 0x0000000103037824 */ /* 0x000fcc00078e0223 */
[----:B------:R-:W-:Y:S01]  /*ffd0*/  @P0 SHF.R.U32.HI R5, RZ, UR4, R0 ;  /* 0x00000004ff050c19 */ /* 0x000fe20008011600 */
[----:B------:R-:W-:-:S04]  /*ffe0*/  ULDC.64 UR4, c[0x0][0x2d0] ;  /* 0x0000b40000047ab9 */ /* 0x000fc80000000a00 */
[----:B------:R-:W-:Y:S02]  /*fff0*/  IMAD.MOV R0, RZ, RZ, -R5 ;  /* 0x000000ffff007224 */ /* 0x000fe400078e0a05 */
[----:B------:R-:W-:-:S04]  /*10000*/  IMAD.WIDE.U32 R2, R5, UR4, R2 ;  /* 0x0000000405027c25 */ /* 0x000fc8000f8e0002 */
[----:B0-----:R-:W-:Y:S01]  /*10010*/  IMAD R7, R6, R0, R7 ;  /* 0x0000000006077224 */ /* 0x001fe200078e0207 */
        /* <DEDUP_REMOVED lines=10> */
[----:B------:R-:W-:Y:S01]  /*100c0*/  LEA R0, P0, R2, UR4, 0x1 ;  /* 0x0000000402007c11 */ /* 0x000fe2000f8008ff */
        /* <DEDUP_REMOVED lines=10> */
[----:B------:R-:W-:Y:S02]  /*10170*/  VIADD R7, R36, UR42 ;  /* 0x0000002a24077c36 */ /* 0x000fe40008000000 */
[----:B------:R-:W0:Y:S01]  /*10180*/  SHFL.IDX PT, R2, R0, RZ, 0x181f ;  /* 0x00181fff00027589 */ /* 0x000e2200000e0000 */
[----:B------:R-:W-:Y:S02]  /*10190*/  IMAD R6, R6, UR4, RZ ;  /* 0x0000000406067c24 */ /* 0x000fe4000f8e02ff */
[C---:B------:R-:W-:Y:S01]  /*101a0*/  VIADD R11, R7.reuse, 0x10 ;  /* 0x00000010070b7836 */ /* 0x040fe20000000000 */
[----:B------:R-:W-:Y:S02]  /*101b0*/  SHFL.IDX PT, R5, R8, 0x1, 0x181f ;  /* 0x00381f0008057f89 */ /* 0x000fe400000e0000 */
[----:B------:R-:W-:-:S02]  /*101c0*/  ISETP.GE.AND P1, PT, R7, R6, PT ;  /* 0x000000060700720c */ /* 0x000fc40003f26270 */
[----:B------:R-:W1:Y:S04]  /*101d0*/  SHFL.IDX PT, R4, R0, 0x1, 0x181f ;  /* 0x00381f0000047f89 */ /* 0x000e6800000e0000 */
[----:B------:R-:W-:Y:S07]  /*101e0*/  SHFL.IDX PT, R14, R0, 0x7, 0x181f ;  /* 0x00f81f00000e7f89 */ /* 0x000fee00000e0000 */
[----:B------:R-:W-:Y:S01]  /*101f0*/  @!P1 LEA R9, R25, UR48, 0x1 ;  /* 0x0000003019099c11 */ /* 0x000fe2000f8e08ff */
[----:B0-----:R-:W-:-:S05]  /*10200*/  @!P1 IMAD.WIDE.U32 R2, R30, 0x2, R2 ;  /* 0x000000021e029825 */ /* 0x001fca00078e0002 */
[----:B------:R-:W-:Y:S04]  /*10210*/  @!P1 LDGSTS.E.BYPASS.LTC128B.128 [R9+0xc400], desc[UR36][R2.64], !P3 ;  /* 0x0c40000002099fae */ /* 0x000fe8000d901d64 */
[----:B------:R-:W-:Y:S04]  /*10220*/  @!P1 LDGSTS.E.BYPASS.LTC128B.128 [R9+0x10400], desc[UR36][R2.64+0x80], !P2 ;  /* 0x1040008002099fae */ /* 0x000fe8000d101d64 */
[----:B------:R0:W-:Y:S01]  /*10230*/  @!P1 LDGSTS.E.BYPASS.LTC128B.128 [R9+0x14400], desc[UR36][R2.64+0x100], !P0 ;  /* 0x1440010002099fae */ /* 0x0001e2000c101d64 */
[----:B------:R-:W-:Y:S01]  /*10240*/  ISETP.GE.AND P1, PT, R11, R6, PT ;  /* 0x000000060b00720c */ /* 0x000fe20003f26270 */
[----:B------:R-:W-:-:S02]  /*10250*/  VIADD R11, R7, 0x30 ;  /* 0x00000030070b7836 */ /* 0x000fc40000000000 */
        /* <DEDUP_REMOVED lines=50> */
.L_x_1145:
[----:B------:R-:W-:Y:S01]  /*10580*/  VIADD R7, R7, 0x70 ;  /* 0x0000007007077836 */ /* 0x000fe20000000000 */
[----:B------:R-:W-:Y:S01]  /*10590*/  BSSY B0, `(.L_x_1078) ;  /* 0x000000d000007945 */ /* 0x000fe20003800000 */
[----:B-1----:R-:W-:Y:S02]  /*105a0*/  IMAD.MOV.U32 R2, RZ, RZ, R14 ;  /* 0x000000ffff027224 */ /* 0x002fe400078e000e */
[----:B--2---:R-:W-:Y:S01]  /*105b0*/  IMAD.MOV.U32 R3, RZ, RZ, R4 ;  /* 0x000000ffff037224 */ /* 0x004fe200078e0004 */
        /* <DEDUP_REMOVED lines=10> */
.L_x_1079:
[----:B------:R-:W-:Y:S05]  /*10660*/  BSYNC B0 ;  /* 0x0000000000007941 */ /* 0x000fea0003800000 */
.L_x_1078:
[----:B------:R-:W-:Y:S01]  /*10670*/  NOP ;  /* 0x0000000000007918 */ /* 0x000fe20000000000 */
[----:B------:R-:W-:Y:S01]  /*10680*/  SYNCS.ARRIVE.TRANS64.RED.A0T1 RZ, [UR48+0x2a800], RZ ;  /* 0x02a800ffffff79a7 */ /* 0x000fe20008200430 */
[----:B------:R-:W-:Y:S01]  /*10690*/  IMAD.MOV.U32 R0, RZ, RZ, 0x1 ;  /* 0x00000001ff007424 */ /* 0x000fe200078e00ff */
[----:B------:R-:W-:Y:S04]  /*106a0*/  ARRIVES.LDGSTSBAR.64.TRANSCNT [UR48+0x2a800] ;  /* 0x02a80000ff0079b0 */ /* 0x000fe80008000ab0 */
[----:B------:R-:W-:Y:S01]  /*106b0*/  SHF.L.U32 R0, R0, 0x1f, RZ ;  /* 0x0000001f00007819 */ /* 0x000fe200000006ff */
[----:B------:R-:W-:Y:S01]  /*106c0*/  NOP ;  /* 0x0000000000007918 */ /* 0x000fe20000000000 */
[----:B------:R-:W-:Y:S01]  /*106d0*/  SYNCS.ARRIVE.TRANS64.A1T0 RZ, [UR48+0x2a800], RZ ;  /* 0x02a800ffffff79a7 */ /* 0x000fe20008100030 */
[----:B------:R-:W-:Y:S01]  /*106e0*/  VIADD R19, R19, 0xfffffffe ;  /* 0xfffffffe13137836 */ /* 0x000fe20000000000 */
[----:B------:R-:W1:Y:S02]  /*106f0*/  SYNCS.PHASECHK.TRANS64.TRYWAIT P0, [UR48+0x2a820], R0 ;  /* 0x02a82000ff0075a7 */ /* 0x000e640008000170 */
[----:B-1----:R-:W-:Y:S05]  /*10700*/  @!P0 BRA `(.L_x_1080) ;  /* 0x0000002c00b08947 */ /* 0x002fea0003800000 */
.L_x_1146:
[----:B------:R-:W-:Y:S01]  /*10710*/  ISETP.GE.AND P0, PT, R19, UR51, PT ;  /* 0x0000003313007c0c */ /* 0x000fe2000bf06270 */
[----:B------:R-:W-:Y:S02]  /*10720*/  IMAD.MOV.U32 R24, RZ, RZ, 0x1 ;  /* 0x00000001ff187424 */ /* 0x000fe400078e00ff */
[----:B------:R-:W-:-:S10]  /*10730*/  IMAD.MOV.U32 R22, RZ, RZ, RZ ;  /* 0x000000ffff167224 */ /* 0x000fd400078e00ff */
[----:B------:R-:W-:Y:S05]  /*10740*/  @!P0 BRA `(.L_x_1081) ;  /* 0x0000000c00e08947 */ /* 0x000fea0003800000 */
[----:B------:R-:W-:Y:S01]  /*10750*/  UIADD3 UR4, UR47, 0x1, URZ ;  /* 0x000000012f047890 */ /* 0x000fe2000fffe03f */
[----:B0-----:R-:W-:Y:S01]  /*10760*/  LOP3.LUT R3, RZ, UR45, RZ, 0x33, !PT ;  /* 0x0000002dff037c12 */ /* 0x001fe2000f8e33ff */
[----:B------:R-:W-:Y:S01]  /*10770*/  BSSY B0, `(.L_x_1081) ;  /* 0x00000f5000007945 */ /* 0x000fe20003800000 */
[----:B------:R-:W-:Y:S01]  /*10780*/  LOP3.LUT R5, RZ, UR44, RZ, 0x33, !PT ;  /* 0x0000002cff057c12 */ /* 0x000fe2000f8e33ff */
[----:B------:R-:W-:Y:S01]  /*10790*/  UIMAD UR4, UR4, UR40, URZ ;  /* 0x00000028040472a4 */ /* 0x000fe2000f8e023f */
[----:B------:R-:W-:Y:S01]  /*107a0*/  IADD3 R23, R26, R23, R36 ;  /* 0x000000171a177210 */ /* 0x000fe20007ffe024 */
[----:B------:R-:W-:Y:S02]  /*107b0*/  IMAD.SHL.U32 R35, R30, 0x2, RZ ;  /* 0x000000021e237824 */ /* 0x000fe400078e00ff */
[----:B------:R-:W-:Y:S02]  /*107c0*/  IMAD.MOV.U32 R20, RZ, RZ, RZ ;  /* 0x000000ffff147224 */ /* 0x000fe400078e00ff */
[----:B------:R-:W-:Y:S01]  /*107d0*/  LOP3.LUT R0, RZ, UR4, RZ, 0x33, !PT ;  /* 0x00000004ff007c12 */ /* 0x000fe2000f8e33ff */
[----:B------:R-:W-:-:S02]  /*107e0*/  VIADD R9, R23, 0xfffffee0 ;  /* 0xfffffee017097836 */ /* 0x000fc40000000000 */
[----:B------:R-:W-:Y:S01]  /*107f0*/  IMAD.MOV.U32 R23, RZ, RZ, 0x1 ;  /* 0x00000001ff177424 */ /* 0x000fe200078e00ff */
[----:B------:R-:W-:Y:S02]  /*10800*/  VIADDMNMX R0, R0, -UR46, R3, !PT ;  /* 0x8000002e00007c46 */ /* 0x000fe4000f800103 */
[----:B------:R-:W-:Y:S02]  /*10810*/  IADD3 R3, -R36, UR43, RZ ;  /* 0x0000002b24037c10 */ /* 0x000fe4000fffe1ff */
[----:B------:R-:W-:-:S04]  /*10820*/  VIMNMX R0, R0, R5, !PT ;  /* 0x0000000500007248 */ /* 0x000fc80007fe0100 */
[C---:B------:R-:W-:Y:S01]  /*10830*/  IADD3 R27, -R0.reuse, -0x2, RZ ;  /* 0xfffffffe001b7810 */ /* 0x040fe20007ffe1ff */
[C---:B------:R-:W-:Y:S02]  /*10840*/  IMAD R3, R0.reuse, 0x60, R3 ;  /* 0x0000006000037824 */ /* 0x040fe400078e0203 */
[----:B------:R-:W-:Y:S02]  /*10850*/  IMAD R9, R0, -0x60, R9 ;  /* 0xffffffa000097824 */ /* 0x000fe400078e0209 */
[----:B------:R-:W-:-:S07]  /*10860*/  VIADD R0, R3, 0xc0 ;  /* 0x000000c003007836 */ /* 0x000fce0000000000 */
.L_x_1094:
[----:B------:R-:W-:Y:S01]  /*10870*/  ISETP.NE.AND P0, PT, R37, 0x1, PT ;  /* 0x000000012500780c */ /* 0x000fe20003f05270 */
[----:B------:R-:W-:Y:S01]  /*10880*/  IMAD.MOV.U32 R10, RZ, RZ, R9 ;  /* 0x000000ffff0a7224 */ /* 0x000fe200078e0009 */
[----:B------:R-:W-:Y:S02]  /*10890*/  ISETP.GT.U32.AND P2, PT, R33, 0x5f, PT ;  /* 0x0000005f2100780c */ /* 0x000fe40003f44070 */
[----:B------:R-:W-:-:S09]  /*108a0*/  LOP3.LUT P1, RZ, R18, 0x10, RZ, 0xc0, !PT ;  /* 0x0000001012ff7812 */ /* 0x000fd2000782c0ff */
[----:B------:R-:W0:Y:S08]  /*108b0*/  @P0 LDC R2, c[0x0][0x434] ;  /* 0x00010d00ff020b82 */ /* 0x000e300000000800 */
[----:B------:R-:W1:Y:S08]  /*108c0*/  @P0 LDC R3, c[0x0][0x438] ;  /* 0x00010e00ff030b82 */ /* 0x000e700000000800 */
[----:B------:R-:W2:Y:S08]  /*108d0*/  @!P2 LDC.64 R6, c[0x0][0x428] ;  /* 0x00010a00ff06ab82 */ /* 0x000eb00000000a00 */
[----:B------:R-:W3:Y:S01]  /*108e0*/  @!P2 LDC.64 R4, c[0x0][0x418] ;  /* 0x00010600ff04ab82 */ /* 0x000ee20000000a00 */
[----:B0-----:R-:W-:-:S05]  /*108f0*/  @P0 IMAD.HI.U32 R2, R9, R2, RZ ;  /* 0x0000000209020227 */ /* 0x001fca00078e00ff */
[----:B-1----:R-:W-:-:S04]  /*10900*/  @P0 SHF.R.U32.HI R10, RZ, R3, R2 ;  /* 0x00000003ff0a0219 */ /* 0x002fc80000011602 */
[----:B------:R-:W-:Y:S01]  /*10910*/  @!P2 SHF.R.S32.HI R3, RZ, 0x1f, R10 ;  /* 0x0000001fff03a819 */ /* 0x000fe2000001140a */
[----:B--2---:R-:W-:-:S04]  /*10920*/  @!P2 IMAD R2, R34, R6, RZ ;  /* 0x000000062202a224 */ /* 0x004fc800078e02ff */
[----:B------:R-:W-:Y:S02]  /*10930*/  @!P2 IMAD R7, R32, R7, R2 ;  /* 0x000000072007a224 */ /* 0x000fe400078e0202 */
[----:B------:R-:W-:-:S04]  /*10940*/  @!P2 IMAD.MOV.U32 R2, RZ, RZ, R10 ;  /* 0x000000ffff02a224 */ /* 0x000fc800078e000a */
[----:B------:R-:W-:-:S04]  /*10950*/  @!P2 IMAD.WIDE.U32 R2, R32, R6, R2 ;  /* 0x000000062002a225 */ /* 0x000fc800078e0002 */
[----:B------:R-:W-:Y:S01]  /*10960*/  @!P2 IMAD.IADD R3, R7, 0x1, R3 ;  /* 0x000000010703a824 */ /* 0x000fe200078e0203 */
[----:B---3--:R-:W-:Y:S01]  /*10970*/  @!P2 LEA R4, P0, R2, R4, 0x2 ;  /* 0x000000040204a211 */ /* 0x008fe200078010ff */
[----:B------:R-:W-:-:S03]  /*10980*/  IMAD.MOV.U32 R6, RZ, RZ, RZ ;  /* 0x000000ffff067224 */ /* 0x000fc600078e00ff */
[----:B------:R-:W-:-:S05]  /*10990*/  @!P2 LEA.HI.X R5, R2, R5, R3, 0x2, P0 ;  /* 0x000000050205a211 */ /* 0x000fca00000f1403 */
[----:B------:R0:W5:Y:S01]  /*109a0*/  @!P2 LDG.E R6, desc[UR36][R4.64] ;  /* 0x000000240406a981 */ /* 0x000162000c1e1900 */
[----:B------:R-:W-:-:S05]  /*109b0*/  VIADD R22, R20, 0x1 ;  /* 0x0000000114167836 */ /* 0x000fca0000000000 */
[----:B------:R-:W-:-:S04]  /*109c0*/  ISETP.NE.AND P0, PT, R22, 0x2, PT ;  /* 0x000000021600780c */ /* 0x000fc80003f05270 */
[----:B------:R-:W-:Y:S02]  /*109d0*/  SEL R24, RZ, 0x1, P0 ;  /* 0x00000001ff187807 */ /* 0x000fe40000000000 */
[----:B------:R-:W-:Y:S02]  /*109e0*/  SEL R22, R22, RZ, P0 ;  /* 0x000000ff16167207 */ /* 0x000fe40000000000 */
[----:B------:R-:W-:Y:S01]  /*109f0*/  LOP3.LUT R24, R23, R24, RZ, 0x3c, !PT ;  /* 0x0000001817187212 */ /* 0x000fe200078e3cff */
[----:B0-----:R-:W-:Y:S06]  /*10a00*/  @!P1 BRA `(.L_x_1082) ;  /* 0x0000000000049947 */ /* 0x001fec0003800000 */
[----:B------:R-:W-:Y:S01]  /*10a10*/  BPT.TRAP 0x1 ;  /* 0x000000040000795c */ /* 0x000fe20000300000 */
.L_x_1082:
[----:B------:R-:W-:Y:S01]  /*10a20*/  LEA R8, R22, UR48, 0x3 ;  /* 0x0000003016087c11 */ /* 0x000fe2000f8e18ff */
[----:B------:R-:W-:Y:S01]  /*10a30*/  BSSY B1, `(.L_x_1083) ;  /* 0x0000004000017945 */ /* 0x000fe20003800000 */
[----:B------:R-:W-:-:S04]  /*10a40*/  SHF.L.U32 R3, R24, 0x1f, RZ ;  /* 0x0000001f18037819 */ /* 0x000fc800000006ff */
[----:B------:R-:W0:Y:S02]  /*10a50*/  SYNCS.PHASECHK.TRANS64.TRYWAIT P0, [R8+URZ+0x2a840], R3 ;  /* 0x02a84003080075a7 */ /* 0x000e24000800017f */
[----:B0-----:R-:W-:Y:S05]  /*10a60*/  @!P0 BRA `(.L_x_1084) ;  /* 0x0000002800f08947 */ /* 0x001fea0003800000 */
.L_x_1147:
[----:B------:R-:W-:Y:S05]  /*10a70*/  BSYNC B1 ;  /* 0x0000000000017941 */ /* 0x000fea0003800000 */
.L_x_1083:
[----:B------:R-:W-:Y:S01]  /*10a80*/  ULDC UR4, c[0x0][0x430] ;  /* 0x00010c0000047ab9 */ /* 0x000fe20000000800 */
[----:B-----5:R-:W-:Y:S01]  /*10a90*/  SHF.R.S32.HI R28, RZ, 0x1f, R6 ;  /* 0x0000001fff1c7819 */ /* 0x020fe20000011406 */
[----:B------:R-:W-:Y:S01]  /*10aa0*/  UIADD3 UR4, -UR4, URZ, URZ ;  /* 0x0000003f04047290 */ /* 0x000fe2000fffe13f */
[----:B------:R-:W-:Y:S01]  /*10ab0*/  R2UR UR6, R31 ;  /* 0x000000001f0672ca */ /* 0x000fe200000e0000 */
[----:B------:R-:W-:Y:S01]  /*10ac0*/  IMAD R19, R22, 0x4800, R25 ;  /* 0x0000480016137824 */ /* 0x000fe200078e0219 */
[C---:B------:R-:W-:Y:S02]  /*10ad0*/  LOP3.LUT P3, RZ, R18.reuse, 0x4, RZ, 0xc0, !PT ;  /* 0x0000000412ff7812 */ /* 0x040fe4000786c0ff */
[----:B------:R-:W-:Y:S01]  /*10ae0*/  LOP3.LUT P2, RZ, R18, 0x2, RZ, 0xc0, !PT ;  /* 0x0000000212ff7812 */ /* 0x000fe2000784c0ff */
        /* <DEDUP_REMOVED lines=31> */
[----:B------:R-:W0:Y:S02]  /*10ce0*/  SHFL.IDX PT, R14, R10, 0x1, 0x181f ;  /* 0x00381f000a0e7f89 */ /* 0x000e2400000e0000 */
[----:B-1----:R-:W-:-:S05]  /*10cf0*/  IMAD.X R3, RZ, RZ, R3, P0 ;  /* 0x000000ffff037224 */ /* 0x002fca00000e0603 */
        /* <DEDUP_REMOVED lines=20> */
[----:B-1----:R-:W-:-:S05]  /*10e40*/  IMAD.X R3, RZ, RZ, R3, P0 ;  /* 0x000000ffff037224 */ /* 0x002fca00000e0603 */
        /* <DEDUP_REMOVED lines=8> */
.L_x_1161:
        /* <DEDUP_REMOVED lines=10> */
.L_x_1086:
        /* <DEDUP_REMOVED lines=10> */
.L_x_1087:
[----:B------:R1:W-:Y:S01]  /*11010*/  SYNCS.ARRIVE.TRANS64.A1T0 RZ, [R8+URZ+0x2a830], RZ ;  /* 0x02a830ff08ff79a7 */ /* 0x0003e2000810003f */
[----:B------:R-:W-:Y:S05]  /*11020*/  @!P2 BRA `(.L_x_1088) ;  /* 0x000000000004a947 */ /* 0x000fea0003800000 */
[----:B------:R-:W-:Y:S01]  /*11030*/  BPT.TRAP 0x1 ;  /* 0x000000040000795c */ /* 0x000fe20000300000 */
.L_x_1088:
[----:B0-----:R-:W-:Y:S01]  /*11040*/  SHF.L.U32 R3, R23, 0x1f, RZ ;  /* 0x0000001f17037819 */ /* 0x001fe200000006ff */
[----:B------:R-:W-:Y:S01]  /*11050*/  BSSY B1, `(.L_x_1089) ;  /* 0x0000004000017945 */ /* 0x000fe20003800000 */
[----:B------:R-:W-:-:S04]  /*11060*/  LEA R4, R20, UR48, 0x3 ;  /* 0x0000003014047c11 */ /* 0x000fc8000f8e18ff */
[----:B------:R-:W0:Y:S02]  /*11070*/  SYNCS.PHASECHK.TRANS64.TRYWAIT P0, [R4+URZ+0x2a860], R3 ;  /* 0x02a86003040075a7 */ /* 0x000e24000800017f */
[----:B0-----:R-:W-:Y:S05]  /*11080*/  @!P0 BRA `(.L_x_1090) ;  /* 0x0000002c00388947 */ /* 0x001fea0003800000 */
.L_x_1162:
[----:B------:R-:W-:Y:S05]  /*11090*/  BSYNC B1 ;  /* 0x0000000000017941 */ /* 0x000fea0003800000 */
.L_x_1089:
        /* <DEDUP_REMOVED lines=9> */
[----:B------:R-:W1:Y:S02]  /*11130*/  SHFL.IDX PT, R14, R16, 0x1, 0x181f ;  /* 0x00381f00100e7f89 */ /* 0x000e6400000e0000 */
[----:B0-----:R-:W-:Y:S01]  /*11140*/  IMAD.X R3, RZ, RZ, R3, P1 ;  /* 0x000000ffff037224 */ /* 0x001fe200008e0603 */
        /* <DEDUP_REMOVED lines=30> */
[----:B------:R2:W3:Y:S03]  /*11330*/  SHFL.IDX PT, R14, R16, 0x5, 0x181f ;  /* 0x00b81f00100e7f89 */ /* 0x0004e600000e0000 */
[----:B-1----:R-:W-:Y:S01]  /*11340*/  IMAD.X R3, RZ, RZ, R8, P2 ;  /* 0x000000ffff037224 */ /* 0x002fe200010e0608 */
[----:B------:R-:W-:Y:S01]  /*11350*/  ISETP.LT.OR P2, PT, R0, 0x41, !P1 ;  /* 0x000000410000780c */ /* 0x000fe20004f41670 */
[----:B------:R2:W1:-:S12]  /*11360*/  SHFL.IDX PT, R8, R17, 0x5, 0x181f ;  /* 0x00b81f0011087f89 */ /* 0x00045800000e0000 */
[----:B------:R2:W-:Y:S01]  /*11370*/  LDGSTS.E.BYPASS.LTC128B.128 [R5+0x2400], desc[UR36][R2.64], !P2 ;  /* 0x0240000002057fae */ /* 0x0005e2000d101d64 */
[----:B------:R-:W-:-:S13]  /*11380*/  ISETP.LT.OR P2, PT, R0, 0x41, !P0 ;  /* 0x000000410000780c */ /* 0x000fda0004741670 */
[----:B-1-3--:R2:W-:Y:S02]  /*11390*/  LDGSTS.E.BYPASS.LTC128B.128 [R5+0x5400], desc[UR36][R2.64+0x80], !P2 ;  /* 0x0540008002057fae */ /* 0x00a5e4000d101d64 */
.L_x_1176:
[C---:B------:R-:W-:Y:S01]  /*113a0*/  ISETP.LT.OR P1, PT, R0.reuse, 0x51, !P1 ;  /* 0x000000510000780c */ /* 0x040fe20004f21670 */
[----:B------:R-:W-:Y:S01]  /*113b0*/  ULDC.64 UR4, c[0x0][0x328] ;  /* 0x0000ca0000047ab9 */ /* 0x000fe20000000a00 */
[----:B------:R-:W-:Y:S01]  /*113c0*/  ISETP.LT.OR P0, PT, R0, 0x51, !P0 ;  /* 0x000000510000780c */ /* 0x000fe20004701670 */
[----:B------:R-:W-:Y:S01]  /*113d0*/  IMAD R26, R26, UR4, RZ ;  /* 0x000000041a1a7c24 */ /* 0x000fe2000f8e02ff */
[----:B0-2---:R-:W-:-:S03]  /*113e0*/  IADD3 R2, P2, R14, R35, RZ ;  /* 0x000000230e027210 */ /* 0x005fc60007f5e0ff */
        /* <DEDUP_REMOVED lines=16> */
.L_x_1092:
        /* <DEDUP_REMOVED lines=10> */
.L_x_1093:
[----:B------:R-:W-:Y:S01]  /*11590*/  R2UR UR4, R31 ;  /* 0x000000001f0472ca */ /* 0x000fe200000e0000 */
[----:B------:R-:W-:Y:S01]  /*115a0*/  ULDC.64 UR6, c[0x0][0x330] ;  /* 0x0000cc0000067ab9 */ /* 0x000fe20000000a00 */
[----:B------:R-:W-:Y:S01]  /*115b0*/  IMAD.MOV.U32 R3, RZ, RZ, R7 ;  /* 0x000000ffff037224 */ /* 0x000fe200078e0007 */
[----:B------:R0:W-:Y:S01]  /*115c0*/  SYNCS.ARRIVE.TRANS64.A1T0 RZ, [R4+URZ+0x2a850], RZ ;  /* 0x02a850ff04ff79a7 */ /* 0x0001e2000810003f */
[----:B------:R-:W-:Y:S02]  /*115d0*/  IMAD.U32 R5, RZ, RZ, UR6 ;  /* 0x00000006ff057e24 */ /* 0x000fe4000f8e00ff */
[----:B------:R-:W-:Y:S02]  /*115e0*/  VIADD R27, R27, 0xffffffff ;  /* 0xffffffff1b1b7836 */ /* 0x000fe40000000000 */
[----:B------:R-:W-:-:S04]  /*115f0*/  IMAD.WIDE.U32 R2, R5, UR41, R2 ;  /* 0x0000002905027c25 */ /* 0x000fc8000f8e0002 */
[----:B------:R-:W-:Y:S01]  /*11600*/  VIADD R0, R0, 0x60 ;  /* 0x0000006000007836 */ /* 0x000fe20000000000 */
[----:B------:R-:W-:Y:S01]  /*11610*/  UIMAD UR4, UR4, UR6, URZ ;  /* 0x00000006040472a4 */ /* 0x000fe2000f8e023f */
[----:B------:R-:W-:Y:S02]  /*11620*/  VIADD R9, R9, 0xffffffa0 ;  /* 0xffffffa009097836 */ /* 0x000fe40000000000 */
[----:B------:R-:W-:Y:S01]  /*11630*/  IMAD.MOV.U32 R20, RZ, RZ, R22 ;  /* 0x000000ffff147224 */ /* 0x000fe200078e0016 */
[----:B------:R-:W-:Y:S01]  /*11640*/  UIMAD UR4, UR41, UR7, UR4 ;  /* 0x00000007290472a4 */ /* 0x000fe2000f8e0204 */
[----:B------:R-:W-:Y:S02]  /*11650*/  IMAD.MOV.U32 R23, RZ, RZ, R24 ;  /* 0x000000ffff177224 */ /* 0x000fe400078e0018 */
[----:B------:R-:W-:Y:S02]  /*11660*/  ULDC.64 UR6, c[0x0][0x318] ;  /* 0x0000c60000067ab9 */ /* 0x000fe40000000a00 */
[----:B------:R-:W-:Y:S01]  /*11670*/  LEA R16, P0, R2, UR6, 0x1 ;  /* 0x0000000602107c11 */ /* 0x000fe2000f8008ff */
[----:B------:R-:W-:-:S05]  /*11680*/  VIADD R17, R3, UR4 ;  /* 0x0000000403117c36 */ /* 0x000fca0008000000 */
[----:B------:R-:W-:Y:S02]  /*11690*/  LEA.HI.X R17, R2, UR7, R17, 0x1, P0 ;  /* 0x0000000702117c11 */ /* 0x000fe400080f0c11 */
[----:B------:R-:W-:-:S13]  /*116a0*/  ISETP.GT.AND P0, PT, R27, UR51, PT ;  /* 0x000000331b007c0c */ /* 0x000fda000bf04270 */
[----:B0-----:R-:W-:Y:S05]  /*116b0*/  @P0 BRA `(.L_x_1094) ;  /* 0xfffffff0006c0947 */ /* 0x001fea000383ffff */
[----:B------:R-:W-:Y:S05]  /*116c0*/  BSYNC B0 ;  /* 0x0000000000007941 */ /* 0x000fea0003800000 */
.L_x_1081:
[----:B------:R-:W-:-:S13]  /*116d0*/  LOP3.LUT P0, RZ, R18, 0x10, RZ, 0xc0, !PT ;  /* 0x0000001012ff7812 */ /* 0x000fda000780c0ff */
[----:B------:R-:W-:Y:S05]  /*116e0*/  @!P0 BRA `(.L_x_1095) ;  /* 0x0000000000048947 */ /* 0x000fea0003800000 */
[----:B------:R-:W-:Y:S01]  /*116f0*/  BPT.TRAP 0x1 ;  /* 0x000000040000795c */ /* 0x000fe20000300000 */
.L_x_1095:
[----:B0-----:R-:W-:Y:S01]  /*11700*/  LEA R0, R22, UR48, 0x3 ;  /* 0x0000003016007c11 */ /* 0x001fe2000f8e18ff */
        /* <DEDUP_REMOVED lines=8> */
.L_x_1177:
[----:B------:R-:W-:Y:S05]  /*11790*/  BSYNC B0 ;  /* 0x0000000000007941 */ /* 0x000fea0003800000 */
.L_x_1096:
        /* <DEDUP_REMOVED lines=8> */
[----:B------:R-:W-:Y:S01]  /*11820*/  SHFL.IDX PT, R6, R17, 0x1, 0x181f ;  /* 0x00381f0011067f89 */ /* 0x000fe200000e0000 */
[----:B------:R-:W-:Y:S02]  /*11830*/  ISETP.LT.OR P2, PT, R5, 0x1, P1 ;  /* 0x000000010500780c */ /* 0x000fe40000f41670 */
[----:B------:R-:W-:Y:S01]  /*11840*/  LEA R4, R25, UR48, 0x1 ;  /* 0x0000003019047c11 */ /* 0x000fe2000f8e08ff */
[----:B------:R-:W1:Y:S01]  /*11850*/  SHFL.IDX PT, R14, R16, 0x1, 0x181f ;  /* 0x00381f00100e7f89 */ /* 0x000e6200000e0000 */
[----:B------:R-:W-:-:S02]  /*11860*/  ISETP.LT.OR P4, PT, R5, 0x11, P1 ;  /* 0x000000110500780c */ /* 0x000fc40000f81670 */
[----:B------:R-:W-:Y:S01]  /*11870*/  ISETP.LT.OR P5, PT, R5, 0x11, !P0 ;  /* 0x000000110500780c */ /* 0x000fe200047a1670 */
[----:B------:R-:W-:Y:S04]  /*11880*/  SHFL.IDX PT, R10, R17, 0x2, 0x181f ;  /* 0x00581f00110a7f89 */ /* 0x000fe800000e0000 */
[----:B------:R-:W2:Y:S04]  /*11890*/  SHFL.IDX PT, R19, R16, 0x2, 0x181f ;  /* 0x00581f0010137f89 */ /* 0x000ea800000e0000 */
[----:B------:R-:W-:Y:S04]  /*118a0*/  SHFL.IDX PT, R9, R17, 0x3, 0x181f ;  /* 0x00781f0011097f89 */ /* 0x000fe800000e0000 */
[----:B------:R-:W3:Y:S01]  /*118b0*/  SHFL.IDX PT, R20, R16, 0x3, 0x181f ;  /* 0x00781f0010147f89 */ /* 0x000ee200000e0000 */
[----:B0-----:R-:W-:-:S03]  /*118c0*/  IMAD.WIDE.U32 R2, R30, 0x2, R2 ;  /* 0x000000021e027825 */ /* 0x001fc600078e0002 */
[----:B------:R-:W-:Y:S04]  /*118d0*/  SHFL.IDX PT, R8, R17, 0x4, 0x181f ;  /* 0x00981f0011087f89 */ /* 0x000fe800000e0000 */
[----:B------:R-:W0:Y:S04]  /*118e0*/  SHFL.IDX PT, R21, R16, 0x4, 0x181f ;  /* 0x00981f0010157f89 */ /* 0x000e2800000e0000 */
[----:B------:R-:W-:Y:S01]  /*118f0*/  LDGSTS.E.BYPASS.LTC128B.128 [R4+0x400], desc[UR36][R2.64], !P2 ;  /* 0x0040000002047fae */ /* 0x000fe2000d101d64 */
[----:B------:R-:W-:-:S03]  /*11900*/  ISETP.LT.OR P2, PT, R5, 0x21, P1 ;  /* 0x000000210500780c */ /* 0x000fc60000f41670 */
[----:B------:R1:W-:Y:S01]  /*11910*/  LDGSTS.E.BYPASS.LTC128B.128 [R4+0x3400], desc[UR36][R2.64+0x80], !P3 ;  /* 0x0340008002047fae */ /* 0x0003e2000d901d64 */
[----:B------:R-:W-:-:S03]  /*11920*/  ISETP.LT.OR P3, PT, R5, 0x21, !P0 ;  /* 0x000000210500780c */ /* 0x000fc60004761670 */
[----:B------:R-:W4:Y:S01]  /*11930*/  SHFL.IDX PT, R17, R17, 0x5, 0x181f ;  /* 0x00b81f0011117f89 */ /* 0x000f2200000e0000 */
[----:B-1----:R-:W-:Y:S02]  /*11940*/  IMAD.MOV.U32 R2, RZ, RZ, R14 ;  /* 0x000000ffff027224 */ /* 0x002fe400078e000e */
[----:B------:R-:W-:Y:S01]  /*11950*/  IMAD.MOV.U32 R3, RZ, RZ, R6 ;  /* 0x000000ffff037224 */ /* 0x000fe200078e0006 */
[----:B------:R1:W0:Y:S01]  /*11960*/  SHFL.IDX PT, R14, R16, 0x5, 0x181f ;  /* 0x00b81f00100e7f89 */ /* 0x00022200000e0000 */
[----:B------:R-:W-:-:S04]  /*11970*/  IMAD.WIDE.U32 R6, R30, 0x2, R2 ;  /* 0x000000021e067825 */ /* 0x000fc800078e0002 */
[----:B--2---:R-:W-:Y:S01]  /*11980*/  IMAD.MOV.U32 R2, RZ, RZ, R19 ;  /* 0x000000ffff027224 */ /* 0x004fe200078e0013 */
[----:B------:R-:W-:Y:S01]  /*11990*/  LDGSTS.E.BYPASS.LTC128B.128 [R4+0xc00], desc[UR36][R6.64], !P4 ;  /* 0x00c0000006047fae */ /* 0x000fe2000e101d64 */
[----:B------:R-:W-:Y:S01]  /*119a0*/  IMAD.MOV.U32 R3, RZ, RZ, R10 ;  /* 0x000000ffff037224 */ /* 0x000fe200078e000a */
[C---:B------:R-:W-:Y:S02]  /*119b0*/  ISETP.LT.OR P4, PT, R5.reuse, 0x31, P1 ;  /* 0x000000310500780c */ /* 0x040fe40000f81670 */
[----:B------:R-:W-:Y:S01]  /*119c0*/  LDGSTS.E.BYPASS.LTC128B.128 [R4+0x3c00], desc[UR36][R6.64+0x80], !P5 ;  /* 0x03c0008006047fae */ /* 0x000fe2000e901d64 */
[----:B------:R-:W-:Y:S01]  /*119d0*/  IMAD.WIDE.U32 R2, R30, 0x2, R2 ;  /* 0x000000021e027825 */ /* 0x000fe200078e0002 */
[----:B------:R-:W-:-:S04]  /*119e0*/  ISETP.LT.OR P5, PT, R5, 0x31, !P0 ;  /* 0x000000310500780c */ /* 0x000fc800047a1670 */
[----:B------:R-:W-:Y:S01]  /*119f0*/  LDGSTS.E.BYPASS.LTC128B.128 [R4+0x1400], desc[UR36][R2.64], !P2 ;  /* 0x0140000002047fae */ /* 0x000fe2000d101d64 */
[----:B------:R-:W-:-:S03]  /*11a00*/  ISETP.LT.OR P2, PT, R5, 0x41, P1 ;  /* 0x000000410500780c */ /* 0x000fc60000f41670 */
[----:B------:R3:W-:Y:S01]  /*11a10*/  LDGSTS.E.BYPASS.LTC128B.128 [R4+0x4400], desc[UR36][R2.64+0x80], !P3 ;  /* 0x0440008002047fae */ /* 0x0007e2000d901d64 */
[----:B------:R-:W-:Y:S01]  /*11a20*/  ISETP.LT.OR P3, PT, R5, 0x41, !P0 ;  /* 0x000000410500780c */ /* 0x000fe20004761670 */
[----:B---3--:R-:W-:Y:S02]  /*11a30*/  IMAD.MOV.U32 R2, RZ, RZ, R20 ;  /* 0x000000ffff027224 */ /* 0x008fe400078e0014 */
[----:B------:R-:W-:Y:S02]  /*11a40*/  IMAD.MOV.U32 R3, RZ, RZ, R9 ;  /* 0x000000ffff037224 */ /* 0x000fe400078e0009 */
[----:B------:R-:W-:-:S04]  /*11a50*/  IMAD.WIDE.U32 R6, R30, 0x2, R2 ;  /* 0x000000021e067825 */ /* 0x000fc800078e0002 */
[----:B0-----:R-:W-:Y:S01]  /*11a60*/  IMAD.MOV.U32 R2, RZ, RZ, R21 ;  /* 0x000000ffff027224 */ /* 0x001fe200078e0015 */
[----:B------:R1:W-:Y:S01]  /*11a70*/  LDGSTS.E.BYPASS.LTC128B.128 [R4+0x1c00], desc[UR36][R6.64], !P4 ;  /* 0x01c0000006047fae */ /* 0x0003e2000e101d64 */
[----:B------:R-:W-:Y:S02]  /*11a80*/  IMAD.MOV.U32 R3, RZ, RZ, R8 ;  /* 0x000000ffff037224 */ /* 0x000fe400078e0008 */
[----:B------:R-:W-:Y:S01]  /*11a90*/  IMAD.MOV.U32 R8, RZ, RZ, RZ ;  /* 0x000000ffff087224 */ /* 0x000fe200078e00ff */
[----:B------:R1:W-:Y:S01]  /*11aa0*/  LDGSTS.E.BYPASS.LTC128B.128 [R4+0x4c00], desc[UR36][R6.64+0x80], !P5 ;  /* 0x04c0008006047fae */ /* 0x0003e2000e901d64 */
[----:B------:R-:W-:-:S05]  /*11ab0*/  IMAD.WIDE.U32 R2, R30, 0x2, R2 ;  /* 0x000000021e027825 */ /* 0x000fca00078e0002 */
[----:B------:R1:W-:Y:S04]  /*11ac0*/  LDGSTS.E.BYPASS.LTC128B.128 [R4+0x2400], desc[UR36][R2.64], !P2 ;  /* 0x0240000002047fae */ /* 0x0003e8000d101d64 */
[----:B----4-:R1:W-:Y:S02]  /*11ad0*/  LDGSTS.E.BYPASS.LTC128B.128 [R4+0x5400], desc[UR36][R2.64+0x80], !P3 ;  /* 0x0540008002047fae */ /* 0x0103e4000d901d64 */
.L_x_1191:
[C---:B------:R-:W-:Y:S01]  /*11ae0*/  ISETP.LT.OR P1, PT, R5.reuse, 0x51, P1 ;  /* 0x000000510500780c */ /* 0x040fe20000f21670 */
[----:B-1----:R-:W-:Y:S01]  /*11af0*/  IMAD.MOV.U32 R2, RZ, RZ, R14 ;  /* 0x000000ffff027224 */ /* 0x002fe200078e000e */
[----:B------:R-:W-:Y:S01]  /*11b00*/  ISETP.LT.OR P0, PT, R5, 0x51, !P0 ;  /* 0x000000510500780c */ /* 0x000fe20004701670 */
[----:B------:R-:W-:Y:S02]  /*11b10*/  IMAD.MOV.U32 R3, RZ, RZ, R17 ;  /* 0x000000ffff037224 */ /* 0x000fe400078e0011 */
[----:B------:R-:W-:-:S08]  /*11b20*/  IMAD.WIDE.U32 R2, R30, 0x2, R2 ;  /* 0x000000021e027825 */ /* 0x000fd000078e0002 */
[----:B------:R-:W-:Y:S01]  /*11b30*/  @!PT LDS RZ, [RZ] ;  /* 0x00000000fffff984 */ /* 0x000fe20000000800 */
[----:B------:R-:W-:Y:S01]  /*11b40*/  @!PT LDS RZ, [RZ] ;  /* 0x00000000fffff984 */ /* 0x000fe20000000800 */
[----:B------:R-:W-:Y:S01]  /*11b50*/  @!PT LDS RZ, [RZ] ;  /* 0x00000000fffff984 */ /* 0x000fe20000000800 */
[----:B------:R0:W-:Y:S04]  /*11b60*/  LDGSTS.E.BYPASS.LTC128B.128 [R4+0x2c00], desc[UR36][R2.64], !P1 ;  /* 0x02c0000002047fae */ /* 0x0001e8000c901d64 */
[----:B------:R0:W-:Y:S01]  /*11b70*/  LDGSTS.E.BYPASS.LTC128B.128 [R4+0x5c00], desc[UR36][R2.64+0x80], !P0 ;  /* 0x05c0008002047fae */ /* 0x0001e2000c101d64 */
[----:B------:R-:W-:Y:S01]  /*11b80*/  PLOP3.LUT P0, PT, PT, PT, PT, 0x80, 0x0 ;  /* 0x000000000000781c */ /* 0x000fe20003f0f070 */
[----:B------:R-:W-:-:S12]  /*11b90*/  NOP ;  /* 0x0000000000007918 */ /* 0x000fd80000000000 */
.L_x_1099:
        /* <DEDUP_REMOVED lines=10> */
.L_x_1100:
[----:B------:R1:W-:Y:S02]  /*11c40*/  SYNCS.ARRIVE.TRANS64.A1T0 RZ, [R0+URZ+0x2a850], RZ ;  /* 0x02a850ff00ff79a7 */ /* 0x0003e4000810003f */
[----:B-1----:R-:W-:-:S05]  /*11c50*/  VIADD R0, R22, 0x1 ;  /* 0x0000000116007836 */ /* 0x002fca0000000000 */
[----:B------:R-:W-:-:S04]  /*11c60*/  ISETP.NE.AND P0, PT, R0, 0x2, PT ;  /* 0x000000020000780c */ /* 0x000fc80003f05270 */
[----:B0-----:R-:W-:Y:S02]  /*11c70*/  SEL R3, RZ, 0x1, P0 ;  /* 0x00000001ff037807 */ /* 0x001fe40000000000 */
[----:B------:R-:W-:Y:S02]  /*11c80*/  SEL R0, R0, RZ, P0 ;  /* 0x000000ff00007207 */ /* 0x000fe40000000000 */
[----:B------:R-:W-:-:S07]  /*11c90*/  LOP3.LUT R24, R24, R3, RZ, 0x3c, !PT ;  /* 0x0000000318187212 */ /* 0x000fce00078e3cff */
.L_x_1060:
[----:B------:R-:W0:Y:S01]  /*11ca0*/  S2R R3, SR_CgaCtaId ;  /* 0x0000000000037919 */ /* 0x000e220000008800 */
[----:B------:R-:W-:Y:S02]  /*11cb0*/  MOV R2, 0x400 ;  /* 0x0000040000027802 */ /* 0x000fe40000000f00 */
[----:B------:R-:W-:Y:S02]  /*11cc0*/  SHF.L.U32 R8, R8, 0x1f, RZ ;  /* 0x0000001f08087819 */ /* 0x000fe400000006ff */
[----:B0-----:R-:W-:-:S04]  /*11cd0*/  LEA R7, R3, R2, 0x18 ;  /* 0x0000000203077211 */ /* 0x001fc800078ec0ff */
[----:B------:R-:W0:Y:S02]  /*11ce0*/  SYNCS.PHASECHK.TRANS64.TRYWAIT P0, [R7+URZ+0x2a820], R8 ;  /* 0x02a82008070075a7 */ /* 0x000e24000800017f */
[----:B0-----:R-:W-:Y:S05]  /*11cf0*/  @!P0 BRA `(.L_x_1101) ;  /* 0x0000003000408947 */ /* 0x001fea0003800000 */
.L_x_1192:
[----:B------:R-:W-:-:S03]  /*11d00*/  UMOV UR4, 0xffffffff ;  /* 0xffffffff00047882 */ /* 0x000fc60000000000 */
[----:B------:R-:W-:Y:S05]  /*11d10*/  BRA.DIV UR4, `(.L_x_1102) ;  /* 0x00000032044c7947 */ /* 0x000fea000b800000 */
[----:B------:R-:W1:Y:S02]  /*11d20*/  S2R R2, SR_TID.X ;  /* 0x0000000000027919 */ /* 0x000e640000002100 */
[----:B-1----:R-:W-:-:S04]  /*11d30*/  SHF.R.U32.HI R2, RZ, 0x5, R2 ;  /* 0x00000005ff027819 */ /* 0x002fc80000011602 */
[----:B------:R-:W-:-:S05]  /*11d40*/  LOP3.LUT R2, R2, 0x3, RZ, 0xc0, !PT ;  /* 0x0000000302027812 */ /* 0x000fca00078ec0ff */
[----:B------:R1:W2:Y:S02]  /*11d50*/  SHFL.IDX PT, R14, R2, RZ, 0x1f ;  /* 0x00001fff020e7589 */ /* 0x0002a400000e0000 */
.L_x_1195:
[----:B--2---:R-:W-:-:S13]  /*11d60*/  ISETP.NE.AND P0, PT, R14, RZ, PT ;  /* 0x000000ff0e00720c */ /* 0x004fda0003f05270 */
[----:B------:R-:W-:Y:S05]  /*11d70*/  @P0 BRA `(.L_x_968) ;  /* 0x0000000000900947 */ /* 0x000fea0003800000 */
[----:B------:R-:W-:-:S03]  /*11d80*/  UMOV UR4, 0xffffffff ;  /* 0xffffffff00047882 */ /* 0x000fc60000000000 */
[----:B------:R-:W-:Y:S05]  /*11d90*/  BRA.DIV UR4, `(.L_x_1103) ;  /* 0x0000003204607947 */ /* 0x000fea000b800000 */
[----:B------:R-:W-:-:S13]  /*11da0*/  ELECT P6, URZ, PT ;  /* 0x00000000003f782f */ /* 0x000fda00038c0000 */
.L_x_1198:
[----:B------:R-:W-:Y:S05]  /*11db0*/  @!P6 BRA `(.L_x_968) ;  /* 0x000000000080e947 */ /* 0x000fea0003800000 */
[----:B-1----:R-:W2:Y:S02]  /*11dc0*/  LDL R2, [R1] ;  /* 0x0000000001027983 */ /* 0x002ea40000100800 */
[----:B--2---:R-:W-:-:S13]  /*11dd0*/  R2UR UR4, R2 ;  /* 0x00000000020472ca */ /* 0x004fda00000e0000 */
[----:B------:R-:W-:-:S06]  /*11de0*/  ULOP3.LUT UR4, UR4, 0x2, URZ, 0xfc, !UPT ;  /* 0x0000000204047892 */ /* 0x000fcc000f8efc3f */
[----:B------:R-:W-:-:S05]  /*11df0*/  IMAD.U32 R2, RZ, RZ, UR4 ;  /* 0x00000004ff027e24 */ /* 0x000fca000f8e00ff */
[----:B------:R-:W-:-:S13]  /*11e00*/  ISETP.NE.AND P0, PT, R2, 0x3, PT ;  /* 0x000000030200780c */ /* 0x000fda0003f05270 */
[----:B------:R-:W-:Y:S05]  /*11e10*/  @!P0 BRA `(.L_x_1104) ;  /* 0x0000000000048947 */ /* 0x000fea0003800000 */
[----:B------:R-:W-:Y:S01]  /*11e20*/  BPT.TRAP 0x1 ;  /* 0x000000040000795c */ /* 0x000fe20000300000 */
.L_x_1104:
[----:B------:R-:W-:Y:S01]  /*11e30*/  IMAD R5, R0, 0x8, R7 ;  /* 0x0000000800057824 */ /* 0x000fe200078e0207 */
[----:B------:R-:W-:Y:S01]  /*11e40*/  SHF.L.U32 R2, R24, 0x1f, RZ ;  /* 0x0000001f18027819 */ /* 0x000fe200000006ff */
[----:B------:R-:W-:-:S03]  /*11e50*/  VIADD R0, R0, 0x1 ;  /* 0x0000000100007836 */ /* 0x000fc60000000000 */
[----:B------:R-:W1:Y:S02]  /*11e60*/  SYNCS.PHASECHK.TRANS64.TRYWAIT P1, [R5+URZ+0x2a840], R2 ;  /* 0x02a84002050075a7 */ /* 0x000e64000802017f */
[----:B------:R-:W-:-:S04]  /*11e70*/  ISETP.NE.AND P2, PT, R0, 0x2, PT ;  /* 0x000000020000780c */ /* 0x000fc80003f45270 */
[----:B------:R-:W-:Y:S01]  /*11e80*/  SEL R3, RZ, 0x1, P2 ;  /* 0x00000001ff037807 */ /* 0x000fe20001000000 */
[----:B-1----:R-:W-:Y:S08]  /*11e90*/  @!P1 BRA `(.L_x_1105) ;  /* 0x0000003000409947 */ /* 0x002ff00003800000 */
.L_x_1199:
[----:B------:R-:W-:Y:S02]  /*11ea0*/  SEL R0, R0, RZ, P2 ;  /* 0x000000ff00007207 */ /* 0x000fe40001000000 */
[----:B------:R-:W-:Y:S01]  /*11eb0*/  LOP3.LUT R3, R24, R3, RZ, 0x3c, !PT ;  /* 0x0000000318037212 */ /* 0x000fe200078e3cff */
[----:B------:R-:W-:Y:S06]  /*11ec0*/  @!P0 BRA `(.L_x_1106) ;  /* 0x0000000000048947 */ /* 0x000fec0003800000 */
[----:B------:R-:W-:Y:S01]  /*11ed0*/  BPT.TRAP 0x1 ;  /* 0x000000040000795c */ /* 0x000fe20000300000 */
.L_x_1106:
[----:B0-----:R-:W-:Y:S01]  /*11ee0*/  IMAD R7, R0, 0x8, R7 ;  /* 0x0000000800077824 */ /* 0x001fe200078e0207 */
[----:B------:R-:W-:-:S04]  /*11ef0*/  SHF.L.U32 R0, R3, 0x1f, RZ ;  /* 0x0000001f03007819 */ /* 0x000fc800000006ff */
[----:B------:R-:W0:Y:S02]  /*11f00*/  SYNCS.PHASECHK.TRANS64.TRYWAIT P1, [R7+URZ+0x2a840], R0 ;  /* 0x02a84000070075a7 */ /* 0x000e24000802017f */
[----:B0-----:R-:W-:Y:S05]  /*11f10*/  @!P1 BRA `(.L_x_1107) ;  /* 0x0000003000349947 */ /* 0x001fea0003800000 */
.L_x_1200:
[----:B------:R-:W-:Y:S05]  /*11f20*/  @!P0 BRA `(.L_x_1108) ;  /* 0x0000000000048947 */ /* 0x000fea0003800000 */
[----:B------:R-:W-:Y:S01]  /*11f30*/  BPT.TRAP 0x1 ;  /* 0x000000040000795c */ /* 0x000fe20000300000 */
.L_x_1108:
[----:B------:R-:W2:Y:S02]  /*11f40*/  SYNCS.PHASECHK.TRANS64.TRYWAIT P1, [R5+URZ+0x2a860], R2 ;  /* 0x02a86002050075a7 */ /* 0x000ea4000802017f */
[----:B--2---:R-:W-:Y:S05]  /*11f50*/  @!P1 BRA `(.L_x_1109) ;  /* 0x0000003000389947 */ /* 0x004fea0003800000 */
.L_x_1201:
[----:B------:R-:W-:Y:S05]  /*11f60*/  @!P0 BRA `(.L_x_1110) ;  /* 0x0000000000048947 */ /* 0x000fea0003800000 */
[----:B------:R-:W-:Y:S01]  /*11f70*/  BPT.TRAP 0x1 ;  /* 0x000000040000795c */ /* 0x000fe20000300000 */
.L_x_1110:
[----:B---3--:R3:W4:Y:S02]  /*11f80*/  SYNCS.PHASECHK.TRANS64.TRYWAIT P0, [R7+URZ+0x2a860], R0 ;  /* 0x02a86000070075a7 */ /* 0x008724000800017f */
[----:B----4-:R-:W-:Y:S05]  /*11f90*/  @!P0 NANOSLEEP.SYNCS 0x989680 ;  /* 0x009896800000895d */ /* 0x010fea0003900000 */
[----:B------:R-:W4:Y:S02]  /*11fa0*/  @!P0 SYNCS.PHASECHK.TRANS64 P0, [R7+URZ+0x2a860], R0 ;  /* 0x02a86000070085a7 */ /* 0x000f24000800007f */
[----:B----4-:R-:W-:Y:S05]  /*11fb0*/  @!P0 BRA `(.L_x_1110) ;  /* 0xfffffffc00f08947 */ /* 0x010fea000383ffff */
.L_x_968:
[----:B------:R-:W-:Y:S05]  /*11fc0*/  BSYNC B6 ;  /* 0x0000000000067941 */ /* 0x000fea0003800000 */
.L_x_965:
[----:B------:R-:W-:Y:S05]  /*11fd0*/  EXIT ;  /* 0x000000000000794d */ /* 0x000fea0003800000 */
.L_x_978:
[----:B0-----:R-:W-:-:S04]  /*11fe0*/  IMAD.U32 R3, RZ, RZ, UR38 ;  /* 0x00000026ff037e24 */ /* 0x001fc8000f8e00ff */
[----:B------:R0:W1:Y:S03]  /*11ff0*/  SYNCS.PHASECHK.TRANS64.TRYWAIT P0, [R3+URZ+0x2a800], R0 ;  /* 0x02a80000030075a7 */ /* 0x000066000800017f */
[----:B-1----:R-:W-:Y:S05]  /*12000*/  @!P0 NANOSLEEP.SYNCS 0x989680 ;  /* 0x009896800000895d */ /* 0x002fea0003900000 */
[----:B------:R-:W1:Y:S02]  /*12010*/  @!P0 SYNCS.PHASECHK.TRANS64 P0, [R3+URZ+0x2a800], R0 ;  /* 0x02a80000030085a7 */ /* 0x000e64000800007f */
[----:B-1----:R-:W-:Y:S05]  /*12020*/  @!P0 BRA `(.L_x_978) ;  /* 0xfffffffc00ec8947 */ /* 0x002fea000383ffff */
[----:B------:R-:W-:Y:S05]  /*12030*/  BRA `(.L_x_1111) ;  /* 0xfffffef400787947 */ /* 0x000fea000383ffff */
.L_x_982:
[----:B0-----:R-:W-:-:S04]  /*12040*/  IMAD.U32 R3, RZ, RZ, UR38 ;  /* 0x00000026ff037e24 */ /* 0x001fc8000f8e00ff */
[----:B------:R0:W2:Y:S03]  /*12050*/  SYNCS.PHASECHK.TRANS64.TRYWAIT P1, [R3+URZ+0x2a830], R0 ;  /* 0x02a83000030075a7 */ /* 0x0000a6000802017f */
[----:B--2---:R-:W-:Y:S05]  /*12060*/  @!P1 NANOSLEEP.SYNCS 0x989680 ;  /* 0x009896800000995d */ /* 0x004fea0003900000 */
[----:B------:R-:W2:Y:S02]  /*12070*/  @!P1 SYNCS.PHASECHK.TRANS64 P1, [R3+URZ+0x2a830], R0 ;  /* 0x02a83000030095a7 */ /* 0x000ea4000802007f */
[----:B--2---:R-:W-:Y:S05]  /*12080*/  @!P1 BRA `(.L_x_982) ;  /* 0xfffffffc00ec9947 */ /* 0x004fea000383ffff */
[----:B------:R-:W-:Y:S05]  /*12090*/  BRA `(.L_x_981) ;  /* 0xfffffef4009c7947 */ /* 0x000fea000383ffff */
.L_x_999:
[----:B-1----:R-:W-:-:S04]  /*120a0*/  IMAD.U32 R12, RZ, RZ, UR60 ;  /* 0x0000003cff0c7e24 */ /* 0x002fc8000f8e00ff */
[----:B------:R1:W2:Y:S03]  /*120b0*/  SYNCS.PHASECHK.TRANS64.TRYWAIT P1, [R12+URZ+0x2a830], R11 ;  /* 0x02a8300b0c0075a7 */ /* 0x0002a6000802017f */
[----:B--2---:R-:W-:Y:S05]  /*120c0*/  @!P1 NANOSLEEP.SYNCS 0x989680 ;  /* 0x009896800000995d */ /* 0x004fea0003900000 */
[----:B------:R-:W2:Y:S02]  /*120d0*/  @!P1 SYNCS.PHASECHK.TRANS64 P1, [R12+URZ+0x2a830], R11 ;  /* 0x02a8300b0c0095a7 */ /* 0x000ea4000802007f */
[----:B--2---:R-:W-:Y:S05]  /*120e0*/  @!P1 BRA `(.L_x_999) ;  /* 0xfffffffc00ec9947 */ /* 0x004fea000383ffff */
[----:B------:R-:W-:Y:S05]  /*120f0*/  BRA `(.L_x_998) ;  /* 0xffffff2000ec7947 */ /* 0x000fea000383ffff */
.L_x_1003:
[----:B01----:R-:W-:-:S04]  /*12100*/  IMAD.U32 R11, RZ, RZ, UR10 ;  /* 0x0000000aff0b7e24 */ /* 0x003fc8000f8e00ff */
[----:B------:R0:W1:Y:S03]  /*12110*/  SYNCS.PHASECHK.TRANS64.TRYWAIT P1, [R11+URZ+0x2a850], R0 ;  /* 0x02a850000b0075a7 */ /* 0x000066000802017f */
[----:B-1----:R-:W-:Y:S05]  /*12120*/  @!P1 NANOSLEEP.SYNCS 0x989680 ;  /* 0x009896800000995d */ /* 0x002fea0003900000 */
[----:B------:R-:W1:Y:S02]  /*12130*/  @!P1 SYNCS.PHASECHK.TRANS64 P1, [R11+URZ+0x2a850], R0 ;  /* 0x02a850000b0095a7 */ /* 0x000e64000802007f */
[----:B-1----:R-:W-:Y:S05]  /*12140*/  @!P1 BRA `(.L_x_1003) ;  /* 0xfffffffc00ec9947 */ /* 0x002fea000383ffff */
[----:B------:R-:W-:Y:S05]  /*12150*/  BRA `(.L_x_1002) ;  /* 0xffffff2800f87947 */ /* 0x000fea000383ffff */
.L_x_1022:
[----:B-1----:R-:W-:-:S04]  /*12160*/  IMAD.U32 R12, RZ, RZ, UR5 ;  /* 0x00000005ff0c7e24 */ /* 0x002fc8000f8e00ff */
[----:B------:R1:W2:Y:S03]  /*12170*/  SYNCS.PHASECHK.TRANS64.TRYWAIT P1, [R12+URZ+0x2a830], R11 ;  /* 0x02a8300b0c0075a7 */ /* 0x0002a6000802017f */
[----:B--2---:R-:W-:Y:S05]  /*12180*/  @!P1 NANOSLEEP.SYNCS 0x989680 ;  /* 0x009896800000995d */ /* 0x004fea0003900000 */
[----:B------:R-:W2:Y:S02]  /*12190*/  @!P1 SYNCS.PHASECHK.TRANS64 P1, [R12+URZ+0x2a830], R11 ;  /* 0x02a8300b0c0095a7 */ /* 0x000ea4000802007f */
[----:B--2---:R-:W-:Y:S05]  /*121a0*/  @!P1 BRA `(.L_x_1022) ;  /* 0xfffffffc00ec9947 */ /* 0x004fea000383ffff */
[----:B------:R-:W-:Y:S05]  /*121b0*/  BRA `(.L_x_1021) ;  /* 0xffffff5000a87947 */ /* 0x000fea000383ffff */
.L_x_1026:
[----:B01----:R-:W-:-:S04]  /*121c0*/  IMAD.U32 R11, RZ, RZ, UR7 ;  /* 0x00000007ff0b7e24 */ /* 0x003fc8000f8e00ff */
[----:B------:R0:W1:Y:S03]  /*121d0*/  SYNCS.PHASECHK.TRANS64.TRYWAIT P1, [R11+URZ+0x2a850], R0 ;  /* 0x02a850000b0075a7 */ /* 0x000066000802017f */
[----:B-1----:R-:W-:Y:S05]  /*121e0*/  @!P1 NANOSLEEP.SYNCS 0x989680 ;  /* 0x009896800000995d */ /* 0x002fea0003900000 */
[----:B------:R-:W1:Y:S02]  /*121f0*/  @!P1 SYNCS.PHASECHK.TRANS64 P1, [R11+URZ+0x2a850], R0 ;  /* 0x02a850000b0095a7 */ /* 0x000e64000802007f */
[----:B-1----:R-:W-:Y:S05]  /*12200*/  @!P1 BRA `(.L_x_1026) ;  /* 0xfffffffc00ec9947 */ /* 0x002fea000383ffff */
[----:B------:R-:W-:Y:S05]  /*12210*/  BRA `(.L_x_1025) ;  /* 0xffffff5800b47947 */ /* 0x000fea000383ffff */
.L_x_1034:
[----:B-1----:R-:W-:-:S04]  /*12220*/  IMAD.U32 R12, RZ, RZ, UR7 ;  /* 0x00000007ff0c7e24 */ /* 0x002fc8000f8e00ff */
[----:B------:R1:W2:Y:S03]  /*12230*/  SYNCS.PHASECHK.TRANS64.TRYWAIT P1, [R12+URZ+0x2a830], R11 ;  /* 0x02a8300b0c0075a7 */ /* 0x0002a6000802017f */
[----:B--2---:R-:W-:Y:S05]  /*12240*/  @!P1 NANOSLEEP.SYNCS 0x989680 ;  /* 0x009896800000995d */ /* 0x004fea0003900000 */
[----:B------:R-:W2:Y:S02]  /*12250*/  @!P1 SYNCS.PHASECHK.TRANS64 P1, [R12+URZ+0x2a830], R11 ;  /* 0x02a8300b0c0095a7 */ /* 0x000ea4000802007f */
[----:B--2---:R-:W-:Y:S05]  /*12260*/  @!P1 BRA `(.L_x_1034) ;  /* 0xfffffffc00ec9947 */ /* 0x004fea000383ffff */
[----:B------:R-:W-:Y:S05]  /*12270*/  BRA `(.L_x_1033) ;  /* 0xffffff6c00707947 */ /* 0x000fea000383ffff */
.L_x_1038:
[----:B01----:R-:W-:-:S04]  /*12280*/  IMAD.U32 R11, RZ, RZ, UR5 ;  /* 0x00000005ff0b7e24 */ /* 0x003fc8000f8e00ff */
[----:B------:R0:W1:Y:S03]  /*12290*/  SYNCS.PHASECHK.TRANS64.TRYWAIT P1, [R11+URZ+0x2a850], R0 ;  /* 0x02a850000b0075a7 */ /* 0x000066000802017f */
[----:B-1----:R-:W-:Y:S05]  /*122a0*/  @!P1 NANOSLEEP.SYNCS 0x989680 ;  /* 0x009896800000995d */ /* 0x002fea0003900000 */
[----:B------:R-:W1:Y:S02]  /*122b0*/  @!P1 SYNCS.PHASECHK.TRANS64 P1, [R11+URZ+0x2a850], R0 ;  /* 0x02a850000b0095a7 */ /* 0x000e64000802007f */
[----:B-1----:R-:W-:Y:S05]  /*122c0*/  @!P1 BRA `(.L_x_1038) ;  /* 0xfffffffc00ec9947 */ /* 0x002fea000383ffff */
[----:B------:R-:W-:Y:S05]  /*122d0*/  BRA `(.L_x_1037) ;  /* 0xffffff74007c7947 */ /* 0x000fea000383ffff */
.L_x_1053:
[----:B-1----:R-:W-:-:S04]  /*122e0*/  IMAD.U32 R0, RZ, RZ, UR5 ;  /* 0x00000005ff007e24 */ /* 0x002fc8000f8e00ff */
[----:B------:R1:W2:Y:S03]  /*122f0*/  SYNCS.PHASECHK.TRANS64.TRYWAIT P1, [R0+URZ+0x2a850], R3 ;  /* 0x02a85003000075a7 */ /* 0x0002a6000802017f */
[----:B--2---:R-:W-:Y:S05]  /*12300*/  @!P1 NANOSLEEP.SYNCS 0x989680 ;  /* 0x009896800000995d */ /* 0x004fea0003900000 */
[----:B------:R-:W2:Y:S02]  /*12310*/  @!P1 SYNCS.PHASECHK.TRANS64 P1, [R0+URZ+0x2a850], R3 ;  /* 0x02a85003000095a7 */ /* 0x000ea4000802007f */
[----:B--2---:R-:W-:Y:S05]  /*12320*/  @!P1 BRA `(.L_x_1053) ;  /* 0xfffffffc00ec9947 */ /* 0x004fea000383ffff */
[----:B------:R-:W-:Y:S05]  /*12330*/  BRA `(.L_x_1052) ;  /* 0xffffff9c00807947 */ /* 0x000fea000383ffff */
.L_x_1071:
[----:B------:R-:W-:Y:S02]  /*12340*/  IMAD.MOV.U32 R13, RZ, RZ, R17 ;  /* 0x000000ffff0d7224 */ /* 0x000fe400078e0011 */
[----:B------:R-:W-:Y:S02]  /*12350*/  IMAD.MOV.U32 R12, RZ, RZ, RZ ;  /* 0x000000ffff0c7224 */ /* 0x000fe400078e00ff */
[----:B------:R-:W-:Y:S02]  /*12360*/  IMAD.MOV.U32 R11, RZ, RZ, 0x1f ;  /* 0x0000001fff0b7424 */ /* 0x000fe400078e00ff */
[----:B------:R-:W-:-:S07]  /*12370*/  IMAD.MOV.U32 R15, RZ, RZ, -0x1 ;  /* 0xffffffffff0f7424 */ /* 0x000fce00078e00ff */
[----:B-----5:R-:W-:Y:S05]  /*12380*/  WARPSYNC.COLLECTIVE R15, `(.L_x_1112) ;  /* 0x000000000f087348 */ /* 0x020fea0003c00000 */
[----:B------:R0:W1:Y:S02]  /*12390*/  SHFL.IDX P6, R14, R13, R12, R11 ;  /* 0x0000000c0d0e7389 */ /* 0x00006400000c000b */
[----:B01---5:R-:W-:Y:S01]  /*123a0*/  ENDCOLLECTIVE ;  /* 0x000000000000791b */ /* 0x023fe20003800000 */
.L_x_1112:
[----:B------:R-:W-:Y:S05]  /*123b0*/  BRA `(.L_x_1113) ;  /* 0xffffffd000007947 */ /* 0x000fea000383ffff */
.L_x_1073:
[----:B0-----:R-:W-:-:S04]  /*123c0*/  IMAD.U32 R3, RZ, RZ, UR48 ;  /* 0x00000030ff037e24 */ /* 0x001fc8000f8e00ff */
[----:B------:R0:W1:Y:S03]  /*123d0*/  SYNCS.PHASECHK.TRANS64.TRYWAIT P0, [R3+URZ+0x2a840], R2 ;  /* 0x02a84002030075a7 */ /* 0x000066000800017f */
[----:B-1----:R-:W-:Y:S05]  /*123e0*/  @!P0 NANOSLEEP.SYNCS 0x989680 ;  /* 0x009896800000895d */ /* 0x002fea0003900000 */
[----:B------:R-:W1:Y:S02]  /*123f0*/  @!P0 SYNCS.PHASECHK.TRANS64 P0, [R3+URZ+0x2a840], R2 ;  /* 0x02a84002030085a7 */ /* 0x000e64000800007f */
[----:B-1----:R-:W-:Y:S05]  /*12400*/  @!P0 BRA `(.L_x_1073) ;  /* 0xfffffffc00ec8947 */ /* 0x002fea000383ffff */
[----:B------:R-:W-:Y:S05]  /*12410*/  BRA `(.L_x_1114) ;  /* 0xffffffd000a07947 */ /* 0x000fea000383ffff */
.L_x_1074:
        /* <DEDUP_REMOVED lines=8> */
.L_x_1116:
[----:B------:R-:W-:Y:S05]  /*124a0*/  BSYNC B0 ;  /* 0x0000000000007941 */ /* 0x000fea0003800000 */
.L_x_1115:
[----:B------:R-:W-:Y:S01]  /*124b0*/  IMAD.MOV.U32 R13, RZ, RZ, R0 ;  /* 0x000000ffff0d7224 */ /* 0x000fe200078e0000 */
[----:B------:R-:W-:Y:S01]  /*124c0*/  @P0 LEA R9, R25, UR48, 0x1 ;  /* 0x0000003019090c11 */ /* 0x000fe2000f8e08ff */
[----:B------:R-:W-:Y:S02]  /*124d0*/  IMAD.MOV.U32 R12, RZ, RZ, RZ ;  /* 0x000000ffff0c7224 */ /* 0x000fe400078e00ff */
[----:B------:R-:W-:Y:S02]  /*124e0*/  IMAD.MOV.U32 R11, RZ, RZ, 0x181f ;  /* 0x0000181fff0b7424 */ /* 0x000fe400078e00ff */
[----:B------:R-:W-:Y:S02]  /*124f0*/  IMAD.MOV.U32 R15, RZ, RZ, -0x1 ;  /* 0xffffffffff0f7424 */ /* 0x000fe400078e00ff */
[----:B------:R-:W-:-:S07]  /*12500*/  IMAD.MOV.U32 R3, RZ, RZ, R14 ;  /* 0x000000ffff037224 */ /* 0x000fce00078e000e */
[----:B------:R-:W-:Y:S05]  /*12510*/  WARPSYNC.COLLECTIVE R15, `(.L_x_1117) ;  /* 0x000000000f087348 */ /* 0x000fea0003c00000 */
[----:B------:R0:W1:Y:S02]  /*12520*/  SHFL.IDX P6, R14, R13, R12, R11 ;  /* 0x0000000c0d0e7389 */ /* 0x00006400000c000b */
[----:B01----:R-:W-:Y:S01]  /*12530*/  ENDCOLLECTIVE ;  /* 0x000000000000791b */ /* 0x003fe20003800000 */
.L_x_1117:
[----:B------:R-:W-:Y:S02]  /*12540*/  IMAD.MOV.U32 R13, RZ, RZ, R7 ;  /* 0x000000ffff0d7224 */ /* 0x000fe400078e0007 */
[----:B------:R-:W-:Y:S02]  /*12550*/  IMAD.MOV.U32 R12, RZ, RZ, 0x1 ;  /* 0x00000001ff0c7424 */ /* 0x000fe400078e00ff */
[----:B------:R-:W-:-:S07]  /*12560*/  IMAD.MOV.U32 R2, RZ, RZ, R14 ;  /* 0x000000ffff027224 */ /* 0x000fce00078e000e */
[----:B------:R-:W-:Y:S05]  /*12570*/  WARPSYNC.COLLECTIVE R15, `(.L_x_1118) ;  /* 0x000000000f087348 */ /* 0x000fea0003c00000 */
[----:B------:R0:W1:Y:S02]  /*12580*/  SHFL.IDX P6, R14, R13, R12, R11 ;  /* 0x0000000c0d0e7389 */ /* 0x00006400000c000b */
[----:B01----:R-:W-:Y:S01]  /*12590*/  ENDCOLLECTIVE ;  /* 0x000000000000791b */ /* 0x003fe20003800000 */
.L_x_1118:
        /* <DEDUP_REMOVED lines=13> */
.L_x_1119:
[----:B------:R-:W-:Y:S01]  /*12670*/  @P0 LEA R21, R25, UR48, 0x1 ;  /* 0x0000003019150c11 */ /* 0x000fe2000f8e08ff */
[----:B------:R-:W-:Y:S02]  /*12680*/  IMAD.MOV.U32 R13, RZ, RZ, R7 ;  /* 0x000000ffff0d7224 */ /* 0x000fe400078e0007 */
[----:B------:R-:W-:Y:S02]  /*12690*/  IMAD.MOV.U32 R12, RZ, RZ, 0x2 ;  /* 0x00000002ff0c7424 */ /* 0x000fe400078e00ff */
[----:B------:R-:W-:-:S07]  /*126a0*/  IMAD.MOV.U32 R4, RZ, RZ, R14 ;  /* 0x000000ffff047224 */ /* 0x000fce00078e000e */
[----:B------:R-:W-:Y:S05]  /*126b0*/  WARPSYNC.COLLECTIVE R15, `(.L_x_1120) ;  /* 0x000000000f087348 */ /* 0x000fea0003c00000 */
[----:B------:R0:W1:Y:S02]  /*126c0*/  SHFL.IDX P6, R14, R13, R12, R11 ;  /* 0x0000000c0d0e7389 */ /* 0x00006400000c000b */
[----:B01----:R-:W-:Y:S01]  /*126d0*/  ENDCOLLECTIVE ;  /* 0x000000000000791b */ /* 0x003fe20003800000 */
.L_x_1120:
        /* <DEDUP_REMOVED lines=13> */
.L_x_1121:
[----:B------:R-:W-:Y:S01]  /*127b0*/  IMAD.MOV.U32 R3, RZ, RZ, R8 ;  /* 0x000000ffff037224 */ /* 0x000fe200078e0008 */
[----:B------:R-:W-:Y:S01]  /*127c0*/  @P0 LEA R35, R25, UR48, 0x1 ;  /* 0x0000003019230c11 */ /* 0x000fe2000f8e08ff */
[----:B------:R-:W-:Y:S02]  /*127d0*/  IMAD.MOV.U32 R13, RZ, RZ, R7 ;  /* 0x000000ffff0d7224 */ /* 0x000fe400078e0007 */
[----:B------:R-:W-:Y:S02]  /*127e0*/  IMAD.MOV.U32 R12, RZ, RZ, 0x3 ;  /* 0x00000003ff0c7424 */ /* 0x000fe400078e00ff */
[----:B------:R-:W-:-:S07]  /*127f0*/  IMAD.MOV.U32 R2, RZ, RZ, R14 ;  /* 0x000000ffff027224 */ /* 0x000fce00078e000e */
[----:B------:R-:W-:Y:S05]  /*12800*/  WARPSYNC.COLLECTIVE R15, `(.L_x_1122) ;  /* 0x000000000f087348 */ /* 0x000fea0003c00000 */
[----:B------:R0:W1:Y:S02]  /*12810*/  SHFL.IDX P6, R14, R13, R12, R11 ;  /* 0x0000000c0d0e7389 */ /* 0x00006400000c000b */
[----:B01----:R-:W-:Y:S01]  /*12820*/  ENDCOLLECTIVE ;  /* 0x000000000000791b */ /* 0x003fe20003800000 */
.L_x_1122:
        /* <DEDUP_REMOVED lines=13> */
.L_x_1123:
        /* <DEDUP_REMOVED lines=8> */
.L_x_1124:
[----:B------:R-:W-:-:S04]  /*12980*/  IMAD.MOV.U32 R4, RZ, RZ, R10 ;  /* 0x000000ffff047224 */ /* 0x000fc800078e000a */
[----:B------:R-:W-:-:S05]  /*12990*/  @P0 IMAD.WIDE.U32 R4, R30, 0x2, R4 ;  /* 0x000000021e040825 */ /* 0x000fca00078e0004 */
[----:B------:R-:W-:Y:S01]  /*129a0*/  @!PT LDS RZ, [RZ] ;  /* 0x00000000fffff984 */ /* 0x000fe20000000800 */
[----:B------:R-:W-:Y:S01]  /*129b0*/  @!PT LDS RZ, [RZ] ;  /* 0x00000000fffff984 */ /* 0x000fe20000000800 */
[----:B------:R-:W-:Y:S01]  /*129c0*/  @!PT LDS RZ, [RZ] ;  /* 0x00000000fffff984 */ /* 0x000fe20000000800 */
[----:B------:R0:W-:Y:S01]  /*129d0*/  @P0 LDGSTS.E.BYPASS.LTC128B.128 [R9+0x19c00], desc[UR36][R4.64], !P3 ;  /* 0x19c0000004090fae */ /* 0x0001e2000d901d64 */
[----:B------:R-:W-:-:S03]  /*129e0*/  IMAD.MOV.U32 R13, RZ, RZ, R0 ;  /* 0x000000ffff0d7224 */ /* 0x000fc600078e0000 */
[----:B------:R0:W-:Y:S04]  /*129f0*/  @P0 LDGSTS.E.BYPASS.LTC128B.128 [R9+0x1cc00], desc[UR36][R4.64+0x80], !P2 ;  /* 0x1cc0008004090fae */ /* 0x0001e8000d101d64 */
[----:B------:R0:W-:Y:S01]  /*12a00*/  @P0 LDGSTS.E.BYPASS.LTC128B.128 [R9+0x1fc00], desc[UR36][R4.64+0x100], !P1 ;  /* 0x1fc0010004090fae */ /* 0x0001e2000c901d64 */
[----:B------:R-:W-:Y:S01]  /*12a10*/  ISETP.GE.AND P0, PT, R6, 0x41, PT ;  /* 0x000000410600780c */ /* 0x000fe20003f06270 */
[----:B------:R-:W-:-:S12]  /*12a20*/  IMAD.MOV.U32 R8, RZ, RZ, R14 ;  /* 0x000000ffff087224 */ /* 0x000fd800078e000e */
[----:B0-----:R-:W-:Y:S05]  /*12a30*/  WARPSYNC.COLLECTIVE R15, `(.L_x_1125) ;  /* 0x000000000f087348 */ /* 0x001fea0003c00000 */
[----:B------:R1:W2:Y:S02]  /*12a40*/  SHFL.IDX P6, R14, R13, R12, R11 ;  /* 0x0000000c0d0e7389 */ /* 0x0002a400000c000b */
[----:B012---:R-:W-:Y:S01]  /*12a50*/  ENDCOLLECTIVE ;  /* 0x000000000000791b */ /* 0x007fe20003800000 */
.L_x_1125:
        /* <DEDUP_REMOVED lines=8> */
.L_x_1126:
        /* <DEDUP_REMOVED lines=8> */
[----:B------:R-:W-:-:S07]  /*12b60*/  IMAD.MOV.U32 R7, RZ, RZ, R14 ;  /* 0x000000ffff077224 */ /* 0x000fce00078e000e */
[----:B0-----:R-:W-:Y:S05]  /*12b70*/  WARPSYNC.COLLECTIVE R15, `(.L_x_1127) ;  /* 0x000000000f087348 */ /* 0x001fea0003c00000 */
[----:B------:R1:W2:Y:S02]  /*12b80*/  SHFL.IDX P6, R14, R13, R12, R11 ;  /* 0x0000000c0d0e7389 */ /* 0x0002a400000c000b */
[----:B012---:R-:W-:Y:S01]  /*12b90*/  ENDCOLLECTIVE ;  /* 0x000000000000791b */ /* 0x007fe20003800000 */
.L_x_1127:
[----:B------:R-:W-:Y:S05]  /*12ba0*/  BRA `(.L_x_1128) ;  /* 0xffffffd000007947 */ /* 0x000fea000383ffff */
.L_x_1077:
[----:B------:R-:W-:Y:S02]  /*12bb0*/  IMAD.MOV.U32 R13, RZ, RZ, R8 ;  /* 0x000000ffff0d7224 */ /* 0x000fe400078e0008 */
[----:B------:R-:W-:Y:S02]  /*12bc0*/  IMAD.MOV.U32 R12, RZ, RZ, RZ ;  /* 0x000000ffff0c7224 */ /* 0x000fe400078e00ff */
[----:B------:R-:W-:Y:S02]  /*12bd0*/  IMAD.MOV.U32 R11, RZ, RZ, 0x181f ;  /* 0x0000181fff0b7424 */ /* 0x000fe400078e00ff */
[----:B------:R-:W-:Y:S02]  /*12be0*/  IMAD.MOV.U32 R15, RZ, RZ, -0x1 ;  /* 0xffffffffff0f7424 */ /* 0x000fe400078e00ff */
[----:B------:R-:W-:-:S07]  /*12bf0*/  VIADD R7, R36, UR42 ;  /* 0x0000002a24077c36 */ /* 0x000fce0008000000 */
[----:B------:R-:W-:Y:S05]  /*12c00*/  WARPSYNC.COLLECTIVE R15, `(.L_x_1129) ;  /* 0x000000000f087348 */ /* 0x000fea0003c00000 */
[----:B------:R0:W1:Y:S02]  /*12c10*/  SHFL.IDX P6, R14, R13, R12, R11 ;  /* 0x0000000c0d0e7389 */ /* 0x00006400000c000b */
[----:B01----:R-:W-:Y:S01]  /*12c20*/  ENDCOLLECTIVE ;  /* 0x000000000000791b */ /* 0x003fe20003800000 */
.L_x_1129:
[----:B------:R-:W-:Y:S02]  /*12c30*/  VIADD R5, R7, 0x10 ;  /* 0x0000001007057836 */ /* 0x000fe40000000000 */
[----:B------:R-:W-:Y:S02]  /*12c40*/  IMAD.MOV.U32 R13, RZ, RZ, R0 ;  /* 0x000000ffff0d7224 */ /* 0x000fe400078e0000 */
[----:B------:R-:W-:-:S07]  /*12c50*/  IMAD.MOV.U32 R3, RZ, RZ, R14 ;  /* 0x000000ffff037224 */ /* 0x000fce00078e000e */
[----:B------:R-:W-:Y:S05]  /*12c60*/  WARPSYNC.COLLECTIVE R15, `(.L_x_1130) ;  /* 0x000000000f087348 */ /* 0x000fea0003c00000 */
[----:B------:R0:W1:Y:S02]  /*12c70*/  SHFL.IDX P6, R14, R13, R12, R11 ;  /* 0x0000000c0d0e7389 */ /* 0x00006400000c000b */
[----:B01----:R-:W-:Y:S01]  /*12c80*/  ENDCOLLECTIVE ;  /* 0x000000000000791b */ /* 0x003fe20003800000 */
.L_x_1130:
        /* <DEDUP_REMOVED lines=10> */
.L_x_1131:
        /* <DEDUP_REMOVED lines=8> */
[----:B------:R-:W-:Y:S01]  /*12db0*/  ISETP.GE.AND P1, PT, R5, R6, PT ;  /* 0x000000060500720c */ /* 0x000fe20003f26270 */
[----:B------:R-:W-:-:S12]  /*12dc0*/  IMAD.MOV.U32 R5, RZ, RZ, R14 ;  /* 0x000000ffff057224 */ /* 0x000fd800078e000e */
[----:B0-----:R-:W-:Y:S05]  /*12dd0*/  WARPSYNC.COLLECTIVE R15, `(.L_x_1132) ;  /* 0x000000000f087348 */ /* 0x001fea0003c00000 */
[----:B------:R1:W2:Y:S02]  /*12de0*/  SHFL.IDX P6, R14, R13, R12, R11 ;  /* 0x0000000c0d0e7389 */ /* 0x0002a400000c000b */
[----:B012---:R-:W-:Y:S01]  /*12df0*/  ENDCOLLECTIVE ;  /* 0x000000000000791b */ /* 0x007fe20003800000 */
.L_x_1132:
[----:B------:R-:W-:Y:S01]  /*12e00*/  VIADD R3, R7, 0x20 ;  /* 0x0000002007037836 */ /* 0x000fe20000000000 */
[----:B------:R-:W-:Y:S01]  /*12e10*/  @!P1 LEA R21, R25, UR48, 0x1 ;  /* 0x0000003019159c11 */ /* 0x000fe2000f8e08ff */
[----:B------:R-:W-:Y:S02]  /*12e20*/  IMAD.MOV.U32 R13, RZ, RZ, R8 ;  /* 0x000000ffff0d7224 */ /* 0x000fe400078e0008 */
[----:B------:R-:W-:Y:S02]  /*12e30*/  IMAD.MOV.U32 R12, RZ, RZ, 0x2 ;  /* 0x00000002ff0c7424 */ /* 0x000fe400078e00ff */
[----:B------:R-:W-:-:S07]  /*12e40*/  IMAD.MOV.U32 R4, RZ, RZ, R14 ;  /* 0x000000ffff047224 */ /* 0x000fce00078e000e */
[----:B------:R-:W-:Y:S05]  /*12e50*/  WARPSYNC.COLLECTIVE R15, `(.L_x_1133) ;  /* 0x000000000f087348 */ /* 0x000fea0003c00000 */
[----:B------:R0:W1:Y:S02]  /*12e60*/  SHFL.IDX P6, R14, R13, R12, R11 ;  /* 0x0000000c0d0e7389 */ /* 0x00006400000c000b */
[----:B01----:R-:W-:Y:S01]  /*12e70*/  ENDCOLLECTIVE ;  /* 0x000000000000791b */ /* 0x003fe20003800000 */
.L_x_1133:
        /* <DEDUP_REMOVED lines=13> */
.L_x_1134:
        /* <DEDUP_REMOVED lines=8> */
.L_x_1135:
        /* <DEDUP_REMOVED lines=13> */
.L_x_1136:
        /* <DEDUP_REMOVED lines=8> */
.L_x_1137:
        /* <DEDUP_REMOVED lines=13> */
.L_x_1138:
        /* <DEDUP_REMOVED lines=8> */
.L_x_1139:
        /* <DEDUP_REMOVED lines=13> */
.L_x_1140:
        /* <DEDUP_REMOVED lines=8> */
.L_x_1141:
        /* <DEDUP_REMOVED lines=13> */
.L_x_1142:
[----:B------:R-:W-:Y:S01]  /*13490*/  @!P1 LEA R9, R25, UR48, 0x1 ;  /* 0x0000003019099c11 */ /* 0x000fe2000f8e08ff */
[----:B------:R-:W-:Y:S02]  /*134a0*/  IMAD.MOV.U32 R13, RZ, RZ, R8 ;  /* 0x000000ffff0d7224 */ /* 0x000fe400078e0008 */
[----:B------:R-:W-:Y:S02]  /*134b0*/  IMAD.MOV.U32 R12, RZ, RZ, 0x7 ;  /* 0x00000007ff0c7424 */ /* 0x000fe400078e00ff */
[----:B------:R-:W-:-:S07]  /*134c0*/  IMAD.MOV.U32 R2, RZ, RZ, R14 ;  /* 0x000000ffff027224 */ /* 0x000fce00078e000e */
[----:B------:R-:W-:Y:S05]  /*134d0*/  WARPSYNC.COLLECTIVE R15, `(.L_x_1143) ;  /* 0x000000000f087348 */ /* 0x000fea0003c00000 */
[----:B------:R0:W1:Y:S02]  /*134e0*/  SHFL.IDX P6, R14, R13, R12, R11 ;  /* 0x0000000c0d0e7389 */ /* 0x00006400000c000b */
[----:B01----:R-:W-:Y:S01]  /*134f0*/  ENDCOLLECTIVE ;  /* 0x000000000000791b */ /* 0x003fe20003800000 */
.L_x_1143:
        /* <DEDUP_REMOVED lines=12> */
.L_x_1144:
[----:B------:R-:W-:Y:S05]  /*135c0*/  BRA `(.L_x_1145) ;  /* 0xffffffcc00ec7947 */ /* 0x000fea000383ffff */
.L_x_1080:
[----:B0-----:R-:W-:-:S04]  /*135d0*/  IMAD.U32 R3, RZ, RZ, UR48 ;  /* 0x00000030ff037e24 */ /* 0x001fc8000f8e00ff */
[----:B------:R0:W1:Y:S03]  /*135e0*/  SYNCS.PHASECHK.TRANS64.TRYWAIT P0, [R3+URZ+0x2a820], R0 ;  /* 0x02a82000030075a7 */ /* 0x000066000800017f */
[----:B-1----:R-:W-:Y:S05]  /*135f0*/  @!P0 NANOSLEEP.SYNCS 0x989680 ;  /* 0x009896800000895d */ /* 0x002fea0003900000 */
[----:B------:R-:W1:Y:S02]  /*13600*/  @!P0 SYNCS.PHASECHK.TRANS64 P0, [R3+URZ+0x2a820], R0 ;  /* 0x02a82000030085a7 */ /* 0x000e64000800007f */
[----:B-1----:R-:W-:Y:S05]  /*13610*/  @!P0 BRA `(.L_x_1080) ;  /* 0xfffffffc00ec8947 */ /* 0x002fea000383ffff */
[----:B------:R-:W-:Y:S05]  /*13620*/  BRA `(.L_x_1146) ;  /* 0xffffffd000387947 */ /* 0x000fea000383ffff */
.L_x_1084:
[----:B0-----:R0:W1:Y:S02]  /*13630*/  SYNCS.PHASECHK.TRANS64.TRYWAIT P0, [R8+URZ+0x2a840], R3 ;  /* 0x02a84003080075a7 */ /* 0x001064000800017f */
[----:B-1----:R-:W-:Y:S05]  /*13640*/  @!P0 NANOSLEEP.SYNCS 0x989680 ;  /* 0x009896800000895d */ /* 0x002fea0003900000 */
[----:B------:R-:W1:Y:S02]  /*13650*/  @!P0 SYNCS.PHASECHK.TRANS64 P0, [R8+URZ+0x2a840], R3 ;  /* 0x02a84003080085a7 */ /* 0x000e64000800007f */
[----:B-1----:R-:W-:Y:S05]  /*13660*/  @!P0 BRA `(.L_x_1084) ;  /* 0xfffffffc00f08947 */ /* 0x002fea000383ffff */
[----:B------:R-:W-:Y:S05]  /*13670*/  BRA `(.L_x_1147) ;  /* 0xffffffd000fc7947 */ /* 0x000fea000383ffff */
.L_x_1085:
        /* <DEDUP_REMOVED lines=8> */
.L_x_1149:
[----:B------:R-:W-:Y:S05]  /*13700*/  BSYNC B1 ;  /* 0x0000000000017941 */ /* 0x000fea0003800000 */
.L_x_1148:
[----:B------:R-:W-:Y:S01]  /*13710*/  IMAD.MOV.U32 R13, RZ, RZ, R10 ;  /* 0x000000ffff0d7224 */ /* 0x000fe200078e000a */
[----:B------:R-:W-:Y:S01]  /*13720*/  LEA R19, R19, UR48, 0x1 ;  /* 0x0000003013137c11 */ /* 0x000fe2000f8e08ff */
[----:B------:R-:W-:Y:S02]  /*13730*/  IMAD.MOV.U32 R12, RZ, RZ, RZ ;  /* 0x000000ffff0c7224 */ /* 0x000fe400078e00ff */
[----:B------:R-:W-:Y:S02]  /*13740*/  IMAD.MOV.U32 R11, RZ, RZ, 0x181f ;  /* 0x0000181fff0b7424 */ /* 0x000fe400078e00ff */
[----:B------:R-:W-:Y:S02]  /*13750*/  IMAD.MOV.U32 R15, RZ, RZ, -0x1 ;  /* 0xffffffffff0f7424 */ /* 0x000fe400078e00ff */
[----:B------:R-:W-:-:S07]  /*13760*/  IMAD.MOV.U32 R3, RZ, RZ, R14 ;  /* 0x000000ffff037224 */ /* 0x000fce00078e000e */
[----:B------:R-:W-:Y:S05]  /*13770*/  WARPSYNC.COLLECTIVE R15, `(.L_x_1150) ;  /* 0x000000000f087348 */ /* 0x000fea0003c00000 */
[----:B------:R0:W1:Y:S02]  /*13780*/  SHFL.IDX P6, R14, R13, R12, R11 ;  /* 0x0000000c0d0e7389 */ /* 0x00006400000c000b */
[----:B01----:R-:W-:Y:S01]  /*13790*/  ENDCOLLECTIVE ;  /* 0x000000000000791b */ /* 0x003fe20003800000 */
.L_x_1150:
[----:B------:R-:W-:Y:S02]  /*137a0*/  IMAD.MOV.U32 R13, RZ, RZ, R21 ;  /* 0x000000ffff0d7224 */ /* 0x000fe400078e0015 */
[----:B------:R-:W-:Y:S01]  /*137b0*/  IMAD.MOV.U32 R12, RZ, RZ, 0x1 ;  /* 0x00000001ff0c7424 */ /* 0x000fe200078e00ff */
[----:B------:R-:W-:-:S13]  /*137c0*/  IADD3 R2, P0, R14, R35, RZ ;  /* 0x000000230e027210 */ /* 0x000fda0007f1e0ff */
[----:B------:R-:W-:Y:S05]  /*137d0*/  WARPSYNC.COLLECTIVE R15, `(.L_x_1151) ;  /* 0x000000000f087348 */ /* 0x000fea0003c00000 */
[----:B------:R0:W1:Y:S02]  /*137e0*/  SHFL.IDX P6, R14, R13, R12, R11 ;  /* 0x0000000c0d0e7389 */ /* 0x00006400000c000b */
[----:B01----:R-:W-:Y:S01]  /*137f0*/  ENDCOLLECTIVE ;  /* 0x000000000000791b */ /* 0x003fe20003800000 */
.L_x_1151:
        /* <DEDUP_REMOVED lines=12> */
.L_x_1152:
[----:B------:R-:W-:Y:S02]  /*138c0*/  IMAD.MOV.U32 R13, RZ, RZ, R21 ;  /* 0x000000ffff0d7224 */ /* 0x000fe400078e0015 */
[----:B------:R-:W-:Y:S01]  /*138d0*/  IMAD.MOV.U32 R12, RZ, RZ, 0x2 ;  /* 0x00000002ff0c7424 */ /* 0x000fe200078e00ff */
[----:B------:R-:W-:-:S13]  /*138e0*/  IADD3 R2, P0, R14, R35, RZ ;  /* 0x000000230e027210 */ /* 0x000fda0007f1e0ff */
[----:B------:R-:W-:Y:S05]  /*138f0*/  WARPSYNC.COLLECTIVE R15, `(.L_x_1153) ;  /* 0x000000000f087348 */ /* 0x000fea0003c00000 */
[----:B------:R0:W1:Y:S02]  /*13900*/  SHFL.IDX P6, R14, R13, R12, R11 ;  /* 0x0000000c0d0e7389 */ /* 0x00006400000c000b */
[----:B01----:R-:W-:Y:S01]  /*13910*/  ENDCOLLECTIVE ;  /* 0x000000000000791b */ /* 0x003fe20003800000 */
.L_x_1153:
        /* <DEDUP_REMOVED lines=12> */
.L_x_1154:
[----:B------:R-:W-:Y:S02]  /*139e0*/  IMAD.MOV.U32 R13, RZ, RZ, R21 ;  /* 0x000000ffff0d7224 */ /* 0x000fe400078e0015 */
[----:B------:R-:W-:-:S05]  /*139f0*/  IMAD.MOV.U32 R12, RZ, RZ, R14 ;  /* 0x000000ffff0c7224 */ /* 0x000fca00078e000e */
[----:B------:R-:W-:Y:S01]  /*13a00*/  IADD3 R2, P0, R12, R35, RZ ;  /* 0x000000230c027210 */ /* 0x000fe20007f1e0ff */
[----:B------:R-:W-:-:S04]  /*13a10*/  IMAD.MOV.U32 R12, RZ, RZ, 0x3 ;  /* 0x00000003ff0c7424 */ /* 0x000fc800078e00ff */
[----:B------:R-:W-:-:S08]  /*13a20*/  IMAD.X R3, RZ, RZ, R5, P0 ;  /* 0x000000ffff037224 */ /* 0x000fd000000e0605 */
[----:B------:R-:W-:Y:S05]  /*13a30*/  WARPSYNC.COLLECTIVE R15, `(.L_x_1155) ;  /* 0x000000000f087348 */ /* 0x000fea0003c00000 */
[----:B------:R0:W1:Y:S02]  /*13a40*/  SHFL.IDX P6, R14, R13, R12, R11 ;  /* 0x0000000c0d0e7389 */ /* 0x00006400000c000b */
[----:B01----:R-:W-:Y:S01]  /*13a50*/  ENDCOLLECTIVE ;  /* 0x000000000000791b */ /* 0x003fe20003800000 */
.L_x_1155:
        /* <DEDUP_REMOVED lines=11> */
.L_x_1156:
[----:B------:R-:W-:Y:S02]  /*13b10*/  IMAD.MOV.U32 R13, RZ, RZ, R21 ;  /* 0x000000ffff0d7224 */ /* 0x000fe400078e0015 */
[----:B------:R-:W-:Y:S01]  /*13b20*/  IMAD.MOV.U32 R12, RZ, RZ, 0x4 ;  /* 0x00000004ff0c7424 */ /* 0x000fe200078e00ff */
[----:B------:R-:W-:-:S13]  /*13b30*/  IADD3 R2, P0, R14, R35, RZ ;  /* 0x000000230e027210 */ /* 0x000fda0007f1e0ff */
[----:B------:R-:W-:Y:S05]  /*13b40*/  WARPSYNC.COLLECTIVE R15, `(.L_x_1157) ;  /* 0x000000000f087348 */ /* 0x000fea0003c00000 */
[----:B------:R0:W1:Y:S02]  /*13b50*/  SHFL.IDX P6, R14, R13, R12, R11 ;  /* 0x0000000c0d0e7389 */ /* 0x00006400000c000b */
[----:B01----:R-:W-:Y:S01]  /*13b60*/  ENDCOLLECTIVE ;  /* 0x000000000000791b */ /* 0x003fe20003800000 */
.L_x_1157:
        /* <DEDUP_REMOVED lines=12> */
.L_x_1158:
        /* <DEDUP_REMOVED lines=8> */
.L_x_1159:
[----:B------:R-:W-:Y:S01]  /*13cb0*/  @!PT LDS RZ, [RZ] ;  /* 0x00000000fffff984 */ /* 0x000fe20000000800 */
[----:B------:R-:W-:Y:S01]  /*13cc0*/  @!PT LDS RZ, [RZ] ;  /* 0x00000000fffff984 */ /* 0x000fe20000000800 */
[----:B------:R-:W-:Y:S01]  /*13cd0*/  @!PT LDS RZ, [RZ] ;  /* 0x00000000fffff984 */ /* 0x000fe20000000800 */
[----:B------:R0:W-:Y:S04]  /*13ce0*/  LDGSTS.E.BYPASS.LTC128B.128 [R19+0x1a400], desc[UR36][R2.64], !P3 ;  /* 0x1a40000002137fae */ /* 0x0001e8000d901d64 */
[----:B------:R0:W-:Y:S04]  /*13cf0*/  LDGSTS.E.BYPASS.LTC128B.128 [R19+0x1d400], desc[UR36][R2.64+0x80], !P2 ;  /* 0x1d40008002137fae */ /* 0x0001e8000d101d64 */
[----:B------:R0:W-:Y:S01]  /*13d00*/  LDGSTS.E.BYPASS.LTC128B.128 [R19+0x20400], desc[UR36][R2.64+0x100], !P1 ;  /* 0x2040010002137fae */ /* 0x0001e2000c901d64 */
[----:B------:R-:W-:Y:S02]  /*13d10*/  IMAD.MOV.U32 R13, RZ, RZ, R10 ;  /* 0x000000ffff0d7224 */ /* 0x000fe400078e000a */
[----:B------:R-:W-:-:S07]  /*13d20*/  IMAD.MOV.U32 R21, RZ, RZ, R14 ;  /* 0x000000ffff157224 */ /* 0x000fce00078e000e */
[----:B0-----:R-:W-:Y:S05]  /*13d30*/  WARPSYNC.COLLECTIVE R15, `(.L_x_1160) ;  /* 0x000000000f087348 */ /* 0x001fea0003c00000 */
[----:B------:R1:W2:Y:S02]  /*13d40*/  SHFL.IDX P6, R14, R13, R12, R11 ;  /* 0x0000000c0d0e7389 */ /* 0x0002a400000c000b */
[----:B012---:R-:W-:Y:S01]  /*13d50*/  ENDCOLLECTIVE ;  /* 0x000000000000791b */ /* 0x007fe20003800000 */
.L_x_1160:
[----:B------:R-:W-:Y:S05]  /*13d60*/  BRA `(.L_x_1161) ;  /* 0xffffffd000587947 */ /* 0x000fea000383ffff */
.L_x_1090:
[----:B0-----:R0:W2:Y:S02]  /*13d70*/  SYNCS.PHASECHK.TRANS64.TRYWAIT P0, [R4+URZ+0x2a860], R3 ;  /* 0x02a86003040075a7 */ /* 0x0010a4000800017f */
[----:B--2---:R-:W-:Y:S05]  /*13d80*/  @!P0 NANOSLEEP.SYNCS 0x989680 ;  /* 0x009896800000895d */ /* 0x004fea0003900000 */
[----:B------:R-:W2:Y:S02]  /*13d90*/  @!P0 SYNCS.PHASECHK.TRANS64 P0, [R4+URZ+0x2a860], R3 ;  /* 0x02a86003040085a7 */ /* 0x000ea4000800007f */
[----:B--2---:R-:W-:Y:S05]  /*13da0*/  @!P0 BRA `(.L_x_1090) ;  /* 0xfffffffc00f08947 */ /* 0x004fea000383ffff */
[----:B------:R-:W-:Y:S05]  /*13db0*/  BRA `(.L_x_1162) ;  /* 0xffffffd000b47947 */ /* 0x000fea000383ffff */
.L_x_1091:
[----:B------:R-:W-:Y:S01]  /*13dc0*/  BSSY B1, `(.L_x_1163) ;  /* 0x0000008000017945 */ /* 0x000fe20003800000 */
[----:B------:R-:W-:Y:S02]  /*13dd0*/  IMAD.MOV.U32 R13, RZ, RZ, R17 ;  /* 0x000000ffff0d7224 */ /* 0x000fe400078e0011 */
[----:B------:R-:W-:Y:S02]  /*13de0*/  IMAD.MOV.U32 R12, RZ, RZ, RZ ;  /* 0x000000ffff0c7224 */ /* 0x000fe400078e00ff */
[----:B------:R-:W-:Y:S02]  /*13df0*/  IMAD.MOV.U32 R11, RZ, RZ, 0x181f ;  /* 0x0000181fff0b7424 */ /* 0x000fe400078e00ff */
[----:B------:R-:W-:-:S07]  /*13e00*/  IMAD.MOV.U32 R15, RZ, RZ, -0x1 ;  /* 0xffffffffff0f7424 */ /* 0x000fce00078e00ff */
[----:B01----:R-:W-:Y:S05]  /*13e10*/  WARPSYNC.COLLECTIVE R15, `(.L_x_1164) ;  /* 0x000000000f087348 */ /* 0x003fea0003c00000 */
[----:B------:R2:W3:Y:S02]  /*13e20*/  SHFL.IDX P6, R14, R13, R12, R11 ;  /* 0x0000000c0d0e7389 */ /* 0x0004e400000c000b */
[----:B0123--:R-:W-:Y:S01]  /*13e30*/  ENDCOLLECTIVE ;  /* 0x000000000000791b */ /* 0x00ffe20003800000 */
.L_x_1164:
[----:B------:R-:W-:Y:S05]  /*13e40*/  BSYNC B1 ;  /* 0x0000000000017941 */ /* 0x000fea0003800000 */
.L_x_1163:
        /* <DEDUP_REMOVED lines=9> */
.L_x_1165:
[----:B------:R-:W-:Y:S02]  /*13ee0*/  IMAD.MOV.U32 R13, RZ, RZ, R17 ;  /* 0x000000ffff0d7224 */ /* 0x000fe400078e0011 */
[----:B------:R-:W-:Y:S01]  /*13ef0*/  IMAD.MOV.U32 R12, RZ, RZ, 0x1 ;  /* 0x00000001ff0c7424 */ /* 0x000fe200078e00ff */
[----:B------:R-:W-:-:S13]  /*13f00*/  IADD3 R2, P1, R14, R35, RZ ;  /* 0x000000230e027210 */ /* 0x000fda0007f3e0ff */
[----:B------:R-:W-:Y:S05]  /*13f10*/  WARPSYNC.COLLECTIVE R15, `(.L_x_1166) ;  /* 0x000000000f087348 */ /* 0x000fea0003c00000 */
[----:B------:R0:W1:Y:S02]  /*13f20*/  SHFL.IDX P6, R14, R13, R12, R11 ;  /* 0x0000000c0d0e7389 */ /* 0x00006400000c000b */
[----:B01----:R-:W-:Y:S01]  /*13f30*/  ENDCOLLECTIVE ;  /* 0x000000000000791b */ /* 0x003fe20003800000 */
.L_x_1166:
[----:B------:R-:W-:Y:S01]  /*13f40*/  IMAD.X R3, RZ, RZ, R3, P1 ;  /* 0x000000ffff037224 */ /* 0x000fe200008e0603 */
[----:B------:R-:W-:-:S04]  /*13f50*/  LOP3.LUT P1, RZ, R29, 0x1, RZ, 0xc0, !PT ;  /* 0x000000011dff7812 */ /* 0x000fc8000782c0ff */
        /* <DEDUP_REMOVED lines=11> */
.L_x_1167:
        /* <DEDUP_REMOVED lines=10> */
.L_x_1168:
        /* <DEDUP_REMOVED lines=12> */
.L_x_1169:
        /* <DEDUP_REMOVED lines=10> */
.L_x_1170:
        /* <DEDUP_REMOVED lines=12> */
.L_x_1171:
        /* <DEDUP_REMOVED lines=10> */
.L_x_1172:
        /* <DEDUP_REMOVED lines=12> */
.L_x_1173:
        /* <DEDUP_REMOVED lines=10> */
.L_x_1174:
        /* <DEDUP_REMOVED lines=12> */
.L_x_1175:
[----:B------:R-:W-:Y:S01]  /*14590*/  @!PT LDS RZ, [RZ] ;  /* 0x00000000fffff984 */ /* 0x000fe20000000800 */
[----:B------:R-:W-:Y:S01]  /*145a0*/  @!PT LDS RZ, [RZ] ;  /* 0x00000000fffff984 */ /* 0x000fe20000000800 */
[----:B------:R-:W-:Y:S01]  /*145b0*/  @!PT LDS RZ, [RZ] ;  /* 0x00000000fffff984 */ /* 0x000fe20000000800 */
[----:B------:R0:W-:Y:S01]  /*145c0*/  LDGSTS.E.BYPASS.LTC128B.128 [R5+0x5400], desc[UR36][R2.64+0x80], !P2 ;  /* 0x0540008002057fae */ /* 0x0001e2000d101d64 */
[----:B------:R-:W-:Y:S05]  /*145d0*/  BRA `(.L_x_1176) ;  /* 0xffffffcc00707947 */ /* 0x000fea000383ffff */
.L_x_1097:
[----:B0-----:R0:W1:Y:S02]  /*145e0*/  SYNCS.PHASECHK.TRANS64.TRYWAIT P0, [R0+URZ+0x2a860], R3 ;  /* 0x02a86003000075a7 */ /* 0x001064000800017f */
[----:B-1----:R-:W-:Y:S05]  /*145f0*/  @!P0 NANOSLEEP.SYNCS 0x989680 ;  /* 0x009896800000895d */ /* 0x002fea0003900000 */
[----:B------:R-:W1:Y:S02]  /*14600*/  @!P0 SYNCS.PHASECHK.TRANS64 P0, [R0+URZ+0x2a860], R3 ;  /* 0x02a86003000085a7 */ /* 0x000e64000800007f */
[----:B-1----:R-:W-:Y:S05]  /*14610*/  @!P0 BRA `(.L_x_1097) ;  /* 0xfffffffc00f08947 */ /* 0x002fea000383ffff */
[----:B------:R-:W-:Y:S05]  /*14620*/  BRA `(.L_x_1177) ;  /* 0xffffffd000587947 */ /* 0x000fea000383ffff */
.L_x_1098:
[----:B------:R-:W-:Y:S01]  /*14630*/  BSSY B0, `(.L_x_1178) ;  /* 0x0000008000007945 */ /* 0x000fe20003800000 */
[----:B------:R-:W-:Y:S02]  /*14640*/  IMAD.MOV.U32 R13, RZ, RZ, R17 ;  /* 0x000000ffff0d7224 */ /* 0x000fe400078e0011 */
[----:B------:R-:W-:Y:S02]  /*14650*/  IMAD.MOV.U32 R12, RZ, RZ, RZ ;  /* 0x000000ffff0c7224 */ /* 0x000fe400078e00ff */
[----:B------:R-:W-:Y:S02]  /*14660*/  IMAD.MOV.U32 R11, RZ, RZ, 0x181f ;  /* 0x0000181fff0b7424 */ /* 0x000fe400078e00ff */
[----:B------:R-:W-:-:S07]  /*14670*/  IMAD.MOV.U32 R15, RZ, RZ, -0x1 ;  /* 0xffffffffff0f7424 */ /* 0x000fce00078e00ff */
[----:B0-----:R-:W-:Y:S05]  /*14680*/  WARPSYNC.COLLECTIVE R15, `(.L_x_1179) ;  /* 0x000000000f087348 */ /* 0x001fea0003c00000 */
[----:B------:R1:W2:Y:S02]  /*14690*/  SHFL.IDX P6, R14, R13, R12, R11 ;  /* 0x0000000c0d0e7389 */ /* 0x0002a400000c000b */
[----:B012---:R-:W-:Y:S01]  /*146a0*/  ENDCOLLECTIVE ;  /* 0x000000000000791b */ /* 0x007fe20003800000 */
.L_x_1179:
[----:B------:R-:W-:Y:S05]  /*146b0*/  BSYNC B0 ;  /* 0x0000000000007941 */ /* 0x000fea0003800000 */
.L_x_1178:
        /* <DEDUP_REMOVED lines=10> */
[----:B------:R-:W-:Y:S05]  /*14760*/  WARPSYNC.COLLECTIVE R15, `(.L_x_1180) ;  /* 0x000000000f087348 */ /* 0x000fea0003c00000 */
[----:B------:R0:W1:Y:S02]  /*14770*/  SHFL.IDX P6, R14, R13, R12, R11 ;  /* 0x0000000c0d0e7389 */ /* 0x00006400000c000b */
[----:B01----:R-:W-:Y:S01]  /*14780*/  ENDCOLLECTIVE ;  /* 0x000000000000791b */ /* 0x003fe20003800000 */
.L_x_1180:
[----:B------:R-:W-:Y:S01]  /*14790*/  LEA R4, R25, UR48, 0x1 ;  /* 0x0000003019047c11 */ /* 0x000fe2000f8e08ff */
[----:B------:R-:W-:Y:S02]  /*147a0*/  IMAD.MOV.U32 R13, RZ, RZ, R17 ;  /* 0x000000ffff0d7224 */ /* 0x000fe400078e0011 */
[----:B------:R-:W-:Y:S02]  /*147b0*/  IMAD.MOV.U32 R12, RZ, RZ, 0x1 ;  /* 0x00000001ff0c7424 */ /* 0x000fe400078e00ff */
[----:B------:R-:W-:-:S07]  /*147c0*/  IMAD.MOV.U32 R2, RZ, RZ, R14 ;  /* 0x000000ffff027224 */ /* 0x000fce00078e000e */
[----:B------:R-:W-:Y:S05]  /*147d0*/  WARPSYNC.COLLECTIVE R15, `(.L_x_1181) ;  /* 0x000000000f087348 */ /* 0x000fea0003c00000 */
[----:B------:R0:W1:Y:S02]  /*147e0*/  SHFL.IDX P6, R14, R13, R12, R11 ;  /* 0x0000000c0d0e7389 */ /* 0x00006400000c000b */
[----:B01----:R-:W-:Y:S01]  /*147f0*/  ENDCOLLECTIVE ;  /* 0x000000000000791b */ /* 0x003fe20003800000 */
.L_x_1181:
        /* <DEDUP_REMOVED lines=13> */
.L_x_1182:
[----:B------:R-:W-:Y:S02]  /*148d0*/  IMAD.MOV.U32 R3, RZ, RZ, R6 ;  /* 0x000000ffff037224 */ /* 0x000fe400078e0006 */
[----:B------:R-:W-:Y:S02]  /*148e0*/  IMAD.MOV.U32 R13, RZ, RZ, R17 ;  /* 0x000000ffff0d7224 */ /* 0x000fe400078e0011 */
[----:B------:R-:W-:Y:S02]  /*148f0*/  IMAD.MOV.U32 R12, RZ, RZ, 0x2 ;  /* 0x00000002ff0c7424 */ /* 0x000fe400078e00ff */
[----:B------:R-:W-:-:S07]  /*14900*/  IMAD.MOV.U32 R2, RZ, RZ, R14 ;  /* 0x000000ffff027224 */ /* 0x000fce00078e000e */
[----:B------:R-:W-:Y:S05]  /*14910*/  WARPSYNC.COLLECTIVE R15, `(.L_x_1183) ;  /* 0x000000000f087348 */ /* 0x000fea0003c00000 */
[----:B------:R0:W1:Y:S02]  /*14920*/  SHFL.IDX P6, R14, R13, R12, R11 ;  /* 0x0000000c0d0e7389 */ /* 0x00006400000c000b */
[----:B01----:R-:W-:Y:S01]  /*14930*/  ENDCOLLECTIVE ;  /* 0x000000000000791b */ /* 0x003fe20003800000 */
.L_x_1183:
        /* <DEDUP_REMOVED lines=13> */
.L_x_1184:
[----:B------:R-:W-:Y:S02]  /*14a10*/  IMAD.MOV.U32 R3, RZ, RZ, R10 ;  /* 0x000000ffff037224 */ /* 0x000fe400078e000a */
[----:B------:R-:W-:Y:S02]  /*14a20*/  IMAD.MOV.U32 R13, RZ, RZ, R17 ;  /* 0x000000ffff0d7224 */ /* 0x000fe400078e0011 */
[----:B------:R-:W-:Y:S02]  /*14a30*/  IMAD.MOV.U32 R12, RZ, RZ, 0x3 ;  /* 0x00000003ff0c7424 */ /* 0x000fe400078e00ff */
[----:B------:R-:W-:-:S07]  /*14a40*/  IMAD.MOV.U32 R19, RZ, RZ, R14 ;  /* 0x000000ffff137224 */ /* 0x000fce00078e000e */
[----:B------:R-:W-:Y:S05]  /*14a50*/  WARPSYNC.COLLECTIVE R15, `(.L_x_1185) ;  /* 0x000000000f087348 */ /* 0x000fea0003c00000 */
[----:B------:R0:W1:Y:S02]  /*14a60*/  SHFL.IDX P6, R14, R13, R12, R11 ;  /* 0x0000000c0d0e7389 */ /* 0x00006400000c000b */
[----:B01----:R-:W-:Y:S01]  /*14a70*/  ENDCOLLECTIVE ;  /* 0x000000000000791b */ /* 0x003fe20003800000 */
.L_x_1185:
[----:B------:R-:W-:-:S04]  /*14a80*/  IMAD.MOV.U32 R2, RZ, RZ, R19 ;  /* 0x000000ffff027224 */ /* 0x000fc800078e0013 */
[----:B------:R-:W-:-:S05]  /*14a90*/  IMAD.WIDE.U32 R2, R30, 0x2, R2 ;  /* 0x000000021e027825 */ /* 0x000fca00078e0002 */
[----:B------:R-:W-:Y:S01]  /*14aa0*/  @!PT LDS RZ, [RZ] ;  /* 0x00000000fffff984 */ /* 0x000fe20000000800 */
[----:B------:R-:W-:Y:S01]  /*14ab0*/  @!PT LDS RZ, [RZ] ;  /* 0x00000000fffff984 */ /* 0x000fe20000000800 */
[----:B------:R-:W-:Y:S01]  /*14ac0*/  @!PT LDS RZ, [RZ] ;  /* 0x00000000fffff984 */ /* 0x000fe20000000800 */
[----:B------:R0:W-:Y:S01]  /*14ad0*/  LDGSTS.E.BYPASS.LTC128B.128 [R4+0x1400], desc[UR36][R2.64], !P2 ;  /* 0x0140000002047fae */ /* 0x0001e2000d101d64 */
[C---:B------:R-:W-:Y:S01]  /*14ae0*/  ISETP.LT.OR P2, PT, R5.reuse, 0x31, P1 ;  /* 0x000000310500780c */ /* 0x040fe20000f41670 */
[----:B------:R-:W-:Y:S02]  /*14af0*/  IMAD.MOV.U32 R13, RZ, RZ, R16 ;  /* 0x000000ffff0d7224 */ /* 0x000fe400078e0010 */
[----:B------:R0:W-:Y:S01]  /*14b00*/  LDGSTS.E.BYPASS.LTC128B.128 [R4+0x4400], desc[UR36][R2.64+0x80], !P3 ;  /* 0x0440008002047fae */ /* 0x0001e2000d901d64 */
[----:B------:R-:W-:Y:S01]  /*14b10*/  ISETP.LT.OR P3, PT, R5, 0x31, !P0 ;  /* 0x000000310500780c */ /* 0x000fe20004761670 */
[----:B------:R-:W-:-:S12]  /*14b20*/  IMAD.MOV.U32 R9, RZ, RZ, R14 ;  /* 0x000000ffff097224 */ /* 0x000fd800078e000e */
[----:B0-----:R-:W-:Y:S05]  /*14b30*/  WARPSYNC.COLLECTIVE R15, `(.L_x_1186) ;  /* 0x000000000f087348 */ /* 0x001fea0003c00000 */
[----:B------:R1:W2:Y:S02]  /*14b40*/  SHFL.IDX P6, R14, R13, R12, R11 ;  /* 0x0000000c0d0e7389 */ /* 0x0002a400000c000b */
[----:B012---:R-:W-:Y:S01]  /*14b50*/  ENDCOLLECTIVE ;  /* 0x000000000000791b */ /* 0x007fe20003800000 */
.L_x_1186:
[----:B------:R-:W-:Y:S02]  /*14b60*/  IMAD.MOV.U32 R3, RZ, RZ, R9 ;  /* 0x000000ffff037224 */ /* 0x000fe400078e0009 */
[----:B------:R-:W-:Y:S02]  /*14b70*/  IMAD.MOV.U32 R13, RZ, RZ, R17 ;  /* 0x000000ffff0d7224 */ /* 0x000fe400078e0011 */
[----:B------:R-:W-:Y:S02]  /*14b80*/  IMAD.MOV.U32 R12, RZ, RZ, 0x4 ;  /* 0x00000004ff0c7424 */ /* 0x000fe400078e00ff */
[----:B------:R-:W-:-:S07]  /*14b90*/  IMAD.MOV.U32 R20, RZ, RZ, R14 ;  /* 0x000000ffff147224 */ /* 0x000fce00078e000e */
[----:B------:R-:W-:Y:S05]  /*14ba0*/  WARPSYNC.COLLECTIVE R15, `(.L_x_1187) ;  /* 0x000000000f087348 */ /* 0x000fea0003c00000 */
[----:B------:R0:W1:Y:S02]  /*14bb0*/  SHFL.IDX P6, R14, R13, R12, R11 ;  /* 0x0000000c0d0e7389 */ /* 0x00006400000c000b */
[----:B01----:R-:W-:Y:S01]  /*14bc0*/  ENDCOLLECTIVE ;  /* 0x000000000000791b */ /* 0x003fe20003800000 */
.L_x_1187:
        /* <DEDUP_REMOVED lines=14> */
.L_x_1188:
[----:B------:R-:W-:Y:S02]  /*14cb0*/  IMAD.MOV.U32 R3, RZ, RZ, R8 ;  /* 0x000000ffff037224 */ /* 0x000fe400078e0008 */
[----:B------:R-:W-:Y:S02]  /*14cc0*/  IMAD.MOV.U32 R8, RZ, RZ, RZ ;  /* 0x000000ffff087224 */ /* 0x000fe400078e00ff */
[----:B------:R-:W-:Y:S02]  /*14cd0*/  IMAD.MOV.U32 R13, RZ, RZ, R17 ;  /* 0x000000ffff0d7224 */ /* 0x000fe400078e0011 */
[----:B------:R-:W-:Y:S02]  /*14ce0*/  IMAD.MOV.U32 R12, RZ, RZ, 0x5 ;  /* 0x00000005ff0c7424 */ /* 0x000fe400078e00ff */
[----:B------:R-:W-:-:S07]  /*14cf0*/  IMAD.MOV.U32 R21, RZ, RZ, R14 ;  /* 0x000000ffff157224 */ /* 0x000fce00078e000e */
[----:B------:R-:W-:Y:S05]  /*14d00*/  WARPSYNC.COLLECTIVE R15, `(.L_x_1189) ;  /* 0x000000000f087348 */ /* 0x000fea0003c00000 */
[----:B------:R0:W1:Y:S02]  /*14d10*/  SHFL.IDX P6, R14, R13, R12, R11 ;  /* 0x0000000c0d0e7389 */ /* 0x00006400000c000b */
[----:B01----:R-:W-:Y:S01]  /*14d20*/  ENDCOLLECTIVE ;  /* 0x000000000000791b */ /* 0x003fe20003800000 */
.L_x_1189:
        /* <DEDUP_REMOVED lines=12> */
.L_x_1190:
[----:B------:R-:W-:Y:S05]  /*14df0*/  BRA `(.L_x_1191) ;  /* 0xffffffcc00387947 */ /* 0x000fea000383ffff */
.L_x_1101:
[----:B0-----:R0:W1:Y:S02]  /*14e00*/  SYNCS.PHASECHK.TRANS64.TRYWAIT P0, [R7+URZ+0x2a820], R8 ;  /* 0x02a82008070075a7 */ /* 0x001064000800017f */
[----:B-1----:R-:W-:Y:S05]  /*14e10*/  @!P0 NANOSLEEP.SYNCS 0x989680 ;  /* 0x009896800000895d */ /* 0x002fea0003900000 */
[----:B------:R-:W1:Y:S02]  /*14e20*/  @!P0 SYNCS.PHASECHK.TRANS64 P0, [R7+URZ+0x2a820], R8 ;  /* 0x02a82008070085a7 */ /* 0x000e64000800007f */
[----:B-1----:R-:W-:Y:S05]  /*14e30*/  @!P0 BRA `(.L_x_1101) ;  /* 0xfffffffc00f08947 */ /* 0x002fea000383ffff */
[----:B------:R-:W-:Y:S05]  /*14e40*/  BRA `(.L_x_1192) ;  /* 0xffffffcc00ac7947 */ /* 0x000fea000383ffff */
.L_x_1102:
[----:B------:R-:W1:Y:S01]  /*14e50*/  S2R R2, SR_TID.X ;  /* 0x0000000000027919 */ /* 0x000e620000002100 */
[----:B------:R-:W-:Y:S01]  /*14e60*/  BSSY B0, `(.L_x_1193) ;  /* 0x000000a000007945 */ /* 0x000fe20003800000 */
[----:B------:R-:W-:Y:S02]  /*14e70*/  IMAD.MOV.U32 R12, RZ, RZ, RZ ;  /* 0x000000ffff0c7224 */ /* 0x000fe400078e00ff */
[----:B------:R-:W-:Y:S02]  /*14e80*/  IMAD.MOV.U32 R11, RZ, RZ, 0x1f ;  /* 0x0000001fff0b7424 */ /* 0x000fe400078e00ff */
[----:B------:R-:W-:Y:S01]  /*14e90*/  IMAD.MOV.U32 R15, RZ, RZ, -0x1 ;  /* 0xffffffffff0f7424 */ /* 0x000fe200078e00ff */
[----:B-1----:R-:W-:-:S04]  /*14ea0*/  SHF.R.U32.HI R2, RZ, 0x5, R2 ;  /* 0x00000005ff027819 */ /* 0x002fc80000011602 */
[----:B------:R-:W-:-:S05]  /*14eb0*/  LOP3.LUT R2, R2, 0x3, RZ, 0xc0, !PT ;  /* 0x0000000302027812 */ /* 0x000fca00078ec0ff */
[----:B------:R-:W-:-:S07]  /*14ec0*/  IMAD.MOV.U32 R13, RZ, RZ, R2 ;  /* 0x000000ffff0d7224 */ /* 0x000fce00078e0002 */
[----:B0----5:R-:W-:Y:S05]  /*14ed0*/  WARPSYNC.COLLECTIVE R15, `(.L_x_1194) ;  /* 0x000000000f087348 */ /* 0x021fea0003c00000 */
[----:B------:R1:W2:Y:S02]  /*14ee0*/  SHFL.IDX P6, R14, R13, R12, R11 ;  /* 0x0000000c0d0e7389 */ /* 0x0002a400000c000b */
[----:B012--5:R-:W-:Y:S01]  /*14ef0*/  ENDCOLLECTIVE ;  /* 0x000000000000791b */ /* 0x027fe20003800000 */
.L_x_1194:
[----:B------:R-:W-:Y:S05]  /*14f00*/  BSYNC B0 ;  /* 0x0000000000007941 */ /* 0x000fea0003800000 */
.L_x_1193:
[----:B------:R-:W-:Y:S05]  /*14f10*/  BRA `(.L_x_1195) ;  /* 0xffffffcc00907947 */ /* 0x000fea000383ffff */
.L_x_1103:
[----:B------:R-:W-:Y:S01]  /*14f20*/  BSSY B0, `(.L_x_1196) ;  /* 0x0000006000007945 */ /* 0x000fe20003800000 */
[----:B------:R-:W-:-:S07]  /*14f30*/  IMAD.MOV.U32 R15, RZ, RZ, -0x1 ;  /* 0xffffffffff0f7424 */ /* 0x000fce00078e00ff */
[----:B01---5:R-:W-:Y:S05]  /*14f40*/  WARPSYNC.COLLECTIVE R15, `(.L_x_1197) ;  /* 0x000000000f0c7348 */ /* 0x023fea0003c00000 */
[----:B------:R-:W-:Y:S02]  /*14f50*/  ELECT P6, UR62, PT ;  /* 0x00000000003e782f */ /* 0x000fe400038c0000 */
[----:B------:R-:W-:Y:S01]  /*14f60*/  MOV R14, UR62 ;  /* 0x0000003e000e7c02 */ /* 0x000fe20008000f00 */
[----:B01---5:R-:W-:Y:S10]  /*14f70*/  ENDCOLLECTIVE ;  /* 0x000000000000791b */ /* 0x023ff40003800000 */
.L_x_1197:
[----:B------:R-:W-:Y:S05]  /*14f80*/  BSYNC B0 ;  /* 0x0000000000007941 */ /* 0x000fea0003800000 */
.L_x_1196:
[----:B------:R-:W-:Y:S05]  /*14f90*/  BRA `(.L_x_1198) ;  /* 0xffffffcc00847947 */ /* 0x000fea000383ffff */
.L_x_1105:
[----:B-1----:R1:W2:Y:S02]  /*14fa0*/  SYNCS.PHASECHK.TRANS64.TRYWAIT P1, [R5+URZ+0x2a840], R2 ;  /* 0x02a84002050075a7 */ /* 0x0022a4000802017f */
[----:B--2---:R-:W-:Y:S05]  /*14fb0*/  @!P1 NANOSLEEP.SYNCS 0x989680 ;  /* 0x009896800000995d */ /* 0x004fea0003900000 */
[----:B------:R-:W2:Y:S02]  /*14fc0*/  @!P1 SYNCS.PHASECHK.TRANS64 P1, [R5+URZ+0x2a840], R2 ;  /* 0x02a84002050095a7 */ /* 0x000ea4000802007f */
[----:B--2---:R-:W-:Y:S05]  /*14fd0*/  @!P1 BRA `(.L_x_1105) ;  /* 0xfffffffc00f09947 */ /* 0x004fea000383ffff */
[----:B------:R-:W-:Y:S05]  /*14fe0*/  BRA `(.L_x_1199) ;  /* 0xffffffcc00ac7947 */ /* 0x000fea000383ffff */
.L_x_1107:
[----:B0-----:R0:W2:Y:S02]  /*14ff0*/  SYNCS.PHASECHK.TRANS64.TRYWAIT P1, [R7+URZ+0x2a840], R0 ;  /* 0x02a84000070075a7 */ /* 0x0010a4000802017f */
[----:B--2---:R-:W-:Y:S05]  /*15000*/  @!P1 NANOSLEEP.SYNCS 0x989680 ;  /* 0x009896800000995d */ /* 0x004fea0003900000 */
[----:B------:R-:W2:Y:S02]  /*15010*/  @!P1 SYNCS.PHASECHK.TRANS64 P1, [R7+URZ+0x2a840], R0 ;  /* 0x02a84000070095a7 */ /* 0x000ea4000802007f */
[----:B--2---:R-:W-:Y:S05]  /*15020*/  @!P1 BRA `(.L_x_1107) ;  /* 0xfffffffc00f09947 */ /* 0x004fea000383ffff */
[----:B------:R-:W-:Y:S05]  /*15030*/  BRA `(.L_x_1200) ;  /* 0xffffffcc00b87947 */ /* 0x000fea000383ffff */
.L_x_1109:
[----:B--2---:R2:W3:Y:S02]  /*15040*/  SYNCS.PHASECHK.TRANS64.TRYWAIT P1, [R5+URZ+0x2a860], R2 ;  /* 0x02a86002050075a7 */ /* 0x0044e4000802017f */
[----:B---3--:R-:W-:Y:S05]  /*15050*/  @!P1 NANOSLEEP.SYNCS 0x989680 ;  /* 0x009896800000995d */ /* 0x008fea0003900000 */
[----:B------:R-:W3:Y:S02]  /*15060*/  @!P1 SYNCS.PHASECHK.TRANS64 P1, [R5+URZ+0x2a860], R2 ;  /* 0x02a86002050095a7 */ /* 0x000ee4000802007f */
[----:B---3--:R-:W-:Y:S05]  /*15070*/  @!P1 BRA `(.L_x_1109) ;  /* 0xfffffffc00f09947 */ /* 0x008fea000383ffff */
[----:B------:R-:W-:Y:S05]  /*15080*/  BRA `(.L_x_1201) ;  /* 0xffffffcc00b47947 */ /* 0x000fea000383ffff */
.L_x_1202:
        /* <DEDUP_REMOVED lines=15> */
.L_x_3207:


//--------------------- .text._ZN7cutlass13device_kernelIN5flash11enable_sm90INS1_16FlashAttnFwdSm90INS1_25CollectiveMainloopFwdSm90ILi2EN4cute5tupleIJNS5_1CILi1EEES8_S8_EEENS6_IJNS7_ILi128EEENS7_ILi96EEENS7_ILi192EEEEEELi128ENS_6half_tEfNS_4arch4Sm90ELb0ELb1ELb0ELb1ELb1ELb0ELb0ELb1ELb1ELb1ELb1ELb0EEENS1_21CollectiveEpilogueFwdINS6_IJSA_SA_SB_EEES9_SE_SG_Li256ELb1ELb1ELb1ELb0EEENS1_36VarlenDynamicPersistentTileSchedulerILi128ELi96ELi256ELi128ELb1ELb1ELb1ELb1ELb0ELb1EEEEEEEEEvNT_6ParamsE --------------------------
	.section	.text._ZN7cutlass13device_kernelIN5flash11enable_sm90INS1_16FlashAttnFwdSm90INS1_25CollectiveMainloopFwdSm90ILi2EN4cute5tupleIJNS5_1CILi1EEES8_S8_EEENS6_IJNS7_ILi128EEENS7_ILi96EEENS7_ILi192EEEEEELi128ENS_6half_tEfNS_4arch4Sm90ELb0ELb1ELb0ELb1ELb1ELb0ELb0ELb1ELb1ELb1ELb1ELb0EEENS1_21CollectiveEpilogueFwdINS6_IJSA_SA_SB_EEES9_SE_SG_Li256ELb1ELb1ELb1ELb0EEENS1_36VarlenDynamicPersistentTileSchedulerILi128ELi96ELi256ELi128ELb1ELb1ELb1ELb1ELb0ELb1EEEEEEEEEvNT_6ParamsE,"ax",@progbits
	.align	128
.text._ZN7cutlass13device_kernelIN5flash11enable_sm90INS1_16FlashAttnFwdSm90INS1_25CollectiveMainloopFwdSm90ILi2EN4cute5tupleIJNS5_1CILi1EEES8_S8_EEENS6_IJNS7_ILi128EEENS7_ILi96EEENS7_ILi192EEEEEELi128ENS_6half_tEfNS_4arch4Sm90ELb0ELb1ELb0ELb1ELb1ELb0ELb0ELb1ELb1ELb1ELb1ELb0EEENS1_21CollectiveEpilogueFwdINS6_IJSA_SA_SB_EEES9_SE_SG_Li256ELb1ELb1ELb1ELb0EEENS1_36VarlenDynamicPersistentTileSchedulerILi128ELi96ELi256ELi128ELb1ELb1ELb1ELb1ELb0ELb1EEEEEEEEEvNT_6ParamsE:
        .type           _ZN7cutlass13device_kernelIN5flash11enable_sm90INS1_16FlashAttnFwdSm90INS1_25CollectiveMainloopFwdSm90ILi2EN4cute5tupleIJNS5_1CILi1EEES8_S8_EEENS6_IJNS7_ILi128EEENS7_ILi96EEENS7_ILi192EEEEEELi128ENS_6half_tEfNS_4arch4Sm90ELb0ELb1ELb0ELb1ELb1ELb0ELb0ELb1ELb1ELb1ELb1ELb0EEENS1_21CollectiveEpilogueFwdINS6_IJSA_SA_SB_EEES9_SE_SG_Li256ELb1ELb1ELb1ELb0EEENS1_36VarlenDynamicPersistentTileSchedulerILi128ELi96ELi256ELi128ELb1ELb1ELb1ELb1ELb0ELb1EEEEEEEEEvNT_6ParamsE,@function
        .size           _ZN7cutlass13device_kernelIN5flash11enable_sm90INS1_16FlashAttnFwdSm90INS1_25CollectiveMainloopFwdSm90ILi2EN4cute5tupleIJNS5_1CILi1EEES8_S8_EEENS6_IJNS7_ILi128EEENS7_ILi96EEENS7_ILi192EEEEEELi128ENS_6half_tEfNS_4arch4Sm90ELb0ELb1ELb0ELb1ELb1ELb0ELb0ELb1ELb1ELb1ELb1ELb0EEENS1_21CollectiveEpilogueFwdINS6_IJSA_SA_SB_EEES9_SE_SG_Li256ELb1ELb1ELb1ELb0EEENS1_36VarlenDynamicPersistentTileSchedulerILi128ELi96ELi256ELi128ELb1ELb1ELb1ELb1ELb0ELb1EEEEEEEEEvNT_6ParamsE,(.L_x_3208 - _ZN7cutlass13device_kernelIN5flash11enable_sm90INS1_16FlashAttnFwdSm90INS1_25CollectiveMainloopFwdSm90ILi2EN4cute5tupleIJNS5_1CILi1EEES8_S8_EEENS6_IJNS7_ILi128EEENS7_ILi96EEENS7_ILi192EEEEEELi128ENS_6half_tEfNS_4arch4Sm90ELb0ELb1ELb0ELb1ELb1ELb0ELb0ELb1ELb1ELb1ELb1ELb0EEENS1_21CollectiveEpilogueFwdINS6_IJSA_SA_SB_EEES9_SE_SG_Li256ELb1ELb1ELb1ELb0EEENS1_36VarlenDynamicPersistentTileSchedulerILi128ELi96ELi256ELi128ELb1ELb1ELb1ELb1ELb0ELb1EEEEEEEEEvNT_6ParamsE)
        .other          _ZN7cutlass13device_kernelIN5flash11enable_sm90INS1_16FlashAttnFwdSm90INS1_25CollectiveMainloopFwdSm90ILi2EN4cute5tupleIJNS5_1CILi1EEES8_S8_EEENS6_IJNS7_ILi128EEENS7_ILi96EEENS7_ILi192EEEEEELi128ENS_6half_tEfNS_4arch4Sm90ELb0ELb1ELb0ELb1ELb1ELb0ELb0ELb1ELb1ELb1ELb1ELb0EEENS1_21CollectiveEpilogueFwdINS6_IJSA_SA_SB_EEES9_SE_SG_Li256ELb1ELb1ELb1ELb0EEENS1_36VarlenDynamicPersistentTileSchedulerILi128ELi96ELi256ELi128ELb1ELb1ELb1ELb1ELb0ELb1EEEEEEEEEvNT_6ParamsE,@"STO_CUDA_ENTRY STV_DEFAULT"
_ZN7cutlass13device_kernelIN5flash11enable_sm90INS1_16FlashAttnFwdSm90INS1_25CollectiveMainloopFwdSm90ILi2EN4cute5tupleIJNS5_1CILi1EEES8_S8_EEENS6_IJNS7_ILi128EEENS7_ILi96EEENS7_ILi192EEEEEELi128ENS_6half_tEfNS_4arch4Sm90ELb0ELb1ELb0ELb1ELb1ELb0ELb0ELb1ELb1ELb1ELb1ELb0EEENS1_21CollectiveEpilogueFwdINS6_IJSA_SA_SB_EEES9_SE_SG_Li256ELb1ELb1ELb1ELb0EEENS1_36VarlenDynamicPersistentTileSchedulerILi128ELi96ELi256ELi128ELb1ELb1ELb1ELb1ELb0ELb1EEEEEEEEEvNT_6ParamsE:
        /* <DEDUP_REMOVED lines=45> */
.L_x_1203:
        /* <DEDUP_REMOVED lines=22> */
.L_x_1204:
        /* <DEDUP_REMOVED lines=18> */
.L_x_1205:
        /* <DEDUP_REMOVED lines=22> */
.L_x_1206:
        /* <DEDUP_REMOVED lines=23> */
.L_x_1207:
        /* <DEDUP_REMOVED lines=10> */
.L_x_1209:
        /* <DEDUP_REMOVED lines=14> */
[----:B------:R-:W2:Y:S01]  /*09a0*/  LDL R2, [R1+0x14] ;  /* 0x0000140001027983 */ /* 0x000ea20000100800 */
[----:B------:R-:W-:Y:S01]  /*09b0*/  VIADD R207, R0, 0xffffff80 ;  /* 0xffffff8000cf7836 */ /* 0x000fe20000000000 */
[----:B------:R-:W-:Y:S01]  /*09c0*/  R2UR UR6, R13 ;  /* 0x000000000d0672ca */ /* 0x000fe200000e0000 */
[----:B------:R-:W-:Y:S01]  /*09d0*/  UMOV UR38, URZ ;  /* 0x0000003f00267c82 */ /* 0x000fe20008000000 */
[----:B------:R-:W-:Y:S01]  /*09e0*/  R2UR UR5, R14 ;  /* 0x000000000e0572ca */ /* 0x000fe200000e0000 */
[----:B------:R-:W-:Y:S01]  /*09f0*/  UMOV UR39, URZ ;  /* 0x0000003f00277c82 */ /* 0x000fe20008000000 */
[----:B------:R-:W-:Y:S02]  /*0a00*/  SHF.R.S32.HI R0, RZ, 0x1f, R207 ;  /* 0x0000001fff007819 */ /* 0x000fe400000114cf */
[----:B------:R-:W-:Y:S02]  /*0a10*/  R2UR UR7, R15 ;  /* 0x000000000f0772ca */ /* 0x000fe400000e0000 */
[----:B0-----:R-:W-:-:S04]  /*0a20*/  LEA.HI R3, R0, R207, RZ, 0x4 ;  /* 0x000000cf00037211 */ /* 0x001fc800078f20ff */
[----:B------:R-:W-:Y:S02]  /*0a30*/  SHF.R.S32.HI R6, RZ, 0x4, R3 ;  /* 0x00000004ff067819 */ /* 0x000fe40000011403 */
[----:B--2---:R-:W-:Y:S02]  /*0a40*/  R2UR UR4, R2 ;  /* 0x00000000020472ca */ /* 0x004fe400000e0000 */
[----:B------:R-:W-:-:S04]  /*0a50*/  LEA.HI R2, R0, R207, RZ, 0x7 ;  /* 0x000000cf00027211 */ /* 0x000fc800078f38ff */
[----:B------:R-:W-:Y:S02]  /*0a60*/  LOP3.LUT R4, R2, 0xffffff80, RZ, 0xc0, !PT ;  /* 0xffffff8002047812 */ /* 0x000fe400078ec0ff */
[----:B------:R-:W-:-:S03]  /*0a70*/  SHF.R.S32.HI R201, RZ, 0x7, R2 ;  /* 0x00000007ffc97819 */ /* 0x000fc60000011402 */
[----:B------:R-:W-:Y:S01]  /*0a80*/  IMAD.IADD R185, R207, 0x1, -R4 ;  /* 0x00000001cfb97824 */ /* 0x000fe200078e0a04 */
[----:B------:R-:W-:Y:S01]  /*0a90*/  LEA.HI R4, R0, R207, RZ, 0x5 ;  /* 0x000000cf00047211 */ /* 0x000fe200078f28ff */
[----:B------:R-:W-:Y:S01]  /*0aa0*/  ULOP3.LUT UR8, UR4, 0x1, URZ, 0xfc, !UPT ;  /* 0x0000000104087892 */ /* 0x000fe2000f8efc3f */
[----:B------:R-:W-:Y:S02]  /*0ab0*/  LEA.HI R2, R2, R201, RZ, 0x1 ;  /* 0x000000c902027211 */ /* 0x000fe400078f08ff */
[----:B------:R-:W-:Y:S01]  /*0ac0*/  SHF.R.S32.HI R8, RZ, 0x1f, R185 ;  /* 0x0000001fff087819 */ /* 0x000fe200000114b9 */
[----:B------:R-:W-:Y:S01]  /*0ad0*/  IMAD.SHL.U32 R5, R4, 0x20, RZ ;  /* 0x0000002004057824 */ /* 0x000fe200078e00ff */
[C---:B------:R-:W-:Y:S01]  /*0ae0*/  LOP3.LUT R4, R3.reuse, 0x3fffff0, RZ, 0xc0, !PT ;  /* 0x03fffff003047812 */ /* 0x040fe200078ec0ff */
[----:B------:R-:W-:Y:S01]  /*0af0*/  UMOV UR4, URZ ;  /* 0x0000003f00047c82 */ /* 0x000fe20008000000 */
[----:B------:R-:W-:Y:S01]  /*0b00*/  LEA.HI R3, R3, R6, RZ, 0x1 ;  /* 0x0000000603037211 */ /* 0x000fe200078f08ff */
[----:B------:R-:W-:Y:S01]  /*0b10*/  IMAD.U32 R204, RZ, RZ, UR8 ;  /* 0x00000008ffcc7e24 */ /* 0x000fe2000f8e00ff */
[----:B------:R-:W-:Y:S01]  /*0b20*/  LOP3.LUT R5, R5, 0xfffffc00, RZ, 0xc0, !PT ;  /* 0xfffffc0005057812 */ /* 0x000fe200078ec0ff */
[----:B------:R-:W-:Y:S01]  /*0b30*/  IMAD.IADD R4, R207, 0x1, -R4 ;  /* 0x00000001cf047824 */ /* 0x000fe200078e0a04 */
[----:B------:R-:W-:Y:S01]  /*0b40*/  LOP3.LUT R3, R3, 0x1ffffffe, RZ, 0xc0, !PT ;  /* 0x1ffffffe03037812 */ /* 0x000fe200078ec0ff */
[----:B------:R-:W-:Y:S01]  /*0b50*/  IMAD.U32 R184, RZ, RZ, UR4 ;  /* 0x00000004ffb87e24 */ /* 0x000fe2000f8e00ff */
[----:B------:R-:W-:Y:S01]  /*0b60*/  LEA.HI R7, R8, R185, RZ, 0x2 ;  /* 0x000000b908077211 */ /* 0x000fe200078f10ff */
[----:B------:R-:W-:Y:S01]  /*0b70*/  IMAD R4, R4, 0x40, R5 ;  /* 0x0000004004047824 */ /* 0x000fe200078e0205 */
[-C--:B------:R-:W-:Y:S01]  /*0b80*/  LEA.HI R5, R0, R207.reuse, RZ, 0x2 ;  /* 0x000000cf00057211 */ /* 0x080fe200078f10ff */
[----:B------:R-:W-:Y:S01]  /*0b90*/  IMAD.IADD R3, R6, 0x1, -R3 ;  /* 0x0000000106037824 */ /* 0x000fe200078e0a03 */
[----:B------:R-:W-:-:S02]  /*0ba0*/  LEA.HI R0, R0, R207, RZ, 0x3 ;  /* 0x000000cf00007211 */ /* 0x000fc400078f18ff */
[--C-:B------:R-:W-:Y:S01]  /*0bb0*/  SHF.R.S32.HI R9, RZ, 0x2, R7.reuse ;  /* 0x00000002ff097819 */ /* 0x100fe20000011407 */
[----:B------:R-:W-:Y:S01]  /*0bc0*/  IMAD R203, R3, 0x8, R4 ;  /* 0x0000000803cb7824 */ /* 0x000fe200078e0204 */
[----:B------:R-:W-:Y:S02]  /*0bd0*/  LOP3.LUT R4, R5, 0xfffffffc, RZ, 0xc0, !PT ;  /* 0xfffffffc05047812 */ /* 0x000fe400078ec0ff */
[----:B------:R-:W-:Y:S02]  /*0be0*/  SHF.R.S32.HI R10, RZ, 0x1f, R7 ;  /* 0x0000001fff0a7819 */ /* 0x000fe40000011407 */
[----:B------:R-:W-:Y:S01]  /*0bf0*/  LEA.HI R8, R8, R185, RZ, 0x5 ;  /* 0x000000b908087211 */ /* 0x000fe200078f28ff */
[----:B------:R-:W-:Y:S01]  /*0c00*/  IMAD.IADD R3, R207, 0x1, -R4 ;  /* 0x00000001cf037824 */ /* 0x000fe200078e0a04 */
[----:B------:R-:W-:Y:S02]  /*0c10*/  LOP3.LUT R4, R2, 0x3fffffe, RZ, 0xc0, !PT ;  /* 0x03fffffe02047812 */ /* 0x000fe400078ec0ff */
[----:B------:R-:W-:-:S02]  /*0c20*/  LOP3.LUT R2, R0, 0xfffffff8, RZ, 0xc0, !PT ;  /* 0xfffffff800027812 */ /* 0x000fc400078ec0ff */
[----:B------:R-:W-:Y:S01]  /*0c30*/  LEA.HI R10, R10, R9, RZ, 0x3 ;  /* 0x000000090a0a7211 */ /* 0x000fe200078f18ff */
[----:B------:R-:W-:Y:S01]  /*0c40*/  IMAD.IADD R4, R201, 0x1, -R4 ;  /* 0x00000001c9047824 */ /* 0x000fe200078e0a04 */
[----:B------:R-:W-:Y:S01]  /*0c50*/  SHF.R.S32.HI R8, RZ, 0x5, R8 ;  /* 0x00000005ff087819 */ /* 0x000fe20000011408 */
[----:B------:R-:W-:Y:S01]  /*0c60*/  IMAD.IADD R163, R207, 0x1, -R2 ;  /* 0x00000001cfa37824 */ /* 0x000fe200078e0a02 */
[----:B------:R-:W-:Y:S02]  /*0c70*/  LOP3.LUT R2, R7, 0x7ffffffc, RZ, 0xc0, !PT ;  /* 0x7ffffffc07027812 */ /* 0x000fe400078ec0ff */
[----:B------:R-:W-:Y:S01]  /*0c80*/  LOP3.LUT R10, R10, 0xfffffff8, RZ, 0xc0, !PT ;  /* 0xfffffff80a0a7812 */ /* 0x000fe200078ec0ff */
[----:B------:R-:W-:Y:S01]  /*0c90*/  IMAD.SHL.U32 R160, R163, 0x8, RZ ;  /* 0x00000008a3a07824 */ /* 0x000fe200078e00ff */
[----:B------:R-:W-:Y:S01]  /*0ca0*/  LEA.HI R5, R3, R3, RZ, 0x1 ;  /* 0x0000000303057211 */ /* 0x000fe200078f08ff */
[----:B------:R-:W-:Y:S01]  /*0cb0*/  IMAD.IADD R2, R185, 0x1, -R2 ;  /* 0x00000001b9027824 */ /* 0x000fe200078e0a02 */
[----:B------:R-:W-:Y:S01]  /*0cc0*/  SHF.R.S32.HI R182, RZ, 0x3, R0 ;  /* 0x00000003ffb67819 */ /* 0x000fe20000011400 */
[----:B------:R-:W-:Y:S01]  /*0cd0*/  IMAD.IADD R9, R9, 0x1, -R10 ;  /* 0x0000000109097824 */ /* 0x000fe200078e0a0a */
[----:B------:R-:W-:Y:S01]  /*0ce0*/  LOP3.LUT R6, R5, 0x1ffffffe, RZ, 0xc0, !PT ;  /* 0x1ffffffe05067812 */ /* 0x000fe200078ec0ff */
[----:B------:R-:W-:Y:S01]  /*0cf0*/  IMAD.SHL.U32 R18, R2, 0x2, RZ ;  /* 0x0000000202127824 */ /* 0x000fe200078e00ff */
[----:B------:R-:W-:Y:S01]  /*0d00*/  SHF.R.S32.HI R206, RZ, 0x1f, R160 ;  /* 0x0000001fffce7819 */ /* 0x000fe200000114a0 */
[----:B------:R-:W-:-:S02]  /*0d10*/  IMAD R9, R8, 0x10, R9 ;  /* 0x0000001008097824 */ /* 0x000fc400078e0209 */
[----:B------:R-:W-:Y:S02]  /*0d20*/  VIADD R162, R160, 0x40 ;  /* 0x00000040a0a27836 */ /* 0x000fe40000000000 */
[C---:B------:R-:W-:Y:S02]  /*0d30*/  VIADD R181, R18.reuse, 0x8 ;  /* 0x0000000812b57836 */ /* 0x040fe40000000000 */
        /* <DEDUP_REMOVED lines=28> */
[----:B------:R-:W-:Y:S01]  /*0f00*/  IMAD.IADD R23, R3, 0x1, -R6 ;  /* 0x0000000103177824 */ /* 0x000fe200078e0a06 */
[----:B------:R-:W-:Y:S01]  /*0f10*/  SHF.R.S32.HI R187, RZ, 0x1f, R168 ;  /* 0x0000001fffbb7819 */ /* 0x000fe200000114a8 */
[----:B------:R-:W-:Y:S01]  /*0f20*/  IMAD R202, R4, 0x40, R9 ;  /* 0x0000004004ca7824 */ /* 0x000fe200078e0209 */
[----:B------:R-:W-:-:S03]  /*0f30*/  SHF.R.S32.HI R186, RZ, 0x1f, R167 ;  /* 0x0000001fffba7819 */ /* 0x000fc600000114a7 */
[----:B------:R-:W-:-:S07]  /*0f40*/  IMAD R23, R23, 0x8, R202 ;  /* 0x0000000817177824 */ /* 0x000fce00078e02ca */
.L_x_1321:
[----:B0--34-:R-:W0:Y:S01]  /*0f50*/  LDC.64 R4, c[0x0][0xa18] ;  /* 0x00028600ff047b82 */ /* 0x019e220000000a00 */
[----:B------:R-:W-:Y:S01]  /*0f60*/  IMAD.U32 R9, RZ, RZ, UR7 ;  /* 0x00000007ff097e24 */ /* 0x000fe2000f8e00ff */
[----:B------:R-:W-:Y:S01]  /*0f70*/  ULDC.64 UR8, c[0x0][0xa20] ;  /* 0x0002880000087ab9 */ /* 0x000fe20000000a00 */
[----:B------:R-:W-:-:S05]  /*0f80*/  IMAD.MOV.U32 R7, RZ, RZ, RZ ;  /* 0x000000ffff077224 */ /* 0x000fca00078e00ff */
[----:B-12---:R-:W1:Y:S08]  /*0f90*/  LDC.64 R2, c[0x0][0xa28] ;  /* 0x00028a00ff027b82 */ /* 0x006e700000000a00 */
[----:B------:R-:W2:Y:S01]  /*0fa0*/  LDC R0, c[0x0][0x424] ;  /* 0x00010900ff007b82 */ /* 0x000ea20000000800 */
[----:B0-----:R-:W-:-:S07]  /*0fb0*/  ISETP.NE.U32.AND P1, PT, R4, RZ, PT ;  /* 0x000000ff0400720c */ /* 0x001fce0003f25070 */
[----:B------:R-:W0:Y:S01]  /*0fc0*/  LDC R11, c[0x0][0x2f0] ;  /* 0x0000bc00ff0b7b82 */ /* 0x000e220000000800 */
[----:B------:R-:W-:Y:S02]  /*0fd0*/  ISETP.NE.AND.EX P1, PT, R5, RZ, PT, P1 ;  /* 0x000000ff0500720c */ /* 0x000fe40003f25310 */
[----:B-1----:R-:W-:-:S04]  /*0fe0*/  ISETP.NE.U32.AND P0, PT, R2, RZ, PT ;  /* 0x000000ff0200720c */ /* 0x002fc80003f05070 */
[----:B------:R-:W-:-:S07]  /*0ff0*/  ISETP.NE.AND.EX P0, PT, R3, RZ, PT, P0 ;  /* 0x000000ff0300720c */ /* 0x000fce0003f05300 */
[----:B------:R-:W1:Y:S08]  /*1000*/  @P1 LDC.64 R4, c[0x0][0xa18] ;  /* 0x00028600ff041b82 */ /* 0x000e700000000a00 */
[----:B------:R-:W3:Y:S01]  /*1010*/  @P0 LDC.64 R2, c[0x0][0xa28] ;  /* 0x00028a00ff020b82 */ /* 0x000ee20000000a00 */
[----:B-1----:R-:W-:-:S05]  /*1020*/  @P1 IMAD.WIDE R4, R9, 0x4, R4 ;  /* 0x0000000409041825 */ /* 0x002fca00078e0204 */
[----:B------:R1:W5:Y:S01]  /*1030*/  @P1 LDG.E R17, desc[UR36][R4.64] ;  /* 0x0000002404111981 */ /* 0x000362000c1e1900 */
[----:B---3--:R-:W-:Y:S02]  /*1040*/  @P0 IMAD.WIDE R2, R9, 0x4, R2 ;  /* 0x0000000409020825 */ /* 0x008fe400078e0202 */
[----:B------:R-:W3:Y:S01]  /*1050*/  LDC.64 R8, c[0x0][0x418] ;  /* 0x00010600ff087b82 */ /* 0x000ee20000000a00 */
[----:B------:R-:W-:Y:S02]  /*1060*/  ULOP3.LUT UR4, UR5, 0xffff, URZ, 0xc0, !UPT ;  /* 0x0000ffff05047892 */ /* 0x000fe4000f8ec03f */
[----:B------:R1:W5:Y:S01]  /*1070*/  @P0 LDG.E R7, desc[UR36][R2.64] ;  /* 0x0000002402070981 */ /* 0x000362000c1e1900 */
[----:B------:R-:W-:-:S03]  /*1080*/  ISETP.NE.U32.AND P2, PT, RZ, UR8, PT ;  /* 0x00000008ff007c0c */ /* 0x000fc6000bf45070 */
[----:B------:R-:W-:Y:S01]  /*1090*/  IMAD.U32 R166, RZ, RZ, UR4 ;  /* 0x00000004ffa67e24 */ /* 0x000fe2000f8e00ff */
[----:B------:R-:W-:Y:S02]  /*10a0*/  ISETP.NE.AND.EX P2, PT, RZ, UR9, PT, P2 ;  /* 0x00000009ff007c0c */ /* 0x000fe4000bf45320 */
[----:B---3--:R-:W-:-:S04]  /*10b0*/  ISETP.NE.U32.AND P0, PT, R8, RZ, PT ;  /* 0x000000ff0800720c */ /* 0x008fc80003f05070 */
[----:B------:R-:W-:-:S04]  /*10c0*/  ISETP.NE.AND.EX P0, PT, R9, RZ, PT, P0 ;  /* 0x000000ff0900720c */ /* 0x000fc80003f05300 */
[----:B--2---:R-:W-:Y:S01]  /*10d0*/  SEL R0, R0, 0x1, P0 ;  /* 0x0000000100007807 */ /* 0x004fe20000000000 */
[----:B01----:R-:W-:Y:S08]  /*10e0*/  @P1 BRA `(.L_x_1210) ;  /* 0x00000000002c1947 */ /* 0x003ff00003800000 */
[----:B------:R-:W-:Y:S01]  /*10f0*/  ULDC.64 UR8, c[0x0][0xa00] ;  /* 0x0002800000087ab9 */ /* 0x000fe20000000a00 */
[----:B-----5:R-:W0:Y:S01]  /*1100*/  LDC R17, c[0x0][0x288] ;  /* 0x0000a200ff117b82 */ /* 0x020e220000000800 */
[----:B------:R-:W-:-:S04]  /*1110*/  ISETP.NE.U32.AND P0, PT, RZ, UR8, PT ;  /* 0x00000008ff007c0c */ /* 0x000fc8000bf05070 */
[----:B------:R-:W-:-:S13]  /*1120*/  ISETP.NE.AND.EX P0, PT, RZ, UR9, PT, P0 ;  /* 0x00000009ff007c0c */ /* 0x000fda000bf05300 */
[----:B------:R-:W-:Y:S05]  /*1130*/  @!P0 BRA `(.L_x_1210) ;  /* 0x0000000000188947 */ /* 0x000fea0003800000 */
[----:B------:R-:W1:Y:S01]  /*1140*/  LDC.64 R2, c[0x0][0xa00] ;  /* 0x00028000ff027b82 */ /* 0x000e620000000a00 */
[----:B------:R-:W-:-:S04]  /*1150*/  IMAD.U32 R5, RZ, RZ, UR7 ;  /* 0x00000007ff057e24 */ /* 0x000fc8000f8e00ff */
[----:B-1----:R-:W-:-:S05]  /*1160*/  IMAD.WIDE R2, R5, 0x4, R2 ;  /* 0x0000000405027825 */ /* 0x002fca00078e0202 */
[----:B0-----:R-:W2:Y:S04]  /*1170*/  LDG.E R17, desc[UR36][R2.64] ;  /* 0x0000002402117981 */ /* 0x001ea8000c1e1900 */
[----:B------:R-:W2:Y:S02]  /*1180*/  LDG.E R4, desc[UR36][R2.64+0x4] ;  /* 0x0000042402047981 */ /* 0x000ea4000c1e1900 */
[----:B--2---:R-:W-:-:S07]  /*1190*/  IMAD.IADD R17, R4, 0x1, -R17 ;  /* 0x0000000104117824 */ /* 0x004fce00078e0a11 */
.L_x_1210:
[----:B------:R-:W-:Y:S02]  /*11a0*/  IMAD R16, R0, R11, RZ ;  /* 0x0000000b00107224 */ /* 0x000fe400078e02ff */
[----:B------:R-:W-:Y:S01]  /*11b0*/  IMAD.U32 R183, RZ, RZ, UR7 ;  /* 0x00000007ffb77e24 */ /* 0x000fe2000f8e00ff */
[----:B------:R-:W-:Y:S06]  /*11c0*/  @!P2 BRA `(.L_x_1211) ;  /* 0x000000000018a947 */ /* 0x000fec0003800000 */
[----:B------:R-:W-:Y:S02]  /*11d0*/  ULDC.64 UR8, c[0x0][0xa20] ;  /* 0x0002880000087ab9 */ /* 0x000fe40000000a00 */
[----:B------:R-:W-:-:S06]  /*11e0*/  UIMAD.WIDE UR8, UR7, 0x4, UR8 ;  /* 0x00000004070878a5 */ /* 0x000fcc000f8e0208 */
[----:B------:R-:W-:Y:S02]  /*11f0*/  IMAD.U32 R2, RZ, RZ, UR8 ;  /* 0x00000008ff027e24 */ /* 0x000fe4000f8e00ff */
[----:B------:R-:W-:-:S05]  /*1200*/  IMAD.U32 R3, RZ, RZ, UR9 ;  /* 0x00000009ff037e24 */ /* 0x000fca000f8e00ff */
[----:B------:R1:W5:Y:S01]  /*1210*/  LDG.E R16, desc[UR36][R2.64] ;  /* 0x0000002402107981 */ /* 0x000362000c1e1900 */
[----:B------:R-:W-:Y:S05]  /*1220*/  BRA `(.L_x_1212) ;  /* 0x0000000000287947 */ /* 0x000fea0003800000 */
.L_x_1211:
[----:B------:R-:W-:Y:S02]  /*1230*/  ULDC.64 UR8, c[0x0][0xa08] ;  /* 0x0002820000087ab9 */ /* 0x000fe40000000a00 */
[----:B------:R-:W-:-:S04]  /*1240*/  ISETP.NE.U32.AND P0, PT, RZ, UR8, PT ;  /* 0x00000008ff007c0c */ /* 0x000fc8000bf05070 */
[----:B------:R-:W-:-:S13]  /*1250*/  ISETP.NE.AND.EX P0, PT, RZ, UR9, PT, P0 ;  /* 0x00000009ff007c0c */ /* 0x000fda000bf05300 */
[----:B------:R-:W-:Y:S05]  /*1260*/  @!P0 BRA `(.L_x_1212) ;  /* 0x0000000000188947 */ /* 0x000fea0003800000 */
[----:B------:R-:W1:Y:S01]  /*1270*/  LDC.64 R2, c[0x0][0xa08] ;  /* 0x00028200ff027b82 */ /* 0x000e620000000a00 */
[----:B------:R-:W-:-:S04]  /*1280*/  IMAD.U32 R5, RZ, RZ, UR7 ;  /* 0x00000007ff057e24 */ /* 0x000fc8000f8e00ff */
[----:B-1----:R-:W-:-:S05]  /*1290*/  IMAD.WIDE R2, R5, 0x4, R2 ;  /* 0x0000000405027825 */ /* 0x002fca00078e0202 */
[----:B------:R-:W2:Y:S04]  /*12a0*/  LDG.E R16, desc[UR36][R2.64] ;  /* 0x0000002402107981 */ /* 0x000ea8000c1e1900 */
[----:B------:R-:W2:Y:S02]  /*12b0*/  LDG.E R5, desc[UR36][R2.64+0x4] ;  /* 0x0000042402057981 */ /* 0x000ea4000c1e1900 */
[----:B--2---:R-:W-:-:S07]  /*12c0*/  IMAD.IADD R16, R5, 0x1, -R16 ;  /* 0x0000000105107824 */ /* 0x004fce00078e0a10 */
.L_x_1212:
[----:B------:R-:W-:Y:S01]  /*12d0*/  ULDC UR4, c[0x0][0x448] ;  /* 0x0001120000047ab9 */ /* 0x000fe20000000800 */
[----:B-----5:R-:W-:Y:S01]  /*12e0*/  IMAD.IADD R16, R16, 0x1, -R7 ;  /* 0x0000000110107824 */ /* 0x020fe200078e0a07 */
[----:B------:R-:W-:Y:S02]  /*12f0*/  UISETP.NE.AND UP0, UPT, UR4, 0x1, UPT ;  /* 0x000000010400788c */ /* 0x000fe4000bf05270 */
[----:B------:R-:W-:Y:S02]  /*1300*/  USHF.L.U32 UR6, UR6, 0x7, URZ ;  /* 0x0000000706067899 */ /* 0x000fe4000800063f */
[----:B0-----:R-:W-:Y:S01]  /*1310*/  IADD3 R0, R16, 0x1, -R17 ;  /* 0x0000000110007810 */ /* 0x001fe20007ffe811 */
[----:B------:R-:W-:Y:S02]  /*1320*/  UP2UR UR7, UPR, URZ, 0x1 ;  /* 0x000000013f077883 */ /* 0x000fe40008000000 */
[----:B------:R-:W-:Y:S01]  /*1330*/  UIADD3 UR4, UR6, 0x7f, URZ ;  /* 0x0000007f06047890 */ /* 0x000fe2000fffe03f */
[----:B------:R-:W-:Y:S01]  /*1340*/  R2UR UR10, R0 ;  /* 0x00000000000a72ca */ /* 0x000fe200000e0000 */
[----:B------:R-:W-:-:S02]  /*1350*/  IMAD.U32 R22, RZ, RZ, UR6 ;  /* 0x00000006ff167e24 */ /* 0x000fc4000f8e00ff */
[----:B------:R-:W-:Y:S01]  /*1360*/  @UP0 ULDC UR8, c[0x0][0x44c] ;  /* 0x0001130000080ab9 */ /* 0x000fe20000000800 */
[----:B------:R-:W-:Y:S01]  /*1370*/  IMAD.U32 R19, RZ, RZ, UR7 ;  /* 0x00000007ff137e24 */ /* 0x000fe2000f8e00ff */
[----:B------:R-:W-:Y:S01]  /*1380*/  UIMAD.WIDE.U32 UR8, UR4, UR8, URZ ;  /* 0x00000008040872a5 */ /* 0x000fe2000f8e003f */
[----:B------:R-:W-:Y:S01]  /*1390*/  @UP0 ULDC UR11, c[0x0][0x450] ;  /* 0x00011400000b0ab9 */ /* 0x000fe20000000800 */
[----:B------:R-:W-:Y:S02]  /*13a0*/  ULDC.64 UR6, c[0x0][0x9e0] ;  /* 0x0002780000067ab9 */ /* 0x000fe40000000a00 */
[----:B------:R-:W-:Y:S02]  /*13b0*/  @UP0 USHF.R.U32.HI UR4, URZ, UR11, UR9 ;  /* 0x0000000b3f040299 */ /* 0x000fe40008011609 */
[----:B------:R-:W-:Y:S02]  /*13c0*/  UISETP.GE.AND UP0, UPT, UR7, 0x1, UPT ;  /* 0x000000010700788c */ /* 0x000fe4000bf06270 */
[----:B------:R-:W-:-:S02]  /*13d0*/  UIADD3 UR8, UR10, UR4, URZ ;  /* 0x000000040a087290 */ /* 0x000fc4000fffe03f */
[----:B------:R-:W-:Y:S02]  /*13e0*/  UP2UR UR61, UPR, URZ, 0x1 ;  /* 0x000000013f3d7883 */ /* 0x000fe40008000000 */
[----:B------:R-:W-:Y:S01]  /*13f0*/  PLOP3.LUT P0, PT, PT, PT, UP0, 0x40, 0x0 ;  /* 0x000000000000781c */ /* 0x000fe20003f0e808 */
[----:B------:R-:W-:-:S06]  /*1400*/  UIADD3 UR6, UR8, UR6, URZ ;  /* 0x0000000608067290 */ /* 0x000fcc000fffe03f */
[----:B------:R-:W-:-:S06]  /*1410*/  IMAD.U32 R0, RZ, RZ, UR6 ;  /* 0x00000006ff007e24 */ /* 0x000fcc000f8e00ff */
[----:B------:R-:W-:Y:S05]  /*1420*/  @P0 BRA `(.L_x_1213) ;  /* 0x0000000000400947 */ /* 0x000fea0003800000 */
        /* <DEDUP_REMOVED lines=10> */
.L_x_1214:
[----:B------:R-:W-:-:S11]  /*14d0*/  UISETP.NE.AND UP0, UPT, UR7, 0x1, UPT ;  /* 0x000000010700788c */ /* 0x000fd6000bf05270 */
[----:B------:R-:W-:Y:S02]  /*14e0*/  @UP0 ULDC.64 UR10, c[0x0][0x9e8] ;  /* 0x00027a00000a0ab9 */ /* 0x000fe40000000a00 */
[----:B------:R-:W-:-:S04]  /*14f0*/  UIMAD.WIDE.U32 UR8, UR4, UR10, URZ ;  /* 0x0000000a040872a5 */ /* 0x000fc8000f8e003f */
[----:B------:R-:W-:-:S12]  /*1500*/  @UP0 USHF.R.U32.HI UR4, URZ, UR11, UR9 ;  /* 0x0000000b3f040299 */ /* 0x000fd80008011609 */
.L_x_1215:
[----:B------:R-:W-:-:S06]  /*1510*/  UIMAD UR4, UR4, UR7, UR7 ;  /* 0x00000007040472a4 */ /* 0x000fcc000f8e0207 */
[----:B------:R-:W-:-:S07]  /*1520*/  VIMNMX R0, R0, UR4, PT ;  /* 0x0000000400007c48 */ /* 0x000fce000bfe0100 */
.L_x_1213:
[----:B------:R-:W-:Y:S01]  /*1530*/  R2UR UR6, R19 ;  /* 0x00000000130672ca */ /* 0x000fe200000e0000 */
[----:B------:R-:W-:Y:S01]  /*1540*/  IMAD.IADD R74, R16, 0x1, -R17 ;  /* 0x00000001104a7824 */ /* 0x000fe200078e0a11 */
[----:B------:R-:W-:Y:S01]  /*1550*/  R2UR UR4, R22 ;  /* 0x00000000160472ca */ /* 0x000fe200000e0000 */
[----:B-1----:R-:W-:Y:S02]  /*1560*/  VIADD R2, R0, 0x5f ;  /* 0x0000005f00027836 */ /* 0x002fe40000000000 */
[----:B------:R-:W-:Y:S02]  /*1570*/  VIADD R0, R16, 0x5f ;  /* 0x0000005f10007836 */ /* 0x000fe40000000000 */
[----:B------:R-:W-:-:S04]  /*1580*/  IMAD.HI R2, R2, 0x2aaaaaab, RZ ;  /* 0x2aaaaaab02027827 */ /* 0x000fc800078e02ff */
[----:B------:R-:W-:Y:S01]  /*1590*/  IMAD.HI R0, R0, 0x2aaaaaab, RZ ;  /* 0x2aaaaaab00007827 */ /* 0x000fe200078e02ff */
[----:B------:R-:W-:Y:S01]  /*15a0*/  SHF.R.U32.HI R5, RZ, 0x1f, R2 ;  /* 0x0000001fff057819 */ /* 0x000fe20000011602 */
[----:B------:R-:W-:Y:S01]  /*15b0*/  UISETP.NE.AND UP0, UPT, UR6, URZ, UPT ;  /* 0x0000003f0600728c */ /* 0x000fe2000bf05270 */
[----:B------:R-:W-:Y:S02]  /*15c0*/  R2UR UR6, R74 ;  /* 0x000000004a0672ca */ /* 0x000fe400000e0000 */
[----:B------:R-:W-:Y:S02]  /*15d0*/  SHF.R.U32.HI R3, RZ, 0x1f, R0 ;  /* 0x0000001fff037819 */ /* 0x000fe40000011600 */
[----:B------:R-:W-:Y:S02]  /*15e0*/  LEA.HI.SX32 R2, R2, R5, 0x1c ;  /* 0x0000000502027211 */ /* 0x000fe400078fe2ff */
[----:B------:R-:W-:-:S04]  /*15f0*/  LEA.HI.SX32 R3, R0, R3, 0x1c ;  /* 0x0000000300037211 */ /* 0x000fc800078fe2ff */
[----:B------:R-:W-:Y:S01]  /*1600*/  @UP0 ULDC UR8, c[0x0][0x44c] ;  /* 0x0001130000080ab9 */ /* 0x000fe20000000800 */
[----:B------:R-:W-:Y:S01]  /*1610*/  @UP0 ULDC UR10, c[0x0][0x450] ;  /* 0x00011400000a0ab9 */ /* 0x000fe20000000800 */
[----:B------:R-:W-:Y:S01]  /*1620*/  UIMAD.WIDE.U32 UR8, UR4, UR8, URZ ;  /* 0x00000008040872a5 */ /* 0x000fe2000f8e003f */
[----:B------:R-:W-:-:S03]  /*1630*/  VIMNMX R75, R3, R2, PT ;  /* 0x00000002034b7248 */ /* 0x000fc60003fe0100 */
[----:B------:R-:W-:Y:S02]  /*1640*/  @UP0 USHF.R.U32.HI UR4, URZ, UR10, UR9 ;  /* 0x0000000a3f040299 */ /* 0x000fe40008011609 */
[----:B------:R-:W-:Y:S02]  /*1650*/  UISETP.GE.AND UP0, UPT, UR7, 0x1, UPT ;  /* 0x000000010700788c */ /* 0x000fe4000bf06270 */
[----:B------:R-:W-:-:S03]  /*1660*/  UIADD3 UR4, UR6, UR4, URZ ;  /* 0x0000000406047290 */ /* 0x000fc6000fffe03f */
[----:B------:R-:W-:Y:S01]  /*1670*/  ULDC UR6, c[0x0][0x9dc] ;  /* 0x0002770000067ab9 */ /* 0x000fe20000000800 */
[----:B------:R-:W-:Y:S01]  /*1680*/  PLOP3.LUT P0, PT, PT, PT, UP0, 0x40, 0x0 ;  /* 0x000000000000781c */ /* 0x000fe20003f0e808 */
[----:B------:R-:W-:-:S12]  /*1690*/  UIADD3 UR6, UR4, -UR6, URZ ;  /* 0x8000000604067290 */ /* 0x000fd8000fffe03f */
[----:B------:R-:W-:Y:S05]  /*16a0*/  @P0 BRA `(.L_x_1216) ;  /* 0x0000000000440947 */ /* 0x000fea0003800000 */
        /* <DEDUP_REMOVED lines=10> */
.L_x_1217:
[----:B------:R-:W-:-:S11]  /*1750*/  UISETP.NE.AND UP0, UPT, UR7, 0x1, UPT ;  /* 0x000000010700788c */ /* 0x000fd6000bf05270 */
[----:B------:R-:W-:Y:S02]  /*1760*/  @UP0 ULDC.64 UR10, c[0x0][0x9e8] ;  /* 0x00027a00000a0ab9 */ /* 0x000fe40000000a00 */
[----:B------:R-:W-:-:S04]  /*1770*/  UIMAD.WIDE.U32 UR8, UR4, UR10, URZ ;  /* 0x0000000a040872a5 */ /* 0x000fc8000f8e003f */
[----:B------:R-:W-:-:S12]  /*1780*/  @UP0 USHF.R.U32.HI UR4, URZ, UR11, UR9 ;  /* 0x0000000b3f040299 */ /* 0x000fd80008011609 */
.L_x_1218:
[----:B------:R-:W-:-:S04]  /*1790*/  UIMAD UR4, UR4, UR7, URZ ;  /* 0x00000007040472a4 */ /* 0x000fc8000f8e023f */
[----:B------:R-:W-:-:S04]  /*17a0*/  UISETP.LT.AND UP0, UPT, UR6, UR4, UPT ;  /* 0x000000040600728c */ /* 0x000fc8000bf01270 */
[----:B------:R-:W-:-:S12]  /*17b0*/  USEL UR6, UR6, UR4, !UP0 ;  /* 0x0000000406067287 */ /* 0x000fd8000c000000 */
.L_x_1216:
[----:B------:R-:W-:-:S04]  /*17c0*/  UIMAD.WIDE UR6, UR6, 0x2aaaaaab, URZ ;  /* 0x2aaaaaab060678a5 */ /* 0x000fc8000f8e023f */
[----:B------:R-:W-:-:S04]  /*17d0*/  USHF.R.U32.HI UR4, URZ, 0x1f, UR7 ;  /* 0x0000001f3f047899 */ /* 0x000fc80008011607 */
[----:B------:R-:W-:Y:S02]  /*17e0*/  ULEA.HI.SX32 UR7, UR7, UR4, 0x1c ;  /* 0x0000000407077291 */ /* 0x000fe4000f8fe23f */
[----:B------:R-:W-:Y:S02]  /*17f0*/  ULOP3.LUT UR4, UR5, 0xff000000, URZ, 0xc0, !UPT ;  /* 0xff00000005047892 */ /* 0x000fe4000f8ec03f */
[----:B------:R-:W-:Y:S02]  /*1800*/  UISETP.LT.AND UP0, UPT, URZ, UR7, UPT ;  /* 0x000000073f00728c */ /* 0x000fe4000bf01270 */
[----:B------:R-:W-:Y:S02]  /*1810*/  ULOP3.LUT UR5, UR5, 0xff0000, URZ, 0xc0, !UPT ;  /* 0x00ff000005057892 */ /* 0x000fe4000f8ec03f */
[----:B------:R-:W-:Y:S02]  /*1820*/  USEL UR9, URZ, UR7, !UP0 ;  /* 0x000000073f097287 */ /* 0x000fe4000c000000 */
[----:B------:R-:W-:-:S04]  /*1830*/  USHF.R.U32.HI UR4, URZ, 0x8, UR4 ;  /* 0x000000083f047899 */ /* 0x000fc80008011604 */
[----:B------:R-:W-:Y:S01]  /*1840*/  ISETP.GT.AND P0, PT, R75, UR9, PT ;  /* 0x000000094b007c0c */ /* 0x000fe2000bf04270 */
[----:B------:R-:W-:-:S03]  /*1850*/  ULEA.HI UR5, UR5, UR4, URZ, 0x10 ;  /* 0x0000000405057291 */ /* 0x000fc6000f8f803f */
[----:B------:R-:W-:Y:S01]  /*1860*/  UMOV UR4, URZ ;  /* 0x0000003f00047c82 */ /* 0x000fe20008000000 */
[----:B------:R-:W-:Y:S02]  /*1870*/  ULOP3.LUT UR6, UR5, 0xff, URZ, 0xc0, !UPT ;  /* 0x000000ff05067892 */ /* 0x000fe4000f8ec03f */
[----:B------:R-:W-:-:S04]  /*1880*/  USHF.R.U32.HI UR5, URZ, 0x10, UR5 ;  /* 0x000000103f057899 */ /* 0x000fc80008011605 */
[----:B------:R-:W-:Y:S02]  /*1890*/  IMAD.U32 R165, RZ, RZ, UR6 ;  /* 0x00000006ffa57e24 */ /* 0x000fe4000f8e00ff */
[----:B------:R-:W-:Y:S01]  /*18a0*/  IMAD.U32 R164, RZ, RZ, UR5 ;  /* 0x00000005ffa47e24 */ /* 0x000fe2000f8e00ff */
[----:B------:R-:W-:Y:S06]  /*18b0*/  @!P0 BRA `(.L_x_1219) ;  /* 0x00000000009c8947 */ /* 0x000fec0003800000 */
[----:B------:R-:W-:Y:S01]  /*18c0*/  R2UR UR5, R164 ;  /* 0x00000000a40572ca */ /* 0x000fe200000e0000 */
[----:B------:R-:W-:-:S12]  /*18d0*/  ULDC UR4, c[0x0][0x9f0] ;  /* 0x00027c0000047ab9 */ /* 0x000fd80000000800 */
[----:B------:R-:W-:-:S04]  /*18e0*/  UISETP.NE.AND UP0, UPT, UR5, URZ, UPT ;  /* 0x0000003f0500728c */ /* 0x000fc8000bf05270 */
[----:B------:R-:W-:-:S03]  /*18f0*/  USEL UR10, UR5, UR4, UP0 ;  /* 0x00000004050a7287 */ /* 0x000fc60008000000 */
[----:B------:R-:W-:-:S03]  /*1900*/  UMOV UR4, URZ ;  /* 0x0000003f00047c82 */ /* 0x000fc60008000000 */
[----:B------:R-:W-:-:S05]  /*1910*/  IMAD.U32 R4, RZ, RZ, UR10 ;  /* 0x0000000aff047e24 */ /* 0x000fca000f8e00ff */
[----:B------:R-:W-:-:S04]  /*1920*/  IABS R0, R4 ;  /* 0x0000000400007213 */ /* 0x000fc80000000000 */
[----:B------:R-:W-:Y:S02]  /*1930*/  R2UR UR11, R0 ;  /* 0x00000000000b72ca */ /* 0x000fe400000e0000 */
[----:B------:R-:W-:Y:S02]  /*1940*/  IADD3 R0, R4, -0x1, R75 ;  /* 0xffffffff04007810 */ /* 0x000fe40007ffe04b */
[----:B------:R-:W-:Y:S02]  /*1950*/  IABS R4, R4 ;  /* 0x0000000400047213 */ /* 0x000fe40000000000 */
[----:B------:R-:W-:-:S03]  /*1960*/  R2UR UR6, R0 ;  /* 0x00000000000672ca */ /* 0x000fc600000e0000 */
[----:B------:R-:W-:-:S04]  /*1970*/  IMAD.MOV R4, RZ, RZ, -R4 ;  /* 0x000000ffff047224 */ /* 0x000fc800078e0a04 */
[----:B------:R-:W0:Y:S06]  /*1980*/  I2F.RP R2, UR11 ;  /* 0x0000000b00027d06 */ /* 0x000e2c0008209400 */
[----:B------:R-:W-:-:S06]  /*1990*/  UIADD3 UR6, -UR9, UR6, URZ ;  /* 0x0000000609067290 */ /* 0x000fcc000fffe13f */
[----:B------:R-:W-:Y:S01]  /*19a0*/  IMAD.U32 R0, RZ, RZ, UR6 ;  /* 0x00000006ff007e24 */ /* 0x000fe2000f8e00ff */
[----:B------:R-:W-:Y:S01]  /*19b0*/  ULOP3.LUT UR6, UR6, UR10, URZ, 0x3c, !UPT ;  /* 0x0000000a06067292 */ /* 0x000fe2000f8e3c3f */
[----:B0-----:R-:W0:Y:S03]  /*19c0*/  MUFU.RCP R2, R2 ;  /* 0x0000000200027308 */ /* 0x001e260000001000 */
[----:B------:R-:W-:-:S04]  /*19d0*/  IABS R0, R0 ;  /* 0x0000000000007213 */ /* 0x000fc80000000000 */
[----:B------:R-:W-:Y:S01]  /*19e0*/  R2UR UR8, R0 ;  /* 0x00000000000872ca */ /* 0x000fe200000e0000 */
[----:B------:R-:W-:Y:S02]  /*19f0*/  IMAD.MOV.U32 R0, RZ, RZ, R4 ;  /* 0x000000ffff007224 */ /* 0x000fe400078e0004 */
[----:B0-----:R-:W-:-:S06]  /*1a00*/  VIADD R3, R2, 0xffffffe ;  /* 0x0ffffffe02037836 */ /* 0x001fcc0000000000 */
        /* <DEDUP_REMOVED lines=18> */
.L_x_1219:
[----:B------:R-:W-:Y:S01]  /*1b30*/  R2UR UR5, R165 ;  /* 0x00000000a50572ca */ /* 0x000fe200000e0000 */
[----:B------:R-:W-:Y:S01]  /*1b40*/  IMAD.U32 R0, RZ, RZ, UR4 ;  /* 0x00000004ff007e24 */ /* 0x000fe2000f8e00ff */
[----:B------:R-:W-:Y:S01]  /*1b50*/  PLOP3.LUT P0, PT, PT, PT, PT, 0x80, 0x0 ;  /* 0x000000000000781c */ /* 0x000fe20003f0f070 */
[----:B------:R-:W-:Y:S01]  /*1b60*/  IMAD.MOV.U32 R94, RZ, RZ, RZ ;  /* 0x000000ffff5e7224 */ /* 0x000fe200078e00ff */
        /* <DEDUP_REMOVED lines=9> */
[----:B------:R-:W-:Y:S01]  /*1c00*/  UIMAD UR5, UR5, UR4, UR9 ;  /* 0x00000004050572a4 */ /* 0x000fe2000f8e0209 */
[----:B------:R-:W-:-:S02]  /*1c10*/  CS2R R68, SRZ ;  /* 0x0000000000447805 */ /* 0x000fc4000001ff00 */
[----:B------:R-:W-:Y:S02]  /*1c20*/  CS2R R66, SRZ ;  /* 0x0000000000427805 */ /* 0x000fe4000001ff00 */
[----:B------:R-:W-:Y:S02]  /*1c30*/  CS2R R64, SRZ ;  /* 0x0000000000407805 */ /* 0x000fe4000001ff00 */
[----:B------:R-:W-:Y:S02]  /*1c40*/  CS2R R62, SRZ ;  /* 0x00000000003e7805 */ /* 0x000fe4000001ff00 */
[----:B------:R-:W-:Y:S02]  /*1c50*/  CS2R R60, SRZ ;  /* 0x00000000003c7805 */ /* 0x000fe4000001ff00 */
[----:B------:R-:W-:Y:S01]  /*1c60*/  VIADDMNMX R75, R0, UR5, R75, PT ;  /* 0x00000005004b7c46 */ /* 0x000fe2000b80014b */
[----:B------:R-:W-:Y:S01]  /*1c70*/  IMAD.U32 R161, RZ, RZ, UR5 ;  /* 0x00000005ffa17e24 */ /* 0x000fe2000f8e00ff */
[----:B------:R-:W-:Y:S01]  /*1c80*/  CS2R R58, SRZ ;  /* 0x00000000003a7805 */ /* 0x000fe2000001ff00 */
[----:B------:R-:W-:Y:S01]  /*1c90*/  IMAD.MOV.U32 R0, RZ, RZ, RZ ;  /* 0x000000ffff007224 */ /* 0x000fe200078e00ff */
[----:B------:R-:W-:-:S02]  /*1ca0*/  ISETP.GT.AND P1, PT, R75, UR5, PT ;  /* 0x000000054b007c0c */ /* 0x000fc4000bf24270 */
        /* <DEDUP_REMOVED lines=49> */
.L_x_1221:
[----:B------:R-:W-:Y:S02]  /*1fc0*/  R2UR UR6, R184 ;  /* 0x00000000b80672ca */ /* 0x000fe400000e0000 */
[----:B------:R-:W-:-:S11]  /*1fd0*/  R2UR UR5, R204 ;  /* 0x00000000cc0572ca */ /* 0x000fd600000e0000 */
[----:B------:R-:W-:Y:S02]  /*1fe0*/  ULEA.HI UR4, UR6, UR6, URZ, 0x1 ;  /* 0x0000000606047291 */ /* 0x000fe4000f8f083f */
[----:B------:R-:W-:Y:S02]  /*1ff0*/  IMAD.U32 R2, RZ, RZ, UR5 ;  /* 0x00000005ff027e24 */ /* 0x000fe4000f8e00ff */
[----:B------:R-:W-:-:S03]  /*2000*/  ULOP3.LUT UR4, UR4, 0xfffffffe, URZ, 0xc0, !UPT ;  /* 0xfffffffe04047892 */ /* 0x000fc6000f8ec03f */
[----:B------:R-:W-:Y:S01]  /*2010*/  ISETP.NE.AND P0, PT, R2, 0x3, PT ;  /* 0x000000030200780c */ /* 0x000fe20003f05270 */
[----:B------:R-:W-:-:S06]  /*2020*/  UIADD3 UR4, UR6, -UR4, URZ ;  /* 0x8000000406047290 */ /* 0x000fcc000fffe03f */
[----:B------:R-:W-:-:S05]  /*2030*/  IMAD.U32 R0, RZ, RZ, UR4 ;  /* 0x00000004ff007e24 */ /* 0x000fca000f8e00ff */
[----:B------:R-:W-:-:S04]  /*2040*/  SHF.L.U32 R0, R0, 0x1f, RZ ;  /* 0x0000001f00007819 */ /* 0x000fc800000006ff */
[----:B------:R-:W0:Y:S02]  /*2050*/  SYNCS.PHASECHK.TRANS64.TRYWAIT P1, [UR60+0x2a800], R0 ;  /* 0x02a80000ff0075a7 */ /* 0x000e24000802017c */
[----:B0-----:R-:W-:Y:S05]  /*2060*/  @!P1 BRA `(.L_x_1222) ;  /* 0x0000014800f49947 */ /* 0x001fea0003800000 */
.L_x_1418:
[----:B------:R-:W-:Y:S05]  /*2070*/  @!P0 BRA `(.L_x_1223) ;  /* 0x0000000000048947 */ /* 0x000fea0003800000 */
[----:B------:R-:W-:Y:S01]  /*2080*/  BPT.TRAP 0x1 ;  /* 0x000000040000795c */ /* 0x000fe20000300000 */
.L_x_1223:
[----:B0-----:R-:W-:Y:S02]  /*2090*/  IMAD.U32 R3, RZ, RZ, UR39 ;  /* 0x00000027ff037e24 */ /* 0x001fe4000f8e00ff */
[----:B------:R-:W-:-:S03]  /*20a0*/  IMAD.U32 R0, RZ, RZ, UR38 ;  /* 0x00000026ff007e24 */ /* 0x000fc6000f8e00ff */
[----:B------:R-:W-:Y:S02]  /*20b0*/  LEA R3, R3, UR60, 0x3 ;  /* 0x0000003c03037c11 */ /* 0x000fe4000f8e18ff */
[----:B------:R-:W-:-:S04]  /*20c0*/  SHF.L.U32 R0, R0, 0x1f, RZ ;  /* 0x0000001f00007819 */ /* 0x000fc800000006ff */
[----:B------:R0:W1:Y:S01]  /*20d0*/  SYNCS.PHASECHK.TRANS64.TRYWAIT P1, [R3+URZ+0x2a830], R0 ;  /* 0x02a83000030075a7 */ /* 0x000062000802017f */
[----:B------:R-:W-:Y:S05]  /*20e0*/  @!P0 BRA `(.L_x_1224) ;  /* 0x0000000000048947 */ /* 0x000fea0003800000 */
[----:B------:R-:W-:Y:S01]  /*20f0*/  BPT.TRAP 0x1 ;  /* 0x000000040000795c */ /* 0x000fe20000300000 */
.L_x_1224:
[----:B-1----:R-:W-:Y:S05]  /*2100*/  @P1 BRA `(.L_x_1225) ;  /* 0x0000000000081947 */ /* 0x002fea0003800000 */
[----:B------:R-:W1:Y:S02]  /*2110*/  SYNCS.PHASECHK.TRANS64.TRYWAIT P1, [R3+URZ+0x2a830], R0 ;  /* 0x02a83000030075a7 */ /* 0x000e64000802017f */
[----:B-1----:R-:W-:Y:S05]  /*2120*/  @!P1 BRA `(.L_x_1226) ;  /* 0x0000014800dc9947 */ /* 0x002fea0003800000 */
.L_x_1225:
[----:B------:R-:W-:Y:S05]  /*2130*/  WARPSYNC.ALL ;  /* 0x0000000000007948 */ /* 0x000fea0003800000 */
[----:B------:R-:W-:Y:S01]  /*2140*/  UIADD3 UR4, UR60, 0x18400, URZ ;  /* 0x000184003c047890 */ /* 0x000fe2000fffe03f */
[----:B------:R-:W-:Y:S01]  /*2150*/  WARPGROUP.ARRIVE ;  /* 0x00000000000079c5 */ /* 0x000fe20000000000 */
[----:B------:R-:W-:Y:S01]  /*2160*/  UMOV UR9, 0x40000040 ;  /* 0x4000004000097882 */ /* 0x000fe20000000000 */
[----:B------:R-:W-:Y:S01]  /*2170*/  UMOV UR11, 0x40000040 ;  /* 0x40000040000b7882 */ /* 0x000fe20000000000 */
[----:B------:R-:W-:Y:S01]  /*2180*/  USHF.R.U32.HI UR4, URZ, 0x4, UR4 ;  /* 0x000000043f047899 */ /* 0x000fe20008011604 */
[----:B------:R-:W-:Y:S01]  /*2190*/  IMAD.U32 R5, RZ, RZ, UR9 ;  /* 0x00000009ff057e24 */ /* 0x000fe2000f8e00ff */
[----:B------:R-:W-:Y:S01]  /*21a0*/  UMOV UR57, 0x40000040 ;  /* 0x4000004000397882 */ /* 0x000fe20000000000 */
[----:B------:R-:W-:Y:S01]  /*21b0*/  UMOV UR59, 0x40000040 ;  /* 0x40000040003b7882 */ /* 0x000fe20000000000 */
[----:B------:R-:W-:Y:S01]  /*21c0*/  ULOP3.LUT UR4, UR4, 0x3fff, URZ, 0xc0, !UPT ;  /* 0x00003fff04047892 */ /* 0x000fe2000f8ec03f */
[----:B------:R-:W-:Y:S01]  /*21d0*/  UMOV UR53, 0x40000040 ;  /* 0x4000004000357882 */ /* 0x000fe20000000000 */
[----:B------:R-:W-:-:S02]  /*21e0*/  UMOV UR55, 0x40000040 ;  /* 0x4000004000377882 */ /* 0x000fc40000000000 */
[----:B------:R-:W-:Y:S02]  /*21f0*/  ULOP3.LUT UR5, UR4, 0x10000, URZ, 0xfc, !UPT ;  /* 0x0001000004057892 */ /* 0x000fe4000f8efc3f */
[----:B------:R-:W-:Y:S01]  /*2200*/  ULOP3.LUT UR4, UR40, 0x10000, URZ, 0xfc, !UPT ;  /* 0x0001000028047892 */ /* 0x000fe2000f8efc3f */
[----:B------:R-:W-:Y:S01]  /*2210*/  UMOV UR13, 0x40000040 ;  /* 0x40000040000d7882 */ /* 0x000fe20000000000 */
[----:B------:R-:W-:Y:S02]  /*2220*/  UMOV UR15, 0x40000040 ;  /* 0x40000040000f7882 */ /* 0x000fe40000000000 */
[----:B------:R-:W-:Y:S01]  /*2230*/  IMAD.U32 R9, RZ, RZ, UR5 ;  /* 0x00000005ff097e24 */ /* 0x000fe2000f8e00ff */
[----:B------:R-:W-:Y:S02]  /*2240*/  UIMAD UR5, UR39, 0x900, UR5 ;  /* 0x00000900270578a4 */ /* 0x000fe4000f8e0205 */
[----:B------:R-:W-:Y:S01]  /*2250*/  UMOV UR8, UR4 ;  /* 0x0000000400087c82 */ /* 0x000fe20008000000 */
[----:B------:R-:W-:Y:S01]  /*2260*/  UIADD3 UR56, UR4, 0x2, URZ ;  /* 0x0000000204387890 */ /* 0x000fe2000fffe03f */
[----:B------:R-:W-:Y:S01]  /*2270*/  IMAD.U32 R4, RZ, RZ, UR8 ;  /* 0x00000008ff047e24 */ /* 0x000fe2000f8e00ff */
[----:B------:R-:W-:-:S02]  /*2280*/  UIADD3 UR58, UR5, 0x2, URZ ;  /* 0x00000002053a7890 */ /* 0x000fc4000fffe03f */
[----:B------:R-:W-:Y:S01]  /*2290*/  UMOV UR10, UR5 ;  /* 0x00000005000a7c82 */ /* 0x000fe20008000000 */
[----:B------:R-:W-:Y:S01]  /*22a0*/  UIADD3 UR52, UR4, 0x4, URZ ;  /* 0x0000000404347890 */ /* 0x000fe2000fffe03f */
[----:B------:R-:W-:Y:S01]  /*22b0*/  HGMMA.64x96x16.F32 R24, gdesc[UR8], RZ, !UPT, gsb0 ;  /* 0x01600000081879f0 */ /* 0x000fe2000c0008ff */
[----:B------:R-:W-:Y:S02]  /*22c0*/  UIADD3 UR54, UR5, 0x4, URZ ;  /* 0x0000000405367890 */ /* 0x000fe4000fffe03f */
[----:B------:R-:W-:Y:S02]  /*22d0*/  UIADD3 UR8, UR4, 0x6, URZ ;  /* 0x0000000604087890 */ /* 0x000fe4000fffe03f */
[----:B------:R-:W-:Y:S01]  /*22e0*/  UIADD3 UR10, UR5, 0x6, URZ ;  /* 0x00000006050a7890 */ /* 0x000fe2000fffe03f */
[----:B------:R-:W-:Y:S01]  /*22f0*/  UMOV UR9, 0x40000040 ;  /* 0x4000004000097882 */ /* 0x000fe20000000000 */
[----:B------:R-:W-:Y:S01]  /*2300*/  UMOV UR11, 0x40000040 ;  /* 0x40000040000b7882 */ /* 0x000fe20000000000 */
[----:B------:R-:W-:-:S02]  /*2310*/  UIADD3 UR12, UR4, 0x400, URZ ;  /* 0x00000400040c7890 */ /* 0x000fc4000fffe03f */
        /* <DEDUP_REMOVED lines=65> */
.L_x_1227:
[----:B------:R-:W-:Y:S01]  /*2730*/  R2UR UR4, R19 ;  /* 0x00000000130472ca */ /* 0x000fe200000e0000 */
[----:B------:R-:W2:Y:S01]  /*2740*/  S2UR UR6, SR_CgaCtaId ;  /* 0x00000000000679c3 */ /* 0x000ea20000008800 */
[----:B------:R-:W-:Y:S01]  /*2750*/  R2UR UR5, R22 ;  /* 0x00000000160572ca */ /* 0x000fe200000e0000 */
[----:B------:R-:W-:Y:S01]  /*2760*/  UISETP.NE.AND UP0, UPT, UR61, URZ, UPT ;  /* 0x0000003f3d00728c */ /* 0x000fe2000bf05270 */
[----:B------:R-:W-:Y:S01]  /*2770*/  ULDC UR11, c[0x0][0x9dc] ;  /* 0x00027700000b7ab9 */ /* 0x000fe20000000800 */
[----:B------:R-:W-:-:S08]  /*2780*/  ULDC UR10, c[0x0][0x9e0] ;  /* 0x00027800000a7ab9 */ /* 0x000fd00000000800 */
[----:B------:R-:W-:Y:S01]  /*2790*/  UISETP.NE.AND UP1, UPT, UR4, URZ, UPT ;  /* 0x0000003f0400728c */ /* 0x000fe2000bf25270 */
[----:B------:R-:W-:Y:S01]  /*27a0*/  R2UR UR4, R3 ;  /* 0x00000000030472ca */ /* 0x000fe200000e0000 */
[----:B01----:R-:W-:Y:S02]  /*27b0*/  VIADD R0, R23, UR5 ;  /* 0x0000000517007c36 */ /* 0x003fe40008000000 */
[----:B------:R-:W-:Y:S02]  /*27c0*/  IMAD R3, R75, -0x60, R16 ;  /* 0xffffffa04b037824 */ /* 0x000fe400078e0210 */
[----:B------:R-:W-:Y:S02]  /*27d0*/  PLOP3.LUT P1, PT, PT, PT, UP1, 0x80, 0x0 ;  /* 0x000000000000781c */ /* 0x000fe40003f2f018 */
[----:B------:R-:W-:Y:S02]  /*27e0*/  PLOP3.LUT P2, PT, PT, PT, UP1, 0x80, 0x0 ;  /* 0x000000000000781c */ /* 0x000fe40003f4f018 */
[----:B------:R-:W-:Y:S01]  /*27f0*/  IADD3 R10, -R18, 0x60, R3 ;  /* 0x00000060120a7810 */ /* 0x000fe20007ffe103 */
[----:B------:R-:W-:-:S03]  /*2800*/  @UP1 ULDC UR5, c[0x0][0x44c] ;  /* 0x0001130000051ab9 */ /* 0x000fc60000000800 */
[----:B------:R-:W-:-:S04]  /*2810*/  UIADD3 UR4, UR4, 0x2a840, URZ ;  /* 0x0002a84004047890 */ /* 0x000fc8000fffe03f */
[----:B--2---:R-:W-:Y:S01]  /*2820*/  UPRMT UR4, UR6, 0x654, UR4 ;  /* 0x0000065406047896 */ /* 0x004fe20008000004 */
[----:B------:R-:W-:Y:S01]  /*2830*/  @P1 IMAD.HI.U32 R2, R0, UR5, RZ ;  /* 0x0000000500021c27 */ /* 0x000fe2000f8e00ff */
[----:B------:R-:W-:Y:S01]  /*2840*/  @UP1 ULDC UR5, c[0x0][0x450] ;  /* 0x0001140000051ab9 */ /* 0x000fe20000000800 */
[----:B------:R-:W-:-:S03]  /*2850*/  PLOP3.LUT P1, PT, PT, PT, UP0, 0x40, 0x0 ;  /* 0x000000000000781c */ /* 0x000fc60003f2e808 */
[----:B------:R-:W-:Y:S01]  /*2860*/  @P2 SHF.R.U32.HI R0, RZ, UR5, R2 ;  /* 0x00000005ff002c19 */ /* 0x000fe20008011602 */
[----:B------:R-:W-:Y:S02]  /*2870*/  IMAD.MOV.U32 R2, RZ, RZ, -0x60 ;  /* 0xffffffa0ff027424 */ /* 0x000fe400078e00ff */
[----:B------:R-:W-:Y:S01]  /*2880*/  SYNCS.ARRIVE.TRANS64.RED.A1T0 RZ, [UR4], RZ ;  /* 0x000000ffffff79a7 */ /* 0x000fe20008100404 */
[----:B------:R-:W-:Y:S01]  /*2890*/  ULOP3.LUT UR4, URZ, UR11, URZ, 0x33, !UPT ;  /* 0x0000000b3f047292 */ /* 0x000fe2000f8e333f */
[----:B------:R-:W0:Y:S01]  /*28a0*/  SHFL.IDX PT, R11, R0, RZ, 0x1c1f ;  /* 0x001c1fff000b7589 */ /* 0x000e2200000e0000 */
[----:B------:R-:W-:-:S04]  /*28b0*/  IMAD R7, R75, R2, 0x61 ;  /* 0x000000614b077424 */ /* 0x000fc800078e0202 */
[----:B------:R-:W-:Y:S01]  /*28c0*/  VIADD R73, R7, 0xffffffff ;  /* 0xffffffff07497836 */ /* 0x000fe20000000000 */
[----:B------:R-:W-:-:S03]  /*28d0*/  IADD3 R2, R16, R7, -R18 ;  /* 0x0000000710027210 */ /* 0x000fc60007ffe812 */
[----:B------:R-:W-:Y:S02]  /*28e0*/  IMAD.IADD R14, R73, 0x1, -R18 ;  /* 0x00000001490e7824 */ /* 0x000fe400078e0a12 */
[----:B------:R-:W-:-:S04]  /*28f0*/  IMAD.IADD R2, R2, 0x1, -R17 ;  /* 0x0000000102027824 */ /* 0x000fc800078e0a11 */
[C---:B------:R-:W-:Y:S02]  /*2900*/  VIADD R7, R2.reuse, UR10 ;  /* 0x0000000a02077c36 */ /* 0x040fe40008000000 */
[----:B------:R-:W-:-:S03]  /*2910*/  VIADD R12, R2, UR4 ;  /* 0x00000004020c7c36 */ /* 0x000fc60008000000 */
[----:B0-----:R-:W-:Y:S01]  /*2920*/  VIADDMNMX R2, R11, R7, R10, PT ;  /* 0x000000070b027246 */ /* 0x001fe2000380010a */
[----:B------:R-:W-:Y:S01]  /*2930*/  IMAD.IADD R6, R12, 0x1, R11 ;  /* 0x000000010c067824 */ /* 0x000fe200078e020b */
[----:B------:R-:W-:Y:S06]  /*2940*/  @P1 BRA `(.L_x_1228) ;  /* 0x00000000005c1947 */ /* 0x000fec0003800000 */
[----:B------:R-:W-:Y:S01]  /*2950*/  IADD3 R3, -R17, R16, R11 ;  /* 0x0000001011037210 */ /* 0x000fe20007ffe10b */
        /* <DEDUP_REMOVED lines=12> */
.L_x_1230:
[----:B------:R-:W-:Y:S02]  /*2a20*/  ULDC UR4, c[0x0][0x9e4] ;  /* 0x0002790000047ab9 */ /* 0x000fe40000000800 */
[----:B------:R-:W-:-:S05]  /*2a30*/  IMAD.U32 R11, RZ, RZ, UR4 ;  /* 0x00000004ff0b7e24 */ /* 0x000fca000f8e00ff */
[----:B------:R-:W-:-:S13]  /*2a40*/  ISETP.NE.AND P1, PT, R11, 0x1, PT ;  /* 0x000000010b00780c */ /* 0x000fda0003f25270 */
[----:B------:R-:W0:Y:S02]  /*2a50*/  @P1 LDC.64 R20, c[0x0][0x9e8] ;  /* 0x00027a00ff141b82 */ /* 0x000e240000000a00 */
[----:B0-----:R-:W-:-:S05]  /*2a60*/  @P1 IMAD.HI.U32 R8, R3, R20, RZ ;  /* 0x0000001403081227 */ /* 0x001fca00078e00ff */
[----:B------:R-:W-:-:S07]  /*2a70*/  @P1 SHF.R.U32.HI R3, RZ, R21, R8 ;  /* 0x00000015ff031219 */ /* 0x000fce0000011608 */
.L_x_1231:
[----:B------:R-:W-:Y:S05]  /*2a80*/  BSYNC B0 ;  /* 0x0000000000007941 */ /* 0x000fea0003800000 */
.L_x_1229:
[----:B------:R-:W-:-:S05]  /*2a90*/  IMAD R3, R3, R11, R14 ;  /* 0x0000000b03037224 */ /* 0x000fca00078e020e */
[----:B------:R-:W-:Y:S02]  /*2aa0*/  VIADDMNMX R2, R3, R11, R2, PT ;  /* 0x0000000b03027246 */ /* 0x000fe40003800102 */
[----:B------:R-:W-:-:S07]  /*2ab0*/  VIMNMX R6, R6, R3, !PT ;  /* 0x0000000306067248 */ /* 0x000fce0007fe0100 */
.L_x_1228:
[C---:B------:R-:W-:Y:S01]  /*2ac0*/  ISETP.GE.AND P2, PT, R73.reuse, 0x9, PT ;  /* 0x000000094900780c */ /* 0x040fe20003f46270 */
[----:B------:R-:W-:Y:S01]  /*2ad0*/  UISETP.NE.AND UP0, UPT, UR61, URZ, UPT ;  /* 0x0000003f3d00728c */ /* 0x000fe2000bf05270 */
        /* <DEDUP_REMOVED lines=8> */
[----:B------:R-:W-:Y:S02]  /*2b60*/  ISETP.GE.AND P6, PT, R73, 0xa, PT ;  /* 0x0000000a4900780c */ /* 0x000fe40003fc6270 */
[----:B------:R-:W-:Y:S02]  /*2b70*/  FSEL R103, R25, -INF , !P4 ;  /* 0xff80000019677808 */ /* 0x000fe40006000000 */
[----:B------:R-:W-:-:S02]  /*2b80*/  P2R R76, PR, RZ, 0x20 ;  /* 0x00000020ff4c7803 */ /* 0x000fc40000000000 */
[----:B------:R-:W-:Y:S02]  /*2b90*/  ISETP.LT.OR P3, PT, R2, 0x11, P3 ;  /* 0x000000110200780c */ /* 0x000fe40001f61670 */
[----:B------:R-:W-:Y:S02]  /*2ba0*/  ISETP.GT.AND P4, PT, R6, 0x9, !P6 ;  /* 0x000000090600780c */ /* 0x000fe40007784270 */
[----:B------:R-:W-:Y:S02]  /*2bb0*/  ISETP.GE.AND P5, PT, R73, 0x12, PT ;  /* 0x000000124900780c */ /* 0x000fe40003fa6270 */
[----:B------:R-:W-:Y:S02]  /*2bc0*/  FSEL R99, R32, -INF , !P3 ;  /* 0xff80000020637808 */ /* 0x000fe40005800000 */
[----:B------:R-:W-:Y:S02]  /*2bd0*/  ISETP.LT.OR P4, PT, R2, 0xa, P4 ;  /* 0x0000000a0200780c */ /* 0x000fe40002781670 */
[----:B------:R-:W-:-:S02]  /*2be0*/  ISETP.GT.AND P3, PT, R6, 0x11, !P5 ;  /* 0x000000110600780c */ /* 0x000fc40006f64270 */
[----:B------:R-:W-:Y:S02]  /*2bf0*/  FSEL R85, R29, -INF , !P4 ;  /* 0xff8000001d557808 */ /* 0x000fe40006000000 */
[----:B------:R-:W-:Y:S01]  /*2c00*/  ISETP.LT.OR P3, PT, R2, 0x12, P3 ;  /* 0x000000120200780c */ /* 0x000fe20001f61670 */
[----:B------:R-:W0:Y:S01]  /*2c10*/  SHFL.IDX PT, R29, R0, 0x1, 0x1c1f ;  /* 0x003c1f00001d7f89 */ /* 0x000e2200000e0000 */
        /* <DEDUP_REMOVED lines=72> */
[----:B------:R-:W-:Y:S02]  /*30a0*/  ISETP.GE.AND P3, PT, R73, 0x51, PT ;  /* 0x000000514900780c */ /* 0x000fe40003f66270 */
[----:B------:R-:W-:Y:S02]  /*30b0*/  P2R R72, PR, RZ, 0x40 ;  /* 0x00000040ff487803 */ /* 0x000fe40000000000 */
[----:B------:R-:W-:Y:S02]  /*30c0*/  ISETP.GT.AND P4, PT, R6, 0x50, !P3 ;  /* 0x000000500600780c */ /* 0x000fe40005f84270 */
[----:B0-----:R-:W-:-:S02]  /*30d0*/  VIADDMNMX R0, R29, R7, R10, PT ;  /* 0x000000071d007246 */ /* 0x001fc4000380010a */
        /* <DEDUP_REMOVED lines=17> */
[----:B------:R-:W-:-:S04]  /*31f0*/  ISETP.GT.AND P6, PT, R6, 0x59, !P6 ;  /* 0x000000590600780c */ /* 0x000fc800077c4270 */
[----:B------:R-:W-:Y:S01]  /*3200*/  ISETP.LT.OR P6, PT, R2, 0x5a, P6 ;  /* 0x0000005a0200780c */ /* 0x000fe200037c1670 */
[----:B------:R-:W-:-:S03]  /*3210*/  IMAD.IADD R2, R12, 0x1, R29 ;  /* 0x000000010c027824 */ /* 0x000fc600078e021d */
[----:B------:R-:W-:Y:S02]  /*3220*/  FSEL R69, R69, -INF , !P6 ;  /* 0xff80000045457808 */ /* 0x000fe40007000000 */
[----:B------:R-:W-:-:S13]  /*3230*/  PLOP3.LUT P6, PT, PT, PT, UP0, 0x40, 0x0 ;  /* 0x000000000000781c */ /* 0x000fda0003fce808 */
[----:B------:R-:W-:Y:S05]  /*3240*/  @P6 BRA `(.L_x_1232) ;  /* 0x00000000005c6947 */ /* 0x000fea0003800000 */
        /* <DEDUP_REMOVED lines=13> */
.L_x_1234:
[----:B------:R-:W-:Y:S02]  /*3320*/  ULDC UR4, c[0x0][0x9e4] ;  /* 0x0002790000047ab9 */ /* 0x000fe40000000800 */
[----:B------:R-:W-:-:S05]  /*3330*/  IMAD.U32 R8, RZ, RZ, UR4 ;  /* 0x00000004ff087e24 */ /* 0x000fca000f8e00ff */
[----:B------:R-:W-:-:S13]  /*3340*/  ISETP.NE.AND P6, PT, R8, 0x1, PT ;  /* 0x000000010800780c */ /* 0x000fda0003fc5270 */
[----:B------:R-:W0:Y:S02]  /*3350*/  @P6 LDC.64 R6, c[0x0][0x9e8] ;  /* 0x00027a00ff066b82 */ /* 0x000e240000000a00 */
[----:B0-----:R-:W-:-:S05]  /*3360*/  @P6 IMAD.HI.U32 R6, R29, R6, RZ ;  /* 0x000000061d066227 */ /* 0x001fca00078e00ff */
[----:B------:R-:W-:-:S07]  /*3370*/  @P6 SHF.R.U32.HI R29, RZ, R7, R6 ;  /* 0x00000007ff1d6219 */ /* 0x000fce0000011606 */
.L_x_1235:
[----:B------:R-:W-:Y:S05]  /*3380*/  BSYNC B0 ;  /* 0x0000000000007941 */ /* 0x000fea0003800000 */
.L_x_1233:
[----:B------:R-:W-:-:S05]  /*3390*/  IMAD R29, R29, R8, R14 ;  /* 0x000000081d1d7224 */ /* 0x000fca00078e020e */
[----:B------:R-:W-:Y:S02]  /*33a0*/  VIADDMNMX R0, R29, R8, R0, PT ;  /* 0x000000081d007246 */ /* 0x000fe40003800100 */
[----:B------:R-:W-:-:S07]  /*33b0*/  VIMNMX R2, R2, R29, !PT ;  /* 0x0000001d02027248 */ /* 0x000fce0007fe0100 */
.L_x_1232:
[C---:B------:R-:W-:Y:S01]  /*33c0*/  ISETP.GT.AND P1, PT, R2.reuse, 0x1, !P1 ;  /* 0x000000010200780c */ /* 0x040fe20004f24270 */
[----:B------:R-:W-:Y:S01]  /*33d0*/  UISETP.NE.AND UP0, UPT, UR61, URZ, UPT ;  /* 0x0000003f3d00728c */ /* 0x000fe2000bf05270 */
        /* <DEDUP_REMOVED lines=18> */
[----:B------:R-:W-:Y:S02]  /*3500*/  ISETP.GT.AND P1, PT, R2, 0x11, !P2 ;  /* 0x000000110200780c */ /* 0x000fe40005724270 */
[----:B------:R-:W-:Y:S02]  /*3510*/  ISETP.NE.AND P2, PT, R37, RZ, PT ;  /* 0x000000ff2500720c */ /* 0x000fe40003f45270 */
[----:B------:R-:W-:Y:S02]  /*3520*/  ISETP.LT.OR P1, PT, R0, 0x12, P1 ;  /* 0x000000120000780c */ /* 0x000fe40000f21670 */
[----:B------:R-:W-:Y:S02]  /*3530*/  FMNMX.FTZ R6, R99, R6, !PT ;  /* 0x0000000663067209 */ /* 0x000fe40007810000 */
[----:B------:R-:W-:-:S02]  /*3540*/  FSEL R35, R35, -INF , !P1 ;  /* 0xff80000023237808 */ /* 0x000fc40004800000 */
[----:B------:R-:W-:Y:S02]  /*3550*/  ISETP.GT.AND P1, PT, R2, 0x18, !P6 ;  /* 0x000000180200780c */ /* 0x000fe40007724270 */
[----:B------:R-:W-:Y:S02]  /*3560*/  FMNMX.FTZ R6, R87, R6, !PT ;  /* 0x0000000657067209 */ /* 0x000fe40007810000 */
[----:B------:R-:W-:Y:S02]  /*3570*/  ISETP.LT.OR P1, PT, R0, 0x19, P1 ;  /* 0x000000190000780c */ /* 0x000fe40000f21670 */
[----:B------:R-:W-:Y:S02]  /*3580*/  FMNMX.FTZ R6, R97, R6, !PT ;  /* 0x0000000661067209 */ /* 0x000fe40007810000 */
[----:B------:R-:W-:Y:S02]  /*3590*/  FSEL R37, R38, -INF , !P1 ;  /* 0xff80000026257808 */ /* 0x000fe40004800000 */
[----:B------:R-:W-:-:S02]  /*35a0*/  ISETP.NE.AND P1, PT, R36, RZ, PT ;  /* 0x000000ff2400720c */ /* 0x000fc40003f25270 */
[----:B------:R-:W-:Y:S02]  /*35b0*/  FMNMX.FTZ R6, R89, R6, !PT ;  /* 0x0000000659067209 */ /* 0x000fe40007810000 */
        /* <DEDUP_REMOVED lines=38> */
[----:B------:R-:W-:Y:S01]  /*3820*/  ISETP.NE.AND P6, PT, R20, RZ, PT ;  /* 0x000000ff1400720c */ /* 0x000fe20003fc5270 */
[----:B------:R-:W0:Y:S01]  /*3830*/  SHFL.BFLY PT, R7, R6, 0x2, 0x1f ;  /* 0x0c401f0006077f89 */ /* 0x000e2200000e0000 */
[----:B------:R-:W-:Y:S02]  /*3840*/  FSEL R77, R50, -INF , !P1 ;  /* 0xff800000324d7808 */ /* 0x000fe40004800000 */
[----:B------:R-:W-:-:S02]  /*3850*/  ISETP.NE.AND P1, PT, R48, RZ, PT ;  /* 0x000000ff3000720c */ /* 0x000fc40003f25270 */
[----:B------:R-:W-:Y:S02]  /*3860*/  R2UR UR4, R19 ;  /* 0x00000000130472ca */ /* 0x000fe400000e0000 */
[C---:B------:R-:W-:Y:S02]  /*3870*/  ISETP.GT.AND P1, PT, R2.reuse, 0x31, !P1 ;  /* 0x000000310200780c */ /* 0x040fe40004f24270 */
[----:B------:R-:W-:Y:S02]  /*3880*/  ISETP.GT.AND P3, PT, R2, 0x50, !P3 ;  /* 0x000000500200780c */ /* 0x000fe40005f64270 */
[----:B------:R-:W-:Y:S02]  /*3890*/  ISETP.LT.OR P1, PT, R0, 0x32, P1 ;  /* 0x000000320000780c */ /* 0x000fe40000f21670 */
[----:B------:R-:W-:Y:S02]  /*38a0*/  ISETP.GT.AND P4, PT, R2, 0x51, !P4 ;  /* 0x000000510200780c */ /* 0x000fe40006784270 */
[----:B------:R-:W-:-:S02]  /*38b0*/  FSEL R51, R51, -INF , !P1 ;  /* 0xff80000033337808 */ /* 0x000fc40004800000 */
[----:B------:R-:W-:Y:S01]  /*38c0*/  ISETP.NE.AND P1, PT, R80, RZ, PT ;  /* 0x000000ff5000720c */ /* 0x000fe20003f25270 */
[----:B------:R-:W-:Y:S01]  /*38d0*/  UISETP.NE.AND UP1, UPT, UR4, URZ, UPT ;  /* 0x0000003f0400728c */ /* 0x000fe2000bf25270 */
[----:B------:R-:W-:Y:S02]  /*38e0*/  ISETP.LT.OR P3, PT, R0, 0x51, P3 ;  /* 0x000000510000780c */ /* 0x000fe40001f61670 */
[C---:B------:R-:W-:Y:S01]  /*38f0*/  ISETP.GT.AND P1, PT, R2.reuse, 0x38, !P1 ;  /* 0x000000380200780c */ /* 0x040fe20004f24270 */
[----:B------:R-:W-:Y:S01]  /*3900*/  ULDC UR4, c[0x0][0x988] ;  /* 0x0002620000047ab9 */ /* 0x000fe20000000800 */
[----:B------:R-:W-:Y:S01]  /*3910*/  ISETP.GT.AND P5, PT, R2, 0x58, !P5 ;  /* 0x000000580200780c */ /* 0x000fe20006fa4270 */
[----:B------:R-:W-:Y:S01]  /*3920*/  IMAD.U32 R8, RZ, RZ, UR4 ;  /* 0x00000004ff087e24 */ /* 0x000fe2000f8e00ff */
[----:B------:R-:W-:Y:S02]  /*3930*/  ISETP.LT.OR P1, PT, R0, 0x39, P1 ;  /* 0x000000390000780c */ /* 0x000fe40000f21670 */
[----:B0-----:R-:W-:-:S02]  /*3940*/  FMNMX.FTZ R10, R6, R7, !PT ;  /* 0x00000007060a7209 */ /* 0x001fc40007810000 */
[----:B------:R-:W-:Y:S01]  /*3950*/  FSEL R79, R54, -INF , !P1 ;  /* 0xff800000364f7808 */ /* 0x000fe20004800000 */
[----:B------:R-:W-:Y:S01]  /*3960*/  @UP1 ULDC UR4, c[0x0][0x44c] ;  /* 0x0001130000041ab9 */ /* 0x000fe20000000800 */
[----:B------:R-:W-:Y:S01]  /*3970*/  ISETP.NE.AND P1, PT, R52, RZ, PT ;  /* 0x000000ff3400720c */ /* 0x000fe20003f25270 */
[----:B------:R-:W0:Y:S01]  /*3980*/  SHFL.BFLY PT, R7, R10, 0x1, 0x1f ;  /* 0x0c201f000a077f89 */ /* 0x000e2200000e0000 */
[----:B------:R-:W-:Y:S01]  /*3990*/  ISETP.LT.OR P4, PT, R0, 0x52, P4 ;  /* 0x000000520000780c */ /* 0x000fe20002781670 */
[----:B------:R-:W-:Y:S01]  /*39a0*/  @UP1 ULDC UR14, c[0x0][0x450] ;  /* 0x00011400000e1ab9 */ /* 0x000fe20000000800 */
[----:B------:R-:W-:Y:S02]  /*39b0*/  ISETP.GT.AND P1, PT, R2, 0x39, !P1 ;  /* 0x000000390200780c */ /* 0x000fe40004f24270 */
[C---:B------:R-:W-:Y:S02]  /*39c0*/  ISETP.LT.OR P5, PT, R0.reuse, 0x59, P5 ;  /* 0x000000590000780c */ /* 0x040fe40002fa1670 */
[----:B------:R-:W-:-:S02]  /*39d0*/  ISETP.LT.OR P1, PT, R0, 0x3a, P1 ;  /* 0x0000003a0000780c */ /* 0x000fc40000f21670 */
[----:B------:R-:W-:Y:S02]  /*39e0*/  FSEL R67, R67, -INF , !P4 ;  /* 0xff80000043437808 */ /* 0x000fe40006000000 */
[----:B------:R-:W-:Y:S02]  /*39f0*/  FSEL R55, R55, -INF , !P1 ;  /* 0xff80000037377808 */ /* 0x000fe40004800000 */
[----:B------:R-:W-:Y:S02]  /*3a00*/  ISETP.GT.AND P1, PT, R2, 0x40, !P2 ;  /* 0x000000400200780c */ /* 0x000fe40005724270 */
[----:B------:R-:W-:Y:S02]  /*3a10*/  ISETP.NE.AND P2, PT, R60, RZ, PT ;  /* 0x000000ff3c00720c */ /* 0x000fe40003f45270 */
[----:B------:R-:W-:Y:S02]  /*3a20*/  ISETP.LT.OR P1, PT, R0, 0x41, P1 ;  /* 0x000000410000780c */ /* 0x000fe40000f21670 */
[----:B------:R-:W-:-:S02]  /*3a30*/  ISETP.GT.AND P2, PT, R2, 0x49, !P2 ;  /* 0x000000490200780c */ /* 0x000fc40005744270 */
[----:B------:R-:W-:Y:S02]  /*3a40*/  FSEL R81, R58, -INF , !P1 ;  /* 0xff8000003a517808 */ /* 0x000fe40004800000 */
[----:B------:R-:W-:Y:S02]  /*3a50*/  ISETP.GT.AND P1, PT, R2, RZ, !P6 ;  /* 0x000000ff0200720c */ /* 0x000fe40007724270 */
[----:B0-----:R-:W-:Y:S02]  /*3a60*/  FMNMX.FTZ R7, R10, R7, !PT ;  /* 0x000000070a077209 */ /* 0x001fe40007810000 */
[----:B------:R-:W-:Y:S02]  /*3a70*/  ISETP.LT.OR P1, PT, R0, 0x1, P1 ;  /* 0x000000010000780c */ /* 0x000fe40000f21670 */
[----:B------:R-:W-:Y:S01]  /*3a80*/  ISETP.NE.AND P6, PT, R56, RZ, PT ;  /* 0x000000ff3800720c */ /* 0x000fe20003fc5270 */
[----:B------:R-:W-:Y:S01]  /*3a90*/  FMUL.FTZ R12, R7, R8 ;  /* 0x00000008070c7220 */ /* 0x000fe20000410000 */
[----:B------:R-:W-:-:S02]  /*3aa0*/  FSEL R26, R26, -INF , !P1 ;  /* 0xff8000001a1a7808 */ /* 0x000fc40004800000 */
[----:B------:R-:W-:Y:S02]  /*3ab0*/  FSETP.NEU.FTZ.AND P1, PT, R7, -INF , PT ;  /* 0xff8000000700780b */ /* 0x000fe40003f3d000 */
[----:B------:R-:W-:Y:S02]  /*3ac0*/  FMNMX.FTZ R6, R26, R27, !PT ;  /* 0x0000001b1a067209 */ /* 0x000fe40007810000 */
[----:B------:R-:W-:Y:S02]  /*3ad0*/  FSEL R12, R12, RZ, P1 ;  /* 0x000000ff0c0c7208 */ /* 0x000fe40000800000 */
[----:B------:R-:W-:Y:S02]  /*3ae0*/  FMNMX.FTZ R6, R29, R6, !PT ;  /* 0x000000061d067209 */ /* 0x000fe40007810000 */
[----:B------:R-:W-:Y:S01]  /*3af0*/  ISETP.GT.AND P1, PT, R2, 0x41, !P6 ;  /* 0x000000410200780c */ /* 0x000fe20007724270 */
[--C-:B------:R-:W-:Y:S01]  /*3b00*/  FFMA.FTZ R154, R97, R8, -R12.reuse ;  /* 0x00000008619a7223 */ /* 0x100fe2000001080c */
[----:B------:R-:W-:Y:S01]  /*3b10*/  FMNMX.FTZ R6, R31, R6, !PT ;  /* 0x000000061f067209 */ /* 0x000fe20007810000 */
[-CC-:B------:R-:W-:Y:S01]  /*3b20*/  FFMA.FTZ R148, R95, R8.reuse, -R12.reuse ;  /* 0x000000085f947223 */ /* 0x180fe2000001080c */
[----:B------:R-:W-:Y:S01]  /*3b30*/  ISETP.LT.OR P1, PT, R0, 0x42, P1 ;  /* 0x000000420000780c */ /* 0x000fe20000f21670 */
[--C-:B------:R-:W-:Y:S01]  /*3b40*/  FFMA.FTZ R156, R101, R8, -R12.reuse ;  /* 0x00000008659c7223 */ /* 0x100fe2000001080c */
[----:B------:R-:W-:Y:S01]  /*3b50*/  FMNMX.FTZ R6, R33, R6, !PT ;  /* 0x0000000621067209 */ /* 0x000fe20007810000 */
[-CC-:B------:R-:W-:Y:S01]  /*3b60*/  FFMA.FTZ R158, R105, R8.reuse, -R12.reuse ;  /* 0x00000008699e7223 */ /* 0x180fe2000001080c */
[----:B------:R-:W-:Y:S01]  /*3b70*/  FSEL R83, R59, -INF , !P1 ;  /* 0xff8000003b537808 */ /* 0x000fe20004800000 */
[--C-:B------:R-:W-:Y:S01]  /*3b80*/  FFMA.FTZ R59, R103, R8, -R12.reuse ;  /* 0x00000008673b7223 */ /* 0x100fe2000001080c */
[----:B------:R-:W-:Y:S01]  /*3b90*/  FMNMX.FTZ R6, R35, R6, !PT ;  /* 0x0000000623067209 */ /* 0x000fe20007810000 */
[----:B------:R-:W-:Y:S01]  /*3ba0*/  MUFU.EX2 R156, R156 ;  /* 0x0000009c009c7308 */ /* 0x000fe20000000800 */
[----:B------:R-:W-:Y:S01]  /*3bb0*/  ISETP.NE.AND P1, PT, R82, RZ, PT ;  /* 0x000000ff5200720c */ /* 0x000fe20003f25270 */
[--C-:B------:R-:W-:Y:S01]  /*3bc0*/  FFMA.FTZ R152, R99, R8, -R12.reuse ;  /* 0x0000000863987223 */ /* 0x100fe2000001080c */
[----:B------:R-:W-:Y:S01]  /*3bd0*/  FMNMX.FTZ R6, R37, R6, !PT ;  /* 0x0000000625067209 */ /* 0x000fe20007810000 */
[-CC-:B------:R-:W-:Y:S01]  /*3be0*/  FFMA.FTZ R85, R85, R8.reuse, -R12.reuse ;  /* 0x0000000855557223 */ /* 0x180fe2000001080c */
[----:B------:R-:W-:Y:S01]  /*3bf0*/  ISETP.GT.AND P1, PT, R2, 0x48, !P1 ;  /* 0x000000480200780c */ /* 0x000fe20004f24270 */
[--C-:B------:R-:W-:Y:S01]  /*3c00*/  FFMA.FTZ R87, R87, R8, -R12.reuse ;  /* 0x0000000857577223 */ /* 0x100fe2000001080c */
[----:B------:R-:W-:Y:S01]  /*3c10*/  FMNMX.FTZ R6, R39, R6, !PT ;  /* 0x0000000627067209 */ /* 0x000fe20007810000 */
[----:B------:R-:W-:Y:S01]  /*3c20*/  MUFU.EX2 R59, R59 ;  /* 0x0000003b003b7308 */ /* 0x000fe20000000800 */
[C---:B------:R-:W-:Y:S01]  /*3c30*/  ISETP.LT.OR P1, PT, R0.reuse, 0x49, P1 ;  /* 0x000000490000780c */ /* 0x040fe20000f21670 */
[--C-:B------:R-:W-:Y:S01]  /*3c40*/  FFMA.FTZ R89, R89, R8, -R12.reuse ;  /* 0x0000000859597223 */ /* 0x100fe2000001080c */
[----:B------:R-:W-:Y:S01]  /*3c50*/  FMNMX.FTZ R6, R41, R6, !PT ;  /* 0x0000000629067209 */ /* 0x000fe20007810000 */
[-CC-:B------:R-:W-:Y:S01]  /*3c60*/  FFMA.FTZ R91, R91, R8.reuse, -R12.reuse ;  /* 0x000000085b5b7223 */ /* 0x180fe2000001080c */
[----:B------:R-:W-:Y:S01]  /*3c70*/  ISETP.LT.OR P2, PT, R0, 0x4a, P2 ;  /* 0x0000004a0000780c */ /* 0x000fe20001741670 */
[--C-:B------:R-:W-:Y:S01]  /*3c80*/  FFMA.FTZ R3, R3, R8, -R12.reuse ;  /* 0x0000000803037223 */ /* 0x100fe2000001080c */
[----:B------:R-:W-:Y:S01]  /*3c90*/  FMNMX.FTZ R6, R43, R6, !PT ;  /* 0x000000062b067209 */ /* 0x000fe20007810000 */
[----:B------:R-:W-:Y:S01]  /*3ca0*/  MUFU.EX2 R158, R158 ;  /* 0x0000009e009e7308 */ /* 0x000fe20000000800 */
[----:B------:R-:W-:Y:S01]  /*3cb0*/  FSEL R97, R62, -INF , !P1 ;  /* 0xff8000003e617808 */ /* 0x000fe20004800000 */
        /* <DEDUP_REMOVED lines=11> */
[----:B------:R-:W-:Y:S01]  /*3d70*/  FSEL R95, R66, -INF , !P3 ;  /* 0xff800000425f7808 */ /* 0x000fe20005800000 */
[--C-:B------:R-:W-:Y:S01]  /*3d80*/  FFMA.FTZ R15, R15, R8, -R12.reuse ;  /* 0x000000080f0f7223 */ /* 0x100fe2000001080c */
[----:B------:R-:W-:Y:S01]  /*3d90*/  FMNMX.FTZ R6, R51, R6, !PT ;  /* 0x0000000633067209 */ /* 0x000fe20007810000 */
[----:B------:R-:W-:Y:S01]  /*3da0*/  MUFU.EX2 R152, R152 ;  /* 0x0000009800987308 */ /* 0x000fe20000000800 */
[----:B------:R-:W-:Y:S01]  /*3db0*/  ISETP.GT.AND P6, PT, R2, 0x59, !P6 ;  /* 0x000000590200780c */ /* 0x000fe200077c4270 */
        /* <DEDUP_REMOVED lines=15> */
[----:B------:R-:W-:Y:S01]  /*3eb0*/  FFMA.FTZ R12, R69, R8, -R12 ;  /* 0x00000008450c7223 */ /* 0x000fe2000001080c */
[----:B------:R-:W-:-:S02]  /*3ec0*/  R2UR UR6, R22 ;  /* 0x00000000160672ca */ /* 0x000fc400000e0000 */
[----:B------:R-:W-:Y:S02]  /*3ed0*/  FMNMX.FTZ R6, R97, R6, !PT ;  /* 0x0000000661067209 */ /* 0x000fe40007810000 */
[----:B------:R-:W-:Y:S02]  /*3ee0*/  R2UR UR7, R74 ;  /* 0x000000004a0772ca */ /* 0x000fe400000e0000 */
[----:B------:R-:W-:Y:S01]  /*3ef0*/  FMNMX.FTZ R6, R63, R6, !PT ;  /* 0x000000063f067209 */ /* 0x000fe20007810000 */
[----:B------:R-:W-:Y:S03]  /*3f00*/  MUFU.EX2 R154, R154 ;  /* 0x0000009a009a7308 */ /* 0x000fe60000000800 */
[----:B------:R-:W-:-:S03]  /*3f10*/  FMNMX.FTZ R6, R95, R6, !PT ;  /* 0x000000065f067209 */ /* 0x000fc60007810000 */
[----:B------:R-:W-:Y:S01]  /*3f20*/  UIMAD.WIDE.U32 UR4, UR6, UR4, URZ ;  /* 0x00000004060472a5 */ /* 0x000fe2000f8e003f */
[----:B------:R-:W-:Y:S01]  /*3f30*/  FMNMX.FTZ R6, R67, R6, !PT ;  /* 0x0000000643067209 */ /* 0x000fe20007810000 */
[----:B------:R-:W-:Y:S02]  /*3f40*/  MUFU.EX2 R89, R89 ;  /* 0x0000005900597308 */ /* 0x000fe40000000800 */
[----:B------:R-:W-:Y:S01]  /*3f50*/  @UP1 USHF.R.U32.HI UR6, URZ, UR14, UR5 ;  /* 0x0000000e3f061299 */ /* 0x000fe20008011605 */
[----:B------:R-:W-:-:S03]  /*3f60*/  FMNMX.FTZ R6, R93, R6, !PT ;  /* 0x000000065d067209 */ /* 0x000fc60007810000 */
[----:B------:R-:W-:Y:S01]  /*3f70*/  UIADD3 UR4, UR7, UR6, URZ ;  /* 0x0000000607047290 */ /* 0x000fe2000fffe03f */
[----:B------:R-:W-:Y:S01]  /*3f80*/  FMNMX.FTZ R6, R71, R6, !PT ;  /* 0x0000000647067209 */ /* 0x000fe20007810000 */
[----:B------:R-:W-:Y:S02]  /*3f90*/  MUFU.EX2 R148, R148 ;  /* 0x0000009400947308 */ /* 0x000fe40000000800 */
[----:B------:R-:W-:Y:S02]  /*3fa0*/  UIADD3 UR10, UR4, UR10, URZ ;  /* 0x0000000a040a7290 */ /* 0x000fe4000fffe03f */
[----:B------:R-:W0:Y:S04]  /*3fb0*/  SHFL.BFLY PT, R45, R6, 0x2, 0x1f ;  /* 0x0c401f00062d7f89 */ /* 0x000e2800000e0000 */
[----:B------:R-:W-:Y:S08]  /*3fc0*/  MUFU.EX2 R91, R91 ;  /* 0x0000005b005b7308 */ /* 0x000ff00000000800 */
[----:B------:R-:W1:Y:S08]  /*3fd0*/  MUFU.EX2 R0, R0 ;  /* 0x0000000000007308 */ /* 0x000e700000000800 */
[----:B------:R-:W-:Y:S01]  /*3fe0*/  MUFU.EX2 R3, R3 ;  /* 0x0000000300037308 */ /* 0x000fe20000000800 */
[----:B0-----:R-:W-:-:S07]  /*3ff0*/  FMNMX.FTZ R45, R6, R45, !PT ;  /* 0x0000002d062d7209 */ /* 0x001fce0007810000 */
[----:B------:R-:W-:Y:S01]  /*4000*/  MUFU.EX2 R144, R49 ;  /* 0x0000003100907308 */ /* 0x000fe20000000800 */
[----:B------:R-:W0:Y:S01]  /*4010*/  SHFL.BFLY PT, R10, R45, 0x1, 0x1f ;  /* 0x0c201f002d0a7f89 */ /* 0x000e2200000e0000 */
[----:B-1----:R-:W-:-:S06]  /*4020*/  F2FP.F16.F32.PACK_AB R150, R0, R91 ;  /* 0x0000005b0096723e */ /* 0x002fcc00000000ff */
[----:B------:R-:W-:Y:S08]  /*4030*/  MUFU.EX2 R11, R11 ;  /* 0x0000000b000b7308 */ /* 0x000ff00000000800 */
[----:B------:R-:W-:Y:S08]  /*4040*/  MUFU.EX2 R146, R53 ;  /* 0x0000003500927308 */ /* 0x000ff00000000800 */
[----:B------:R-:W-:Y:S01]  /*4050*/  MUFU.EX2 R13, R13 ;  /* 0x0000000d000d7308 */ /* 0x000fe20000000800 */
[----:B0-----:R-:W-:-:S04]  /*4060*/  FMNMX.FTZ R10, R45, R10, !PT ;  /* 0x0000000a2d0a7209 */ /* 0x001fc80007810000 */
        /* <DEDUP_REMOVED lines=9> */
[----:B------:R0:W-:Y:S01]  /*4100*/  MUFU.EX2 R14, R31 ;  /* 0x0000001f000e7308 */ /* 0x0001e20000000800 */
        /* <DEDUP_REMOVED lines=8> */
[----:B0-----:R-:W-:Y:S01]  /*4190*/  FADD.FTZ R31, R156, R59 ;  /* 0x0000003b9c1f7221 */ /* 0x001fe20000010000 */
[-CC-:B------:R-:W-:Y:S01]  /*41a0*/  FFMA.FTZ R47, R47, R8.reuse, -R2.reuse ;  /* 0x000000082f2f7223 */ /* 0x180fe20000010802 */
[-CC-:B------:R-:W-:Y:S01]  /*41b0*/  FFMA.FTZ R77, R77, R8.reuse, -R2.reuse ;  /* 0x000000084d4d7223 */ /* 0x180fe20000010802 */
[-CC-:B------:R-:W-:Y:S01]  /*41c0*/  FFMA.FTZ R51, R51, R8.reuse, -R2.reuse ;  /* 0x0000000833337223 */ /* 0x180fe20000010802 */
[----:B------:R-:W-:Y:S01]  /*41d0*/  FADD.FTZ R6, R158, R31 ;  /* 0x0000001f9e067221 */ /* 0x000fe20000010000 */
[-CC-:B------:R-:W-:Y:S01]  /*41e0*/  FFMA.FTZ R79, R79, R8.reuse, -R2.reuse ;  /* 0x000000084f4f7223 */ /* 0x180fe20000010802 */
[-C--:B------:R-:W-:Y:S01]  /*41f0*/  FFMA.FTZ R55, R55, R8.reuse, -R2 ;  /* 0x0000000837377223 */ /* 0x080fe20000010802 */
[----:B------:R-:W0:Y:S01]  /*4200*/  MUFU.EX2 R27, R27 ;  /* 0x0000001b001b7308 */ /* 0x000e220000000800 */
[----:B------:R-:W-:Y:S01]  /*4210*/  FADD.FTZ R31, R85, R6 ;  /* 0x00000006551f7221 */ /* 0x000fe20000010000 */
[-CC-:B------:R-:W-:Y:S01]  /*4220*/  FFMA.FTZ R81, R81, R8.reuse, -R2.reuse ;  /* 0x0000000851517223 */ /* 0x180fe20000010802 */
[-CC-:B------:R-:W-:Y:S01]  /*4230*/  FFMA.FTZ R83, R83, R8.reuse, -R2.reuse ;  /* 0x0000000853537223 */ /* 0x180fe20000010802 */
[-CC-:B------:R-:W-:Y:S01]  /*4240*/  FFMA.FTZ R97, R97, R8.reuse, -R2.reuse ;  /* 0x0000000861617223 */ /* 0x180fe20000010802 */
[----:B------:R-:W-:Y:S01]  /*4250*/  FADD.FTZ R6, R152, R31 ;  /* 0x0000001f98067221 */ /* 0x000fe20000010000 */
[-CC-:B------:R-:W-:Y:S01]  /*4260*/  FFMA.FTZ R63, R63, R8.reuse, -R2.reuse ;  /* 0x000000083f3f7223 */ /* 0x180fe20000010802 */
[-C--:B------:R-:W-:Y:S01]  /*4270*/  FFMA.FTZ R95, R95, R8.reuse, -R2 ;  /* 0x000000085f5f7223 */ /* 0x080fe20000010802 */
[----:B------:R-:W1:Y:S01]  /*4280*/  MUFU.EX2 R29, R29 ;  /* 0x0000001d001d7308 */ /* 0x000e620000000800 */
[----:B------:R-:W-:Y:S01]  /*4290*/  FADD.FTZ R31, R87, R6 ;  /* 0x00000006571f7221 */ /* 0x000fe20000010000 */
[-CC-:B------:R-:W-:Y:S01]  /*42a0*/  FFMA.FTZ R67, R67, R8.reuse, -R2.reuse ;  /* 0x0000000843437223 */ /* 0x180fe20000010802 */
[-CC-:B------:R-:W-:Y:S01]  /*42b0*/  FFMA.FTZ R93, R93, R8.reuse, -R2.reuse ;  /* 0x000000085d5d7223 */ /* 0x180fe20000010802 */
[----:B------:R-:W-:Y:S01]  /*42c0*/  FFMA.FTZ R71, R71, R8, -R2 ;  /* 0x0000000847477223 */ /* 0x000fe20000010802 */
[----:B------:R-:W-:Y:S01]  /*42d0*/  FADD.FTZ R6, R154, R31 ;  /* 0x0000001f9a067221 */ /* 0x000fe20000010000 */
[----:B------:R-:W-:-:S02]  /*42e0*/  F2FP.F16.F32.PACK_AB R156, R59, R156 ;  /* 0x0000009c3b9c723e */ /* 0x000fc400000000ff */
[----:B------:R-:W2:Y:S01]  /*42f0*/  MUFU.EX2 R33, R33 ;  /* 0x0000002100217308 */ /* 0x000ea20000000800 */
[----:B------:R-:W-:Y:S01]  /*4300*/  FADD.FTZ R31, R89, R6 ;  /* 0x00000006591f7221 */ /* 0x000fe20000010000 */
[----:B0-----:R-:W-:Y:S01]  /*4310*/  FADD.FTZ R6, R26, R27 ;  /* 0x0000001b1a067221 */ /* 0x001fe20000010000 */
[----:B------:R-:W-:Y:S02]  /*4320*/  F2FP.F16.F32.PACK_AB R158, R85, R158 ;  /* 0x0000009e559e723e */ /* 0x000fe400000000ff */
[----:B------:R-:W-:Y:S01]  /*4330*/  FADD.FTZ R34, R148, R31 ;  /* 0x0000001f94227221 */ /* 0x000fe20000010000 */
[----:B------:R-:W-:Y:S02]  /*4340*/  F2FP.F16.F32.PACK_AB R152, R87, R152 ;  /* 0x000000985798723e */ /* 0x000fe400000000ff */
[----:B------:R0:W3:Y:S01]  /*4350*/  MUFU.EX2 R20, R35 ;  /* 0x0000002300147308 */ /* 0x0000e20000000800 */
[----:B------:R-:W-:Y:S01]  /*4360*/  FADD.FTZ R34, R99, R34 ;  /* 0x0000002263227221 */ /* 0x000fe20000010000 */
[----:B-1----:R-:W-:Y:S01]  /*4370*/  FADD.FTZ R31, R29, R6 ;  /* 0x000000061d1f7221 */ /* 0x002fe20000010000 */
[----:B------:R-:W-:-:S02]  /*4380*/  F2FP.F16.F32.PACK_AB R159, R14, R29 ;  /* 0x0000001d0e9f723e */ /* 0x000fc400000000ff */
[----:B------:R-:W-:Y:S01]  /*4390*/  F2FP.F16.F32.PACK_AB R154, R89, R154 ;  /* 0x0000009a599a723e */ /* 0x000fe200000000ff */
[----:B------:R-:W-:Y:S01]  /*43a0*/  FADD.FTZ R6, R14, R31 ;  /* 0x0000001f0e067221 */ /* 0x000fe20000010000 */
[----:B------:R-:W-:Y:S01]  /*43b0*/  F2FP.F16.F32.PACK_AB R148, R99, R148 ;  /* 0x000000946394723e */ /* 0x000fe200000000ff */
[----:B------:R-:W1:Y:S01]  /*43c0*/  MUFU.EX2 R37, R37 ;  /* 0x0000002500257308 */ /* 0x000e620000000800 */
[----:B0-----:R-:W-:Y:S01]  /*43d0*/  FADD.FTZ R35, R91, R34 ;  /* 0x000000225b237221 */ /* 0x001fe20000010000 */
[----:B--2---:R-:W-:Y:S01]  /*43e0*/  FADD.FTZ R31, R33, R6 ;  /* 0x00000006211f7221 */ /* 0x004fe20000010000 */
[----:B------:R-:W-:Y:S02]  /*43f0*/  F2FP.F16.F32.PACK_AB R157, R27, R26 ;  /* 0x0000001a1b9d723e */ /* 0x000fe400000000ff */
[----:B------:R-:W-:-:S03]  /*4400*/  FADD.FTZ R36, R0, R35 ;  /* 0x0000002300247221 */ /* 0x000fc60000010000 */
[----:B------:R-:W0:Y:S01]  /*4410*/  MUFU.EX2 R24, R39 ;  /* 0x0000002700187308 */ /* 0x000e220000000800 */
[----:B------:R-:W-:Y:S01]  /*4420*/  FADD.FTZ R35, R3, R36 ;  /* 0x0000002403237221 */ /* 0x000fe20000010000 */
[C---:B---3--:R-:W-:Y:S01]  /*4430*/  FADD.FTZ R6, R20.reuse, R31 ;  /* 0x0000001f14067221 */ /* 0x048fe20000010000 */
[----:B------:R-:W-:Y:S02]  /*4440*/  F2FP.F16.F32.PACK_AB R153, R20, R33 ;  /* 0x000000211499723e */ /* 0x000fe400000000ff */
[C---:B------:R-:W-:Y:S01]  /*4450*/  FADD.FTZ R36, R144.reuse, R35 ;  /* 0x0000002390247221 */ /* 0x040fe20000010000 */
[----:B------:R-:W-:Y:S02]  /*4460*/  F2FP.F16.F32.PACK_AB R144, R144, R3 ;  /* 0x000000039090723e */ /* 0x000fe400000000ff */
[----:B------:R-:W2:Y:S01]  /*4470*/  MUFU.EX2 R41, R41 ;  /* 0x0000002900297308 */ /* 0x000ea20000000800 */
[----:B-1----:R-:W-:Y:S01]  /*4480*/  FADD.FTZ R31, R37, R6 ;  /* 0x00000006251f7221 */ /* 0x002fe20000010000 */
[----:B------:R-:W-:-:S04]  /*4490*/  FADD.FTZ R35, R11, R36 ;  /* 0x000000240b237221 */ /* 0x000fc80000010000 */
[C---:B------:R-:W-:Y:S01]  /*44a0*/  FADD.FTZ R38, R146.reuse, R35 ;  /* 0x0000002392267221 */ /* 0x040fe20000010000 */
[----:B------:R-:W-:Y:S01]  /*44b0*/  F2FP.F16.F32.PACK_AB R146, R146, R11 ;  /* 0x0000000b9292723e */ /* 0x000fe200000000ff */
[----:B------:R-:W1:Y:S01]  /*44c0*/  MUFU.EX2 R28, R43 ;  /* 0x0000002b001c7308 */ /* 0x000e620000000800 */
[C---:B0-----:R-:W-:Y:S01]  /*44d0*/  FADD.FTZ R6, R24.reuse, R31 ;  /* 0x0000001f18067221 */ /* 0x041fe20000010000 */
[----:B------:R-:W-:Y:S01]  /*44e0*/  FADD.FTZ R35, R13, R38 ;  /* 0x000000260d237221 */ /* 0x000fe20000010000 */
[----:B------:R-:W-:-:S05]  /*44f0*/  F2FP.F16.F32.PACK_AB R155, R24, R37 ;  /* 0x00000025189b723e */ /* 0x000fca00000000ff */
[----:B------:R-:W0:Y:S01]  /*4500*/  MUFU.EX2 R73, R73 ;  /* 0x0000004900497308 */ /* 0x000e220000000800 */
[----:B--2---:R-:W-:Y:S01]  /*4510*/  FADD.FTZ R31, R41, R6 ;  /* 0x00000006291f7221 */ /* 0x004fe20000010000 */
[C---:B------:R-:W-:Y:S01]  /*4520*/  FADD.FTZ R6, R140.reuse, R35 ;  /* 0x000000238c067221 */ /* 0x040fe20000010000 */
[----:B------:R-:W-:-:S05]  /*4530*/  F2FP.F16.F32.PACK_AB R140, R140, R13 ;  /* 0x0000000d8c8c723e */ /* 0x000fca00000000ff */
[----:B------:R-:W2:Y:S01]  /*4540*/  MUFU.EX2 R15, R15 ;  /* 0x0000000f000f7308 */ /* 0x000ea20000000800 */
[C---:B-1----:R-:W-:Y:S01]  /*4550*/  FADD.FTZ R2, R28.reuse, R31 ;  /* 0x0000001f1c027221 */ /* 0x042fe20000010000 */
[----:B------:R-:W-:-:S06]  /*4560*/  F2FP.F16.F32.PACK_AB R149, R28, R41 ;  /* 0x000000291c95723e */ /* 0x000fcc00000000ff */
[----:B------:R-:W1:Y:S01]  /*4570*/  MUFU.EX2 R30, R47 ;  /* 0x0000002f001e7308 */ /* 0x000e620000000800 */
[----:B0-----:R-:W-:-:S07]  /*4580*/  FADD.FTZ R31, R73, R2 ;  /* 0x00000002491f7221 */ /* 0x001fce0000010000 */
[----:B------:R-:W0:Y:S01]  /*4590*/  MUFU.EX2 R77, R77 ;  /* 0x0000004d004d7308 */ /* 0x000e220000000800 */
[----:B--2---:R-:W-:-:S07]  /*45a0*/  FADD.FTZ R35, R15, R6 ;  /* 0x000000060f237221 */ /* 0x004fce0000010000 */
[----:B------:R-:W2:Y:S01]  /*45b0*/  MUFU.EX2 R142, R61 ;  /* 0x0000003d008e7308 */ /* 0x000ea20000000800 */
[C---:B-1----:R-:W-:Y:S01]  /*45c0*/  FADD.FTZ R6, R30.reuse, R31 ;  /* 0x0000001f1e067221 */ /* 0x042fe20000010000 */
[----:B------:R-:W-:-:S06]  /*45d0*/  F2FP.F16.F32.PACK_AB R151, R30, R73 ;  /* 0x000000491e97723e */ /* 0x000fcc00000000ff */
[----:B------:R-:W1:Y:S01]  /*45e0*/  MUFU.EX2 R32, R51 ;  /* 0x0000003300207308 */ /* 0x000e620000000800 */
[----:B0-----:R-:W-:-:S07]  /*45f0*/  FADD.FTZ R3, R77, R6 ;  /* 0x000000064d037221 */ /* 0x001fce0000010000 */
[----:B------:R-:W0:Y:S01]  /*4600*/  MUFU.EX2 R21, R21 ;  /* 0x0000001500157308 */ /* 0x000e220000000800 */
[C---:B--2---:R-:W-:Y:S01]  /*4610*/  FADD.FTZ R38, R142.reuse, R35 ;  /* 0x000000238e267221 */ /* 0x044fe20000010000 */
[----:B------:R-:W-:-:S06]  /*4620*/  F2FP.F16.F32.PACK_AB R142, R142, R15 ;  /* 0x0000000f8e8e723e */ /* 0x000fcc00000000ff */
        /* <DEDUP_REMOVED lines=11> */
[C---:B0-----:R-:W-:Y:S01]  /*46e0*/  FADD.FTZ R38, R34.reuse, R3 ;  /* 0x0000000322267221 */ /* 0x041fe20000010000 */
[----:B------:R-:W-:-:S06]  /*46f0*/  F2FP.F16.F32.PACK_AB R147, R34, R79 ;  /* 0x0000004f2293723e */ /* 0x000fcc00000000ff */
[----:B------:R-:W0:Y:S01]  /*4700*/  MUFU.EX2 R12, R12 ;  /* 0x0000000c000c7308 */ /* 0x000e220000000800 */
[----:B--2---:R-:W-:-:S07]  /*4710*/  FADD.FTZ R11, R25, R6 ;  /* 0x00000006190b7221 */ /* 0x004fce0000010000 */
[----:B------:R-:W2:Y:S01]  /*4720*/  MUFU.EX2 R36, R83 ;  /* 0x0000005300247308 */ /* 0x000ea20000000800 */
[----:B-1----:R-:W-:-:S07]  /*4730*/  FADD.FTZ R3, R81, R38 ;  /* 0x0000002651037221 */ /* 0x002fce0000010000 */
[----:B------:R-:W1:Y:S01]  /*4740*/  MUFU.EX2 R97, R97 ;  /* 0x0000006100617308 */ /* 0x000e620000000800 */
[C---:B0-----:R-:W-:Y:S01]  /*4750*/  FADD.FTZ R6, R12.reuse, R11 ;  /* 0x0000000b0c067221 */ /* 0x041fe20000010000 */
[----:B------:R-:W-:-:S06]  /*4760*/  F2FP.F16.F32.PACK_AB R138, R12, R25 ;  /* 0x000000190c8a723e */ /* 0x000fcc00000000ff */
[----:B------:R-:W0:Y:S01]  /*4770*/  MUFU.EX2 R2, R63 ;  /* 0x0000003f00027308 */ /* 0x000e220000000800 */
[C---:B--2---:R-:W-:Y:S01]  /*4780*/  FADD.FTZ R12, R36.reuse, R3 ;  /* 0x00000003240c7221 */ /* 0x044fe20000010000 */
[----:B------:R-:W-:-:S06]  /*4790*/  F2FP.F16.F32.PACK_AB R141, R36, R81 ;  /* 0x00000051248d723e */ /* 0x000fcc00000000ff */
[----:B------:R-:W2:Y:S01]  /*47a0*/  MUFU.EX2 R95, R95 ;  /* 0x0000005f005f7308 */ /* 0x000ea20000000800 */
[----:B-1----:R-:W-:-:S07]  /*47b0*/  FADD.FTZ R3, R97, R12 ;  /* 0x0000000c61037221 */ /* 0x002fce0000010000 */
[----:B------:R-:W1:Y:S01]  /*47c0*/  MUFU.EX2 R0, R67 ;  /* 0x0000004300007308 */ /* 0x000e620000000800 */
[C---:B0-----:R-:W-:Y:S01]  /*47d0*/  FADD.FTZ R14, R2.reuse, R3 ;  /* 0x00000003020e7221 */ /* 0x041fe20000010000 */
[----:B------:R-:W-:-:S06]  /*47e0*/  F2FP.F16.F32.PACK_AB R143, R2, R97 ;  /* 0x00000061028f723e */ /* 0x000fcc00000000ff */
[----:B------:R-:W0:Y:S01]  /*47f0*/  MUFU.EX2 R93, R93 ;  /* 0x0000005d005d7308 */ /* 0x000e220000000800 */
[----:B--2---:R-:W-:-:S07]  /*4800*/  FADD.FTZ R3, R95, R14 ;  /* 0x0000000e5f037221 */ /* 0x004fce0000010000 */
[----:B------:R-:W2:Y:S01]  /*4810*/  MUFU.EX2 R12, R71 ;  /* 0x00000047000c7308 */ /* 0x000ea20000000800 */
[C---:B-1----:R-:W-:Y:S01]  /*4820*/  FADD.FTZ R14, R0.reuse, R3 ;  /* 0x00000003000e7221 */ /* 0x042fe20000010000 */
[----:B------:R-:W-:-:S03]  /*4830*/  F2FP.F16.F32.PACK_AB R137, R0, R95 ;  /* 0x0000005f0089723e */ /* 0x000fc600000000ff */
[----:B0-----:R-:W-:Y:S01]  /*4840*/  FADD.FTZ R3, R93, R14 ;  /* 0x0000000e5d037221 */ /* 0x001fe20000010000 */
[----:B------:R-:W-:-:S03]  /*4850*/  VIADD R14, R75, 0xfffffffe ;  /* 0xfffffffe4b0e7836 */ /* 0x000fc60000000000 */
[C---:B--2---:R-:W-:Y:S01]  /*4860*/  FADD.FTZ R3, R12.reuse, R3 ;  /* 0x000000030c037221 */ /* 0x044fe20000010000 */
[----:B------:R-:W-:Y:S01]  /*4870*/  F2FP.F16.F32.PACK_AB R139, R12, R93 ;  /* 0x0000005d0c8b723e */ /* 0x000fe200000000ff */
[----:B------:R-:W-:Y:S06]  /*4880*/  @P1 BRA `(.L_x_1236) ;  /* 0x00000000004c1947 */ /* 0x000fec0003800000 */
[----:B------:R-:W-:Y:S01]  /*4890*/  ISETP.LT.AND P1, PT, RZ, UR4, PT ;  /* 0x00000004ff007c0c */ /* 0x000fe2000bf21270 */
[----:B------:R-:W-:-:S12]  /*48a0*/  UIADD3 UR14, UR4, -0x1, URZ ;  /* 0xffffffff040e7890 */ /* 0x000fd8000fffe03f */
[----:B------:R-:W-:Y:S05]  /*48b0*/  @P1 BRA `(.L_x_1237) ;  /* 0x0000000000201947 */ /* 0x000fea0003800000 */
[----:B------:R-:W-:Y:S01]  /*48c0*/  ULDC UR15, c[0x0][0x9e4] ;  /* 0x00027900000f7ab9 */ /* 0x000fe20000000800 */
[----:B------:R-:W-:Y:S02]  /*48d0*/  UIADD3 UR14, -UR4, URZ, URZ ;  /* 0x0000003f040e7290 */ /* 0x000fe4000fffe13f */
[----:B------:R-:W-:-:S11]  /*48e0*/  UISETP.NE.AND UP0, UPT, UR15, 0x1, UPT ;  /* 0x000000010f00788c */ /* 0x000fd6000bf05270 */
[----:B------:R-:W-:Y:S02]  /*48f0*/  @UP0 ULDC.64 UR4, c[0x0][0x9e8] ;  /* 0x00027a0000040ab9 */ /* 0x000fe40000000a00 */
[----:B------:R-:W-:-:S04]  /*4900*/  UIMAD.WIDE.U32 UR6, UR14, UR4, URZ ;  /* 0x000000040e0672a5 */ /* 0x000fc8000f8e003f */
[----:B------:R-:W-:-:S04]  /*4910*/  @UP0 USHF.R.U32.HI UR14, URZ, UR5, UR7 ;  /* 0x000000053f0e0299 */ /* 0x000fc80008011607 */
[----:B------:R-:W-:Y:S01]  /*4920*/  ULOP3.LUT UR14, URZ, UR14, URZ, 0x33, !UPT ;  /* 0x0000000e3f0e7292 */ /* 0x000fe2000f8e333f */
[----:B------:R-:W-:Y:S11]  /*4930*/  BRA `(.L_x_1238) ;  /* 0x0000000000147947 */ /* 0x000ff60003800000 */
.L_x_1237:
[----:B------:R-:W-:Y:S02]  /*4940*/  ULDC UR15, c[0x0][0x9e4] ;  /* 0x00027900000f7ab9 */ /* 0x000fe40000000800 */
[----:B------:R-:W-:-:S11]  /*4950*/  UISETP.NE.AND UP0, UPT, UR15, 0x1, UPT ;  /* 0x000000010f00788c */ /* 0x000fd6000bf05270 */
[----:B------:R-:W-:Y:S02]  /*4960*/  @UP0 ULDC.64 UR4, c[0x0][0x9e8] ;  /* 0x00027a0000040ab9 */ /* 0x000fe40000000a00 */
[----:B------:R-:W-:-:S04]  /*4970*/  UIMAD.WIDE.U32 UR6, UR14, UR4, URZ ;  /* 0x000000040e0672a5 */ /* 0x000fc8000f8e003f */
[----:B------:R-:W-:-:S12]  /*4980*/  @UP0 USHF.R.U32.HI UR14, URZ, UR5, UR7 ;  /* 0x000000053f0e0299 */ /* 0x000fd80008011607 */
.L_x_1238:
[----:B------:R-:W-:-:S04]  /*4990*/  UIMAD UR14, UR14, UR15, UR15 ;  /* 0x0000000f0e0e72a4 */ /* 0x000fc8000f8e020f */
[----:B------:R-:W-:-:S04]  /*49a0*/  UISETP.LT.AND UP0, UPT, UR10, UR14, UPT ;  /* 0x0000000e0a00728c */ /* 0x000fc8000bf01270 */
[----:B------:R-:W-:-:S12]  /*49b0*/  USEL UR10, UR10, UR14, UP0 ;  /* 0x0000000e0a0a7287 */ /* 0x000fd80008000000 */
.L_x_1236:
[----:B------:R-:W-:Y:S01]  /*49c0*/  R2UR UR6, R161 ;  /* 0x00000000a10672ca */ /* 0x000fe200000e0000 */
[----:B------:R-:W-:Y:S01]  /*49d0*/  UIMAD.WIDE UR4, UR10, 0x2aaaaaab, URZ ;  /* 0x2aaaaaab0a0478a5 */ /* 0x000fe2000f8e023f */
[----:B------:R-:W-:Y:S01]  /*49e0*/  IMAD.MOV.U32 R2, RZ, RZ, 0x3f800000 ;  /* 0x3f800000ff027424 */ /* 0x000fe200078e00ff */
[----:B------:R-:W-:Y:S01]  /*49f0*/  CS2R R86, SRZ ;  /* 0x0000000000567805 */ /* 0x000fe2000001ff00 */
[----:B------:R-:W-:Y:S01]  /*4a00*/  IMAD.MOV.U32 R0, RZ, RZ, 0x3f800000 ;  /* 0x3f800000ff007424 */ /* 0x000fe200078e00ff */
[----:B------:R-:W-:Y:S01]  /*4a10*/  USHF.R.U32.HI UR4, URZ, 0x1f, UR5 ;  /* 0x0000001f3f047899 */ /* 0x000fe20008011605 */
[----:B------:R-:W-:Y:S02]  /*4a20*/  CS2R R84, SRZ ;  /* 0x0000000000547805 */ /* 0x000fe4000001ff00 */
[----:B------:R-:W-:Y:S02]  /*4a30*/  CS2R R82, SRZ ;  /* 0x0000000000527805 */ /* 0x000fe4000001ff00 */
[----:B------:R-:W-:Y:S01]  /*4a40*/  CS2R R80, SRZ ;  /* 0x0000000000507805 */ /* 0x000fe2000001ff00 */
[----:B------:R-:W-:Y:S01]  /*4a50*/  ULEA.HI.SX32 UR4, UR5, UR4, 0x1c ;  /* 0x0000000405047291 */ /* 0x000fe2000f8fe23f */
[----:B------:R-:W-:-:S02]  /*4a60*/  CS2R R78, SRZ ;  /* 0x00000000004e7805 */ /* 0x000fc4000001ff00 */
[----:B------:R-:W-:Y:S02]  /*4a70*/  CS2R R76, SRZ ;  /* 0x00000000004c7805 */ /* 0x000fe4000001ff00 */
[----:B------:R-:W-:Y:S01]  /*4a80*/  CS2R R74, SRZ ;  /* 0x00000000004a7805 */ /* 0x000fe2000001ff00 */
[----:B------:R-:W-:Y:S01]  /*4a90*/  UISETP.LT.AND UP0, UPT, UR6, UR4, UPT ;  /* 0x000000040600728c */ /* 0x000fe2000bf01270 */
[----:B------:R-:W-:Y:S02]  /*4aa0*/  CS2R R72, SRZ ;  /* 0x0000000000487805 */ /* 0x000fe4000001ff00 */
[----:B------:R-:W-:Y:S02]  /*4ab0*/  CS2R R70, SRZ ;  /* 0x0000000000467805 */ /* 0x000fe4000001ff00 */
[----:B------:R-:W-:Y:S01]  /*4ac0*/  CS2R R68, SRZ ;  /* 0x0000000000447805 */ /* 0x000fe2000001ff00 */
[----:B------:R-:W-:Y:S01]  /*4ad0*/  USEL UR50, UR6, UR4, !UP0 ;  /* 0x0000000406327287 */ /* 0x000fe2000c000000 */
[----:B------:R-:W-:-:S02]  /*4ae0*/  CS2R R66, SRZ ;  /* 0x0000000000427805 */ /* 0x000fc4000001ff00 */
[----:B------:R-:W-:Y:S02]  /*4af0*/  CS2R R64, SRZ ;  /* 0x0000000000407805 */ /* 0x000fe4000001ff00 */
[----:B------:R-:W-:Y:S02]  /*4b00*/  CS2R R62, SRZ ;  /* 0x00000000003e7805 */ /* 0x000fe4000001ff00 */
[----:B------:R-:W-:Y:S02]  /*4b10*/  CS2R R60, SRZ ;  /* 0x00000000003c7805 */ /* 0x000fe4000001ff00 */
[----:B------:R-:W-:Y:S02]  /*4b20*/  CS2R R58, SRZ ;  /* 0x00000000003a7805 */ /* 0x000fe4000001ff00 */
[----:B------:R-:W-:Y:S02]  /*4b30*/  ISETP.GE.AND P1, PT, R14, UR50, PT ;  /* 0x000000320e007c0c */ /* 0x000fe4000bf26270 */
        /* <DEDUP_REMOVED lines=16> */
[----:B------:R-:W-:Y:S01]  /*4c40*/  CS2R R24, SRZ ;  /* 0x0000000000187805 */ /* 0x000fe2000001ff00 */
[----:B------:R-:W-:Y:S06]  /*4c50*/  @!P1 BRA `(.L_x_1239) ;  /* 0x0000002c00989947 */ /* 0x000fec0003800000 */
[----:B------:R-:W-:Y:S01]  /*4c60*/  IMAD.MOV.U32 R13, RZ, RZ, R10 ;  /* 0x000000ffff0d7224 */ /* 0x000fe200078e000a */
[----:B------:R-:W-:Y:S01]  /*4c70*/  UMOV UR7, UR38 ;  /* 0x0000002600077c82 */ /* 0x000fe20008000000 */
[----:B------:R-:W-:Y:S01]  /*4c80*/  IMAD.MOV.U32 R12, RZ, RZ, R7 ;  /* 0x000000ffff0c7224 */ /* 0x000fe200078e0007 */
[----:B------:R-:W-:Y:S01]  /*4c90*/  UMOV UR4, UR39 ;  /* 0x0000002700047c82 */ /* 0x000fe20008000000 */
[----:B------:R-:W-:Y:S01]  /*4ca0*/  IMAD.MOV.U32 R2, RZ, RZ, 0x3f800000 ;  /* 0x3f800000ff027424 */ /* 0x000fe200078e00ff */
[----:B------:R-:W-:Y:S01]  /*4cb0*/  ULDC UR51, c[0x0][0x9e4] ;  /* 0x0002790000337ab9 */ /* 0x000fe20000000800 */
[----:B------:R-:W-:Y:S01]  /*4cc0*/  IMAD.MOV.U32 R87, RZ, RZ, RZ ;  /* 0x000000ffff577224 */ /* 0x000fe200078e00ff */
[----:B------:R-:W-:Y:S01]  /*4cd0*/  ULDC UR54, c[0x0][0x9dc] ;  /* 0x0002770000367ab9 */ /* 0x000fe20000000800 */
[----:B------:R-:W-:-:S05]  /*4ce0*/  ULDC UR55, c[0x0][0x9e0] ;  /* 0x0002780000377ab9 */ /* 0x000fca0000000800 */
.L_x_1258:
[----:B------:R-:W-:-:S04]  /*4cf0*/  UISETP.NE.AND UP0, UPT, UR4, 0x1, UPT ;  /* 0x000000010400788c */ /* 0x000fc8000bf05270 */
[----:B------:R-:W-:-:S04]  /*4d00*/  USEL UR38, URZ, 0x1, UP0 ;  /* 0x000000013f267887 */ /* 0x000fc80008000000 */
[----:B------:R-:W-:Y:S01]  /*4d10*/  ULOP3.LUT UR38, UR7, UR38, URZ, 0x3c, !UPT ;  /* 0x0000002607267292 */ /* 0x000fe2000f8e3c3f */
[----:B------:R-:W-:Y:S11]  /*4d20*/  @!P0 BRA `(.L_x_1240) ;  /* 0x0000000000048947 */ /* 0x000ff60003800000 */
[----:B------:R-:W-:Y:S01]  /*4d30*/  BPT.TRAP 0x1 ;  /* 0x000000040000795c */ /* 0x000fe20000300000 */
.L_x_1240:
[----:B------:R-:W-:Y:S01]  /*4d40*/  UIADD3 UR39, UR4, 0x1, URZ ;  /* 0x0000000104277890 */ /* 0x000fe2000fffe03f */
[----:B------:R-:W-:-:S03]  /*4d50*/  IMAD.U32 R7, RZ, RZ, UR38 ;  /* 0x00000026ff077e24 */ /* 0x000fc6000f8e00ff */
[----:B------:R-:W-:Y:S02]  /*4d60*/  UISETP.NE.AND UP0, UPT, UR39, 0x2, UPT ;  /* 0x000000022700788c */ /* 0x000fe4000bf05270 */
[----:B------:R-:W-:Y:S02]  /*4d70*/  SHF.L.U32 R7, R7, 0x1f, RZ ;  /* 0x0000001f07077819 */ /* 0x000fe400000006ff */
[----:B------:R-:W-:-:S04]  /*4d80*/  USEL UR39, UR39, URZ, UP0 ;  /* 0x0000003f27277287 */ /* 0x000fc80008000000 */
[----:B------:R-:W-:-:S09]  /*4d90*/  ULEA UR5, UR39, UR60, 0x3 ;  /* 0x0000003c27057291 */ /* 0x000fd2000f8e183f */
[----:B------:R0:W1:Y:S01]  /*4da0*/  SYNCS.PHASECHK.TRANS64.TRYWAIT P1, [UR5+0x2a830], R7 ;  /* 0x02a83007ff0075a7 */ /* 0x0000620008020145 */
[----:B------:R-:W-:Y:S05]  /*4db0*/  @!P0 BRA `(.L_x_1241) ;  /* 0x0000000000048947 */ /* 0x000fea0003800000 */
[----:B------:R-:W-:Y:S01]  /*4dc0*/  BPT.TRAP 0x1 ;  /* 0x000000040000795c */ /* 0x000fe20000300000 */
.L_x_1241:
[----:B-1----:R-:W-:Y:S05]  /*4dd0*/  @P1 BRA `(.L_x_1242) ;  /* 0x0000000000081947 */ /* 0x002fea0003800000 */
[----:B------:R-:W1:Y:S02]  /*4de0*/  SYNCS.PHASECHK.TRANS64.TRYWAIT P1, [UR5+0x2a830], R7 ;  /* 0x02a83007ff0075a7 */ /* 0x000e640008020145 */
[----:B-1----:R-:W-:Y:S05]  /*4df0*/  @!P1 BRA `(.L_x_1243) ;  /* 0x0000011c00bc9947 */ /* 0x002fea0003800000 */
.L_x_1242:
        /* <DEDUP_REMOVED lines=15> */
[-C--:B------:R-:W-:Y:S01]  /*4ef0*/  FMUL.FTZ R25, R25, R0.reuse ;  /* 0x0000000019197220 */ /* 0x080fe20000410000 */
[-C--:B------:R-:W-:Y:S01]  /*4f00*/  FMUL.FTZ R28, R28, R0.reuse ;  /* 0x000000001c1c7220 */ /* 0x080fe20000410000 */
[----:B------:R-:W-:Y:S01]  /*4f10*/  UIADD3 UR10, UR6, 0x6, URZ ;  /* 0x00000006060a7890 */ /* 0x000fe2000fffe03f */
[-C--:B------:R-:W-:Y:S01]  /*4f20*/  FMUL.FTZ R29, R29, R0.reuse ;  /* 0x000000001d1d7220 */ /* 0x080fe20000410000 */
[----:B------:R-:W-:Y:S01]  /*4f30*/  UIADD3 UR14, UR6, 0x300, URZ ;  /* 0x00000300060e7890 */ /* 0x000fe2000fffe03f */
[-C--:B------:R-:W-:Y:S01]  /*4f40*/  FMUL.FTZ R32, R32, R0.reuse ;  /* 0x0000000020207220 */ /* 0x080fe20000410000 */
[----:B------:R-:W-:Y:S01]  /*4f50*/  UMOV UR46, UR6 ;  /* 0x00000006002e7c82 */ /* 0x000fe20008000000 */
[----:B------:R-:W-:Y:S01]  /*4f60*/  UIADD3 UR18, UR6, 0x302, URZ ;  /* 0x0000030206127890 */ /* 0x000fe2000fffe03f */
[----:B------:R-:W-:Y:S01]  /*4f70*/  HGMMA.64x96x16.F32 R88, gdesc[UR44], RZ, !UPT, gsb0 ;  /* 0x016000002c5879f0 */ /* 0x000fe2000c0008ff */
[----:B------:R-:W-:Y:S01]  /*4f80*/  UIADD3 UR46, UR6, 0x2, URZ ;  /* 0x00000002062e7890 */ /* 0x000fe2000fffe03f */
[-C--:B------:R-:W-:Y:S01]  /*4f90*/  FMUL.FTZ R33, R33, R0.reuse ;  /* 0x0000000021217220 */ /* 0x080fe20000410000 */
[----:B------:R-:W-:Y:S01]  /*4fa0*/  UMOV UR44, UR56 ;  /* 0x00000038002c7c82 */ /* 0x000fe20008000000 */
[----:B------:R-:W-:Y:S01]  /*4fb0*/  UMOV UR45, UR57 ;  /* 0x00000039002d7c82 */ /* 0x000fe20008000000 */
[----:B------:R-:W-:Y:S01]  /*4fc0*/  UMOV UR47, 0x40000040 ;  /* 0x40000040002f7882 */ /* 0x000fe20000000000 */
        /* <DEDUP_REMOVED lines=107> */
.L_x_1244:
[----:B------:R-:W-:Y:S01]  /*5680*/  ULEA UR10, UR4, UR60, 0x3 ;  /* 0x0000003c040a7291 */ /* 0x000fe2000f8e183f */
[----:B------:R-:W-:-:S05]  /*5690*/  IMAD.U32 R0, RZ, RZ, UR7 ;  /* 0x00000007ff007e24 */ /* 0x000fca000f8e00ff */
[----:B------:R-:W-:-:S04]  /*56a0*/  SHF.L.U32 R0, R0, 0x1f, RZ ;  /* 0x0000001f00007819 */ /* 0x000fc800000006ff */
[----:B------:R2:W3:Y:S01]  /*56b0*/  SYNCS.PHASECHK.TRANS64.TRYWAIT P1, [UR10+0x2a850], R0 ;  /* 0x02a85000ff0075a7 */ /* 0x0004e2000802014a */
[----:B------:R-:W-:Y:S05]  /*56c0*/  @!P0 BRA `(.L_x_1245) ;  /* 0x0000000000048947 */ /* 0x000fea0003800000 */
[----:B------:R-:W-:Y:S01]  /*56d0*/  BPT.TRAP 0x1 ;  /* 0x000000040000795c */ /* 0x000fe20000300000 */
.L_x_1245:
[----:B---3--:R-:W-:Y:S05]  /*56e0*/  @P1 BRA `(.L_x_1246) ;  /* 0x0000000000081947 */ /* 0x008fea0003800000 */
[----:B------:R-:W3:Y:S02]  /*56f0*/  SYNCS.PHASECHK.TRANS64.TRYWAIT P1, [UR10+0x2a850], R0 ;  /* 0x02a85000ff0075a7 */ /* 0x000ee4000802014a */
[----:B---3--:R-:W-:Y:S05]  /*5700*/  @!P1 BRA `(.L_x_1247) ;  /* 0x0000011400909947 */ /* 0x008fea0003800000 */
.L_x_1246:
        /* <DEDUP_REMOVED lines=37> */
.L_x_1248:
[----:B------:R-:W-:Y:S01]  /*5960*/  R2UR UR6, R19 ;  /* 0x00000000130672ca */ /* 0x000fe200000e0000 */
[----:B------:R-:W-:Y:S01]  /*5970*/  UISETP.NE.AND UP0, UPT, UR61, URZ, UPT ;  /* 0x0000003f3d00728c */ /* 0x000fe2000bf05270 */
[----:B------:R-:W-:Y:S01]  /*5980*/  R2UR UR4, R22 ;  /* 0x00000000160472ca */ /* 0x000fe200000e0000 */
[----:B------:R-:W-:Y:S01]  /*5990*/  IMAD R155, R14, -0x60, RZ ;  /* 0xffffffa00e9b7824 */ /* 0x000fe200078e02ff */
[----:B------:R-:W-:Y:S01]  /*59a0*/  UIADD3 UR5, UR5, 0x2a840, URZ ;  /* 0x0002a84005057890 */ /* 0x000fe2000fffe03f */
[----:B------:R-:W-:-:S08]  /*59b0*/  UMOV UR11, UR54 ;  /* 0x00000036000b7c82 */ /* 0x000fd00008000000 */
[----:B------:R-:W-:Y:S01]  /*59c0*/  UISETP.NE.AND UP1, UPT, UR6, URZ, UPT ;  /* 0x0000003f0600728c */ /* 0x000fe2000bf25270 */
[----:B------:R-:W3:Y:S01]  /*59d0*/  S2UR UR6, SR_CgaCtaId ;  /* 0x00000000000679c3 */ /* 0x000ee20000008800 */
[----:B01----:R-:W-:-:S04]  /*59e0*/  VIADD R7, R23, UR4 ;  /* 0x0000000417077c36 */ /* 0x003fc80008000000 */
[----:B------:R-:W-:Y:S02]  /*59f0*/  PLOP3.LUT P1, PT, PT, PT, UP1, 0x80, 0x0 ;  /* 0x000000000000781c */ /* 0x000fe40003f2f018 */
[----:B------:R-:W-:-:S03]  /*5a00*/  PLOP3.LUT P2, PT, PT, PT, UP1, 0x80, 0x0 ;  /* 0x000000000000781c */ /* 0x000fc60003f4f018 */
[----:B------:R-:W-:-:S08]  /*5a10*/  @UP1 ULDC UR4, c[0x0][0x44c] ;  /* 0x0001130000041ab9 */ /* 0x000fd00000000800 */
[----:B--2---:R-:W-:Y:S01]  /*5a20*/  @P1 IMAD.HI.U32 R0, R7, UR4, RZ ;  /* 0x0000000407001c27 */ /* 0x004fe2000f8e00ff */
[----:B------:R-:W-:Y:S01]  /*5a30*/  @UP1 ULDC UR4, c[0x0][0x450] ;  /* 0x0001140000041ab9 */ /* 0x000fe20000000800 */
[----:B------:R-:W-:-:S03]  /*5a40*/  PLOP3.LUT P1, PT, PT, PT, UP0, 0x40, 0x0 ;  /* 0x000000000000781c */ /* 0x000fc60003f2e808 */
[----:B------:R-:W-:Y:S01]  /*5a50*/  @P2 SHF.R.U32.HI R7, RZ, UR4, R0 ;  /* 0x00000004ff072c19 */ /* 0x000fe20008011600 */
[----:B---3--:R-:W-:Y:S01]  /*5a60*/  UPRMT UR5, UR6, 0x654, UR5 ;  /* 0x0000065406057896 */ /* 0x008fe20008000005 */
[----:B------:R-:W-:Y:S01]  /*5a70*/  IADD3 R0, -R18, 0x1, R155 ;  /* 0x0000000112007810 */ /* 0x000fe20007ffe19b */
[----:B------:R-:W-:Y:S02]  /*5a80*/  ULOP3.LUT UR4, URZ, UR11, URZ, 0x33, !UPT ;  /* 0x0000000b3f047292 */ /* 0x000fe4000f8e333f */
[----:B------:R-:W0:Y:S01]  /*5a90*/  SHFL.IDX PT, R15, R7, RZ, 0x1c1f ;  /* 0x001c1fff070f7589 */ /* 0x000e2200000e0000 */
[----:B------:R-:W-:-:S04]  /*5aa0*/  IADD3 R0, -R17, R0, R16 ;  /* 0x0000000011007210 */ /* 0x000fc80007ffe110 */
[----:B------:R-:W-:Y:S01]  /*5ab0*/  SYNCS.ARRIVE.TRANS64.RED.A1T0 RZ, [UR5], RZ ;  /* 0x000000ffffff79a7 */ /* 0x000fe20008100405 */
[C---:B------:R-:W-:Y:S02]  /*5ac0*/  VIADD R2, R0.reuse, UR55 ;  /* 0x0000003700027c36 */ /* 0x040fe40008000000 */
[----:B------:R-:W-:Y:S02]  /*5ad0*/  VIADD R20, R0, UR4 ;  /* 0x0000000400147c36 */ /* 0x000fe40008000000 */
[----:B------:R-:W-:Y:S02]  /*5ae0*/  IMAD.IADD R0, R155, 0x1, -R18 ;  /* 0x000000019b007824 */ /* 0x000fe400078e0a12 */
[--C-:B0-----:R-:W-:Y:S02]  /*5af0*/  IMAD.IADD R136, R2, 0x1, R15.reuse ;  /* 0x0000000102887824 */ /* 0x101fe400078e020f */
[----:B------:R-:W-:Y:S01]  /*5b00*/  IMAD.IADD R8, R20, 0x1, R15 ;  /* 0x0000000114087824 */ /* 0x000fe200078e020f */
[----:B------:R-:W-:Y:S06]  /*5b10*/  @P1 BRA `(.L_x_1249) ;  /* 0x0000000000541947 */ /* 0x000fec0003800000 */
[----:B------:R-:W-:Y:S01]  /*5b20*/  IADD3 R15, -R17, R16, R15 ;  /* 0x00000010110f7210 */ /* 0x000fe20007ffe10f */
[----:B------:R-:W-:Y:S03]  /*5b30*/  BSSY B0, `(.L_x_1250) ;  /* 0x0000010000007945 */ /* 0x000fe60003800000 */
        /* <DEDUP_REMOVED lines=10> */
.L_x_1251:
[----:B------:R-:W-:-:S05]  /*5be0*/  IMAD.U32 R21, RZ, RZ, UR51 ;  /* 0x00000033ff157e24 */ /* 0x000fca000f8e00ff */
[----:B------:R-:W-:-:S13]  /*5bf0*/  ISETP.NE.AND P1, PT, R21, 0x1, PT ;  /* 0x000000011500780c */ /* 0x000fda0003f25270 */
[----:B------:R-:W0:Y:S02]  /*5c00*/  @P1 LDC.64 R10, c[0x0][0x9e8] ;  /* 0x00027a00ff0a1b82 */ /* 0x000e240000000a00 */
[----:B0-----:R-:W-:-:S05]  /*5c10*/  @P1 IMAD.HI.U32 R10, R15, R10, RZ ;  /* 0x0000000a0f0a1227 */ /* 0x001fca00078e00ff */
[----:B------:R-:W-:-:S07]  /*5c20*/  @P1 SHF.R.U32.HI R15, RZ, R11, R10 ;  /* 0x0000000bff0f1219 */ /* 0x000fce000001160a */
.L_x_1252:
[----:B------:R-:W-:Y:S05]  /*5c30*/  BSYNC B0 ;  /* 0x0000000000007941 */ /* 0x000fea0003800000 */
.L_x_1250:
[----:B------:R-:W-:-:S05]  /*5c40*/  IMAD R15, R15, R21, R0 ;  /* 0x000000150f0f7224 */ /* 0x000fca00078e0200 */
[----:B------:R-:W-:Y:S02]  /*5c50*/  VIADDMNMX R136, R15, R21, R136, PT ;  /* 0x000000150f887246 */ /* 0x000fe40003800188 */
[----:B------:R-:W-:-:S07]  /*5c60*/  VIMNMX R8, R8, R15, !PT ;  /* 0x0000000f08087248 */ /* 0x000fce0007fe0100 */
.L_x_1249:
[C---:B------:R-:W-:Y:S01]  /*5c70*/  ISETP.GE.AND P2, PT, R155.reuse, 0x9, PT ;  /* 0x000000099b00780c */ /* 0x040fe20003f46270 */
[----:B------:R-:W0:Y:S01]  /*5c80*/  SHFL.IDX PT, R7, R7, 0x1, 0x1c1f ;  /* 0x003c1f0007077f89 */ /* 0x000e2200000e0000 */
[C---:B------:R-:W-:Y:S01]  /*5c90*/  ISETP.GE.AND P1, PT, R155.reuse, 0x2, PT ;  /* 0x000000029b00780c */ /* 0x040fe20003f26270 */
[----:B------:R-:W-:Y:S01]  /*5ca0*/  UISETP.NE.AND UP0, UPT, UR61, URZ, UPT ;  /* 0x0000003f3d00728c */ /* 0x000fe2000bf05270 */
        /* <DEDUP_REMOVED lines=10> */
[----:B------:R-:W-:Y:S01]  /*5d50*/  ISETP.LT.OR P3, PT, R136, 0x11, P3 ;  /* 0x000000118800780c */ /* 0x000fe20001f61670 */
[--C-:B0-----:R-:W-:Y:S01]  /*5d60*/  IMAD.IADD R2, R2, 0x1, R7.reuse ;  /* 0x0000000102027824 */ /* 0x101fe200078e0207 */
[----:B------:R-:W-:Y:S01]  /*5d70*/  ISETP.GT.AND P4, PT, R8, 0x9, !P6 ;  /* 0x000000090800780c */ /* 0x000fe20007784270 */
[----:B------:R-:W-:Y:S01]  /*5d80*/  IMAD.IADD R20, R20, 0x1, R7 ;  /* 0x0000000114147824 */ /* 0x000fe200078e0207 */
[----:B------:R-:W-:Y:S02]  /*5d90*/  ISETP.GE.AND P5, PT, R155, 0x12, PT ;  /* 0x000000129b00780c */ /* 0x000fe40003fa6270 */
[----:B------:R-:W-:Y:S02]  /*5da0*/  FSEL R21, R96, -INF , !P3 ;  /* 0xff80000060157808 */ /* 0x000fe40005800000 */
[----:B------:R-:W-:Y:S02]  /*5db0*/  ISETP.LT.OR P4, PT, R136, 0xa, P4 ;  /* 0x0000000a8800780c */ /* 0x000fe40002781670 */
[----:B------:R-:W-:-:S02]  /*5dc0*/  ISETP.GT.AND P3, PT, R8, 0x11, !P5 ;  /* 0x000000110800780c */ /* 0x000fc40006f64270 */
[----:B------:R-:W-:Y:S02]  /*5dd0*/  FSEL R93, R93, -INF , !P4 ;  /* 0xff8000005d5d7808 */ /* 0x000fe40006000000 */
        /* <DEDUP_REMOVED lines=94> */
[----:B------:R-:W-:-:S04]  /*63c0*/  ISETP.LT.OR P6, PT, R136, 0x5a, P6 ;  /* 0x0000005a8800780c */ /* 0x000fc800037c1670 */
[----:B------:R-:W-:Y:S02]  /*63d0*/  FSEL R133, R133, -INF , !P6 ;  /* 0xff80000085857808 */ /* 0x000fe40007000000 */
[----:B------:R-:W-:-:S13]  /*63e0*/  PLOP3.LUT P6, PT, PT, PT, UP0, 0x40, 0x0 ;  /* 0x000000000000781c */ /* 0x000fda0003fce808 */
[----:B------:R-:W-:Y:S05]  /*63f0*/  @P6 BRA `(.L_x_1253) ;  /* 0x0000000000546947 */ /* 0x000fea0003800000 */
        /* <DEDUP_REMOVED lines=12> */
.L_x_1255:
[----:B------:R-:W-:-:S05]  /*64c0*/  IMAD.U32 R8, RZ, RZ, UR51 ;  /* 0x00000033ff087e24 */ /* 0x000fca000f8e00ff */
[----:B------:R-:W-:-:S13]  /*64d0*/  ISETP.NE.AND P6, PT, R8, 0x1, PT ;  /* 0x000000010800780c */ /* 0x000fda0003fc5270 */
[----:B------:R-:W0:Y:S02]  /*64e0*/  @P6 LDC.64 R10, c[0x0][0x9e8] ;  /* 0x00027a00ff0a6b82 */ /* 0x000e240000000a00 */
[----:B0-----:R-:W-:-:S05]  /*64f0*/  @P6 IMAD.HI.U32 R10, R7, R10, RZ ;  /* 0x0000000a070a6227 */ /* 0x001fca00078e00ff */
[----:B------:R-:W-:-:S07]  /*6500*/  @P6 SHF.R.U32.HI R7, RZ, R11, R10 ;  /* 0x0000000bff076219 */ /* 0x000fce000001160a */
.L_x_1256:
[----:B------:R-:W-:Y:S05]  /*6510*/  BSYNC B0 ;  /* 0x0000000000007941 */ /* 0x000fea0003800000 */
.L_x_1254:
[----:B------:R-:W-:-:S05]  /*6520*/  IMAD R7, R7, R8, R0 ;  /* 0x0000000807077224 */ /* 0x000fca00078e0200 */
[----:B------:R-:W-:Y:S02]  /*6530*/  VIADDMNMX R2, R7, R8, R2, PT ;  /* 0x0000000807027246 */ /* 0x000fe40003800102 */
[----:B------:R-:W-:-:S07]  /*6540*/  VIMNMX R20, R20, R7, !PT ;  /* 0x0000000714147248 */ /* 0x000fce0007fe0100 */
.L_x_1253:
[C---:B------:R-:W-:Y:S01]  /*6550*/  ISETP.GT.AND P1, PT, R20.reuse, 0x1, !P1 ;  /* 0x000000011400780c */ /* 0x040fe20004f24270 */
[----:B------:R-:W0:Y:S01]  /*6560*/  LDC R8, c[0x0][0x988] ;  /* 0x00026200ff087b82 */ /* 0x000e220000000800 */
        /* <DEDUP_REMOVED lines=64> */
[----:B------:R-:W-:-:S02]  /*6970*/  ISETP.NE.AND P2, PT, R154, RZ, PT ;  /* 0x000000ff9a00720c */ /* 0x000fc40003f45270 */
[----:B------:R-:W-:Y:S02]  /*6980*/  ISETP.GT.AND P1, PT, R20, 0x30, !P1 ;  /* 0x000000301400780c */ /* 0x000fe40004f24270 */
[----:B------:R-:W-:Y:S02]  /*6990*/  FMNMX.FTZ R0, R153, R0, !PT ;  /* 0x0000000099007209 */ /* 0x000fe40007810000 */
[----:B------:R-:W-:Y:S02]  /*69a0*/  ISETP.LT.OR P1, PT, R2, 0x31, P1 ;  /* 0x000000310200780c */ /* 0x000fe40000f21670 */
[----:B------:R-:W-:Y:S02]  /*69b0*/  FMNMX.FTZ R10, R133, R0, !PT ;  /* 0x00000000850a7209 */ /* 0x000fe40007810000 */
[----:B------:R-:W-:Y:S02]  /*69c0*/  FSEL R211, R114, -INF , !P1 ;  /* 0xff80000072d37808 */ /* 0x000fe40004800000 */
[----:B------:R-:W-:Y:S01]  /*69d0*/  ISETP.NE.AND P1, PT, R112, RZ, PT ;  /* 0x000000ff7000720c */ /* 0x000fe20003f25270 */
[----:B------:R-:W1:Y:S01]  /*69e0*/  SHFL.BFLY PT, R7, R10, 0x2, 0x1f ;  /* 0x0c401f000a077f89 */ /* 0x000e6200000e0000 */
[----:B------:R-:W-:-:S02]  /*69f0*/  ISETP.NE.AND P6, PT, R156, RZ, PT ;  /* 0x000000ff9c00720c */ /* 0x000fc40003fc5270 */
[C---:B------:R-:W-:Y:S02]  /*6a00*/  ISETP.GT.AND P1, PT, R20.reuse, 0x31, !P1 ;  /* 0x000000311400780c */ /* 0x040fe40004f24270 */
[----:B------:R-:W-:Y:S02]  /*6a10*/  ISETP.GT.AND P3, PT, R20, 0x50, !P3 ;  /* 0x000000501400780c */ /* 0x000fe40005f64270 */
[----:B------:R-:W-:Y:S02]  /*6a20*/  ISETP.LT.OR P1, PT, R2, 0x32, P1 ;  /* 0x000000320200780c */ /* 0x000fe40000f21670 */
[----:B------:R-:W-:Y:S02]  /*6a30*/  ISETP.GT.AND P4, PT, R20, 0x51, !P4 ;  /* 0x000000511400780c */ /* 0x000fe40006784270 */
[----:B------:R-:W-:Y:S02]  /*6a40*/  FSEL R115, R115, -INF , !P1 ;  /* 0xff80000073737808 */ /* 0x000fe40004800000 */
[----:B------:R-:W-:-:S02]  /*6a50*/  ISETP.NE.AND P1, PT, R146, RZ, PT ;  /* 0x000000ff9200720c */ /* 0x000fc40003f25270 */
[----:B------:R-:W-:Y:S02]  /*6a60*/  ISETP.LT.OR P3, PT, R2, 0x51, P3 ;  /* 0x000000510200780c */ /* 0x000fe40001f61670 */
[C---:B------:R-:W-:Y:S02]  /*6a70*/  ISETP.GT.AND P1, PT, R20.reuse, 0x38, !P1 ;  /* 0x000000381400780c */ /* 0x040fe40004f24270 */
[----:B------:R-:W-:Y:S02]  /*6a80*/  ISETP.GT.AND P5, PT, R20, 0x58, !P5 ;  /* 0x000000581400780c */ /* 0x000fe40006fa4270 */
[C---:B------:R-:W-:Y:S02]  /*6a90*/  ISETP.LT.OR P1, PT, R2.reuse, 0x39, P1 ;  /* 0x000000390200780c */ /* 0x040fe40000f21670 */
[----:B------:R-:W-:Y:S02]  /*6aa0*/  ISETP.LT.OR P4, PT, R2, 0x52, P4 ;  /* 0x000000520200780c */ /* 0x000fe40002781670 */
[----:B------:R-:W-:-:S02]  /*6ab0*/  FSEL R213, R118, -INF , !P1 ;  /* 0xff80000076d57808 */ /* 0x000fc40004800000 */
[----:B------:R-:W-:Y:S02]  /*6ac0*/  ISETP.NE.AND P1, PT, R116, RZ, PT ;  /* 0x000000ff7400720c */ /* 0x000fe40003f25270 */
[----:B-1----:R-:W-:Y:S02]  /*6ad0*/  FMNMX.FTZ R94, R10, R7, !PT ;  /* 0x000000070a5e7209 */ /* 0x002fe40007810000 */
[----:B------:R-:W-:Y:S02]  /*6ae0*/  ISETP.GT.AND P1, PT, R20, 0x39, !P1 ;  /* 0x000000391400780c */ /* 0x000fe40004f24270 */
[C---:B------:R-:W-:Y:S01]  /*6af0*/  ISETP.LT.OR P5, PT, R2.reuse, 0x59, P5 ;  /* 0x000000590200780c */ /* 0x040fe20002fa1670 */
[----:B------:R-:W1:Y:S01]  /*6b00*/  SHFL.BFLY PT, R7, R94, 0x1, 0x1f ;  /* 0x0c201f005e077f89 */ /* 0x000e6200000e0000 */
[----:B------:R-:W-:Y:S02]  /*6b10*/  ISETP.LT.OR P1, PT, R2, 0x3a, P1 ;  /* 0x0000003a0200780c */ /* 0x000fe40000f21670 */
[----:B------:R-:W-:-:S02]  /*6b20*/  FSEL R131, R131, -INF , !P4 ;  /* 0xff80000083837808 */ /* 0x000fc40006000000 */
[----:B------:R-:W-:Y:S02]  /*6b30*/  FSEL R119, R119, -INF , !P1 ;  /* 0xff80000077777808 */ /* 0x000fe40004800000 */
[----:B------:R-:W-:-:S04]  /*6b40*/  ISETP.NE.AND P1, PT, R148, RZ, PT ;  /* 0x000000ff9400720c */ /* 0x000fc80003f25270 */
        /* <DEDUP_REMOVED lines=8> */
[----:B------:R-:W-:Y:S01]  /*6bd0*/  ISETP.GT.AND P1, PT, R20, 0x48, !P6 ;  /* 0x000000481400780c */ /* 0x000fe20007724270 */
[----:B0-----:R-:W-:Y:S01]  /*6be0*/  FMUL.FTZ R0, R7, R8 ;  /* 0x0000000807007220 */ /* 0x001fe20000410000 */
[----:B------:R-:W-:Y:S02]  /*6bf0*/  ISETP.NE.AND P6, PT, R120, RZ, PT ;  /* 0x000000ff7800720c */ /* 0x000fe40003fc5270 */
[----:B------:R-:W-:Y:S02]  /*6c00*/  ISETP.LT.OR P1, PT, R2, 0x49, P1 ;  /* 0x000000490200780c */ /* 0x000fe40000f21670 */
[----:B------:R-:W-:Y:S02]  /*6c10*/  ISETP.GT.AND P2, PT, R20, 0x49, !P2 ;  /* 0x000000491400780c */ /* 0x000fe40005744270 */
[----:B------:R-:W-:Y:S02]  /*6c20*/  FSEL R217, R126, -INF , !P1 ;  /* 0xff8000007ed97808 */ /* 0x000fe40004800000 */
[----:B------:R-:W-:-:S02]  /*6c30*/  ISETP.GT.AND P1, PT, R20, RZ, !P6 ;  /* 0x000000ff1400720c */ /* 0x000fc40007724270 */
[C---:B------:R-:W-:Y:S02]  /*6c40*/  ISETP.LT.OR P2, PT, R2.reuse, 0x4a, P2 ;  /* 0x0000004a0200780c */ /* 0x040fe40001741670 */
[----:B------:R-:W-:Y:S02]  /*6c50*/  ISETP.LT.OR P1, PT, R2, 0x1, P1 ;  /* 0x000000010200780c */ /* 0x000fe40000f21670 */
[----:B------:R-:W-:Y:S02]  /*6c60*/  FSEL R127, R127, -INF , !P2 ;  /* 0xff8000007f7f7808 */ /* 0x000fe40005000000 */
[----:B------:R-:W-:Y:S02]  /*6c70*/  FSEL R90, R90, -INF , !P1 ;  /* 0xff8000005a5a7808 */ /* 0x000fe40004800000 */
[----:B------:R-:W-:Y:S02]  /*6c80*/  FSETP.NEU.FTZ.AND P1, PT, R7, -INF , PT ;  /* 0xff8000000700780b */ /* 0x000fe40003f3d000 */
[----:B------:R-:W-:-:S02]  /*6c90*/  FMNMX.FTZ R10, R90, R13, !PT ;  /* 0x0000000d5a0a7209 */ /* 0x000fc40007810000 */
[----:B------:R-:W-:Y:S02]  /*6ca0*/  FSEL R0, R0, RZ, P1 ;  /* 0x000000ff00007208 */ /* 0x000fe40000800000 */
[----:B------:R-:W-:Y:S02]  /*6cb0*/  FMNMX.FTZ R10, R91, R10, !PT ;  /* 0x0000000a5b0a7209 */ /* 0x000fe40007810000 */
[----:B------:R-:W-:Y:S01]  /*6cc0*/  ISETP.NE.AND P6, PT, R88, RZ, PT ;  /* 0x000000ff5800720c */ /* 0x000fe20003fc5270 */
[--C-:B------:R-:W-:Y:S01]  /*6cd0*/  FFMA.FTZ R152, R21, R8, -R0.reuse ;  /* 0x0000000815987223 */ /* 0x100fe20000010800 */
[----:B------:R-:W-:Y:S01]  /*6ce0*/  FMNMX.FTZ R10, R11, R10, !PT ;  /* 0x0000000a0b0a7209 */ /* 0x000fe20007810000 */
[-CC-:B------:R-:W-:Y:S01]  /*6cf0*/  FFMA.FTZ R21, R97, R8.reuse, -R0.reuse ;  /* 0x0000000861157223 */ /* 0x180fe20000010800 */
[----:B------:R-:W-:Y:S01]  /*6d00*/  FSEL R97, R130, -INF , !P3 ;  /* 0xff80000082617808 */ /* 0x000fe20005800000 */
[--C-:B------:R-:W-:Y:S01]  /*6d10*/  FFMA.FTZ R154, R137, R8, -R0.reuse ;  /* 0x00000008899a7223 */ /* 0x100fe20000010800 */
[----:B------:R-:W-:Y:S01]  /*6d20*/  FMNMX.FTZ R10, R95, R10, !PT ;  /* 0x0000000a5f0a7209 */ /* 0x000fe20007810000 */
[-CC-:B------:R-:W-:Y:S01]  /*6d30*/  FFMA.FTZ R148, R139, R8.reuse, -R0.reuse ;  /* 0x000000088b947223 */ /* 0x180fe20000010800 */
        /* <DEDUP_REMOVED lines=23> */
[-CC-:B------:R-:W-:Y:S01]  /*6eb0*/  FFMA.FTZ R219, R219, R8.reuse, -R0.reuse ;  /* 0x00000008dbdb7223 */ /* 0x180fe20000010800 */
[-CC-:B------:R-:W-:Y:S01]  /*6ec0*/  FFMA.FTZ R150, R141, R8.reuse, -R0.reuse ;  /* 0x000000088d967223 */ /* 0x180fe20000010800 */
[--C-:B------:R-:W-:Y:S01]  /*6ed0*/  FFMA.FTZ R144, R143, R8, -R0.reuse ;  /* 0x000000088f907223 */ /* 0x100fe20000010800 */
[----:B------:R-:W-:Y:S01]  /*6ee0*/  FMNMX.FTZ R10, R209, R10, !PT ;  /* 0x0000000ad10a7209 */ /* 0x000fe20007810000 */
[-CC-:B------:R-:W-:Y:S01]  /*6ef0*/  FFMA.FTZ R146, R145, R8.reuse, -R0.reuse ;  /* 0x0000000891927223 */ /* 0x180fe20000010800 */
[-CC-:B------:R-:W-:Y:S01]  /*6f00*/  FFMA.FTZ R140, R147, R8.reuse, -R0.reuse ;  /* 0x00000008938c7223 */ /* 0x180fe20000010800 */
[--C-:B------:R-:W-:Y:S01]  /*6f10*/  FFMA.FTZ R142, R149, R8, -R0.reuse ;  /* 0x00000008958e7223 */ /* 0x100fe20000010800 */
[----:B------:R-:W-:Y:S01]  /*6f20*/  FMNMX.FTZ R10, R111, R10, !PT ;  /* 0x0000000a6f0a7209 */ /* 0x000fe20007810000 */
[-CC-:B------:R-:W-:Y:S01]  /*6f30*/  FFMA.FTZ R136, R151, R8.reuse, -R0.reuse ;  /* 0x0000000897887223 */ /* 0x180fe20000010800 */
[-CC-:B------:R-:W-:Y:S01]  /*6f40*/  FFMA.FTZ R138, R153, R8.reuse, -R0.reuse ;  /* 0x00000008998a7223 */ /* 0x180fe20000010800 */
[----:B------:R-:W-:Y:S01]  /*6f50*/  FFMA.FTZ R125, R133, R8, -R0 ;  /* 0x00000008857d7223 */ /* 0x000fe20000010800 */
[----:B------:R-:W-:Y:S01]  /*6f60*/  FMNMX.FTZ R10, R211, R10, !PT ;  /* 0x0000000ad30a7209 */ /* 0x000fe20007810000 */
[----:B------:R-:W-:Y:S01]  /*6f70*/  FMUL.FTZ R0, R129, R8 ;  /* 0x0000000881007220 */ /* 0x000fe20000410000 */
[----:B------:R-:W-:Y:S02]  /*6f80*/  MUFU.EX2 R219, R219 ;  /* 0x000000db00db7308 */ /* 0x000fe40000000800 */
[----:B------:R-:W-:-:S04]  /*6f90*/  FMNMX.FTZ R10, R115, R10, !PT ;  /* 0x0000000a730a7209 */ /* 0x000fc80007810000 */
[----:B------:R-:W-:Y:S02]  /*6fa0*/  FMNMX.FTZ R10, R213, R10, !PT ;  /* 0x0000000ad50a7209 */ /* 0x000fe40007810000 */
[----:B------:R-:W0:Y:S02]  /*6fb0*/  MUFU.EX2 R0, R0 ;  /* 0x0000000000007308 */ /* 0x000e240000000800 */
[----:B------:R-:W-:-:S04]  /*6fc0*/  FMNMX.FTZ R10, R119, R10, !PT ;  /* 0x0000000a770a7209 */ /* 0x000fc80007810000 */
[----:B------:R-:W-:Y:S02]  /*6fd0*/  FMNMX.FTZ R10, R215, R10, !PT ;  /* 0x0000000ad70a7209 */ /* 0x000fe40007810000 */
[----:B------:R-:W1:Y:S02]  /*6fe0*/  MUFU.EX2 R156, R156 ;  /* 0x0000009c009c7308 */ /* 0x000e640000000800 */
[----:B------:R-:W-:-:S04]  /*6ff0*/  FMNMX.FTZ R10, R123, R10, !PT ;  /* 0x0000000a7b0a7209 */ /* 0x000fc80007810000 */
[----:B------:R-:W-:Y:S02]  /*7000*/  FMNMX.FTZ R10, R217, R10, !PT ;  /* 0x0000000ad90a7209 */ /* 0x000fe40007810000 */
[----:B------:R-:W2:Y:S02]  /*7010*/  MUFU.EX2 R158, R158 ;  /* 0x0000009e009e7308 */ /* 0x000ea40000000800 */
[----:B------:R-:W-:-:S04]  /*7020*/  FMNMX.FTZ R10, R127, R10, !PT ;  /* 0x0000000a7f0a7209 */ /* 0x000fc80007810000 */
[----:B------:R-:W-:Y:S02]  /*7030*/  FMNMX.FTZ R10, R97, R10, !PT ;  /* 0x0000000a610a7209 */ /* 0x000fe40007810000 */
[----:B------:R-:W3:Y:S02]  /*7040*/  MUFU.EX2 R89, R89 ;  /* 0x0000005900597308 */ /* 0x000ee40000000800 */
[----:B------:R-:W-:-:S04]  /*7050*/  FMNMX.FTZ R10, R131, R10, !PT ;  /* 0x0000000a830a7209 */ /* 0x000fc80007810000 */
[----:B------:R-:W-:Y:S02]  /*7060*/  FMNMX.FTZ R10, R137, R10, !PT ;  /* 0x0000000a890a7209 */ /* 0x000fe40007810000 */
[----:B------:R-:W4:Y:S02]  /*7070*/  MUFU.EX2 R152, R152 ;  /* 0x0000009800987308 */ /* 0x000f240000000800 */
[----:B------:R-:W-:-:S05]  /*7080*/  FMNMX.FTZ R10, R135, R10, !PT ;  /* 0x0000000a870a7209 */ /* 0x000fca0007810000 */
[----:B------:R-:W5:Y:S01]  /*7090*/  SHFL.BFLY PT, R139, R10, 0x2, 0x1f ;  /* 0x0c401f000a8b7f89 */ /* 0x000f6200000e0000 */
[----:B------:R-:W-:Y:S08]  /*70a0*/  MUFU.EX2 R21, R21 ;  /* 0x0000001500157308 */ /* 0x000ff00000000800 */
[----:B------:R-:W-:Y:S08]  /*70b0*/  MUFU.EX2 R154, R154 ;  /* 0x0000009a009a7308 */ /* 0x000ff00000000800 */
[----:B------:R-:W-:Y:S01]  /*70c0*/  MUFU.EX2 R15, R15 ;  /* 0x0000000f000f7308 */ /* 0x000fe20000000800 */
[----:B-----5:R-:W-:-:S07]  /*70d0*/  FMNMX.FTZ R139, R10, R139, !PT ;  /* 0x0000008b0a8b7209 */ /* 0x020fce0007810000 */
[----:B------:R-:W-:Y:S01]  /*70e0*/  MUFU.EX2 R148, R148 ;  /* 0x0000009400947308 */ /* 0x000fe20000000800 */
[----:B------:R-:W5:Y:S07]  /*70f0*/  SHFL.BFLY PT, R10, R139, 0x1, 0x1f ;  /* 0x0c201f008b0a7f89 */ /* 0x000f6e00000e0000 */
[----:B------:R-:W-:Y:S08]  /*7100*/  MUFU.EX2 R93, R93 ;  /* 0x0000005d005d7308 */ /* 0x000ff00000000800 */
[----:B------:R-:W-:Y:S08]  /*7110*/  MUFU.EX2 R150, R150 ;  /* 0x0000009600967308 */ /* 0x000ff00000000800 */
[----:B------:R-:W-:Y:S01]  /*7120*/  MUFU.EX2 R101, R101 ;  /* 0x0000006500657308 */ /* 0x000fe20000000800 */
[----:B-----5:R-:W-:-:S04]  /*7130*/  FMNMX.FTZ R10, R139, R10, !PT ;  /* 0x0000000a8b0a7209 */ /* 0x020fc80007810000 */
[C---:B------:R-:W-:Y:S01]  /*7140*/  FSETP.NEU.FTZ.AND P1, PT, R10.reuse, -INF , PT ;  /* 0xff8000000a00780b */ /* 0x040fe20003f3d000 */
[C---:B------:R-:W-:Y:S02]  /*7150*/  FMUL.FTZ R12, R10.reuse, R8 ;  /* 0x000000080a0c7220 */ /* 0x040fe40000410000 */
[----:B------:R-:W-:Y:S01]  /*7160*/  MUFU.EX2 R144, R144 ;  /* 0x0000009000907308 */ /* 0x000fe20000000800 */
[----:B------:R-:W-:Y:S02]  /*7170*/  FSEL R2, R10, RZ, P1 ;  /* 0x000000ff0a027208 */ /* 0x000fe40000800000 */
[----:B------:R-:W-:-:S03]  /*7180*/  FSEL R12, R12, RZ, P1 ;  /* 0x000000ff0c0c7208 */ /* 0x000fc60000800000 */
[----:B------:R-:W-:Y:S02]  /*7190*/  FADD.FTZ R13, -R2, R13 ;  /* 0x0000000d020d7221 */ /* 0x000fe40000010100 */
[----:B------:R-:W-:Y:S01]  /*71a0*/  MUFU.EX2 R105, R105 ;  /* 0x0000006900697308 */ /* 0x000fe20000000800 */
[-CC-:B------:R-:W-:Y:S01]  /*71b0*/  FFMA.FTZ R129, R90, R8.reuse, -R12.reuse ;  /* 0x000000085a817223 */ /* 0x180fe2000001080c */
[-CC-:B------:R-:W-:Y:S01]  /*71c0*/  FFMA.FTZ R20, R91, R8.reuse, -R12.reuse ;  /* 0x000000085b147223 */ /* 0x180fe2000001080c */
[-C--:B------:R-:W-:Y:S01]  /*71d0*/  FMUL.FTZ R13, R13, R8.reuse ;  /* 0x000000080d0d7220 */ /* 0x080fe20000410000 */
[-CC-:B------:R-:W-:Y:S01]  /*71e0*/  FFMA.FTZ R11, R11, R8.reuse, -R12.reuse ;  /* 0x000000080b0b7223 */ /* 0x180fe2000001080c */
[-CC-:B------:R-:W-:Y:S01]  /*71f0*/  FFMA.FTZ R88, R95, R8.reuse, -R12.reuse ;  /* 0x000000085f587223 */ /* 0x180fe2000001080c */
[-CC-:B------:R-:W-:Y:S01]  /*7200*/  FFMA.FTZ R153, R155, R8.reuse, -R12.reuse ;  /* 0x000000089b997223 */ /* 0x180fe2000001080c */
[--C-:B------:R-:W-:Y:S01]  /*7210*/  FFMA.FTZ R90, R99, R8, -R12.reuse ;  /* 0x00000008635a7223 */ /* 0x100fe2000001080c */
[----:B------:R-:W-:Y:S01]  /*7220*/  MUFU.EX2 R129, R129 ;  /* 0x0000008100817308 */ /* 0x000fe20000000800 */
[----:B0-----:R-:W-:Y:S01]  /*7230*/  FFMA.FTZ R91, R0, R6, R219 ;  /* 0x00000006005b7223 */ /* 0x001fe200000100db */
[-CC-:B------:R-:W-:Y:S01]  /*7240*/  FFMA.FTZ R155, R157, R8.reuse, -R12.reuse ;  /* 0x000000089d9b7223 */ /* 0x180fe2000001080c */
[-CC-:B------:R-:W-:Y:S01]  /*7250*/  FFMA.FTZ R92, R103, R8.reuse, -R12.reuse ;  /* 0x00000008675c7223 */ /* 0x180fe2000001080c */
[-CC-:B------:R-:W-:Y:S01]  /*7260*/  FFMA.FTZ R149, R159, R8.reuse, -R12.reuse ;  /* 0x000000089f957223 */ /* 0x180fe2000001080c */
[----:B-1----:R-:W-:Y:S01]  /*7270*/  FADD.FTZ R91, R156, R91 ;  /* 0x0000005b9c5b7221 */ /* 0x002fe20000010000 */
[-CC-:B------:R-:W-:Y:S01]  /*7280*/  FFMA.FTZ R94, R107, R8.reuse, -R12.reuse ;  /* 0x000000086b5e7223 */ /* 0x180fe2000001080c */
[-CC-:B------:R-:W-:Y:S01]  /*7290*/  FFMA.FTZ R151, R209, R8.reuse, -R12.reuse ;  /* 0x00000008d1977223 */ /* 0x180fe2000001080c */
[----:B------:R3:W0:Y:S01]  /*72a0*/  MUFU.EX2 R2, R13 ;  /* 0x0000000d00027308 */ /* 0x0006220000000800 */
[----:B--2---:R-:W-:Y:S01]  /*72b0*/  FADD.FTZ R102, R158, R91 ;  /* 0x0000005b9e667221 */ /* 0x004fe20000010000 */
[-CC-:B------:R-:W-:Y:S01]  /*72c0*/  FFMA.FTZ R96, R111, R8.reuse, -R12.reuse ;  /* 0x000000086f607223 */ /* 0x180fe2000001080c */
[-CC-:B------:R-:W-:Y:S01]  /*72d0*/  FFMA.FTZ R145, R211, R8.reuse, -R12.reuse ;  /* 0x00000008d3917223 */ /* 0x180fe2000001080c */
[-CC-:B------:R-:W-:Y:S01]  /*72e0*/  FFMA.FTZ R98, R115, R8.reuse, -R12.reuse ;  /* 0x0000000873627223 */ /* 0x180fe2000001080c */
[-CC-:B------:R-:W-:Y:S01]  /*72f0*/  FFMA.FTZ R147, R213, R8.reuse, -R12.reuse ;  /* 0x00000008d5937223 */ /* 0x180fe2000001080c */
[-CC-:B------:R-:W-:Y:S01]  /*7300*/  FFMA.FTZ R100, R119, R8.reuse, -R12.reuse ;  /* 0x0000000877647223 */ /* 0x180fe2000001080c */
[-C--:B------:R-:W-:Y:S01]  /*7310*/  FFMA.FTZ R141, R215, R8.reuse, -R12 ;  /* 0x00000008d78d7223 */ /* 0x080fe2000001080c */
[----:B------:R-:W1:Y:S01]  /*7320*/  MUFU.EX2 R20, R20 ;  /* 0x0000001400147308 */ /* 0x000e620000000800 */
[----:B---3--:R-:W-:Y:S01]  /*7330*/  FADD.FTZ R13, R89, R102 ;  /* 0x00000066590d7221 */ /* 0x008fe20000010000 */
[-CC-:B------:R-:W-:Y:S01]  /*7340*/  FFMA.FTZ R143, R217, R8.reuse, -R12.reuse ;  /* 0x00000008d98f7223 */ /* 0x180fe2000001080c */
[-CC-:B------:R-:W-:Y:S01]  /*7350*/  FFMA.FTZ R97, R97, R8.reuse, -R12.reuse ;  /* 0x0000000861617223 */ /* 0x180fe2000001080c */
[-CC-:B------:R-:W-:Y:S01]  /*7360*/  FFMA.FTZ R131, R131, R8.reuse, -R12.reuse ;  /* 0x0000000883837223 */ /* 0x180fe2000001080c */
[----:B----4-:R-:W-:Y:S01]  /*7370*/  FADD.FTZ R102, R152, R13 ;  /* 0x0000000d98667221 */ /* 0x010fe20000010000 */
[----:B------:R-:W-:-:S02]  /*7380*/  FFMA.FTZ R137, R137, R8, -R12 ;  /* 0x0000000889897223 */ /* 0x000fc4000001080c */
[----:B------:R-:W2:Y:S01]  /*7390*/  MUFU.EX2 R11, R11 ;  /* 0x0000000b000b7308 */ /* 0x000ea20000000800 */
[----:B0-----:R-:W-:Y:S01]  /*73a0*/  FFMA.FTZ R3, R2, R3, R129 ;  /* 0x0000000302037223 */ /* 0x001fe20000010081 */
[----:B------:R-:W-:Y:S01]  /*73b0*/  FADD.FTZ R13, R21, R102 ;  /* 0x00000066150d7221 */ /* 0x000fe20000010000 */
[----:B------:R-:W-:-:S03]  /*73c0*/  FFMA.FTZ R102, R123, R8, -R12 ;  /* 0x000000087b667223 */ /* 0x000fc6000001080c */
[----:B------:R-:W-:Y:S02]  /*73d0*/  FADD.FTZ R104, R154, R13 ;  /* 0x0000000d9a687221 */ /* 0x000fe40000010000 */
[----:B------:R-:W0:Y:S01]  /*73e0*/  MUFU.EX2 R88, R88 ;  /* 0x0000005800587308 */ /* 0x000e220000000800 */
[----:B-1----:R-:W-:Y:S01]  /*73f0*/  FADD.FTZ R6, R20, R3 ;  /* 0x0000000314067221 */ /* 0x002fe20000010000 */
[----:B------:R-:W-:-:S04]  /*7400*/  FADD.FTZ R13, R15, R104 ;  /* 0x000000680f0d7221 */ /* 0x000fc80000010000 */
[----:B------:R-:W-:Y:S02]  /*7410*/  FADD.FTZ R104, R148, R13 ;  /* 0x0000000d94687221 */ /* 0x000fe40000010000 */
[----:B------:R-:W1:Y:S01]  /*7420*/  MUFU.EX2 R153, R153 ;  /* 0x0000009900997308 */ /* 0x000e620000000800 */
[----:B--2---:R-:W-:Y:S01]  /*7430*/  FADD.FTZ R3, R11, R6 ;  /* 0x000000060b037221 */ /* 0x004fe20000010000 */
[----:B------:R-:W-:Y:S01]  /*7440*/  FADD.FTZ R13, R93, R104 ;  /* 0x000000685d0d7221 */ /* 0x000fe20000010000 */
[-CC-:B------:R-:W-:Y:S01]  /*7450*/  FFMA.FTZ R104, R127, R8.reuse, -R12.reuse ;  /* 0x000000087f687223 */ /* 0x180fe2000001080c */
[----:B------:R-:W-:Y:S02]  /*7460*/  FFMA.FTZ R12, R135, R8, -R12 ;  /* 0x00000008870c7223 */ /* 0x000fe4000001080c */
[----:B------:R-:W-:Y:S02]  /*7470*/  FADD.FTZ R106, R150, R13 ;  /* 0x0000000d966a7221 */ /* 0x000fe40000010000 */
[----:B------:R-:W2:Y:S01]  /*7480*/  MUFU.EX2 R90, R90 ;  /* 0x0000005a005a7308 */ /* 0x000ea20000000800 */
[----:B0-----:R-:W-:Y:S01]  /*7490*/  FADD.FTZ R6, R88, R3 ;  /* 0x0000000358067221 */ /* 0x001fe20000010000 */
[----:B------:R-:W-:-:S04]  /*74a0*/  FADD.FTZ R13, R101, R106 ;  /* 0x0000006a650d7221 */ /* 0x000fc80000010000 */
[----:B------:R-:W-:Y:S02]  /*74b0*/  FADD.FTZ R106, R144, R13 ;  /* 0x0000000d906a7221 */ /* 0x000fe40000010000 */
[----:B------:R-:W0:Y:S01]  /*74c0*/  MUFU.EX2 R155, R155 ;  /* 0x0000009b009b7308 */ /* 0x000e220000000800 */
[----:B-1----:R-:W-:Y:S01]  /*74d0*/  FADD.FTZ R3, R153, R6 ;  /* 0x0000000699037221 */ /* 0x002fe20000010000 */
[----:B------:R-:W-:-:S06]  /*74e0*/  FADD.FTZ R13, R105, R106 ;  /* 0x0000006a690d7221 */ /* 0x000fcc0000010000 */
        /* <DEDUP_REMOVED lines=58> */
.L_x_1257:
[----:B------:R-:W0:Y:S01]  /*7890*/  S2UR UR4, SR_CgaCtaId ;  /* 0x00000000000479c3 */ /* 0x000e220000008800 */
[----:B------:R-:W-:Y:S01]  /*78a0*/  UIADD3 UR10, UR10, 0x2a860, URZ ;  /* 0x0002a8600a0a7890 */ /* 0x000fe2000fffe03f */
[----:B------:R-:W-:Y:S01]  /*78b0*/  ISETP.GT.AND P1, PT, R14, UR50, PT ;  /* 0x000000320e007c0c */ /* 0x000fe2000bf24270 */
[----:B------:R-:W-:Y:S01]  /*78c0*/  UMOV UR7, UR38 ;  /* 0x0000002600077c82 */ /* 0x000fe20008000000 */
[----:B------:R-:W-:Y:S01]  /*78d0*/  F2FP.F16.F32.PACK_AB R139, R12, R110 ;  /* 0x0000006e0c8b723e */ /* 0x000fe200000000ff */
[----:B------:R-:W-:Y:S01]  /*78e0*/  VIADD R14, R14, 0xffffffff ;  /* 0xffffffff0e0e7836 */ /* 0x000fe20000000000 */
[----:B------:R-:W-:Y:S01]  /*78f0*/  F2FP.F16.F32.PACK_AB R156, R156, R219 ;  /* 0x000000db9c9c723e */ /* 0x000fe200000000ff */
[----:B------:R-:W-:Y:S01]  /*7900*/  IMAD.MOV.U32 R13, RZ, RZ, R10 ;  /* 0x000000ffff0d7224 */ /* 0x000fe200078e000a */
[----:B------:R-:W-:Y:S01]  /*7910*/  F2FP.F16.F32.PACK_AB R157, R20, R129 ;  /* 0x00000081149d723e */ /* 0x000fe200000000ff */
[----:B------:R-:W-:Y:S01]  /*7920*/  IMAD.MOV.U32 R12, RZ, RZ, R7 ;  /* 0x000000ffff0c7224 */ /* 0x000fe200078e0007 */
[----:B------:R-:W-:-:S02]  /*7930*/  F2FP.F16.F32.PACK_AB R158, R89, R158 ;  /* 0x0000009e599e723e */ /* 0x000fc400000000ff */
[----:B------:R-:W-:Y:S02]  /*7940*/  F2FP.F16.F32.PACK_AB R159, R88, R11 ;  /* 0x0000000b589f723e */ /* 0x000fe400000000ff */
[----:B------:R-:W-:Y:S02]  /*7950*/  F2FP.F16.F32.PACK_AB R152, R21, R152 ;  /* 0x000000981598723e */ /* 0x000fe400000000ff */
[----:B------:R-:W-:Y:S02]  /*7960*/  F2FP.F16.F32.PACK_AB R153, R90, R153 ;  /* 0x000000995a99723e */ /* 0x000fe400000000ff */
[----:B------:R-:W-:Y:S02]  /*7970*/  F2FP.F16.F32.PACK_AB R154, R15, R154 ;  /* 0x0000009a0f9a723e */ /* 0x000fe400000000ff */
[----:B------:R-:W-:Y:S02]  /*7980*/  F2FP.F16.F32.PACK_AB R155, R92, R155 ;  /* 0x0000009b5c9b723e */ /* 0x000fe400000000ff */
[----:B------:R-:W-:Y:S01]  /*7990*/  F2FP.F16.F32.PACK_AB R148, R93, R148 ;  /* 0x000000945d94723e */ /* 0x000fe200000000ff */
[----:B0-----:R-:W-:Y:S01]  /*79a0*/  UPRMT UR10, UR4, 0x654, UR10 ;  /* 0x00000654040a7896 */ /* 0x001fe2000800000a */
[----:B------:R-:W-:-:S02]  /*79b0*/  F2FP.F16.F32.PACK_AB R149, R94, R149 ;  /* 0x000000955e95723e */ /* 0x000fc400000000ff */
[----:B------:R-:W-:Y:S01]  /*79c0*/  UMOV UR4, UR39 ;  /* 0x0000002700047c82 */ /* 0x000fe20008000000 */
[----:B------:R-:W-:Y:S02]  /*79d0*/  F2FP.F16.F32.PACK_AB R150, R101, R150 ;  /* 0x000000966596723e */ /* 0x000fe400000000ff */
[----:B------:R-:W-:Y:S02]  /*79e0*/  F2FP.F16.F32.PACK_AB R151, R96, R151 ;  /* 0x000000976097723e */ /* 0x000fe400000000ff */
[----:B------:R-:W-:Y:S01]  /*79f0*/  F2FP.F16.F32.PACK_AB R144, R105, R144 ;  /* 0x000000906990723e */ /* 0x000fe200000000ff */
[----:B------:R-:W-:Y:S01]  /*7a00*/  SYNCS.ARRIVE.TRANS64.RED.A1T0 RZ, [UR10], RZ ;  /* 0x000000ffffff79a7 */ /* 0x000fe2000810040a */
        /* <DEDUP_REMOVED lines=11> */
.L_x_1239:
[----:B------:R-:W-:Y:S01]  /*7ac0*/  R2UR UR5, R19 ;  /* 0x00000000130572ca */ /* 0x000fe200000e0000 */
[----:B------:R-:W-:Y:S01]  /*7ad0*/  UISETP.NE.AND UP0, UPT, UR61, URZ, UPT ;  /* 0x0000003f3d00728c */ /* 0x000fe2000bf05270 */
[----:B------:R-:W-:Y:S02]  /*7ae0*/  R2UR UR4, R22 ;  /* 0x00000000160472ca */ /* 0x000fe400000e0000 */
[----:B------:R-:W-:-:S03]  /*7af0*/  IADD3 R11, R16, 0x1, -R17 ;  /* 0x00000001100b7810 */ /* 0x000fc60007ffe811 */
[----:B------:R-:W-:Y:S02]  /*7b00*/  PLOP3.LUT P1, PT, PT, PT, UP0, 0x40, 0x0 ;  /* 0x000000000000781c */ /* 0x000fe40003f2e808 */
[----:B------:R-:W-:-:S04]  /*7b10*/  R2UR UR7, R11 ;  /* 0x000000000b0772ca */ /* 0x000fc800000e0000 */
[----:B------:R-:W-:Y:S02]  /*7b20*/  UISETP.NE.AND UP1, UPT, UR5, URZ, UPT ;  /* 0x0000003f0500728c */ /* 0x000fe4000bf25270 */
[----:B------:R-:W-:-:S09]  /*7b30*/  UIADD3 UR6, UR4, 0x7f, URZ ;  /* 0x0000007f04067890 */ /* 0x000fd2000fffe03f */
[----:B------:R-:W-:Y:S01]  /*7b40*/  @UP1 ULDC UR4, c[0x0][0x44c] ;  /* 0x0001130000041ab9 */ /* 0x000fe20000000800 */
[----:B------:R-:W-:Y:S01]  /*7b50*/  @UP1 ULDC UR10, c[0x0][0x450] ;  /* 0x00011400000a1ab9 */ /* 0x000fe20000000800 */
[----:B------:R-:W-:-:S04]  /*7b60*/  UIMAD.WIDE.U32 UR4, UR6, UR4, URZ ;  /* 0x00000004060472a5 */ /* 0x000fc8000f8e003f */
[----:B------:R-:W-:-:S04]  /*7b70*/  @UP1 USHF.R.U32.HI UR6, URZ, UR10, UR5 ;  /* 0x0000000a3f061299 */ /* 0x000fc80008011605 */
[----:B------:R-:W-:-:S04]  /*7b80*/  UIADD3 UR6, UR7, UR6, URZ ;  /* 0x0000000607067290 */ /* 0x000fc8000fffe03f */
[----:B------:R-:W-:Y:S01]  /*7b90*/  UIADD3 UR11, UR6, -UR11, URZ ;  /* 0x8000000b060b7290 */ /* 0x000fe2000fffe03f */
[----:B------:R-:W-:Y:S11]  /*7ba0*/  @P1 BRA `(.L_x_1259) ;  /* 0x0000000000501947 */ /* 0x000ff60003800000 */
[----:B------:R-:W-:Y:S02]  /*7bb0*/  UMOV UR10, UR6 ;  /* 0x00000006000a7c82 */ /* 0x000fe40008000000 */
[----:B------:R-:W-:-:S06]  /*7bc0*/  UISETP.GT.AND UP0, UPT, UR10, -0x1, UPT ;  /* 0xffffffff0a00788c */ /* 0x000fcc000bf04270 */
[----:B------:R-:W-:-:S13]  /*7bd0*/  PLOP3.LUT P1, PT, PT, PT, UP0, 0x80, 0x0 ;  /* 0x000000000000781c */ /* 0x000fda0003f2f008 */
[----:B------:R-:W-:Y:S05]  /*7be0*/  @P1 BRA `(.L_x_1260) ;  /* 0x0000000000201947 */ /* 0x000fea0003800000 */
[----:B------:R-:W-:Y:S01]  /*7bf0*/  ULDC UR14, c[0x0][0x9e4] ;  /* 0x00027900000e7ab9 */ /* 0x000fe20000000800 */
[----:B------:R-:W-:Y:S02]  /*7c00*/  ULOP3.LUT UR10, URZ, UR10, URZ, 0x33, !UPT ;  /* 0x0000000a3f0a7292 */ /* 0x000fe4000f8e333f */
[----:B------:R-:W-:-:S11]  /*7c10*/  UISETP.NE.AND UP0, UPT, UR14, 0x1, UPT ;  /* 0x000000010e00788c */ /* 0x000fd6000bf05270 */
[----:B------:R-:W-:Y:S02]  /*7c20*/  @UP0 ULDC.64 UR4, c[0x0][0x9e8] ;  /* 0x00027a0000040ab9 */ /* 0x000fe40000000a00 */
[----:B------:R-:W-:-:S04]  /*7c30*/  UIMAD.WIDE.U32 UR6, UR10, UR4, URZ ;  /* 0x000000040a0672a5 */ /* 0x000fc8000f8e003f */
[----:B------:R-:W-:-:S04]  /*7c40*/  @UP0 USHF.R.U32.HI UR10, URZ, UR5, UR7 ;  /* 0x000000053f0a0299 */ /* 0x000fc80008011607 */
[----:B------:R-:W-:Y:S01]  /*7c50*/  ULOP3.LUT UR10, URZ, UR10, URZ, 0x33, !UPT ;  /* 0x0000000a3f0a7292 */ /* 0x000fe2000f8e333f */
[----:B------:R-:W-:Y:S11]  /*7c60*/  BRA `(.L_x_1261) ;  /* 0x0000000000147947 */ /* 0x000ff60003800000 */
.L_x_1260:
[----:B------:R-:W-:Y:S02]  /*7c70*/  ULDC UR14, c[0x0][0x9e4] ;  /* 0x00027900000e7ab9 */ /* 0x000fe40000000800 */
[----:B------:R-:W-:-:S11]  /*7c80*/  UISETP.NE.AND UP0, UPT, UR14, 0x1, UPT ;  /* 0x000000010e00788c */ /* 0x000fd6000bf05270 */
[----:B------:R-:W-:Y:S02]  /*7c90*/  @UP0 ULDC.64 UR4, c[0x0][0x9e8] ;  /* 0x00027a0000040ab9 */ /* 0x000fe40000000a00 */
[----:B------:R-:W-:-:S04]  /*7ca0*/  UIMAD.WIDE.U32 UR6, UR10, UR4, URZ ;  /* 0x000000040a0672a5 */ /* 0x000fc8000f8e003f */
[----:B------:R-:W-:-:S12]  /*7cb0*/  @UP0 USHF.R.U32.HI UR10, URZ, UR5, UR7 ;  /* 0x000000053f0a0299 */ /* 0x000fd80008011607 */
.L_x_1261:
[----:B------:R-:W-:-:S04]  /*7cc0*/  UIMAD UR10, UR10, UR14, URZ ;  /* 0x0000000e0a0a72a4 */ /* 0x000fc8000f8e023f */
[----:B------:R-:W-:-:S04]  /*7cd0*/  UISETP.LT.AND UP0, UPT, UR11, UR10, UPT ;  /* 0x0000000a0b00728c */ /* 0x000fc8000bf01270 */
[----:B------:R-:W-:-:S12]  /*7ce0*/  USEL UR11, UR11, UR10, !UP0 ;  /* 0x0000000a0b0b7287 */ /* 0x000fd8000c000000 */
.L_x_1259:
[----:B------:R-:W-:Y:S01]  /*7cf0*/  UIADD3 UR4, UR11, 0x5f, URZ ;  /* 0x0000005f0b047890 */ /* 0x000fe2000fffe03f */
[----:B------:R-:W-:-:S03]  /*7d00*/  R2UR UR6, R161 ;  /* 0x00000000a10672ca */ /* 0x000fc600000e0000 */
[----:B------:R-:W-:-:S04]  /*7d10*/  UIMAD.WIDE UR4, UR4, 0x2aaaaaab, URZ ;  /* 0x2aaaaaab040478a5 */ /* 0x000fc8000f8e023f */
[----:B------:R-:W-:-:S04]  /*7d20*/  USHF.R.U32.HI UR4, URZ, 0x1f, UR5 ;  /* 0x0000001f3f047899 */ /* 0x000fc80008011605 */
[----:B------:R-:W-:-:S04]  /*7d30*/  ULEA.HI.SX32 UR4, UR5, UR4, 0x1c ;  /* 0x0000000405047291 */ /* 0x000fc8000f8fe23f */
[----:B------:R-:W-:-:S04]  /*7d40*/  UISETP.LT.AND UP0, UPT, UR6, UR4, UPT ;  /* 0x000000040600728c */ /* 0x000fc8000bf01270 */
[----:B------:R-:W-:-:S06]  /*7d50*/  USEL UR50, UR6, UR4, !UP0 ;  /* 0x0000000406327287 */ /* 0x000fcc000c000000 */
[----:B------:R-:W-:-:S13]  /*7d60*/  ISETP.GE.AND P1, PT, R14, UR50, PT ;  /* 0x000000320e007c0c */ /* 0x000fda000bf26270 */
[----:B------:R-:W-:Y:S05]  /*7d70*/  @!P1 BRA `(.L_x_1262) ;  /* 0x0000001c00149947 */ /* 0x000fea0003800000 */
[----:B------:R-:W-:Y:S01]  /*7d80*/  IMAD.MOV.U32 R13, RZ, RZ, R10 ;  /* 0x000000ffff0d7224 */ /* 0x000fe200078e000a */
[----:B------:R-:W-:Y:S01]  /*7d90*/  UMOV UR7, UR38 ;  /* 0x0000002600077c82 */ /* 0x000fe20008000000 */
[----:B------:R-:W-:Y:S01]  /*7da0*/  IMAD.MOV.U32 R11, RZ, RZ, R7 ;  /* 0x000000ffff0b7224 */ /* 0x000fe200078e0007 */
[----:B------:R-:W-:-:S06]  /*7db0*/  UMOV UR4, UR39 ;  /* 0x0000002700047c82 */ /* 0x000fcc0008000000 */
.L_x_1273:
[----:B------:R-:W-:-:S04]  /*7dc0*/  UISETP.NE.AND UP0, UPT, UR4, 0x1, UPT ;  /* 0x000000010400788c */ /* 0x000fc8000bf05270 */
[----:B------:R-:W-:-:S04]  /*7dd0*/  USEL UR38, URZ, 0x1, UP0 ;  /* 0x000000013f267887 */ /* 0x000fc80008000000 */
[----:B------:R-:W-:Y:S01]  /*7de0*/  ULOP3.LUT UR38, UR7, UR38, URZ, 0x3c, !UPT ;  /* 0x0000002607267292 */ /* 0x000fe2000f8e3c3f */
[----:B------:R-:W-:Y:S11]  /*7df0*/  @!P0 BRA `(.L_x_1263) ;  /* 0x0000000000048947 */ /* 0x000ff60003800000 */
[----:B------:R-:W-:Y:S01]  /*7e00*/  BPT.TRAP 0x1 ;  /* 0x000000040000795c */ /* 0x000fe20000300000 */
.L_x_1263:
        /* <DEDUP_REMOVED lines=9> */
.L_x_1264:
[----:B-1----:R-:W-:Y:S05]  /*7ea0*/  @P1 BRA `(.L_x_1265) ;  /* 0x0000000000081947 */ /* 0x002fea0003800000 */
[----:B------:R-:W1:Y:S02]  /*7eb0*/  SYNCS.PHASECHK.TRANS64.TRYWAIT P1, [UR5+0x2a830], R7 ;  /* 0x02a83007ff0075a7 */ /* 0x000e640008020145 */
[----:B-1----:R-:W-:Y:S05]  /*7ec0*/  @!P1 BRA `(.L_x_1266) ;  /* 0x000000ec00b89947 */ /* 0x002fea0003800000 */
.L_x_1265:
        /* <DEDUP_REMOVED lines=136> */
.L_x_1267:
[----:B------:R-:W-:Y:S01]  /*8750*/  ULEA UR10, UR4, UR60, 0x3 ;  /* 0x0000003c040a7291 */ /* 0x000fe2000f8e183f */
[----:B------:R-:W-:-:S05]  /*8760*/  IMAD.U32 R0, RZ, RZ, UR7 ;  /* 0x00000007ff007e24 */ /* 0x000fca000f8e00ff */
[----:B------:R-:W-:-:S04]  /*8770*/  SHF.L.U32 R0, R0, 0x1f, RZ ;  /* 0x0000001f00007819 */ /* 0x000fc800000006ff */
[----:B------:R2:W3:Y:S01]  /*8780*/  SYNCS.PHASECHK.TRANS64.TRYWAIT P1, [UR10+0x2a850], R0 ;  /* 0x02a85000ff0075a7 */ /* 0x0004e2000802014a */
[----:B------:R-:W-:Y:S05]  /*8790*/  @!P0 BRA `(.L_x_1268) ;  /* 0x0000000000048947 */ /* 0x000fea0003800000 */
[----:B------:R-:W-:Y:S01]  /*87a0*/  BPT.TRAP 0x1 ;  /* 0x000000040000795c */ /* 0x000fe20000300000 */
.L_x_1268:
[----:B---3--:R-:W-:Y:S05]  /*87b0*/  @P1 BRA `(.L_x_1269) ;  /* 0x0000000000081947 */ /* 0x008fea0003800000 */
[----:B------:R-:W3:Y:S02]  /*87c0*/  SYNCS.PHASECHK.TRANS64.TRYWAIT P1, [UR10+0x2a850], R0 ;  /* 0x02a85000ff0075a7 */ /* 0x000ee4000802014a */
[----:B---3--:R-:W-:Y:S05]  /*87d0*/  @!P1 BRA `(.L_x_1270) ;  /* 0x000000e4008c9947 */ /* 0x008fea0003800000 */
.L_x_1269:
        /* <DEDUP_REMOVED lines=37> */
.L_x_1271:
[----:B0-2---:R-:W-:Y:S01]  /*8a30*/  FMNMX.FTZ R0, R88, R11, !PT ;  /* 0x0000000b58007209 */ /* 0x005fe20007810000 */
[----:B-1----:R-:W0:Y:S01]  /*8a40*/  LDC R8, c[0x0][0x988] ;  /* 0x00026200ff087b82 */ /* 0x002e220000000800 */
[----:B------:R-:W-:Y:S01]  /*8a50*/  FMNMX.FTZ R2, R90, R13, !PT ;  /* 0x0000000d5a027209 */ /* 0x000fe20007810000 */
[----:B------:R-:W-:Y:S01]  /*8a60*/  UIADD3 UR5, UR5, 0x2a840, URZ ;  /* 0x0002a84005057890 */ /* 0x000fe2000fffe03f */
[----:B------:R-:W-:Y:S02]  /*8a70*/  FMNMX.FTZ R7, R89, R0, !PT ;  /* 0x0000000059077209 */ /* 0x000fe40007810000 */
[----:B------:R-:W-:Y:S02]  /*8a80*/  FMNMX.FTZ R15, R91, R2, !PT ;  /* 0x000000025b0f7209 */ /* 0x000fe40007810000 */
[----:B------:R-:W-:Y:S01]  /*8a90*/  FMNMX.FTZ R0, R92, R7, !PT ;  /* 0x000000075c007209 */ /* 0x000fe20007810000 */
[----:B------:R-:W1:Y:S01]  /*8aa0*/  S2UR UR4, SR_CgaCtaId ;  /* 0x00000000000479c3 */ /* 0x000e620000008800 */
        /* <DEDUP_REMOVED lines=11> */
[----:B------:R-:W-:Y:S01]  /*8b60*/  FMNMX.FTZ R0, R104, R7, !PT ;  /* 0x0000000768007209 */ /* 0x000fe20007810000 */
[----:B-1----:R-:W-:Y:S01]  /*8b70*/  UPRMT UR5, UR4, 0x654, UR5 ;  /* 0x0000065404057896 */ /* 0x002fe20008000005 */
        /* <DEDUP_REMOVED lines=43> */
[-C--:B------:R-:W-:Y:S01]  /*8e30*/  FMUL.FTZ R20, R11, R8.reuse ;  /* 0x000000080b147220 */ /* 0x080fe20000410000 */
[-C--:B------:R-:W-:Y:S01]  /*8e40*/  FFMA.FTZ R89, R105, R8.reuse, -R137 ;  /* 0x0000000869597223 */ /* 0x080fe20000010889 */
[C---:B------:R-:W-:Y:S01]  /*8e50*/  FADD.FTZ R11, -R10.reuse, R13 ;  /* 0x0000000d0a0b7221 */ /* 0x040fe20000010100 */
[-CC-:B------:R-:W-:Y:S01]  /*8e60*/  FFMA.FTZ R105, R121, R8.reuse, -R137.reuse ;  /* 0x0000000879697223 */ /* 0x180fe20000010889 */
[-C--:B------:R-:W-:Y:S01]  /*8e70*/  FMUL.FTZ R121, R10, R8.reuse ;  /* 0x000000080a797220 */ /* 0x080fe20000410000 */
[----:B------:R0:W-:Y:S01]  /*8e80*/  MUFU.EX2 R0, R20 ;  /* 0x0000001400007308 */ /* 0x0001e20000000800 */
[-C--:B------:R-:W-:Y:S01]  /*8e90*/  FMUL.FTZ R2, R11, R8.reuse ;  /* 0x000000080b027220 */ /* 0x080fe20000410000 */
[-C--:B------:R-:W-:Y:S01]  /*8ea0*/  FFMA.FTZ R11, R88, R8.reuse, -R137 ;  /* 0x00000008580b7223 */ /* 0x080fe20000010889 */
[-CC-:B------:R-:W-:Y:S01]  /*8eb0*/  FFMA.FTZ R157, R90, R8.reuse, -R121.reuse ;  /* 0x000000085a9d7223 */ /* 0x180fe20000010879 */
[-C--:B------:R-:W-:Y:S01]  /*8ec0*/  FFMA.FTZ R12, R91, R8.reuse, -R121 ;  /* 0x000000085b0c7223 */ /* 0x080fe20000010879 */
[-C--:B------:R-:W-:Y:S01]  /*8ed0*/  FFMA.FTZ R158, R92, R8.reuse, -R137 ;  /* 0x000000085c9e7223 */ /* 0x080fe20000010889 */
[-C--:B------:R-:W-:Y:S01]  /*8ee0*/  FFMA.FTZ R159, R94, R8.reuse, -R121 ;  /* 0x000000085e9f7223 */ /* 0x080fe20000010879 */
[-C--:B------:R-:W-:Y:S01]  /*8ef0*/  FFMA.FTZ R13, R93, R8.reuse, -R137 ;  /* 0x000000085d0d7223 */ /* 0x080fe20000010889 */
[----:B------:R-:W-:Y:S01]  /*8f00*/  MUFU.EX2 R2, R2 ;  /* 0x0000000200027308 */ /* 0x000fe20000000800 */
[-C--:B0-----:R-:W-:Y:S01]  /*8f10*/  FFMA.FTZ R20, R95, R8.reuse, -R121 ;  /* 0x000000085f147223 */ /* 0x081fe20000010879 */
        /* <DEDUP_REMOVED lines=10> */
[-CC-:B------:R-:W-:Y:S01]  /*8fc0*/  FFMA.FTZ R149, R106, R8.reuse, -R121.reuse ;  /* 0x000000086a957223 */ /* 0x180fe20000010879 */
        /* <DEDUP_REMOVED lines=22> */
[-CC-:B------:R-:W-:Y:S01]  /*9130*/  FFMA.FTZ R109, R125, R8.reuse, -R137.reuse ;  /* 0x000000087d6d7223 */ /* 0x180fe20000010889 */
        /* <DEDUP_REMOVED lines=8> */
[----:B------:R-:W-:-:S04]  /*91c0*/  FFMA.FTZ R117, R133, R8, -R137 ;  /* 0x0000000885757223 */ /* 0x000fc80000010889 */
        /* <DEDUP_REMOVED lines=93> */
.L_x_1272:
        /* <DEDUP_REMOVED lines=35> */
.L_x_1262:
[----:B------:R-:W-:-:S13]  /*99d0*/  R2UR UR4, R161 ;  /* 0x00000000a10472ca */ /* 0x000fda00000e0000 */
[----:B------:R-:W-:-:S13]  /*99e0*/  ISETP.GE.AND P1, PT, R14, UR4, PT ;  /* 0x000000040e007c0c */ /* 0x000fda000bf26270 */
[----:B------:R-:W-:Y:S05]  /*99f0*/  @!P1 BRA `(.L_x_1274) ;  /* 0x0000002c00909947 */ /* 0x000fea0003800000 */
[----:B------:R-:W-:Y:S01]  /*9a00*/  IMAD.MOV.U32 R13, RZ, RZ, R10 ;  /* 0x000000ffff0d7224 */ /* 0x000fe200078e000a */
[----:B------:R-:W-:Y:S01]  /*9a10*/  UMOV UR7, UR38 ;  /* 0x0000002600077c82 */ /* 0x000fe20008000000 */
[----:B------:R-:W-:Y:S01]  /*9a20*/  IMAD.MOV.U32 R12, RZ, RZ, R7 ;  /* 0x000000ffff0c7224 */ /* 0x000fe200078e0007 */
[----:B------:R-:W-:Y:S01]  /*9a30*/  UMOV UR4, UR39 ;  /* 0x0000002700047c82 */ /* 0x000fe20008000000 */
[----:B------:R-:W-:Y:S01]  /*9a40*/  ULDC UR50, c[0x0][0x9e4] ;  /* 0x0002790000327ab9 */ /* 0x000fe20000000800 */
[----:B------:R-:W-:Y:S01]  /*9a50*/  ULDC UR51, c[0x0][0x9dc] ;  /* 0x0002770000337ab9 */ /* 0x000fe20000000800 */
[----:B------:R-:W-:-:S05]  /*9a60*/  ULDC UR54, c[0x0][0x9e0] ;  /* 0x0002780000367ab9 */ /* 0x000fca0000000800 */
.L_x_1293:
[----:B------:R-:W-:-:S04]  /*9a70*/  UISETP.NE.AND UP0, UPT, UR4, 0x1, UPT ;  /* 0x000000010400788c */ /* 0x000fc8000bf05270 */
[----:B------:R-:W-:-:S04]  /*9a80*/  USEL UR38, URZ, 0x1, UP0 ;  /* 0x000000013f267887 */ /* 0x000fc80008000000 */
[----:B------:R-:W-:Y:S01]  /*9a90*/  ULOP3.LUT UR38, UR7, UR38, URZ, 0x3c, !UPT ;  /* 0x0000002607267292 */ /* 0x000fe2000f8e3c3f */
[----:B------:R-:W-:Y:S11]  /*9aa0*/  @!P0 BRA `(.L_x_1275) ;  /* 0x0000000000048947 */ /* 0x000ff60003800000 */
[----:B------:R-:W-:Y:S01]  /*9ab0*/  BPT.TRAP 0x1 ;  /* 0x000000040000795c */ /* 0x000fe20000300000 */
.L_x_1275:
        /* <DEDUP_REMOVED lines=9> */
.L_x_1276:
[----:B-1----:R-:W-:Y:S05]  /*9b50*/  @P1 BRA `(.L_x_1277) ;  /* 0x0000000000081947 */ /* 0x002fea0003800000 */
[----:B------:R-:W1:Y:S02]  /*9b60*/  SYNCS.PHASECHK.TRANS64.TRYWAIT P1, [UR5+0x2a830], R7 ;  /* 0x02a83007ff0075a7 */ /* 0x000e640008020145 */
[----:B-1----:R-:W-:Y:S05]  /*9b70*/  @!P1 BRA `(.L_x_1278) ;  /* 0x000000d000bc9947 */ /* 0x002fea0003800000 */
.L_x_1277:
        /* <DEDUP_REMOVED lines=136> */
.L_x_1279:
[----:B------:R-:W-:Y:S01]  /*a400*/  ULEA UR10, UR4, UR60, 0x3 ;  /* 0x0000003c040a7291 */ /* 0x000fe2000f8e183f */
[----:B------:R-:W-:-:S05]  /*a410*/  IMAD.U32 R0, RZ, RZ, UR7 ;  /* 0x00000007ff007e24 */ /* 0x000fca000f8e00ff */
[----:B------:R-:W-:-:S04]  /*a420*/  SHF.L.U32 R0, R0, 0x1f, RZ ;  /* 0x0000001f00007819 */ /* 0x000fc800000006ff */
[----:B------:R2:W3:Y:S01]  /*a430*/  SYNCS.PHASECHK.TRANS64.TRYWAIT P1, [UR10+0x2a850], R0 ;  /* 0x02a85000ff0075a7 */ /* 0x0004e2000802014a */
[----:B------:R-:W-:Y:S05]  /*a440*/  @!P0 BRA `(.L_x_1280) ;  /* 0x0000000000048947 */ /* 0x000fea0003800000 */
[----:B------:R-:W-:Y:S01]  /*a450*/  BPT.TRAP 0x1 ;  /* 0x000000040000795c */ /* 0x000fe20000300000 */
.L_x_1280:
[----:B---3--:R-:W-:Y:S05]  /*a460*/  @P1 BRA `(.L_x_1281) ;  /* 0x0000000000081947 */ /* 0x008fea0003800000 */
[----:B------:R-:W3:Y:S02]  /*a470*/  SYNCS.PHASECHK.TRANS64.TRYWAIT P1, [UR10+0x2a850], R0 ;  /* 0x02a85000ff0075a7 */ /* 0x000ee4000802014a */
[----:B---3--:R-:W-:Y:S05]  /*a480*/  @!P1 BRA `(.L_x_1282) ;  /* 0x000000c800909947 */ /* 0x008fea0003800000 */
.L_x_1281:
        /* <DEDUP_REMOVED lines=37> */
.L_x_1283:
[----:B------:R-:W-:Y:S01]  /*a6e0*/  R2UR UR6, R19 ;  /* 0x00000000130672ca */ /* 0x000fe200000e0000 */
[----:B------:R-:W-:Y:S01]  /*a6f0*/  UISETP.NE.AND UP0, UPT, UR61, URZ, UPT ;  /* 0x0000003f3d00728c */ /* 0x000fe2000bf05270 */
[----:B------:R-:W-:Y:S01]  /*a700*/  R2UR UR4, R22 ;  /* 0x00000000160472ca */ /* 0x000fe200000e0000 */
[----:B------:R-:W-:Y:S01]  /*a710*/  IMAD R155, R14, -0x60, RZ ;  /* 0xffffffa00e9b7824 */ /* 0x000fe200078e02ff */
[----:B------:R-:W-:-:S09]  /*a720*/  UIADD3 UR5, UR5, 0x2a840, URZ ;  /* 0x0002a84005057890 */ /* 0x000fd2000fffe03f */
        /* <DEDUP_REMOVED lines=34> */
.L_x_1286:
[----:B------:R-:W-:-:S05]  /*a950*/  IMAD.U32 R21, RZ, RZ, UR50 ;  /* 0x00000032ff157e24 */ /* 0x000fca000f8e00ff */
[----:B------:R-:W-:-:S13]  /*a960*/  ISETP.NE.AND P1, PT, R21, 0x1, PT ;  /* 0x000000011500780c */ /* 0x000fda0003f25270 */
[----:B------:R-:W0:Y:S02]  /*a970*/  @P1 LDC.64 R10, c[0x0][0x9e8] ;  /* 0x00027a00ff0a1b82 */ /* 0x000e240000000a00 */
[----:B0-----:R-:W-:-:S05]  /*a980*/  @P1 IMAD.HI.U32 R10, R15, R10, RZ ;  /* 0x0000000a0f0a1227 */ /* 0x001fca00078e00ff */
[----:B------:R-:W-:-:S07]  /*a990*/  @P1 SHF.R.U32.HI R15, RZ, R11, R10 ;  /* 0x0000000bff0f1219 */ /* 0x000fce000001160a */
.L_x_1287:
[----:B------:R-:W-:Y:S05]  /*a9a0*/  BSYNC B0 ;  /* 0x0000000000007941 */ /* 0x000fea0003800000 */
.L_x_1285:
[----:B------:R-:W-:-:S05]  /*a9b0*/  IMAD R15, R15, R21, R0 ;  /* 0x000000150f0f7224 */ /* 0x000fca00078e0200 */
[----:B------:R-:W-:Y:S02]  /*a9c0*/  VIADDMNMX R136, R15, R21, R136, PT ;  /* 0x000000150f887246 */ /* 0x000fe40003800188 */
[----:B------:R-:W-:-:S07]  /*a9d0*/  VIMNMX R8, R8, R15, !PT ;  /* 0x0000000f08087248 */ /* 0x000fce0007fe0100 */
.L_x_1284:
        /* <DEDUP_REMOVED lines=133> */
.L_x_1290:
[----:B------:R-:W-:-:S05]  /*b230*/  IMAD.U32 R8, RZ, RZ, UR50 ;  /* 0x00000032ff087e24 */ /* 0x000fca000f8e00ff */
[----:B------:R-:W-:-:S13]  /*b240*/  ISETP.NE.AND P6, PT, R8, 0x1, PT ;  /* 0x000000010800780c */ /* 0x000fda0003fc5270 */
[----:B------:R-:W0:Y:S02]  /*b250*/  @P6 LDC.64 R10, c[0x0][0x9e8] ;  /* 0x00027a00ff0a6b82 */ /* 0x000e240000000a00 */
[----:B0-----:R-:W-:-:S05]  /*b260*/  @P6 IMAD.HI.U32 R10, R7, R10, RZ ;  /* 0x0000000a070a6227 */ /* 0x001fca00078e00ff */
[----:B------:R-:W-:-:S07]  /*b270*/  @P6 SHF.R.U32.HI R7, RZ, R11, R10 ;  /* 0x0000000bff076219 */ /* 0x000fce000001160a */
.L_x_1291:
[----:B------:R-:W-:Y:S05]  /*b280*/  BSYNC B0 ;  /* 0x0000000000007941 */ /* 0x000fea0003800000 */
.L_x_1289:
[----:B------:R-:W-:-:S05]  /*b290*/  IMAD R7, R7, R8, R0 ;  /* 0x0000000807077224 */ /* 0x000fca00078e0200 */
[----:B------:R-:W-:Y:S02]  /*b2a0*/  VIADDMNMX R2, R7, R8, R2, PT ;  /* 0x0000000807027246 */ /* 0x000fe40003800102 */
[----:B------:R-:W-:-:S07]  /*b2b0*/  VIMNMX R20, R20, R7, !PT ;  /* 0x0000000714147248 */ /* 0x000fce0007fe0100 */
.L_x_1288:
        /* <DEDUP_REMOVED lines=308> */
.L_x_1292:
[----:B------:R-:W0:Y:S01]  /*c600*/  S2UR UR5, SR_CgaCtaId ;  /* 0x00000000000579c3 */ /* 0x000e220000008800 */
[----:B------:R-:W-:Y:S01]  /*c610*/  R2UR UR4, R161 ;  /* 0x00000000a10472ca */ /* 0x000fe200000e0000 */
[----:B------:R-:W-:Y:S01]  /*c620*/  UIADD3 UR10, UR10, 0x2a860, URZ ;  /* 0x0002a8600a0a7890 */ /* 0x000fe2000fffe03f */
[----:B------:R-:W-:Y:S01]  /*c630*/  F2FP.F16.F32.PACK_AB R139, R12, R110 ;  /* 0x0000006e0c8b723e */ /* 0x000fe200000000ff */
[----:B------:R-:W-:Y:S01]  /*c640*/  UMOV UR7, UR38 ;  /* 0x0000002600077c82 */ /* 0x000fe20008000000 */
[----:B------:R-:W-:Y:S01]  /*c650*/  F2FP.F16.F32.PACK_AB R156, R156, R219 ;  /* 0x000000db9c9c723e */ /* 0x000fe200000000ff */
[----:B------:R-:W-:Y:S01]  /*c660*/  IMAD.MOV.U32 R13, RZ, RZ, R10 ;  /* 0x000000ffff0d7224 */ /* 0x000fe200078e000a */
[----:B------:R-:W-:Y:S01]  /*c670*/  F2FP.F16.F32.PACK_AB R157, R20, R129 ;  /* 0x00000081149d723e */ /* 0x000fe200000000ff */
[----:B------:R-:W-:Y:S01]  /*c680*/  IMAD.MOV.U32 R12, RZ, RZ, R7 ;  /* 0x000000ffff0c7224 */ /* 0x000fe200078e0007 */
[----:B------:R-:W-:Y:S02]  /*c690*/  F2FP.F16.F32.PACK_AB R158, R89, R158 ;  /* 0x0000009e599e723e */ /* 0x000fe400000000ff */
[----:B------:R-:W-:-:S02]  /*c6a0*/  F2FP.F16.F32.PACK_AB R159, R88, R11 ;  /* 0x0000000b589f723e */ /* 0x000fc400000000ff */
[----:B------:R-:W-:Y:S02]  /*c6b0*/  F2FP.F16.F32.PACK_AB R152, R21, R152 ;  /* 0x000000981598723e */ /* 0x000fe400000000ff */
[----:B------:R-:W-:Y:S01]  /*c6c0*/  ISETP.GT.AND P1, PT, R14, UR4, PT ;  /* 0x000000040e007c0c */ /* 0x000fe2000bf24270 */
[----:B------:R-:W-:Y:S01]  /*c6d0*/  UMOV UR4, UR39 ;  /* 0x0000002700047c82 */ /* 0x000fe20008000000 */
[----:B------:R-:W-:Y:S01]  /*c6e0*/  F2FP.F16.F32.PACK_AB R153, R90, R153 ;  /* 0x000000995a99723e */ /* 0x000fe200000000ff */
[----:B------:R-:W-:Y:S01]  /*c6f0*/  VIADD R14, R14, 0xffffffff ;  /* 0xffffffff0e0e7836 */ /* 0x000fe20000000000 */
[----:B------:R-:W-:Y:S02]  /*c700*/  F2FP.F16.F32.PACK_AB R154, R15, R154 ;  /* 0x0000009a0f9a723e */ /* 0x000fe400000000ff */
[----:B------:R-:W-:Y:S02]  /*c710*/  F2FP.F16.F32.PACK_AB R155, R92, R155 ;  /* 0x0000009b5c9b723e */ /* 0x000fe400000000ff */
[----:B------:R-:W-:Y:S01]  /*c720*/  F2FP.F16.F32.PACK_AB R148, R93, R148 ;  /* 0x000000945d94723e */ /* 0x000fe200000000ff */
[----:B0-----:R-:W-:Y:S01]  /*c730*/  UPRMT UR10, UR5, 0x654, UR10 ;  /* 0x00000654050a7896 */ /* 0x001fe2000800000a */
[----:B------:R-:W-:-:S02]  /*c740*/  F2FP.F16.F32.PACK_AB R149, R94, R149 ;  /* 0x000000955e95723e */ /* 0x000fc400000000ff */
[----:B------:R-:W-:Y:S02]  /*c750*/  F2FP.F16.F32.PACK_AB R150, R101, R150 ;  /* 0x000000966596723e */ /* 0x000fe400000000ff */
[----:B------:R-:W-:Y:S02]  /*c760*/  F2FP.F16.F32.PACK_AB R151, R96, R151 ;  /* 0x000000976097723e */ /* 0x000fe400000000ff */
[----:B------:R-:W-:Y:S02]  /*c770*/  F2FP.F16.F32.PACK_AB R144, R105, R144 ;  /* 0x000000906990723e */ /* 0x000fe400000000ff */
        /* <DEDUP_REMOVED lines=12> */
.L_x_1274:
        /* <DEDUP_REMOVED lines=67> */
.L_x_1294:
[----:B------:R-:W-:Y:S01]  /*cc70*/  ULEA UR5, UR39, UR60, 0x3 ;  /* 0x0000003c27057291 */ /* 0x000fe2000f8e183f */
[----:B------:R-:W-:-:S05]  /*cc80*/  IMAD.U32 R0, RZ, RZ, UR38 ;  /* 0x00000026ff007e24 */ /* 0x000fca000f8e00ff */
[----:B------:R-:W-:-:S04]  /*cc90*/  SHF.L.U32 R0, R0, 0x1f, RZ ;  /* 0x0000001f00007819 */ /* 0x000fc800000006ff */
[----:B------:R0:W1:Y:S01]  /*cca0*/  SYNCS.PHASECHK.TRANS64.TRYWAIT P1, [UR5+0x2a850], R0 ;  /* 0x02a85000ff0075a7 */ /* 0x0000620008020145 */
[----:B------:R-:W-:Y:S05]  /*ccb0*/  @!P0 BRA `(.L_x_1295) ;  /* 0x0000000000048947 */ /* 0x000fea0003800000 */
[----:B------:R-:W-:Y:S01]  /*ccc0*/  BPT.TRAP 0x1 ;  /* 0x000000040000795c */ /* 0x000fe20000300000 */
.L_x_1295:
[----:B-1----:R-:W-:Y:S05]  /*ccd0*/  @P1 BRA `(.L_x_1296) ;  /* 0x0000000000081947 */ /* 0x002fea0003800000 */
[----:B------:R-:W1:Y:S02]  /*cce0*/  SYNCS.PHASECHK.TRANS64.TRYWAIT P1, [UR5+0x2a850], R0 ;  /* 0x02a85000ff0075a7 */ /* 0x000e640008020145 */
[----:B-1----:R-:W-:Y:S05]  /*ccf0*/  @!P1 BRA `(.L_x_1297) ;  /* 0x000000a0008c9947 */ /* 0x002fea0003800000 */
.L_x_1296:
[----:B------:R-:W-:Y:S01]  /*cd00*/  UIADD3 UR60, UR60, 0x400, URZ ;  /* 0x000004003c3c7890 */ /* 0x000fe2000fffe03f */
[----:B------:R-:W-:Y:S01]  /*cd10*/  WARPGROUP.ARRIVE ;  /* 0x00000000000079c5 */ /* 0x000fe20000000000 */
[----:B------:R-:W-:Y:S01]  /*cd20*/  UMOV UR7, 0x40000040 ;  /* 0x4000004000077882 */ /* 0x000fe20000000000 */
[----:B-1----:R-:W1:Y:S01]  /*cd30*/  SHFL.BFLY PT, R5, R6, 0x2, 0x1f ;  /* 0x0c401f0006057f89 */ /* 0x002e6200000e0000 */
[----:B------:R-:W-:Y:S01]  /*cd40*/  USHF.R.U32.HI UR60, URZ, 0x4, UR60 ;  /* 0x000000043f3c7899 */ /* 0x000fe2000801163c */
[----:B------:R-:W-:Y:S02]  /*cd50*/  IMAD.MOV.U32 R4, RZ, RZ, RZ ;  /* 0x000000ffff047224 */ /* 0x000fe400078e00ff */
[----:B0-----:R-:W0:Y:S01]  /*cd60*/  SHFL.BFLY PT, R0, R3, 0x2, 0x1f ;  /* 0x0c401f0003007f89 */ /* 0x001e2200000e0000 */
[----:B------:R-:W-:Y:S01]  /*cd70*/  ULOP3.LUT UR60, UR60, 0x3fff, URZ, 0xc0, !UPT ;  /* 0x00003fff3c3c7892 */ /* 0x000fe2000f8ec03f */
[----:B------:R-:W-:-:S03]  /*cd80*/  IMAD.MOV.U32 R94, RZ, RZ, -0x800000 ;  /* 0xff800000ff5e7424 */ /* 0x000fc600078e00ff */
        /* <DEDUP_REMOVED lines=8> */
[----:B0-----:R-:W-:Y:S02]  /*ce10*/  FADD.FTZ R2, R0, R3 ;  /* 0x0000000300027221 */ /* 0x001fe40000010000 */
        /* <DEDUP_REMOVED lines=44> */
.L_x_1298:
[----:B------:R-:W-:Y:S01]  /*d0e0*/  R2UR UR6, R184 ;  /* 0x00000000b80672ca */ /* 0x000fe200000e0000 */
[----:B------:R-:W-:Y:S01]  /*d0f0*/  UIADD3 UR4, UR5, 0x2a860, URZ ;  /* 0x0002a86005047890 */ /* 0x000fe2000fffe03f */
[-C--:B------:R-:W-:Y:S01]  /*d100*/  FMUL.FTZ R2, R24, R4.reuse ;  /* 0x0000000418027220 */ /* 0x080fe20000410000 */
[----:B------:R-:W-:Y:S01]  /*d110*/  UIADD3 UR39, UR39, 0x1, URZ ;  /* 0x0000000127277890 */ /* 0x000fe2000fffe03f */
[-C--:B------:R-:W-:Y:S01]  /*d120*/  FMUL.FTZ R3, R25, R4.reuse ;  /* 0x0000000419037220 */ /* 0x080fe20000410000 */
[-C--:B------:R-:W-:Y:S01]  /*d130*/  FMUL.FTZ R20, R28, R4.reuse ;  /* 0x000000041c147220 */ /* 0x080fe20000410000 */
        /* <DEDUP_REMOVED lines=8> */
[-C--:B------:R-:W-:Y:S01]  /*d1c0*/  FMUL.FTZ R41, R41, R4.reuse ;  /* 0x0000000429297220 */ /* 0x080fe20000410000 */
[-C--:B------:R-:W-:Y:S01]  /*d1d0*/  FMUL.FTZ R44, R44, R4.reuse ;  /* 0x000000042c2c7220 */ /* 0x080fe20000410000 */
[-C--:B------:R-:W-:Y:S01]  /*d1e0*/  FMUL.FTZ R45, R45, R4.reuse ;  /* 0x000000042d2d7220 */ /* 0x080fe20000410000 */
[-C--:B------:R-:W-:Y:S01]  /*d1f0*/  FMUL.FTZ R48, R48, R4.reuse ;  /* 0x0000000430307220 */ /* 0x080fe20000410000 */
[----:B------:R-:W-:Y:S01]  /*d200*/  FMUL.FTZ R49, R49, R4 ;  /* 0x0000000431317220 */ /* 0x000fe20000410000 */
[----:B------:R-:W-:-:S02]  /*d210*/  IMAD.U32 R184, RZ, RZ, UR6 ;  /* 0x00000006ffb87e24 */ /* 0x000fc4000f8e00ff */
[-C--:B------:R-:W-:Y:S01]  /*d220*/  FMUL.FTZ R52, R52, R4.reuse ;  /* 0x0000000434347220 */ /* 0x080fe20000410000 */
[-C--:B------:R-:W-:Y:S01]  /*d230*/  FMUL.FTZ R53, R53, R4.reuse ;  /* 0x0000000435357220 */ /* 0x080fe20000410000 */
[-C--:B------:R-:W-:Y:S01]  /*d240*/  FMUL.FTZ R56, R56, R4.reuse ;  /* 0x0000000438387220 */ /* 0x080fe20000410000 */
[-C--:B------:R-:W-:Y:S01]  /*d250*/  FMUL.FTZ R57, R57, R4.reuse ;  /* 0x0000000439397220 */ /* 0x080fe20000410000 */
[----:B------:R-:W0:Y:S01]  /*d260*/  S2UR UR6, SR_CgaCtaId ;  /* 0x00000000000679c3 */ /* 0x000e220000008800 */
        /* <DEDUP_REMOVED lines=23> */
[----:B0-----:R-:W-:Y:S01]  /*d3e0*/  UPRMT UR4, UR6, 0x654, UR4 ;  /* 0x0000065406047896 */ /* 0x001fe20008000004 */
        /* <DEDUP_REMOVED lines=28> */
.L_x_1220:
[----:B------:R-:W0:Y:S01]  /*d5b0*/  S2R R4, SR_CgaCtaId ;  /* 0x0000000000047919 */ /* 0x000e220000008800 */
[----:B------:R-:W-:Y:S01]  /*d5c0*/  MOV R19, 0x400 ;  /* 0x0000040000137802 */ /* 0x000fe20000000f00 */
[----:B------:R-:W-:Y:S01]  /*d5d0*/  BSSY B0, `(.L_x_1299) ;  /* 0x0000304000007945 */ /* 0x000fe20003800000 */
[----:B------:R-:W-:Y:S02]  /*d5e0*/  BAR.SYNC.DEFER_BLOCKING 0x5, 0x180 ;  /* 0x0146000000007b1d */ /* 0x000fe40000010000 */
[----:B0-----:R-:W-:-:S05]  /*d5f0*/  LEA R19, R4, R19, 0x18 ;  /* 0x0000001304137211 */ /* 0x001fca00078ec0ff */
[----:B------:R-:W0:Y:S02]  /*d600*/  LDS.128 R4, [R19+0x2a8d0] ;  /* 0x02a8d00013047984 */ /* 0x000e240000000c00 */
[----:B0-----:R-:W-:Y:S02]  /*d610*/  R2UR UR6, R5 ;  /* 0x00000000050672ca */ /* 0x001fe400000e0000 */
[----:B------:R-:W-:Y:S02]  /*d620*/  R2UR UR5, R6 ;  /* 0x00000000060572ca */ /* 0x000fe400000e0000 */
[----:B------:R-:W-:Y:S01]  /*d630*/  R2UR UR7, R7 ;  /* 0x00000000070772ca */ /* 0x000fe200000e0000 */
[----:B------:R-:W-:Y:S06]  /*d640*/  BAR.ARV 0x4, 0x180 ;  /* 0x0106000000007b1d */ /* 0x000fec0000002000 */
[----:B------:R-:W-:Y:S08]  /*d650*/  @P0 BRA `(.L_x_1300) ;  /* 0x0000002000880947 */ /* 0x000ff00003800000 */
[----:B------:R-:W0:Y:S01]  /*d660*/  S2R R4, SR_SWINHI ;  /* 0x0000000000047919 */ /* 0x000e220000002f00 */
[----:B------:R-:W-:Y:S01]  /*d670*/  R2UR UR13, R183 ;  /* 0x00000000b70d72ca */ /* 0x000fe200000e0000 */
[----:B------:R-:W-:Y:S01]  /*d680*/  ULDC.64 UR10, c[0x0][0xc00] ;  /* 0x00030000000a7ab9 */ /* 0x000fe20000000a00 */
[----:B------:R-:W-:Y:S01]  /*d690*/  ULDC.64 UR8, c[0x0][0xc00] ;  /* 0x0003000000087ab9 */ /* 0x000fe20000000a00 */
[----:B------:R-:W-:Y:S02]  /*d6a0*/  R2UR UR15, R164 ;  /* 0x00000000a40f72ca */ /* 0x000fe400000e0000 */
[----:B------:R-:W-:Y:S02]  /*d6b0*/  R2UR UR12, R22 ;  /* 0x00000000160c72ca */ /* 0x000fe400000e0000 */
[----:B------:R-:W-:Y:S02]  /*d6c0*/  R2UR UR14, R165 ;  /* 0x00000000a50e72ca */ /* 0x000fe400000e0000 */
[----:B------:R-:W-:-:S04]  /*d6d0*/  R2UR UR20, R166 ;  /* 0x00000000a61472ca */ /* 0x000fc800000e0000 */
[----:B------:R-:W-:Y:S01]  /*d6e0*/  UIMAD.WIDE UR8, UR13, 0x4, UR8 ;  /* 0x000000040d0878a5 */ /* 0x000fe2000f8e0208 */
        /* <DEDUP_REMOVED lines=15> */
[----:B------:R-:W-:Y:S01]  /*d7e0*/  BAR.SYNC.DEFER_BLOCKING 0x1, 0x100 ;  /* 0x0044000000007b1d */ /* 0x000fe20000010000 */
        /* <DEDUP_REMOVED lines=9> */
[----:B------:R-:W-:Y:S02]  /*d880*/  LOP3.LUT R12, R95, 0x380, RZ, 0xc0, !PT ;  /* 0x000003805f0c7812 */ /* 0x000fe400078ec0ff */
[----:B------:R-:W-:Y:S02]  /*d890*/  SHF.R.U64 R10, R10, 0x3, RZ ;  /* 0x000000030a0a7819 */ /* 0x000fe400000012ff */
[----:B------:R-:W-:Y:S02]  /*d8a0*/  LOP3.LUT R26, R7, R8, RZ, 0x3c, !PT ;  /* 0x00000008071a7212 */ /* 0x000fe400078e3cff */
[----:B------:R-:W-:-:S02]  /*d8b0*/  SHF.R.U64 R6, R6, 0x3, RZ ;  /* 0x0000000306067819 */ /* 0x000fc400000012ff */
[----:B------:R-:W-:Y:S02]  /*d8c0*/  LOP3.LUT R8, R97, 0x380, RZ, 0xc0, !PT ;  /* 0x0000038061087812 */ /* 0x000fe400078ec0ff */
[----:B------:R-:W-:Y:S02]  /*d8d0*/  SHF.R.U64 R12, R12, 0x3, RZ ;  /* 0x000000030c0c7819 */ /* 0x000fe400000012ff */
[----:B------:R-:W-:Y:S02]  /*d8e0*/  LOP3.LUT R14, R10, R75, RZ, 0x3c, !PT ;  /* 0x0000004b0a0e7212 */ /* 0x000fe400078e3cff */
[----:B------:R-:W-:Y:S02]  /*d8f0*/  LOP3.LUT R28, R6, R31, RZ, 0x3c, !PT ;  /* 0x0000001f061c7212 */ /* 0x000fe400078e3cff */
[----:B------:R-:W-:Y:S02]  /*d900*/  LOP3.LUT R10, R99, 0x380, RZ, 0xc0, !PT ;  /* 0x00000380630a7812 */ /* 0x000fe400078ec0ff */
[----:B------:R-:W-:-:S02]  /*d910*/  SHF.R.U64 R8, R8, 0x3, RZ ;  /* 0x0000000308087819 */ /* 0x000fc400000012ff */
[----:B------:R-:W-:Y:S02]  /*d920*/  LOP3.LUT R31, R74, 0x380, RZ, 0xc0, !PT ;  /* 0x000003804a1f7812 */ /* 0x000fe400078ec0ff */
[----:B------:R-:W-:Y:S02]  /*d930*/  LOP3.LUT R24, R12, R95, RZ, 0x3c, !PT ;  /* 0x0000005f0c187212 */ /* 0x000fe400078e3cff */
[----:B------:R-:W-:Y:S02]  /*d940*/  SHF.R.U64 R10, R10, 0x3, RZ ;  /* 0x000000030a0a7819 */ /* 0x000fe400000012ff */
[----:B------:R-:W-:Y:S02]  /*d950*/  LOP3.LUT R12, R8, R97, RZ, 0x3c, !PT ;  /* 0x00000061080c7212 */ /* 0x000fe400078e3cff */
[----:B------:R-:W-:Y:S02]  /*d960*/  MOV R30, R4 ;  /* 0x00000004001e7202 */ /* 0x000fe40000000f00 */
[----:B------:R-:W-:-:S02]  /*d970*/  SHF.R.U64 R31, R31, 0x3, RZ ;  /* 0x000000031f1f7819 */ /* 0x000fc400000012ff */
        /* <DEDUP_REMOVED lines=23> */
[----:B------:R1:W-:Y:S01]  /*daf0*/  STSM.16.M88.4 [R98], R24 ;  /* 0x0000001862007844 */ /* 0x0003e20000000200 */
[----:B0-----:R-:W-:Y:S02]  /*db00*/  F2FP.F16.F32.PACK_AB R30, R53, R52 ;  /* 0x00000034351e723e */ /* 0x001fe400000000ff */
[----:B------:R-:W-:Y:S02]  /*db10*/  F2FP.F16.F32.PACK_AB R31, R55, R54 ;  /* 0x00000036371f723e */ /* 0x000fe400000000ff */
[----:B------:R-:W-:Y:S02]  /*db20*/  MOV R75, R10 ;  /* 0x0000000a004b7202 */ /* 0x000fe40000000f00 */
[----:B------:R-:W-:Y:S01]  /*db30*/  MOV R74, R8 ;  /* 0x00000008004a7202 */ /* 0x000fe20000000f00 */
[----:B------:R0:W-:Y:S01]  /*db40*/  STSM.16.M88.4 [R97], R28 ;  /* 0x0000001c61007844 */ /* 0x0001e20000000200 */
[----:B------:R-:W-:-:S02]  /*db50*/  F2FP.F16.F32.PACK_AB R4, R57, R56 ;  /* 0x000000383904723e */ /* 0x000fc400000000ff */
[----:B------:R-:W-:Y:S02]  /*db60*/  F2FP.F16.F32.PACK_AB R5, R59, R58 ;  /* 0x0000003a3b05723e */ /* 0x000fe400000000ff */
[----:B------:R-:W-:Y:S02]  /*db70*/  F2FP.F16.F32.PACK_AB R6, R61, R60 ;  /* 0x0000003c3d06723e */ /* 0x000fe400000000ff */
[----:B------:R-:W-:Y:S01]  /*db80*/  F2FP.F16.F32.PACK_AB R7, R63, R62 ;  /* 0x0000003e3f07723e */ /* 0x000fe200000000ff */
[----:B-1----:R-:W1:Y:S01]  /*db90*/  LDC.64 R98, c[0x0][0xc08] ;  /* 0x00030200ff627b82 */ /* 0x002e620000000a00 */
        /* <DEDUP_REMOVED lines=10> */
[----:B------:R-:W-:Y:S02]  /*dc40*/  F2FP.F16.F32.PACK_AB R14, R77, R76 ;  /* 0x0000004c4d0e723e */ /* 0x000fe400000000ff */
[----:B------:R-:W-:Y:S02]  /*dc50*/  F2FP.F16.F32.PACK_AB R15, R79, R78 ;  /* 0x0000004e4f0f723e */ /* 0x000fe400000000ff */
[----:B------:R-:W-:-:S02]  /*dc60*/  F2FP.F16.F32.PACK_AB R24, R81, R80 ;  /* 0x000000505118723e */ /* 0x000fc400000000ff */
[----:B------:R-:W-:Y:S01]  /*dc70*/  F2FP.F16.F32.PACK_AB R25, R83, R82 ;  /* 0x000000525319723e */ /* 0x000fe200000000ff */
[----:B------:R0:W-:Y:S01]  /*dc80*/  STSM.16.M88.4 [R75], R12 ;  /* 0x0000000c4b007844 */ /* 0x0001e20000000200 */
[----:B------:R-:W-:Y:S02]  /*dc90*/  F2FP.F16.F32.PACK_AB R26, R85, R84 ;  /* 0x00000054551a723e */ /* 0x000fe400000000ff */
[----:B------:R-:W-:Y:S02]  /*dca0*/  F2FP.F16.F32.PACK_AB R27, R87, R86 ;  /* 0x00000056571b723e */ /* 0x000fe400000000ff */
[----:B------:R-:W-:-:S03]  /*dcb0*/  ISETP.NE.U32.AND P0, PT, RZ, UR10, PT ;  /* 0x0000000aff007c0c */ /* 0x000fc6000bf05070 */
[----:B------:R2:W-:Y:S01]  /*dcc0*/  STSM.16.M88.4 [R74], R24 ;  /* 0x000000184a007844 */ /* 0x0005e20000000200 */
[----:B------:R-:W-:Y:S01]  /*dcd0*/  BAR.SYNC.DEFER_BLOCKING 0x1, 0x100 ;  /* 0x0044000000007b1d */ /* 0x000fe20000010000 */
[----:B------:R-:W-:-:S07]  /*dce0*/  ISETP.NE.AND.EX P0, PT, RZ, UR11, PT, P0 ;  /* 0x0000000bff007c0c */ /* 0x000fce000bf05300 */
[----:B0-----:R-:W0:Y:S06]  /*dcf0*/  LDC R75, c[0x0][0xbe8] ;  /* 0x0002fa00ff4b7b82 */ /* 0x001e2c0000000800 */
[----:B------:R-:W3:Y:S01]  /*dd00*/  @P0 LDG.E R30, desc[UR36][R28.64] ;  /* 0x000000241c1e0981 */ /* 0x000ee2000c1e1900 */
[----:B-1----:R-:W-:Y:S02]  /*dd10*/  ISETP.NE.U32.AND P1, PT, R98, RZ, PT ;  /* 0x000000ff6200720c */ /* 0x002fe40003f25070 */
[----:B------:R-:W-:-:S11]  /*dd20*/  R2UR UR4, R99 ;  /* 0x00000000630472ca */ /* 0x000fd600000e0000 */
[----:B------:R-:W-:Y:S02]  /*dd30*/  VOTEU.ANY UP0, P1 ;  /* 0x00000000003f7886 */ /* 0x000fe40000800100 */
[----:B------:R-:W-:Y:S01]  /*dd40*/  UISETP.NE.AND.EX UP0, UPT, UR4, URZ, UPT, UP0 ;  /* 0x0000003f0400728c */ /* 0x000fe2000bf05300 */
[----:B0-----:R-:W-:Y:S02]  /*dd50*/  ISETP.NE.AND P1, PT, R75, 0x1, PT ;  /* 0x000000014b00780c */ /* 0x001fe40003f25270 */
[----:B------:R-:W-:Y:S02]  /*dd60*/  ULDC UR4, c[0x0][0xa88] ;  /* 0x0002a20000047ab9 */ /* 0x000fe40000000800 */
[----:B--2---:R-:W-:Y:S01]  /*dd70*/  IMAD.U32 R74, RZ, RZ, UR4 ;  /* 0x00000004ff4a7e24 */ /* 0x004fe2000f8e00ff */
[----:B------:R-:W-:Y:S01]  /*dd80*/  PLOP3.LUT P4, PT, PT, PT, UP0, 0x80, 0x0 ;  /* 0x000000000000781c */ /* 0x000fe20003f8f008 */
[----:B------:R-:W-:-:S04]  /*dd90*/  ULDC UR4, c[0x0][0xad4] ;  /* 0x0002b50000047ab9 */ /* 0x000fc80000000800 */
[----:B------:R-:W-:Y:S02]  /*dda0*/  @UP0 ULDC.64 UR8, c[0x0][0xc08] ;  /* 0x0003020000080ab9 */ /* 0x000fe40000000a00 */
[----:B------:R-:W-:Y:S01]  /*ddb0*/  @UP0 UIMAD.WIDE UR8, UR13, 0x4, UR8 ;  /* 0x000000040d0808a5 */ /* 0x000fe2000f8e0208 */
[----:B------:R-:W0:Y:S01]  /*ddc0*/  @P1 LDC R6, c[0x0][0xbec] ;  /* 0x0002fb00ff061b82 */ /* 0x000e220000000800 */
[----:B------:R-:W-:-:S04]  /*ddd0*/  UISETP.NE.AND UP0, UPT, UR15, URZ, UPT ;  /* 0x0000003f0f00728c */ /* 0x000fc8000bf05270 */
[----:B------:R-:W-:Y:S01]  /*dde0*/  USEL UR4, UR15, UR4, UP0 ;  /* 0x000000040f047287 */ /* 0x000fe20008000000 */
[----:B------:R-:W-:Y:S02]  /*ddf0*/  IMAD.U32 R4, RZ, RZ, UR8 ;  /* 0x00000008ff047e24 */ /* 0x000fe4000f8e00ff */
[----:B------:R-:W1:Y:S01]  /*de00*/  @P1 LDC R9, c[0x0][0xbf0] ;  /* 0x0002fc00ff091b82 */ /* 0x000e620000000800 */
[----:B------:R-:W-:Y:S01]  /*de10*/  UISETP.GT.AND UP1, UPT, UR4, 0x1, UPT ;  /* 0x000000010400788c */ /* 0x000fe2000bf24270 */
[----:B------:R-:W-:Y:S01]  /*de20*/  IMAD.U32 R5, RZ, RZ, UR9 ;  /* 0x00000009ff057e24 */ /* 0x000fe2000f8e00ff */
[----:B------:R-:W-:Y:S02]  /*de30*/  UMOV UR19, 0x9b8 ;  /* 0x000009b800137882 */ /* 0x000fe40000000000 */
[----:B------:R-:W-:Y:S02]  /*de40*/  USEL UR19, UR19, 0x978, UP1 ;  /* 0x0000097813137887 */ /* 0x000fe40008800000 */
[----:B------:R-:W-:Y:S01]  /*de50*/  UISETP.NE.U32.AND UP0, UPT, UR10, URZ, UPT ;  /* 0x0000003f0a00728c */ /* 0x000fe2000bf05070 */
[----:B------:R-:W-:Y:S01]  /*de60*/  VIADD R13, R23, UR12 ;  /* 0x0000000c170d7c36 */ /* 0x000fe20008000000 */
[----:B------:R-:W-:Y:S01]  /*de70*/  USHF.R.S32.HI UR10, URZ, 0x1f, UR13 ;  /* 0x0000001f3f0a7899 */ /* 0x000fe2000801140d */
[----:B------:R0:W5:Y:S01]  /*de80*/  @P4 LDG.E R74, desc[UR36][R4.64] ;  /* 0x00000024044a4981 */ /* 0x000162000c1e1900 */
[----:B------:R-:W-:Y:S01]  /*de90*/  UISETP.NE.AND.EX UP0, UPT, UR11, URZ, UPT, UP0 ;  /* 0x0000003f0b00728c */ /* 0x000fe2000bf05300 */
[----:B------:R-:W-:Y:S01]  /*dea0*/  IMAD.MOV.U32 R7, RZ, RZ, R13 ;  /* 0x000000ffff077224 */ /* 0x000fe200078e000d */
[----:B------:R-:W-:Y:S01]  /*deb0*/  UMOV UR4, URZ ;  /* 0x0000003f00047c82 */ /* 0x000fe20008000000 */
[----:B------:R-:W-:-:S02]  /*dec0*/  USEL UR9, UR14, URZ, UP1 ;  /* 0x0000003f0e097287 */ /* 0x000fc40008800000 */
[----:B------:R-:W-:Y:S02]  /*ded0*/  USEL UR8, UR13, URZ, !UP0 ;  /* 0x0000003f0d087287 */ /* 0x000fe4000c000000 */
[----:B------:R-:W-:Y:S01]  /*dee0*/  USEL UR18, UR10, URZ, !UP0 ;  /* 0x0000003f0a127287 */ /* 0x000fe2000c000000 */
[----:B------:R-:W-:Y:S02]  /*def0*/  ULDC.64 UR12, c[0x0][UR19+0x220] ;  /* 0x00008800130c7abb */ /* 0x000fe40008000a00 */
[----:B------:R-:W-:Y:S01]  /*df00*/  ULDC.64 UR10, c[0x0][UR19+0x218] ;  /* 0x00008600130a7abb */ /* 0x000fe20008000a00 */
[----:B0-----:R-:W-:Y:S01]  /*df10*/  @P1 IMAD.HI.U32 R4, R13, R6, RZ ;  /* 0x000000060d041227 */ /* 0x001fe200078e00ff */
[----:B------:R-:W-:Y:S01]  /*df20*/  ULDC.64 UR14, c[0x0][UR19+0x228] ;  /* 0x00008a00130e7abb */ /* 0x000fe20008000a00 */
[----:B------:R-:W-:Y:S02]  /*df30*/  UIMAD.WIDE.U32 UR16, UR10, UR20, URZ ;  /* 0x000000140a1072a5 */ /* 0x000fe4000f8e003f */
[----:B------:R-:W-:Y:S01]  /*df40*/  UIMAD UR13, UR13, UR8, URZ ;  /* 0x000000080d0d72a4 */ /* 0x000fe2000f8e023f */
[----:B-1----:R-:W-:Y:S01]  /*df50*/  @P1 SHF.R.U32.HI R7, RZ, R9, R4 ;  /* 0x00000009ff071219 */ /* 0x002fe20000011604 */
[----:B------:R-:W-:-:S02]  /*df60*/  UIMAD UR20, UR11, UR20, URZ ;  /* 0x000000140b1472a4 */ /* 0x000fc4000f8e023f */
[----:B------:R-:W-:Y:S02]  /*df70*/  UIMAD.WIDE.U32 UR10, UR12, UR8, URZ ;  /* 0x000000080c0a72a5 */ /* 0x000fe4000f8e003f */
[----:B------:R-:W-:Y:S01]  /*df80*/  UIMAD.WIDE.U32 UR22, UR14, UR9, URZ ;  /* 0x000000090e1672a5 */ /* 0x000fe2000f8e003f */
[----:B------:R-:W-:Y:S01]  /*df90*/  IMAD.MOV R6, RZ, RZ, -R7 ;  /* 0x000000ffff067224 */ /* 0x000fe200078e0a07 */
[----:B------:R-:W-:Y:S02]  /*dfa0*/  UIMAD UR9, UR15, UR9, URZ ;  /* 0x000000090f0972a4 */ /* 0x000fe4000f8e023f */
[----:B------:R-:W-:Y:S01]  /*dfb0*/  UIMAD UR13, UR12, UR18, UR13 ;  /* 0x000000120c0d72a4 */ /* 0x000fe2000f8e020d */
[----:B------:R-:W-:Y:S01]  /*dfc0*/  IMAD R9, R75, R6, R13 ;  /* 0x000000064b097224 */ /* 0x000fe200078e020d */
[----:B------:R-:W-:Y:S01]  /*dfd0*/  UIADD3 UR20, UR17, UR20, URZ ;  /* 0x0000001411147290 */ /* 0x000fe2000fffe03f */
[----:B------:R-:W-:Y:S02]  /*dfe0*/  IMAD.U32 R4, RZ, RZ, UR22 ;  /* 0x00000016ff047e24 */ /* 0x000fe4000f8e00ff */
[----:B------:R-:W-:Y:S01]  /*dff0*/  IMAD.U32 R5, RZ, RZ, UR23 ;  /* 0x00000017ff057e24 */ /* 0x000fe2000f8e00ff */
[----:B------:R-:W-:-:S02]  /*e000*/  SHF.R.S32.HI R5, RZ, 0x1f, R7 ;  /* 0x0000001fff057819 */ /* 0x000fc40000011407 */
[----:B------:R-:W-:Y:S02]  /*e010*/  SHF.R.S32.HI R6, RZ, 0x1f, R9 ;  /* 0x0000001fff067819 */ /* 0x000fe40000011409 */
[----:B---3--:R-:W-:-:S13]  /*e020*/  @P0 R2UR UR4, R30 ;  /* 0x000000001e0402ca */ /* 0x008fda00000e0000 */
        /* <DEDUP_REMOVED lines=22> */
[----:B--2---:R-:W-:-:S07]  /*e190*/  IMAD.IADD R74, R74, 0x1, -R5 ;  /* 0x000000014a4a7824 */ /* 0x004fce00078e0a05 */
.L_x_1301:
[----:B------:R-:W-:Y:S01]  /*e1a0*/  R2UR UR9, R22 ;  /* 0x00000000160972ca */ /* 0x000fe200000e0000 */
[----:B------:R-:W-:Y:S01]  /*e1b0*/  SHFL.IDX PT, R4, R8, RZ, 0x1c1f ;  /* 0x001c1fff08047589 */ /* 0x000fe200000e0000 */
[----:B-----5:R-:W-:Y:S01]  /*e1c0*/  IMAD R74, R74, R75, RZ ;  /* 0x0000004b4a4a7224 */ /* 0x020fe200078e02ff */
[----:B------:R-:W-:Y:S02]  /*e1d0*/  LOP3.LUT P0, RZ, R185, 0x3, RZ, 0xc0, !PT ;  /* 0x00000003b9ff7812 */ /* 0x000fe4000780c0ff */
[----:B------:R-:W0:Y:S01]  /*e1e0*/  SHFL.IDX PT, R5, R10, RZ, 0x1c1f ;  /* 0x001c1fff0a057589 */ /* 0x000e2200000e0000 */
[----:B------:R-:W-:-:S03]  /*e1f0*/  PLOP3.LUT P3, PT, PT, PT, UP1, 0x80, 0x0 ;  /* 0x000000000000781c */ /* 0x000fc60003f6f018 */
[----:B------:R-:W-:Y:S04]  /*e200*/  SHFL.IDX PT, R6, R8, 0x1, 0x1c1f ;  /* 0x003c1f0008067f89 */ /* 0x000fe800000e0000 */
[----:B------:R-:W1:Y:S01]  /*e210*/  SHFL.IDX PT, R7, R10, 0x1, 0x1c1f ;  /* 0x003c1f000a077f89 */ /* 0x000e6200000e0000 */
[----:B------:R-:W-:-:S04]  /*e220*/  VIADD R11, R202, UR9 ;  /* 0x00000009ca0b7c36 */ /* 0x000fc80008000000 */
        /* <DEDUP_REMOVED lines=8> */
[----:B------:R-:W-:Y:S01]  /*e2b0*/  IMAD R3, R182, 0x40, R160 ;  /* 0x00000040b6037824 */ /* 0x000fe200078e02a0 */
[----:B------:R-:W-:Y:S01]  /*e2c0*/  ULDC.64 UR12, c[0x0][0xaa0] ;  /* 0x0002a800000c7ab9 */ /* 0x000fe20000000a00 */
[----:B------:R-:W-:Y:S01]  /*e2d0*/  R2UR UR16, R166 ;  /* 0x00000000a61072ca */ /* 0x000fe200000e0000 */
[----:B------:R-:W1:Y:S01]  /*e2e0*/  @P1 LDC R21, c[0x0][0xbf0] ;  /* 0x0002fc00ff151b82 */ /* 0x000e620000000800 */
[----:B------:R-:W-:Y:S01]  /*e2f0*/  IMAD.WIDE R16, R3, 0x2, R16 ;  /* 0x0000000203107825 */ /* 0x000fe200078e0210 */
[----:B------:R-:W-:Y:S02]  /*e300*/  R2UR UR15, R22 ;  /* 0x00000000160f72ca */ /* 0x000fe400000e0000 */
[C---:B------:R-:W-:Y:S01]  /*e310*/  IADD3 R9, P6, R16.reuse, 0x1000, RZ ;  /* 0x0000100010097810 */ /* 0x040fe20007fde0ff */
[----:B------:R-:W-:Y:S01]  /*e320*/  UIMAD UR9, UR14, UR12, URZ ;  /* 0x0000000c0e0972a4 */ /* 0x000fe2000f8e023f */
[C---:B------:R-:W-:Y:S02]  /*e330*/  IADD3 R13, P5, R16.reuse, 0x2000, RZ ;  /* 0x00002000100d7810 */ /* 0x040fe40007fbe0ff */
[----:B------:R-:W-:Y:S01]  /*e340*/  LOP3.LUT R8, R9, 0x380, RZ, 0xc0, !PT ;  /* 0x0000038009087812 */ /* 0x000fe200078ec0ff */
[----:B------:R-:W-:Y:S01]  /*e350*/  UIMAD.WIDE.U32 UR10, UR4, UR12, URZ ;  /* 0x0000000c040a72a5 */ /* 0x000fe2000f8e003f */
[----:B------:R-:W-:-:S02]  /*e360*/  IADD3 R25, P4, R16, 0x3000, RZ ;  /* 0x0000300010197810 */ /* 0x000fc40007f9e0ff */
[----:B------:R-:W-:Y:S01]  /*e370*/  SHF.R.U64 R8, R8, 0x3, RZ ;  /* 0x0000000308087819 */ /* 0x000fe200000012ff */
[----:B------:R-:W-:Y:S01]  /*e380*/  UIMAD UR9, UR4, UR13, UR9 ;  /* 0x0000000d040972a4 */ /* 0x000fe2000f8e0209 */
[----:B------:R-:W-:Y:S02]  /*e390*/  IADD3 R29, P3, R16, 0x4000, RZ ;  /* 0x00004000101d7810 */ /* 0x000fe40007f7e0ff */
[----:B------:R-:W-:Y:S01]  /*e3a0*/  LOP3.LUT R8, R8, R9, RZ, 0x3c, !PT ;  /* 0x0000000908087212 */ /* 0x000fe200078e3cff */
[----:B------:R-:W-:Y:S01]  /*e3b0*/  IMAD.X R9, RZ, RZ, R17, P6 ;  /* 0x000000ffff097224 */ /* 0x000fe200030e0611 */
[C---:B------:R-:W-:Y:S01]  /*e3c0*/  IADD3 R3, P6, R16.reuse, 0x7000, RZ ;  /* 0x0000700010037810 */ /* 0x040fe20007fde0ff */
[----:B------:R-:W-:Y:S01]  /*e3d0*/  UIADD3 UR11, UR11, UR9, URZ ;  /* 0x000000090b0b7290 */ /* 0x000fe2000fffe03f */
[----:B------:R-:W-:Y:S01]  /*e3e0*/  IADD3 R33, P2, R16, 0x5000, RZ ;  /* 0x0000500010217810 */ /* 0x000fe20007f5e0ff */
[----:B------:R-:W-:Y:S01]  /*e3f0*/  ULDC.64 UR12, c[0x0][0xae8] ;  /* 0x0002ba00000c7ab9 */ /* 0x000fe20000000a00 */
[----:B0-----:R-:W-:-:S02]  /*e400*/  LOP3.LUT R0, R3, 0x380, RZ, 0xc0, !PT ;  /* 0x0000038003007812 */ /* 0x001fc400078ec0ff */
[C---:B------:R-:W-:Y:S02]  /*e410*/  IADD3 R37, P0, R16.reuse, 0x6000, RZ ;  /* 0x0000600010257810 */ /* 0x040fe40007f1e0ff */
[----:B------:R-:W-:Y:S02]  /*e420*/  LOP3.LUT R5, R16, 0x380, RZ, 0xc0, !PT ;  /* 0x0000038010057812 */ /* 0x000fe400078ec0ff */
[----:B------:R-:W-:Y:S02]  /*e430*/  LOP3.LUT R12, R13, 0x380, RZ, 0xc0, !PT ;  /* 0x000003800d0c7812 */ /* 0x000fe400078ec0ff */
[----:B------:R-:W-:Y:S01]  /*e440*/  LOP3.LUT R24, R25, 0x380, RZ, 0xc0, !PT ;  /* 0x0000038019187812 */ /* 0x000fe200078ec0ff */
[----:B------:R-:W-:Y:S01]  /*e450*/  USHF.R.S32.HI UR4, URZ, 0x1f, UR8 ;  /* 0x0000001f3f047899 */ /* 0x000fe20008011408 */
[----:B------:R-:W-:Y:S01]  /*e460*/  SHF.R.U64 R0, R0, 0x3, RZ ;  /* 0x0000000300007819 */ /* 0x000fe200000012ff */
[----:B------:R-:W-:Y:S01]  /*e470*/  UIMAD.WIDE.U32 UR10, UR16, UR12, UR10 ;  /* 0x0000000c100a72a5 */ /* 0x000fe2000f8e000a */
[----:B------:R-:W-:Y:S01]  /*e480*/  LOP3.LUT R28, R29, 0x380, RZ, 0xc0, !PT ;  /* 0x000003801d1c7812 */ /* 0x000fe200078ec0ff */
[----:B------:R-:W-:Y:S01]  /*e490*/  IMAD.X R41, RZ, RZ, R17, P6 ;  /* 0x000000ffff297224 */ /* 0x000fe200030e0611 */
[----:B------:R-:W-:Y:S01]  /*e4a0*/  LOP3.LUT R40, R0, R3, RZ, 0x3c, !PT ;  /* 0x0000000300287212 */ /* 0x000fe200078e3cff */
[----:B------:R-:W5:Y:S01]  /*e4b0*/  LD.E.128 R8, desc[UR36][R8.64] ;  /* 0x0000002408087980 */ /* 0x000f62000c101d00 */
[----:B------:R-:W0:Y:S01]  /*e4c0*/  @P1 LDC R3, c[0x0][0xbec] ;  /* 0x0002fb00ff031b82 */ /* 0x000e220000000800 */
[----:B------:R-:W-:Y:S01]  /*e4d0*/  IMAD R0, R163, 0x20, R182 ;  /* 0x00000020a3007824 */ /* 0x000fe200078e02b6 */
[----:B------:R-:W-:-:S02]  /*e4e0*/  LOP3.LUT R32, R33, 0x380, RZ, 0xc0, !PT ;  /* 0x0000038021207812 */ /* 0x000fc400078ec0ff */
[----:B------:R-:W-:Y:S02]  /*e4f0*/  LOP3.LUT R36, R37, 0x380, RZ, 0xc0, !PT ;  /* 0x0000038025247812 */ /* 0x000fe400078ec0ff */
[----:B------:R-:W-:Y:S01]  /*e500*/  SHF.R.U64 R5, R5, 0x3, RZ ;  /* 0x0000000305057819 */ /* 0x000fe200000012ff */
[----:B------:R-:W-:Y:S01]  /*e510*/  VIADD R20, R0, UR15 ;  /* 0x0000000f00147c36 */ /* 0x000fe20008000000 */
[----:B------:R-:W-:Y:S01]  /*e520*/  SHF.R.U64 R12, R12, 0x3, RZ ;  /* 0x000000030c0c7819 */ /* 0x000fe200000012ff */
[----:B------:R-:W-:Y:S01]  /*e530*/  UIMAD UR11, UR16, UR13, UR11 ;  /* 0x0000000d100b72a4 */ /* 0x000fe2000f8e020b */
[----:B------:R-:W-:Y:S01]  /*e540*/  SHF.R.U64 R24, R24, 0x3, RZ ;  /* 0x0000000318187819 */ /* 0x000fe200000012ff */
[----:B------:R-:W5:Y:S01]  /*e550*/  LD.E.128 R40, desc[UR36][R40.64] ;  /* 0x0000002428287980 */ /* 0x000f62000c101d00 */
[----:B------:R-:W-:Y:S01]  /*e560*/  SHF.R.U64 R28, R28, 0x3, RZ ;  /* 0x000000031c1c7819 */ /* 0x000fe200000012ff */
[----:B------:R-:W-:Y:S01]  /*e570*/  ULDC.64 UR12, c[0x0][0xaf0] ;  /* 0x0002bc00000c7ab9 */ /* 0x000fe20000000a00 */
[----:B------:R-:W-:-:S02]  /*e580*/  SHF.R.U64 R32, R32, 0x3, RZ ;  /* 0x0000000320207819 */ /* 0x000fc400000012ff */
[----:B------:R-:W-:Y:S02]  /*e590*/  SHF.R.U64 R36, R36, 0x3, RZ ;  /* 0x0000000324247819 */ /* 0x000fe400000012ff */
[----:B------:R-:W-:Y:S01]  /*e5a0*/  LOP3.LUT R16, R5, R16, RZ, 0x3c, !PT ;  /* 0x0000001005107212 */ /* 0x000fe200078e3cff */
[----:B------:R-:W-:Y:S01]  /*e5b0*/  UIMAD UR4, UR4, UR12, URZ ;  /* 0x0000000c040472a4 */ /* 0x000fe2000f8e023f */
[----:B------:R-:W-:Y:S01]  /*e5c0*/  LOP3.LUT R12, R12, R13, RZ, 0x3c, !PT ;  /* 0x0000000d0c0c7212 */ /* 0x000fe200078e3cff */
[--C-:B------:R-:W-:Y:S01]  /*e5d0*/  IMAD.X R13, RZ, RZ, R17.reuse, P5 ;  /* 0x000000ffff0d7224 */ /* 0x100fe200028e0611 */
[----:B------:R-:W-:Y:S01]  /*e5e0*/  LOP3.LUT R24, R24, R25, RZ, 0x3c, !PT ;  /* 0x0000001918187212 */ /* 0x000fe200078e3cff */
[--C-:B------:R-:W-:Y:S01]  /*e5f0*/  IMAD.X R25, RZ, RZ, R17.reuse, P4 ;  /* 0x000000ffff197224 */ /* 0x100fe200020e0611 */
[----:B------:R-:W-:Y:S01]  /*e600*/  LOP3.LUT R28, R28, R29, RZ, 0x3c, !PT ;  /* 0x0000001d1c1c7212 */ /* 0x000fe200078e3cff */
[----:B0-----:R-:W-:Y:S01]  /*e610*/  @P1 IMAD.HI.U32 R0, R20, R3, RZ ;  /* 0x0000000314001227 */ /* 0x001fe200078e00ff */
[----:B------:R-:W-:Y:S01]  /*e620*/  LOP3.LUT R32, R32, R33, RZ, 0x3c, !PT ;  /* 0x0000002120207212 */ /* 0x000fe200078e3cff */
[----:B------:R0:W5:Y:S01]  /*e630*/  LD.E.128 R4, desc[UR36][R16.64] ;  /* 0x0000002410047980 */ /* 0x000162000c101d00 */
[----:B------:R-:W-:Y:S01]  /*e640*/  LOP3.LUT R36, R36, R37, RZ, 0x3c, !PT ;  /* 0x0000002524247212 */ /* 0x000fe200078e3cff */
[----:B------:R-:W-:-:S02]  /*e650*/  IMAD.X R29, RZ, RZ, R17, P3 ;  /* 0x000000ffff1d7224 */ /* 0x000fc400018e0611 */
[--C-:B------:R-:W-:Y:S01]  /*e660*/  IMAD.X R33, RZ, RZ, R17.reuse, P2 ;  /* 0x000000ffff217224 */ /* 0x100fe200010e0611 */
[----:B------:R-:W-:Y:S01]  /*e670*/  UIMAD UR4, UR8, UR13, UR4 ;  /* 0x0000000d080472a4 */ /* 0x000fe2000f8e0204 */
[----:B------:R-:W-:Y:S01]  /*e680*/  IMAD.X R37, RZ, RZ, R17, P0 ;  /* 0x000000ffff257224 */ /* 0x000fe200000e0611 */
[----:B------:R-:W-:Y:S01]  /*e690*/  UIMAD.WIDE.U32 UR8, UR8, UR12, UR10 ;  /* 0x0000000c080872a5 */ /* 0x000fe2000f8e000a */
[----:B------:R-:W5:Y:S01]  /*e6a0*/  LD.E.128 R12, desc[UR36][R12.64] ;  /* 0x000000240c0c7980 */ /* 0x000f62000c101d00 */
[----:B0-----:R-:W-:Y:S01]  /*e6b0*/  IMAD.MOV.U32 R17, RZ, RZ, R20 ;  /* 0x000000ffff117224 */ /* 0x001fe200078e0014 */
[----:B-1----:R-:W-:Y:S01]  /*e6c0*/  @P1 SHF.R.U32.HI R17, RZ, R21, R0 ;  /* 0x00000015ff111219 */ /* 0x002fe20000011600 */
[----:B------:R-:W-:Y:S01]  /*e6d0*/  UIADD3 UR4, UR9, UR4, URZ ;  /* 0x0000000409047290 */ /* 0x000fe2000fffe03f */
[----:B------:R-:W5:Y:S01]  /*e6e0*/  LD.E.128 R24, desc[UR36][R24.64] ;  /* 0x0000002418187980 */ /* 0x000f62000c101d00 */
[----:B------:R-:W-:Y:S01]  /*e6f0*/  ULDC.64 UR10, c[0x0][0xae0] ;  /* 0x0002b800000a7ab9 */ /* 0x000fe20000000a00 */
[--C-:B------:R-:W-:Y:S01]  /*e700*/  SHF.R.S32.HI R0, RZ, 0x1f, R17.reuse ;  /* 0x0000001fff007819 */ /* 0x100fe20000011411 */
[----:B------:R-:W-:Y:S01]  /*e710*/  IMAD.MOV R16, RZ, RZ, -R17 ;  /* 0x000000ffff107224 */ /* 0x000fe200078e0a11 */
[----:B------:R-:W5:Y:S01]  /*e720*/  LD.E.128 R28, desc[UR36][R28.64] ;  /* 0x000000241c1c7980 */ /* 0x000f62000c101d00 */
[----:B------:R-:W-:-:S02]  /*e730*/  IMAD.U32 R3, RZ, RZ, UR9 ;  /* 0x00000009ff037e24 */ /* 0x000fc4000f8e00ff */
[----:B------:R-:W-:Y:S01]  /*e740*/  IMAD R0, R0, UR10, RZ ;  /* 0x0000000a00007c24 */ /* 0x000fe2000f8e02ff */
[----:B------:R-:W5:Y:S01]  /*e750*/  LD.E.128 R32, desc[UR36][R32.64] ;  /* 0x0000002420207980 */ /* 0x000f62000c101d00 */
[----:B------:R-:W-:Y:S02]  /*e760*/  IMAD R75, R75, R16, R20 ;  /* 0x000000104b4b7224 */ /* 0x000fe400078e0214 */
[----:B------:R-:W-:Y:S01]  /*e770*/  IMAD.U32 R2, RZ, RZ, UR8 ;  /* 0x00000008ff027e24 */ /* 0x000fe2000f8e00ff */
[----:B------:R-:W5:Y:S01]  /*e780*/  LD.E.128 R36, desc[UR36][R36.64] ;  /* 0x0000002424247980 */ /* 0x000f62000c101d00 */
[----:B------:R-:W-:Y:S01]  /*e790*/  IMAD.U32 R3, RZ, RZ, UR4 ;  /* 0x00000004ff037e24 */ /* 0x000fe2000f8e00ff */
[----:B------:R-:W-:Y:S01]  /*e7a0*/  ULDC.64 UR8, c[0x0][0xad8] ;  /* 0x0002b60000087ab9 */ /* 0x000fe20000000a00 */
[C---:B------:R-:W-:Y:S01]  /*e7b0*/  IMAD R21, R17.reuse, UR11, R0 ;  /* 0x0000000b11157c24 */ /* 0x040fe2000f8e0200 */
[----:B------:R-:W-:Y:S01]  /*e7c0*/  @!PT LDS RZ, [RZ] ;  /* 0x00000000fffff984 */ /* 0x000fe20000000800 */
[----:B------:R-:W-:Y:S01]  /*e7d0*/  @!PT LDS RZ, [RZ] ;  /* 0x00000000fffff984 */ /* 0x000fe20000000800 */
[----:B------:R-:W-:Y:S01]  /*e7e0*/  @!PT LDS RZ, [RZ] ;  /* 0x00000000fffff984 */ /* 0x000fe20000000800 */
[----:B------:R-:W-:Y:S01]  /*e7f0*/  @!PT LDS RZ, [RZ] ;  /* 0x00000000fffff984 */ /* 0x000fe20000000800 */
[----:B------:R0:W-:Y:S06]  /*e800*/  MEMBAR.ALL.CTA ;  /* 0x0000000000007992 */ /* 0x0001ec0000008000 */
[----:B0-----:R-:W0:Y:S01]  /*e810*/  FENCE.VIEW.ASYNC.S ;  /* 0x00000000000073c6 */ /* 0x001e220000000000 */
[----:B------:R-:W-:Y:S01]  /*e820*/  SHF.R.S32.HI R0, RZ, 0x1f, R75 ;  /* 0x0000001fff007819 */ /* 0x000fe2000001144b */
[----:B------:R-:W-:-:S04]  /*e830*/  IMAD.WIDE.U32 R2, R17, UR10, R2 ;  /* 0x0000000a11027c25 */ /* 0x000fc8000f8e0002 */
[----:B------:R-:W-:Y:S02]  /*e840*/  IMAD.IADD R3, R3, 0x1, R21 ;  /* 0x0000000103037824 */ /* 0x000fe400078e0215 */
[----:B------:R-:W-:Y:S02]  /*e850*/  IMAD R0, R0, UR8, RZ ;  /* 0x0000000800007c24 */ /* 0x000fe4000f8e02ff */
[----:B------:R-:W-:Y:S02]  /*e860*/  VIADD R45, R182, UR15 ;  /* 0x0000000fb62d7c36 */ /* 0x000fe40008000000 */
[C---:B------:R-:W-:Y:S02]  /*e870*/  IMAD R21, R75.reuse, UR9, R0 ;  /* 0x000000094b157c24 */ /* 0x040fe4000f8e0200 */
[----:B------:R-:W-:Y:S01]  /*e880*/  IMAD.WIDE.U32 R2, R75, UR8, R2 ;  /* 0x000000084b027c25 */ /* 0x000fe2000f8e0002 */
[----:B------:R-:W-:Y:S01]  /*e890*/  ISETP.GE.AND P2, PT, R45, R74, PT ;  /* 0x0000004a2d00720c */ /* 0x000fe20003f46270 */
[----:B------:R-:W-:-:S02]  /*e8a0*/  ULDC.64 UR8, c[0x0][0xa80] ;  /* 0x0002a00000087ab9 */ /* 0x000fc40000000a00 */
[----:B------:R-:W-:Y:S01]  /*e8b0*/  VIADD R17, R45, 0x20 ;  /* 0x000000202d117836 */ /* 0x000fe20000000000 */
[C---:B------:R-:W-:Y:S01]  /*e8c0*/  LEA R0, P3, R2.reuse, UR8, 0x1 ;  /* 0x0000000802007c11 */ /* 0x040fe2000f8608ff */
[----:B------:R-:W-:Y:S02]  /*e8d0*/  IMAD.IADD R3, R3, 0x1, R21 ;  /* 0x0000000103037824 */ /* 0x000fe400078e0215 */
[----:B------:R-:W-:Y:S01]  /*e8e0*/  VIADD R19, R19, 0x2a820 ;  /* 0x0002a82013137836 */ /* 0x000fe20000000000 */
[-C--:B------:R-:W-:Y:S01]  /*e8f0*/  ISETP.GE.AND P0, PT, R17, R74.reuse, PT ;  /* 0x0000004a1100720c */ /* 0x080fe20003f06270 */
[----:B------:R-:W-:Y:S01]  /*e900*/  VIADD R17, R45, 0x40 ;  /* 0x000000402d117836 */ /* 0x000fe20000000000 */
[----:B------:R-:W-:Y:S02]  /*e910*/  LEA.HI.X R20, R2, UR9, R3, 0x1, P3 ;  /* 0x0000000902147c11 */ /* 0x000fe400098f0c03 */
[----:B------:R-:W-:Y:S01]  /*e920*/  PRMT R19, RZ, 0x654, R19 ;  /* 0x00000654ff137816 */ /* 0x000fe20000000013 */
[----:B0-----:R0:W1:Y:S01]  /*e930*/  SHFL.IDX PT, R3, R0, RZ, 0x181f ;  /* 0x00181fff00037589 */ /* 0x00106200000e0000 */
[----:B------:R-:W-:Y:S01]  /*e940*/  ISETP.GE.AND P1, PT, R17, R74, PT ;  /* 0x0000004a1100720c */ /* 0x000fe20003f26270 */
[----:B------:R-:W-:Y:S01]  /*e950*/  BSSY B1, `(.L_x_1303) ;  /* 0x000000d000017945 */ /* 0x000fe20003800000 */
[----:B------:R0:W-:Y:S01]  /*e960*/  SYNCS.ARRIVE.TRANS64.RED.A1T0 RZ, [R19+URZ], RZ ;  /* 0x000000ff13ff79a7 */ /* 0x0001e2000810043f */
[----:B------:R0:W2:Y:S02]  /*e970*/  SHFL.IDX PT, R17, R20, RZ, 0x181f ;  /* 0x00181fff14117589 */ /* 0x0000a400000e0000 */
[----:B------:R-:W-:Y:S08]  /*e980*/  @P2 BRA `(.L_x_1304) ;  /* 0x0000000000242947 */ /* 0x000ff00003800000 */
        /* <DEDUP_REMOVED lines=9> */
.L_x_1304:
[----:B------:R-:W-:Y:S05]  /*ea20*/  BSYNC B1 ;  /* 0x0000000000017941 */ /* 0x000fea0003800000 */
.L_x_1303:
[----:B---3-5:R3:W4:Y:S01]  /*ea30*/  SHFL.IDX PT, R5, R20, 0x1, 0x181f ;  /* 0x00381f0014057f89 */ /* 0x02872200000e0000 */
        /* <DEDUP_REMOVED lines=10> */
[----:B------:R1:W-:Y:S04]  /*eae0*/  @!P3 ST.E.128 desc[UR36][R2.64], R8 ;  /* 0x000000080200b985 */ /* 0x0003e8000c101d24 */
[----:B------:R1:W-:Y:S02]  /*eaf0*/  @!P4 ST.E.128 desc[UR36][R4.64], R32 ;  /* 0x000000200400c985 */ /* 0x0003e4000c101d24 */
.L_x_1306:
[----:B------:R-:W-:Y:S05]  /*eb00*/  BSYNC B1 ;  /* 0x0000000000017941 */ /* 0x000fea0003800000 */
.L_x_1305:
[----:B-1--4-:R1:W4:Y:S01]  /*eb10*/  SHFL.IDX PT, R5, R20, 0x2, 0x181f ;  /* 0x00581f0014057f89 */ /* 0x01232200000e0000 */
        /* <DEDUP_REMOVED lines=12> */
.L_x_1308:
[----:B------:R-:W-:Y:S05]  /*ebe0*/  BSYNC B1 ;  /* 0x0000000000017941 */ /* 0x000fea0003800000 */
.L_x_1307:
[----:B0-----:R-:W-:Y:S01]  /*ebf0*/  VIADD R3, R45, 0x60 ;  /* 0x000000602d037836 */ /* 0x001fe20000000000 */
[----:B----4-:R0:W4:Y:S04]  /*ec00*/  SHFL.IDX PT, R5, R20, 0x3, 0x181f ;  /* 0x00781f0014057f89 */ /* 0x01012800000e0000 */
[----:B------:R-:W-:Y:S01]  /*ec10*/  ISETP.GE.AND P0, PT, R3, R74, PT ;  /* 0x0000004a0300720c */ /* 0x000fe20003f06270 */
[----:B------:R0:W0:-:S12]  /*ec20*/  SHFL.IDX PT, R7, R0, 0x3, 0x181f ;  /* 0x00781f0000077f89 */ /* 0x00001800000e0000 */
[----:B------:R-:W-:Y:S05]  /*ec30*/  @P0 BRA `(.L_x_1309) ;  /* 0x0000001800740947 */ /* 0x000fea0003800000 */
[----:B------:R-:W-:Y:S02]  /*ec40*/  ULDC UR4, c[0x0][0xac8] ;  /* 0x0002b20000047ab9 */ /* 0x000fe40000000800 */
[----:B------:R-:W-:-:S13]  /*ec50*/  ISETP.GE.AND P1, PT, R160, UR4, PT ;  /* 0x00000004a0007c0c */ /* 0x000fda000bf26270 */
[----:B0-----:R-:W-:-:S04]  /*ec60*/  @!P1 LEA R2, P0, R160, R7, 0x1 ;  /* 0x00000007a0029211 */ /* 0x001fc800078008ff */
[----:B----4-:R-:W-:Y:S02]  /*ec70*/  @!P1 LEA.HI.X R3, R160, R5, R206, 0x1, P0 ;  /* 0x00000005a0039211 */ /* 0x010fe400000f0cce */
[----:B------:R-:W-:-:S03]  /*ec80*/  ISETP.GE.AND P0, PT, R162, UR4, PT ;  /* 0x00000004a2007c0c */ /* 0x000fc6000bf06270 */
[----:B------:R0:W-:Y:S10]  /*ec90*/  @!P1 ST.E.128 desc[UR36][R2.64], R24 ;  /* 0x0000001802009985 */ /* 0x0001f4000c101d24 */
[----:B------:R-:W-:Y:S05]  /*eca0*/  @P0 BRA `(.L_x_1309) ;  /* 0x0000001800580947 */ /* 0x000fea0003800000 */
[----:B0-----:R-:W-:-:S04]  /*ecb0*/  LEA R2, P0, R162, R7, 0x1 ;  /* 0x00000007a2027211 */ /* 0x001fc800078008ff */
[----:B------:R-:W-:-:S05]  /*ecc0*/  LEA.HI.X R3, R162, R5, R205, 0x1, P0 ;  /* 0x00000005a2037211 */ /* 0x000fca00000f0ccd */
[----:B------:R0:W-:Y:S01]  /*ecd0*/  ST.E.128 desc[UR36][R2.64], R40 ;  /* 0x0000002802007985 */ /* 0x0001e2000c101d24 */
[----:B------:R-:W-:Y:S05]  /*ece0*/  BRA `(.L_x_1309) ;  /* 0x0000001800487947 */ /* 0x000fea0003800000 */
.L_x_1302:
        /* <DEDUP_REMOVED lines=9> */
[----:B------:R-:W-:Y:S01]  /*ed80*/  VIADD R19, R19, 0x2a820 ;  /* 0x0002a82013137836 */ /* 0x000fe20000000000 */
[----:B------:R-:W-:Y:S01]  /*ed90*/  UIADD3 UR11, UR11, UR9, URZ ;  /* 0x000000090b0b7290 */ /* 0x000fe2000fffe03f */
[----:B------:R-:W1:Y:S01]  /*eda0*/  @P1 LDC R5, c[0x0][0xbf0] ;  /* 0x0002fc00ff051b82 */ /* 0x000e620000000800 */
[----:B------:R-:W-:Y:S01]  /*edb0*/  ULDC.64 UR12, c[0x0][0xb38] ;  /* 0x0002ce00000c7ab9 */ /* 0x000fe20000000a00 */
[----:B------:R-:W-:Y:S01]  /*edc0*/  BSSY B1, `(.L_x_1310) ;  /* 0x0000066000017945 */ /* 0x000fe20003800000 */
[----:B------:R-:W-:Y:S01]  /*edd0*/  UIMAD.WIDE.U32 UR10, UR16, UR12, UR10 ;  /* 0x0000000c100a72a5 */ /* 0x000fe2000f8e000a */
[----:B------:R-:W-:-:S03]  /*ede0*/  PRMT R19, RZ, 0x654, R19 ;  /* 0x00000654ff137816 */ /* 0x000fc60000000013 */
[----:B------:R-:W-:Y:S01]  /*edf0*/  UIMAD UR11, UR16, UR13, UR11 ;  /* 0x0000000d100b72a4 */ /* 0x000fe2000f8e020b */
[----:B------:R2:W-:Y:S02]  /*ee00*/  SYNCS.ARRIVE.TRANS64.RED.A1T0 RZ, [R19+URZ], RZ ;  /* 0x000000ff13ff79a7 */ /* 0x0005e4000810043f */
[----:B------:R-:W-:Y:S02]  /*ee10*/  ULDC.64 UR12, c[0x0][0xb40] ;  /* 0x0002d000000c7ab9 */ /* 0x000fe40000000a00 */
[----:B------:R-:W-:-:S04]  /*ee20*/  UIMAD UR4, UR4, UR12, URZ ;  /* 0x0000000c040472a4 */ /* 0x000fc8000f8e023f */
[----:B------:R-:W-:Y:S01]  /*ee30*/  UIMAD UR4, UR8, UR13, UR4 ;  /* 0x0000000d080472a4 */ /* 0x000fe2000f8e0204 */
[----:B0-----:R-:W-:Y:S01]  /*ee40*/  @P1 IMAD.HI.U32 R0, R13, R0, RZ ;  /* 0x000000000d001227 */ /* 0x001fe200078e00ff */
[----:B------:R-:W-:-:S03]  /*ee50*/  UIMAD.WIDE.U32 UR8, UR8, UR12, UR10 ;  /* 0x0000000c080872a5 */ /* 0x000fc6000f8e000a */
[----:B------:R-:W-:Y:S01]  /*ee60*/  ULDC.64 UR10, c[0x0][0xb48] ;  /* 0x0002d200000a7ab9 */ /* 0x000fe20000000a00 */
[----:B------:R-:W-:Y:S01]  /*ee70*/  UIADD3 UR9, UR9, UR4, URZ ;  /* 0x0000000409097290 */ /* 0x000fe2000fffe03f */
[----:B-1----:R-:W-:-:S03]  /*ee80*/  @P1 SHF.R.U32.HI R7, RZ, R5, R0 ;  /* 0x00000005ff071219 */ /* 0x002fc60000011600 */
[----:B------:R-:W-:Y:S01]  /*ee90*/  UIMAD.WIDE.U32 UR8, UR15, UR10, UR8 ;  /* 0x0000000a0f0872a5 */ /* 0x000fe2000f8e0008 */
[--C-:B------:R-:W-:Y:S01]  /*eea0*/  SHF.R.S32.HI R0, RZ, 0x1f, R7.reuse ;  /* 0x0000001fff007819 */ /* 0x100fe20000011407 */
[----:B------:R-:W-:Y:S02]  /*eeb0*/  IMAD.MOV R4, RZ, RZ, -R7 ;  /* 0x000000ffff047224 */ /* 0x000fe400078e0a07 */
[----:B------:R-:W-:Y:S02]  /*eec0*/  UIMAD UR4, UR15, UR11, UR9 ;  /* 0x0000000b0f0472a4 */ /* 0x000fe4000f8e0209 */
[----:B------:R-:W-:Y:S01]  /*eed0*/  IMAD.U32 R5, RZ, RZ, UR9 ;  /* 0x00000009ff057e24 */ /* 0x000fe2000f8e00ff */
[----:B------:R-:W-:Y:S01]  /*eee0*/  ULDC.64 UR10, c[0x0][0xb30] ;  /* 0x0002cc00000a7ab9 */ /* 0x000fe20000000a00 */
[----:B------:R-:W-:Y:S02]  /*eef0*/  IMAD R75, R75, R4, R13 ;  /* 0x000000044b4b7224 */ /* 0x000fe400078e020d */
[----:B------:R-:W-:-:S02]  /*ef00*/  IMAD R0, R0, UR10, RZ ;  /* 0x0000000a00007c24 */ /* 0x000fc4000f8e02ff */
[----:B------:R-:W-:Y:S01]  /*ef10*/  IMAD.U32 R4, RZ, RZ, UR8 ;  /* 0x00000008ff047e24 */ /* 0x000fe2000f8e00ff */
[----:B------:R-:W-:Y:S01]  /*ef20*/  ULDC.64 UR8, c[0x0][0xb28] ;  /* 0x0002ca0000087ab9 */ /* 0x000fe20000000a00 */
[----:B------:R-:W-:Y:S02]  /*ef30*/  IMAD.U32 R5, RZ, RZ, UR4 ;  /* 0x00000004ff057e24 */ /* 0x000fe4000f8e00ff */
[C---:B------:R-:W-:Y:S01]  /*ef40*/  IMAD R9, R7.reuse, UR11, R0 ;  /* 0x0000000b07097c24 */ /* 0x040fe2000f8e0200 */
[----:B------:R-:W-:Y:S01]  /*ef50*/  SHF.R.S32.HI R0, RZ, 0x1f, R75 ;  /* 0x0000001fff007819 */ /* 0x000fe2000001144b */
[----:B------:R-:W-:-:S04]  /*ef60*/  IMAD.WIDE.U32 R4, R7, UR10, R4 ;  /* 0x0000000a07047c25 */ /* 0x000fc8000f8e0004 */
[----:B------:R-:W-:Y:S02]  /*ef70*/  IMAD R0, R0, UR8, RZ ;  /* 0x0000000800007c24 */ /* 0x000fe4000f8e02ff */
[----:B------:R-:W-:Y:S02]  /*ef80*/  IMAD.IADD R5, R5, 0x1, R9 ;  /* 0x0000000105057824 */ /* 0x000fe400078e0209 */
[C---:B------:R-:W-:Y:S02]  /*ef90*/  IMAD R7, R75.reuse, UR9, R0 ;  /* 0x000000094b077c24 */ /* 0x040fe4000f8e0200 */
[----:B------:R-:W-:Y:S01]  /*efa0*/  IMAD.WIDE.U32 R4, R75, UR8, R4 ;  /* 0x000000084b047c25 */ /* 0x000fe2000f8e0004 */
[----:B------:R-:W-:-:S03]  /*efb0*/  ULDC.64 UR8, c[0x0][0xb00] ;  /* 0x0002c00000087ab9 */ /* 0x000fc60000000a00 */
[----:B------:R-:W-:Y:S01]  /*efc0*/  IMAD.IADD R5, R5, 0x1, R7 ;  /* 0x0000000105057824 */ /* 0x000fe200078e0207 */
[----:B------:R-:W-:-:S04]  /*efd0*/  LEA R0, P1, R4, UR8, 0x2 ;  /* 0x0000000804007c11 */ /* 0x000fc8000f8210ff */
[----:B------:R-:W-:Y:S01]  /*efe0*/  LEA.HI.X R16, R4, UR9, R5, 0x2, P1 ;  /* 0x0000000904107c11 */ /* 0x000fe200088f1405 */
[----:B------:R2:W0:Y:S04]  /*eff0*/  SHFL.IDX PT, R6, R0, RZ, 0x1c1f ;  /* 0x001c1fff00067589 */ /* 0x00042800000e0000 */
[----:B------:R2:W1:Y:S01]  /*f000*/  SHFL.IDX PT, R7, R16, RZ, 0x1c1f ;  /* 0x001c1fff10077589 */ /* 0x00046200000e0000 */
[----:B------:R-:W-:Y:S05]  /*f010*/  @P2 BRA `(.L_x_1311) ;  /* 0x0000000400002947 */ /* 0x000fea0003800000 */
[----:B------:R-:W-:Y:S02]  /*f020*/  ULDC UR4, c[0x0][0xac8] ;  /* 0x0002b20000047ab9 */ /* 0x000fe40000000800 */
[----:B------:R-:W-:Y:S02]  /*f030*/  ISETP.GE.AND P3, PT, R181, UR4, PT ;  /* 0x00000004b5007c0c */ /* 0x000fe4000bf66270 */
[----:B------:R-:W-:Y:S02]  /*f040*/  ISETP.GE.AND P1, PT, R18, UR4, PT ;  /* 0x0000000412007c0c */ /* 0x000fe4000bf26270 */
[----:B------:R-:W-:Y:S02]  /*f050*/  ISETP.GE.AND P4, PT, R180, UR4, PT ;  /* 0x00000004b4007c0c */ /* 0x000fe4000bf86270 */
[----:B------:R-:W-:-:S07]  /*f060*/  ISETP.GE.AND P2, PT, R179, UR4, PT ;  /* 0x00000004b3007c0c */ /* 0x000fce000bf46270 */
[CC--:B0-----:R-:W-:Y:S02]  /*f070*/  @!P3 LEA R8, P5, R181.reuse, R6.reuse, 0x2 ;  /* 0x00000006b508b211 */ /* 0x0c1fe400078a10ff */
[----:B-1----:R-:W-:Y:S02]  /*f080*/  @!P1 IMAD.WIDE R4, R18, 0x4, R6 ;  /* 0x0000000412049825 */ /* 0x002fe400078e0206 */
        /* <DEDUP_REMOVED lines=18> */
[----:B------:R-:W-:Y:S01]  /*f1b0*/  @!P1 ST.E.64 desc[UR36][R14.64], R40 ;  /* 0x000000280e009985 */ /* 0x000fe2000c101b24 */
[----:B------:R-:W-:-:S03]  /*f1c0*/  @!P5 LEA R4, P1, R176, R6, 0x2 ;  /* 0x00000006b004d211 */ /* 0x000fc600078210ff */
[----:B------:R0:W-:Y:S01]  /*f1d0*/  @!P3 ST.E.64 desc[UR36][R2.64], R44 ;  /* 0x0000002c0200b985 */ /* 0x0001e2000c101b24 */
[-C--:B-1----:R-:W-:Y:S02]  /*f1e0*/  @!P2 LEA R8, P6, R175, R6.reuse, 0x2 ;  /* 0x00000006af08a211 */ /* 0x082fe400078c10ff */
[----:B------:R-:W-:Y:S02]  /*f1f0*/  ISETP.GE.AND P3, PT, R173, UR4, PT ;  /* 0x00000004ad007c0c */ /* 0x000fe4000bf66270 */
[-C--:B------:R-:W-:Y:S02]  /*f200*/  @!P5 LEA.HI.X R5, R176, R7.reuse, R195, 0x2, P1 ;  /* 0x00000007b005d211 */ /* 0x080fe400008f14c3 */
[----:B------:R-:W-:Y:S02]  /*f210*/  ISETP.GE.AND P1, PT, R172, UR4, PT ;  /* 0x00000004ac007c0c */ /* 0x000fe4000bf26270 */
[----:B------:R-:W-:Y:S01]  /*f220*/  @!P2 LEA.HI.X R9, R175, R7, R194, 0x2, P6 ;  /* 0x00000007af09a211 */ /* 0x000fe200030f14c2 */
[----:B------:R1:W-:Y:S01]  /*f230*/  @!P5 ST.E.64 desc[UR36][R4.64], R48 ;  /* 0x000000300400d985 */ /* 0x0003e2000c101b24 */
[----:B---3--:R-:W-:-:S03]  /*f240*/  @!P4 LEA R10, P6, R174, R6, 0x2 ;  /* 0x00000006ae0ac211 */ /* 0x008fc600078c10ff */
[----:B------:R3:W-:Y:S01]  /*f250*/  @!P2 ST.E.64 desc[UR36][R8.64], R52 ;  /* 0x000000340800a985 */ /* 0x0007e2000c101b24 */
[----:B------:R-:W-:Y:S02]  /*f260*/  ISETP.GE.AND P2, PT, R171, UR4, PT ;  /* 0x00000004ab007c0c */ /* 0x000fe4000bf46270 */
[-C--:B------:R-:W-:Y:S02]  /*f270*/  @!P4 LEA.HI.X R11, R174, R7.reuse, R193, 0x2, P6 ;  /* 0x00000007ae0bc211 */ /* 0x080fe400030f14c1 */
[CC--:B----4-:R-:W-:Y:S02]  /*f280*/  @!P3 LEA R12, P5, R173.reuse, R6.reuse, 0x2 ;  /* 0x00000006ad0cb211 */ /* 0x0d0fe400078a10ff */
[----:B0-----:R-:W-:Y:S01]  /*f290*/  @!P1 LEA R2, P6, R172, R6, 0x2 ;  /* 0x00000006ac029211 */ /* 0x001fe200078c10ff */
[----:B------:R0:W-:Y:S01]  /*f2a0*/  @!P4 ST.E.64 desc[UR36][R10.64], R56 ;  /* 0x000000380a00c985 */ /* 0x0001e2000c101b24 */
[----:B------:R-:W-:Y:S02]  /*f2b0*/  @!P3 LEA.HI.X R13, R173, R7, R192, 0x2, P5 ;  /* 0x00000007ad0db211 */ /* 0x000fe400028f14c0 */
[----:B------:R-:W-:-:S02]  /*f2c0*/  ISETP.GE.AND P4, PT, R170, UR4, PT ;  /* 0x00000004aa007c0c */ /* 0x000fc4000bf86270 */
[-C--:B------:R-:W-:Y:S01]  /*f2d0*/  @!P1 LEA.HI.X R3, R172, R7.reuse, R191, 0x2, P6 ;  /* 0x00000007ac039211 */ /* 0x080fe200030f14bf */
[----:B------:R4:W-:Y:S01]  /*f2e0*/  @!P3 ST.E.64 desc[UR36][R12.64], R60 ;  /* 0x0000003c0c00b985 */ /* 0x0009e2000c101b24 */
[----:B------:R-:W-:Y:S02]  /*f2f0*/  ISETP.GE.AND P5, PT, R169, UR4, PT ;  /* 0x00000004a9007c0c */ /* 0x000fe4000bfa6270 */
[----:B-1----:R-:W-:Y:S01]  /*f300*/  @!P2 LEA R4, P6, R171, R6, 0x2 ;  /* 0x00000006ab04a211 */ /* 0x002fe200078c10ff */
[----:B------:R1:W-:Y:S01]  /*f310*/  @!P1 ST.E.64 desc[UR36][R2.64], R64 ;  /* 0x0000004002009985 */ /* 0x0003e2000c101b24 */
[----:B------:R-:W-:Y:S02]  /*f320*/  ISETP.GE.AND P3, PT, R168, UR4, PT ;  /* 0x00000004a8007c0c */ /* 0x000fe4000bf66270 */
[----:B------:R-:W-:Y:S02]  /*f330*/  ISETP.GE.AND P1, PT, R167, UR4, PT ;  /* 0x00000004a7007c0c */ /* 0x000fe4000bf26270 */
[----:B------:R-:W-:-:S02]  /*f340*/  @!P2 LEA.HI.X R5, R171, R7, R190, 0x2, P6 ;  /* 0x00000007ab05a211 */ /* 0x000fc400030f14be */
[----:B---3--:R-:W-:-:S03]  /*f350*/  @!P4 LEA R8, P6, R170, R6, 0x2 ;  /* 0x00000006aa08c211 */ /* 0x008fc600078c10ff */
[----:B------:R1:W-:Y:S01]  /*f360*/  @!P2 ST.E.64 desc[UR36][R4.64], R68 ;  /* 0x000000440400a985 */ /* 0x0003e2000c101b24 */
[CC--:B0-----:R-:W-:Y:S02]  /*f370*/  @!P5 LEA R10, P2, R169.reuse, R6.reuse, 0x2 ;  /* 0x00000006a90ad211 */ /* 0x0c1fe400078410ff */
[-C--:B------:R-:W-:Y:S02]  /*f380*/  @!P4 LEA.HI.X R9, R170, R7.reuse, R189, 0x2, P6 ;  /* 0x00000007aa09c211 */ /* 0x080fe400030f14bd */
[CC--:B----4-:R-:W-:Y:S02]  /*f390*/  @!P3 LEA R12, P6, R168.reuse, R6.reuse, 0x2 ;  /* 0x00000006a80cb211 */ /* 0x0d0fe400078c10ff */
        /* <DEDUP_REMOVED lines=8> */
.L_x_1311:
[----:B------:R-:W-:Y:S05]  /*f420*/  BSYNC B1 ;  /* 0x0000000000017941 */ /* 0x000fea0003800000 */
.L_x_1310:
[----:B-1----:R1:W3:Y:S04]  /*f430*/  SHFL.IDX PT, R5, R16, 0x1, 0x1c1f ;  /* 0x003c1f0010057f89 */ /* 0x0022e800000e0000 */
[----:B------:R1:W4:Y:S01]  /*f440*/  SHFL.IDX PT, R4, R0, 0x1, 0x1c1f ;  /* 0x003c1f0000047f89 */ /* 0x00032200000e0000 */
[----:B------:R-:W-:Y:S05]  /*f450*/  @P0 BRA `(.L_x_1309) ;  /* 0x00000010006c0947 */ /* 0x000fea0003800000 */
[----:B------:R-:W-:Y:S02]  /*f460*/  ULDC UR4, c[0x0][0xac8] ;  /* 0x0002b20000047ab9 */ /* 0x000fe40000000800 */
[----:B------:R-:W-:Y:S02]  /*f470*/  ISETP.GE.AND P1, PT, R181, UR4, PT ;  /* 0x00000004b5007c0c */ /* 0x000fe4000bf26270 */
[----:B------:R-:W-:Y:S02]  /*f480*/  ISETP.GE.AND P0, PT, R180, UR4, PT ;  /* 0x00000004b4007c0c */ /* 0x000fe4000bf06270 */
[----:B------:R-:W-:Y:S02]  /*f490*/  ISETP.GE.AND P2, PT, R18, UR4, PT ;  /* 0x0000000412007c0c */ /* 0x000fe4000bf46270 */
[----:B------:R-:W-:Y:S02]  /*f4a0*/  ISETP.GE.AND P4, PT, R178, UR4, PT ;  /* 0x00000004b2007c0c */ /* 0x000fe4000bf86270 */
[----:B------:R-:W-:-:S05]  /*f4b0*/  ISETP.GE.AND P3, PT, R179, UR4, PT ;  /* 0x00000004b3007c0c */ /* 0x000fca000bf66270 */
[CC--:B0---4-:R-:W-:Y:S02]  /*f4c0*/  @!P1 LEA R6, P5, R181.reuse, R4.reuse, 0x2 ;  /* 0x00000004b5069211 */ /* 0x0d1fe400078a10ff */
        /* <DEDUP_REMOVED lines=59> */
.L_x_1300:
[----:B------:R-:W0:Y:S01]  /*f880*/  LDC.64 R2, c[0x0][0xc00] ;  /* 0x00030000ff027b82 */ /* 0x000e220000000a00 */
[----:B------:R-:W-:Y:S01]  /*f890*/  R2UR UR11, R183 ;  /* 0x00000000b70b72ca */ /* 0x000fe200000e0000 */
[----:B------:R-:W-:Y:S01]  /*f8a0*/  ULDC.64 UR8, c[0x0][0xc00] ;  /* 0x0003000000087ab9 */ /* 0x000fe20000000a00 */
[----:B------:R-:W-:Y:S01]  /*f8b0*/  IMAD.MOV.U32 R7, RZ, RZ, RZ ;  /* 0x000000ffff077224 */ /* 0x000fe200078e00ff */
[----:B------:R-:W-:-:S04]  /*f8c0*/  R2UR UR10, R164 ;  /* 0x00000000a40a72ca */ /* 0x000fc800000e0000 */
[----:B------:R-:W1:Y:S06]  /*f8d0*/  LDC.64 R4, c[0x0][0xc08] ;  /* 0x00030200ff047b82 */ /* 0x000e6c0000000a00 */
[----:B------:R-:W-:Y:S01]  /*f8e0*/  UIMAD.WIDE UR8, UR11, 0x4, UR8 ;  /* 0x000000040b0878a5 */ /* 0x000fe2000f8e0208 */
[----:B0-----:R-:W-:-:S05]  /*f8f0*/  ISETP.NE.U32.AND P0, PT, R2, RZ, PT ;  /* 0x000000ff0200720c */ /* 0x001fca0003f05070 */
[----:B------:R-:W-:Y:S01]  /*f900*/  IMAD.U32 R2, RZ, RZ, UR8 ;  /* 0x00000008ff027e24 */ /* 0x000fe2000f8e00ff */
[----:B------:R-:W-:Y:S01]  /*f910*/  R2UR UR4, R3 ;  /* 0x00000000030472ca */ /* 0x000fe200000e0000 */
[----:B------:R-:W-:Y:S01]  /*f920*/  IMAD.U32 R3, RZ, RZ, UR9 ;  /* 0x00000009ff037e24 */ /* 0x000fe2000f8e00ff */
[----:B-1----:R-:W-:-:S05]  /*f930*/  ISETP.NE.U32.AND P1, PT, R4, RZ, PT ;  /* 0x000000ff0400720c */ /* 0x002fca0003f25070 */
[----:B------:R-:W-:-:S06]  /*f940*/  VOTEU.ANY UP0, P0 ;  /* 0x00000000003f7886 */ /* 0x000fcc0000000100 */
[----:B------:R-:W-:Y:S01]  /*f950*/  UISETP.NE.AND.EX UP0, UPT, UR4, URZ, UPT, UP0 ;  /* 0x0000003f0400728c */ /* 0x000fe2000bf05300 */
[----:B------:R-:W-:Y:S01]  /*f960*/  R2UR UR4, R5 ;  /* 0x00000000050472ca */ /* 0x000fe200000e0000 */
[----:B------:R-:W-:-:S04]  /*f970*/  VOTEU.ANY UP1, P1 ;  /* 0x00000000003f7886 */ /* 0x000fc80000820100 */
[----:B------:R-:W-:-:S08]  /*f980*/  PLOP3.LUT P0, PT, PT, PT, UP0, 0x80, 0x0 ;  /* 0x000000000000781c */ /* 0x000fd00003f0f008 */
[----:B------:R-:W-:-:S06]  /*f990*/  UISETP.NE.AND.EX UP1, UPT, UR4, URZ, UPT, UP1 ;  /* 0x0000003f0400728c */ /* 0x000fcc000bf25310 */
[----:B------:R-:W-:Y:S01]  /*f9a0*/  PLOP3.LUT P1, PT, PT, PT, UP1, 0x80, 0x0 ;  /* 0x000000000000781c */ /* 0x000fe20003f2f018 */
[----:B------:R0:W5:Y:S01]  /*f9b0*/  @P0 LDG.E R7, desc[UR36][R2.64] ;  /* 0x0000002402070981 */ /* 0x000162000c1e1900 */
[----:B------:R-:W-:Y:S02]  /*f9c0*/  ULDC UR4, c[0x0][0xa88] ;  /* 0x0002a20000047ab9 */ /* 0x000fe40000000800 */
[----:B------:R-:W-:Y:S01]  /*f9d0*/  IMAD.U32 R0, RZ, RZ, UR4 ;  /* 0x00000004ff007e24 */ /* 0x000fe2000f8e00ff */
[----:B------:R-:W-:Y:S02]  /*f9e0*/  @UP1 ULDC.64 UR8, c[0x0][0xc08] ;  /* 0x0003020000081ab9 */ /* 0x000fe40000000a00 */
[----:B------:R-:W-:-:S06]  /*f9f0*/  @UP1 UIMAD.WIDE UR8, UR11, 0x4, UR8 ;  /* 0x000000040b0818a5 */ /* 0x000fcc000f8e0208 */
[----:B------:R-:W-:Y:S02]  /*fa00*/  IMAD.U32 R4, RZ, RZ, UR8 ;  /* 0x00000008ff047e24 */ /* 0x000fe4000f8e00ff */
[----:B------:R-:W-:-:S05]  /*fa10*/  IMAD.U32 R5, RZ, RZ, UR9 ;  /* 0x00000009ff057e24 */ /* 0x000fca000f8e00ff */
[----:B------:R0:W5:Y:S01]  /*fa20*/  @P1 LDG.E R0, desc[UR36][R4.64] ;  /* 0x0000002404001981 */ /* 0x000162000c1e1900 */
[----:B------:R-:W-:-:S11]  /*fa30*/  UISETP.NE.AND UP1, UPT, UR10, URZ, UPT ;  /* 0x0000003f0a00728c */ /* 0x000fd6000bf25270 */
[----:B------:R-:W-:Y:S02]  /*fa40*/  @!UP1 ULDC UR10, c[0x0][0xad4] ;  /* 0x0002b500000a9ab9 */ /* 0x000fe40000000800 */
[----:B------:R-:W-:Y:S01]  /*fa50*/  IMAD.U32 R164, RZ, RZ, UR10 ;  /* 0x0000000affa47e24 */ /* 0x000fe2000f8e00ff */
[----:B0-----:R-:W-:Y:S06]  /*fa60*/  @P1 BRA `(.L_x_1312) ;  /* 0x0000000000101947 */ /* 0x001fec0003800000 */
[----:B------:R-:W-:Y:S05]  /*fa70*/  @!P0 BRA `(.L_x_1312) ;  /* 0x00000000000c8947 */ /* 0x000fea0003800000 */
[----:B------:R-:W2:Y:S04]  /*fa80*/  LDG.E R5, desc[UR36][R2.64] ;  /* 0x0000002402057981 */ /* 0x000ea8000c1e1900 */
[----:B-----5:R-:W2:Y:S02]  /*fa90*/  LDG.E R0, desc[UR36][R2.64+0x4] ;  /* 0x0000042402007981 */ /* 0x020ea4000c1e1900 */
[----:B--2---:R-:W-:-:S07]  /*faa0*/  IMAD.IADD R0, R0, 0x1, -R5 ;  /* 0x0000000100007824 */ /* 0x004fce00078e0a05 */
.L_x_1312:
[----:B------:R-:W-:Y:S01]  /*fab0*/  R2UR UR4, R183 ;  /* 0x00000000b70472ca */ /* 0x000fe200000e0000 */
[----:B------:R-:W-:Y:S01]  /*fac0*/  BSSY B1, `(.L_x_1313) ;  /* 0x0000042000017945 */ /* 0x000fe20003800000 */
[----:B-----5:R-:W-:Y:S02]  /*fad0*/  R2UR UR20, R7 ;  /* 0x00000000071472ca */ /* 0x020fe400000e0000 */
[----:B------:R-:W-:-:S09]  /*fae0*/  ISETP.GT.AND P0, PT, R207, 0x7f, PT ;  /* 0x0000007fcf00780c */ /* 0x000fd20003f04270 */
[----:B------:R-:W-:Y:S02]  /*faf0*/  USHF.R.S32.HI UR8, URZ, 0x1f, UR4 ;  /* 0x0000001f3f087899 */ /* 0x000fe40008011404 */
[----:B------:R-:W-:Y:S02]  /*fb00*/  USEL UR4, UR4, URZ, !UP0 ;  /* 0x0000003f04047287 */ /* 0x000fe4000c000000 */
[----:B------:R-:W-:Y:S02]  /*fb10*/  USEL UR8, UR8, URZ, !UP0 ;  /* 0x0000003f08087287 */ /* 0x000fe4000c000000 */
[----:B------:R-:W-:Y:S01]  /*fb20*/  USHF.R.S32.HI UR20, URZ, 0x1f, UR20 ;  /* 0x0000001f3f147899 */ /* 0x000fe20008011414 */
[----:B------:R-:W-:Y:S11]  /*fb30*/  @P0 BRA `(.L_x_1314) ;  /* 0x0000000000e80947 */ /* 0x000ff60003800000 */
[----:B------:R-:W0:Y:S01]  /*fb40*/  S2R R6, SR_TID.X ;  /* 0x0000000000067919 */ /* 0x000e220000002100 */
[----:B------:R-:W1:Y:S01]  /*fb50*/  LDC R9, c[0x0][0xbe8] ;  /* 0x0002fa00ff097b82 */ /* 0x000e620000000800 */
[----:B------:R-:W-:-:S13]  /*fb60*/  R2UR UR9, R22 ;  /* 0x00000000160972ca */ /* 0x000fda00000e0000 */
[----:B------:R-:W-:Y:S02]  /*fb70*/  IMAD.U32 R3, RZ, RZ, UR9 ;  /* 0x00000009ff037e24 */ /* 0x000fe4000f8e00ff */
[----:B-1----:R-:W-:-:S03]  /*fb80*/  IMAD R2, R0, R9, RZ ;  /* 0x0000000900027224 */ /* 0x002fc600078e02ff */
[----:B0-----:R-:W-:-:S04]  /*fb90*/  IADD3 R6, R3, -0x80, R6 ;  /* 0xffffff8003067810 */ /* 0x001fc80007ffe006 */
[----:B------:R-:W-:-:S13]  /*fba0*/  ISETP.GE.AND P0, PT, R6, R2, PT ;  /* 0x000000020600720c */ /* 0x000fda0003f06270 */
[----:B------:R-:W-:Y:S05]  /*fbb0*/  @P0 BRA `(.L_x_1314) ;  /* 0x0000000000c80947 */ /* 0x000fea0003800000 */
[----:B------:R-:W-:Y:S01]  /*fbc0*/  ISETP.NE.AND P0, PT, R9, 0x1, PT ;  /* 0x000000010900780c */ /* 0x000fe20003f05270 */
[----:B------:R-:W-:Y:S01]  /*fbd0*/  UMOV UR18, 0x9b8 ;  /* 0x000009b800127882 */ /* 0x000fe20000000000 */
[----:B------:R-:W-:Y:S01]  /*fbe0*/  R2UR UR10, R164 ;  /* 0x00000000a40a72ca */ /* 0x000fe200000e0000 */
[----:B------:R-:W-:Y:S01]  /*fbf0*/  IMAD.MOV.U32 R4, RZ, RZ, R6 ;  /* 0x000000ffff047224 */ /* 0x000fe200078e0006 */
        /* <DEDUP_REMOVED lines=9> */
[----:B------:R-:W-:Y:S02]  /*fc90*/  UIMAD.WIDE.U32 UR16, UR10, UR19, URZ ;  /* 0x000000130a1072a5 */ /* 0x000fe4000f8e003f */
[----:B------:R-:W-:Y:S01]  /*fca0*/  UIMAD UR19, UR11, UR19, URZ ;  /* 0x000000130b1372a4 */ /* 0x000fe2000f8e023f */
[----:B0-----:R-:W-:Y:S01]  /*fcb0*/  @P0 IMAD.HI.U32 R5, R6, R5, RZ ;  /* 0x0000000506050227 */ /* 0x001fe200078e00ff */
[----:B------:R-:W-:Y:S02]  /*fcc0*/  UIMAD UR13, UR13, UR4, URZ ;  /* 0x000000040d0d72a4 */ /* 0x000fe4000f8e023f */
[----:B------:R-:W-:Y:S01]  /*fcd0*/  UIMAD.WIDE.U32 UR10, UR12, UR4, URZ ;  /* 0x000000040c0a72a5 */ /* 0x000fe2000f8e003f */
[----:B------:R-:W-:Y:S01]  /*fce0*/  IMAD.U32 R2, RZ, RZ, UR16 ;  /* 0x00000010ff027e24 */ /* 0x000fe2000f8e00ff */
[----:B------:R-:W-:-:S02]  /*fcf0*/  UIADD3 UR19, UR17, UR19, URZ ;  /* 0x0000001311137290 */ /* 0x000fc4000fffe03f */
[----:B------:R-:W-:Y:S01]  /*fd00*/  IMAD.U32 R3, RZ, RZ, UR17 ;  /* 0x00000011ff037e24 */ /* 0x000fe2000f8e00ff */
[----:B------:R-:W-:Y:S01]  /*fd10*/  UIMAD UR13, UR12, UR8, UR13 ;  /* 0x000000080c0d72a4 */ /* 0x000fe2000f8e020d */
[----:B-1----:R-:W-:Y:S01]  /*fd20*/  @P0 SHF.R.U32.HI R4, RZ, R8, R5 ;  /* 0x00000008ff040219 */ /* 0x002fe20000011605 */
[----:B------:R-:W-:Y:S01]  /*fd30*/  ULDC.64 UR14, c[0x0][UR18+0x228] ;  /* 0x00008a00120e7abb */ /* 0x000fe20008000a00 */
[----:B------:R-:W-:Y:S01]  /*fd40*/  IADD3 R3, P0, P1, R2, UR10, R7 ;  /* 0x0000000a02037c10 */ /* 0x000fe2000f91e007 */
[----:B------:R-:W-:Y:S01]  /*fd50*/  UIADD3 UR13, UR11, UR13, URZ ;  /* 0x0000000d0b0d7290 */ /* 0x000fe2000fffe03f */
[----:B------:R-:W-:Y:S01]  /*fd60*/  IMAD.U32 R2, RZ, RZ, UR20 ;  /* 0x00000014ff027e24 */ /* 0x000fe2000f8e00ff */
[----:B------:R-:W-:Y:S01]  /*fd70*/  UIMAD.WIDE.U32 UR16, UR14, UR9, URZ ;  /* 0x000000090e1072a5 */ /* 0x000fe2000f8e003f */
[----:B------:R-:W-:Y:S01]  /*fd80*/  IMAD.MOV R5, RZ, RZ, -R4 ;  /* 0x000000ffff057224 */ /* 0x000fe200078e0a04 */
[----:B------:R-:W-:Y:S01]  /*fd90*/  UIMAD UR9, UR15, UR9, URZ ;  /* 0x000000090f0972a4 */ /* 0x000fe2000f8e023f */
[----:B------:R-:W-:Y:S01]  /*fda0*/  IMAD.U32 R11, RZ, RZ, UR19 ;  /* 0x00000013ff0b7e24 */ /* 0x000fe2000f8e00ff */
[----:B------:R-:W-:Y:S01]  /*fdb0*/  ULDC.64 UR10, c[0x0][UR18+0x210] ;  /* 0x00008400120a7abb */ /* 0x000fe20008000a00 */
[----:B------:R-:W-:Y:S01]  /*fdc0*/  IMAD R5, R9, R5, R6 ;  /* 0x0000000509057224 */ /* 0x000fe200078e0206 */
[----:B------:R-:W-:-:S02]  /*fdd0*/  UIADD3 UR9, UR17, UR9, URZ ;  /* 0x0000000911097290 */ /* 0x000fc4000fffe03f */
[----:B------:R-:W-:Y:S01]  /*fde0*/  IADD3.X R6, R11, UR13, R2, P0, P1 ;  /* 0x0000000d0b067c10 */ /* 0x000fe200087e2402 */
[----:B------:R-:W-:Y:S01]  /*fdf0*/  IMAD R9, R5, UR11, RZ ;  /* 0x0000000b05097c24 */ /* 0x000fe2000f8e02ff */
[----:B------:R-:W-:Y:S01]  /*fe00*/  IADD3 R2, P0, P1, R4, UR16, R3 ;  /* 0x0000001004027c10 */ /* 0x000fe2000f91e003 */
[----:B------:R-:W-:Y:S01]  /*fe10*/  ULDC.64 UR12, c[0x0][0xba8] ;  /* 0x0002ea00000c7ab9 */ /* 0x000fe20000000a00 */
[----:B------:R-:W-:Y:S01]  /*fe20*/  SHF.R.S32.HI R3, RZ, 0x1f, R4 ;  /* 0x0000001fff037819 */ /* 0x000fe20000011404 */
[----:B------:R-:W-:Y:S01]  /*fe30*/  @!UP0 ULDC UR12, c[0x0][0xb50] ;  /* 0x0002d400000c8ab9 */ /* 0x000fe20000000800 */
[----:B------:R-:W-:Y:S01]  /*fe40*/  SHF.R.S32.HI R4, RZ, 0x1f, R5 ;  /* 0x0000001fff047819 */ /* 0x000fe20000011405 */
[----:B------:R-:W-:Y:S01]  /*fe50*/  @!UP0 ULDC UR13, c[0x0][0xb54] ;  /* 0x0002d500000d8ab9 */ /* 0x000fe20000000800 */
[----:B------:R-:W-:-:S03]  /*fe60*/  IADD3.X R3, R3, UR9, R6, P0, P1 ;  /* 0x0000000903037c10 */ /* 0x000fc600087e2406 */
[----:B------:R-:W-:Y:S02]  /*fe70*/  IMAD R9, R4, UR10, R9 ;  /* 0x0000000a04097c24 */ /* 0x000fe4000f8e0209 */
[----:B------:R-:W-:-:S04]  /*fe80*/  IMAD.WIDE.U32 R2, R5, UR10, R2 ;  /* 0x0000000a05027c25 */ /* 0x000fc8000f8e0002 */
[----:B------:R-:W-:Y:S01]  /*fe90*/  IMAD.IADD R3, R3, 0x1, R9 ;  /* 0x0000000103037824 */ /* 0x000fe200078e0209 */
[----:B------:R-:W-:-:S04]  /*fea0*/  LEA R4, P0, R2, UR12, 0x2 ;  /* 0x0000000c02047c11 */ /* 0x000fc8000f8010ff */
[----:B------:R-:W-:Y:S01]  /*feb0*/  LEA.HI.X R5, R2, UR13, R3, 0x2, P0 ;  /* 0x0000000d02057c11 */ /* 0x000fe200080f1403 */
[----:B------:R-:W-:-:S05]  /*fec0*/  IMAD.MOV.U32 R3, RZ, RZ, -0x800000 ;  /* 0xff800000ff037424 */ /* 0x000fca00078e00ff */
[----:B------:R0:W-:Y:S03]  /*fed0*/  STG.E desc[UR36][R4.64], R3 ;  /* 0x0000000304007986 */ /* 0x0001e6000c101924 */
.L_x_1314:
[----:B------:R-:W-:Y:S05]  /*fee0*/  BSYNC B1 ;  /* 0x0000000000017941 */ /* 0x000fea0003800000 */
.L_x_1313:
[----:B------:R-:W-:-:S13]  /*fef0*/  R2UR UR9, R164 ;  /* 0x00000000a40972ca */ /* 0x000fda00000e0000 */
[----:B------:R-:W-:-:S06]  /*ff00*/  UISETP.GT.AND UP0, UPT, UR9, 0x1, UPT ;  /* 0x000000010900788c */ /* 0x000fcc000bf04270 */
[----:B------:R-:W-:-:S13]  /*ff10*/  PLOP3.LUT P0, PT, PT, PT, UP0, 0x80, 0x0 ;  /* 0x000000000000781c */ /* 0x000fda0003f0f008 */
[----:B------:R-:W-:Y:S05]  /*ff20*/  @P0 BRA `(.L_x_1309) ;  /* 0x0000000400b80947 */ /* 0x000fea0003800000 */
[----:B------:R-:W1:Y:S01]  /*ff30*/  LDC R11, c[0x0][0xbe8] ;  /* 0x0002fa00ff0b7b82 */ /* 0x000e620000000800 */
[C---:B------:R-:W-:Y:S01]  /*ff40*/  R2UR UR10, R7.reuse ;  /* 0x00000000070a72ca */ /* 0x040fe200000e0000 */
[----:B------:R-:W-:Y:S01]  /*ff50*/  ULDC.64 UR12, c[0x0][0xaa0] ;  /* 0x0002a800000c7ab9 */ /* 0x000fe20000000a00 */
[----:B------:R-:W-:Y:S01]  /*ff60*/  R2UR UR14, R7 ;  /* 0x00000000070e72ca */ /* 0x000fe200000e0000 */
[----:B------:R-:W-:Y:S01]  /*ff70*/  UIMAD UR9, UR20, UR12, URZ ;  /* 0x0000000c140972a4 */ /* 0x000fe2000f8e023f */
[----:B------:R-:W-:Y:S01]  /*ff80*/  R2UR UR16, R166 ;  /* 0x00000000a61072ca */ /* 0x000fe200000e0000 */
[----:B------:R-:W-:Y:S01]  /*ff90*/  IMAD R2, R163, 0x20, R182 ;  /* 0x00000020a3027824 */ /* 0x000fe200078e02b6 */
[----:B------:R-:W-:Y:S01]  /*ffa0*/  R2UR UR15, R22 ;  /* 0x00000000160f72ca */ /* 0x000fe200000e0000 */
[----:B------:R-:W-:Y:S06]  /*ffb0*/  BSSY B1, `(.L_x_1315) ;  /* 0x000003b000017945 */ /* 0x000fec0003800000 */
[----:B------:R-:W-:-:S02]  /*ffc0*/  UIMAD.WIDE.U32 UR10, UR10, UR12, URZ ;  /* 0x0000000c0a0a72a5 */ /* 0x000fc4000f8e003f */
[----:B------:R-:W-:-:S03]  /*ffd0*/  UIMAD UR9, UR14, UR13, UR9 ;  /* 0x0000000d0e0972a4 */ /* 0x000fc6000f8e0209 */
[----:B------:R-:W-:Y:S01]  /*ffe0*/  ULDC.64 UR12, c[0x0][0xae8] ;  /* 0x0002ba00000c7ab9 */ /* 0x000fe20000000a00 */
[----:B------:R-:W-:Y:S01]  /*fff0*/  UIADD3 UR11, UR11, UR9, URZ ;  /* 0x000000090b0b7290 */ /* 0x000fe2000fffe03f */
[----:B------:R-:W-:Y:S01]  /*10000*/  VIADD R6, R2, UR15 ;  /* 0x0000000f02067c36 */ /* 0x000fe20008000000 */
[----:B-1----:R-:W-:Y:S02]  /*10010*/  ISETP.NE.AND P0, PT, R11, 0x1, PT ;  /* 0x000000010b00780c */ /* 0x002fe40003f05270 */
[----:B------:R-:W-:Y:S01]  /*10020*/  UIMAD.WIDE.U32 UR10, UR16, UR12, UR10 ;  /* 0x0000000c100a72a5 */ /* 0x000fe2000f8e000a */
[----:B0-----:R-:W-:-:S03]  /*10030*/  IMAD.MOV.U32 R5, RZ, RZ, R6 ;  /* 0x000000ffff057224 */ /* 0x001fc600078e0006 */
[----:B------:R-:W-:-:S03]  /*10040*/  UIMAD UR9, UR16, UR13, UR11 ;  /* 0x0000000d100972a4 */ /* 0x000fc6000f8e020b */
[----:B------:R-:W-:Y:S02]  /*10050*/  ULDC.64 UR12, c[0x0][0xaf0] ;  /* 0x0002bc00000c7ab9 */ /* 0x000fe40000000a00 */
[----:B------:R-:W-:Y:S02]  /*10060*/  UIMAD UR8, UR8, UR12, URZ ;  /* 0x0000000c080872a4 */ /* 0x000fe4000f8e023f */
[----:B------:R-:W0:Y:S02]  /*10070*/  @P0 LDC R3, c[0x0][0xbec] ;  /* 0x0002fb00ff030b82 */ /* 0x000e240000000800 */
[----:B------:R-:W-:-:S03]  /*10080*/  UIMAD UR11, UR4, UR13, UR8 ;  /* 0x0000000d040b72a4 */ /* 0x000fc6000f8e0208 */
[----:B------:R-:W-:Y:S02]  /*10090*/  UMOV UR8, UR10 ;  /* 0x0000000a00087c82 */ /* 0x000fe40008000000 */
[----:B------:R-:W-:Y:S01]  /*100a0*/  UIMAD.WIDE.U32 UR8, UR4, UR12, UR8 ;  /* 0x0000000c040872a5 */ /* 0x000fe2000f8e0008 */
[----:B------:R-:W1:Y:S03]  /*100b0*/  @P0 LDC R7, c[0x0][0xbf0] ;  /* 0x0002fc00ff070b82 */ /* 0x000e660000000800 */
[----:B------:R-:W-:-:S03]  /*100c0*/  UIADD3 UR4, UR9, UR11, URZ ;  /* 0x0000000b09047290 */ /* 0x000fc6000fffe03f */
[----:B------:R-:W-:Y:S01]  /*100d0*/  ULDC.64 UR10, c[0x0][0xae0] ;  /* 0x0002b800000a7ab9 */ /* 0x000fe20000000a00 */
[----:B0-----:R-:W-:-:S04]  /*100e0*/  @P0 IMAD.HI.U32 R2, R6, R3, RZ ;  /* 0x0000000306020227 */ /* 0x001fc800078e00ff */
[----:B------:R-:W-:Y:S02]  /*100f0*/  IMAD.U32 R3, RZ, RZ, UR9 ;  /* 0x00000009ff037e24 */ /* 0x000fe4000f8e00ff */
[----:B------:R-:W-:Y:S01]  /*10100*/  IMAD.U32 R3, RZ, RZ, UR4 ;  /* 0x00000004ff037e24 */ /* 0x000fe2000f8e00ff */
[----:B-1----:R-:W-:-:S04]  /*10110*/  @P0 SHF.R.U32.HI R5, RZ, R7, R2 ;  /* 0x00000007ff050219 */ /* 0x002fc80000011602 */
[--C-:B------:R-:W-:Y:S01]  /*10120*/  SHF.R.S32.HI R2, RZ, 0x1f, R5.reuse ;  /* 0x0000001fff027819 */ /* 0x100fe20000011405 */
[----:B------:R-:W-:-:S04]  /*10130*/  IMAD.MOV R7, RZ, RZ, -R5 ;  /* 0x000000ffff077224 */ /* 0x000fc800078e0a05 */
[----:B------:R-:W-:Y:S02]  /*10140*/  IMAD R4, R2, UR10, RZ ;  /* 0x0000000a02047c24 */ /* 0x000fe4000f8e02ff */
[----:B------:R-:W-:Y:S02]  /*10150*/  IMAD R7, R11, R7, R6 ;  /* 0x000000070b077224 */ /* 0x000fe400078e0206 */
[----:B------:R-:W-:Y:S01]  /*10160*/  IMAD.U32 R2, RZ, RZ, UR8 ;  /* 0x00000008ff027e24 */ /* 0x000fe2000f8e00ff */
[----:B------:R-:W-:Y:S01]  /*10170*/  ULDC.64 UR8, c[0x0][0xad8] ;  /* 0x0002b60000087ab9 */ /* 0x000fe20000000a00 */
[C---:B------:R-:W-:Y:S01]  /*10180*/  IMAD R9, R5.reuse, UR11, R4 ;  /* 0x0000000b05097c24 */ /* 0x040fe2000f8e0204 */
[----:B------:R-:W-:Y:S01]  /*10190*/  SHF.R.S32.HI R4, RZ, 0x1f, R7 ;  /* 0x0000001fff047819 */ /* 0x000fe20000011407 */
[----:B------:R-:W-:-:S04]  /*101a0*/  IMAD.WIDE.U32 R2, R5, UR10, R2 ;  /* 0x0000000a05027c25 */ /* 0x000fc8000f8e0002 */
[----:B------:R-:W-:Y:S02]  /*101b0*/  IMAD.IADD R3, R3, 0x1, R9 ;  /* 0x0000000103037824 */ /* 0x000fe400078e0209 */
[----:B------:R-:W-:Y:S02]  /*101c0*/  IMAD R4, R4, UR8, RZ ;  /* 0x0000000804047c24 */ /* 0x000fe4000f8e02ff */
[----:B------:R-:W-:Y:S02]  /*101d0*/  VIADD R6, R182, UR15 ;  /* 0x0000000fb6067c36 */ /* 0x000fe40008000000 */
[----:B------:R-:W-:Y:S02]  /*101e0*/  IMAD R11, R0, R11, RZ ;  /* 0x0000000b000b7224 */ /* 0x000fe400078e02ff */
[C---:B------:R-:W-:Y:S02]  /*101f0*/  IMAD R5, R7.reuse, UR9, R4 ;  /* 0x0000000907057c24 */ /* 0x040fe4000f8e0204 */
[----:B------:R-:W-:Y:S01]  /*10200*/  IMAD.WIDE.U32 R2, R7, UR8, R2 ;  /* 0x0000000807027c25 */ /* 0x000fe2000f8e0002 */
[----:B------:R-:W-:Y:S01]  /*10210*/  ISETP.GE.AND P2, PT, R6, R11, PT ;  /* 0x0000000b0600720c */ /* 0x000fe20003f46270 */
[----:B------:R-:W-:-:S02]  /*10220*/  ULDC.64 UR8, c[0x0][0xa80] ;  /* 0x0002a00000087ab9 */ /* 0x000fc40000000a00 */
[----:B------:R-:W-:Y:S01]  /*10230*/  IMAD.IADD R3, R3, 0x1, R5 ;  /* 0x0000000103037824 */ /* 0x000fe200078e0205 */
[----:B------:R-:W-:Y:S01]  /*10240*/  LEA R4, P3, R2, UR8, 0x1 ;  /* 0x0000000802047c11 */ /* 0x000fe2000f8608ff */
[----:B------:R-:W-:-:S03]  /*10250*/  VIADD R0, R6, 0x20 ;  /* 0x0000002006007836 */ /* 0x000fc60000000000 */
[----:B------:R-:W-:Y:S01]  /*10260*/  LEA.HI.X R5, R2, UR9, R3, 0x1, P3 ;  /* 0x0000000902057c11 */ /* 0x000fe200098f0c03 */
[----:B------:R0:W1:Y:S01]  /*10270*/  SHFL.IDX PT, R7, R4, RZ, 0x181f ;  /* 0x00181fff04077589 */ /* 0x00006200000e0000 */
[-C--:B------:R-:W-:Y:S01]  /*10280*/  ISETP.GE.AND P1, PT, R0, R11.reuse, PT ;  /* 0x0000000b0000720c */ /* 0x080fe20003f26270 */
[----:B------:R-:W-:Y:S02]  /*10290*/  VIADD R0, R6, 0x40 ;  /* 0x0000004006007836 */ /* 0x000fe40000000000 */
[----:B------:R0:W2:Y:S03]  /*102a0*/  SHFL.IDX PT, R3, R5, RZ, 0x181f ;  /* 0x00181fff05037589 */ /* 0x0000a600000e0000 */
        /* <DEDUP_REMOVED lines=11> */
.L_x_1316:
[----:B------:R-:W-:Y:S05]  /*10360*/  BSYNC B1 ;  /* 0x0000000000017941 */ /* 0x000fea0003800000 */
.L_x_1315:
        /* <DEDUP_REMOVED lines=13> */
.L_x_1318:
[----:B------:R-:W-:Y:S05]  /*10440*/  BSYNC B1 ;  /* 0x0000000000017941 */ /* 0x000fea0003800000 */
.L_x_1317:
        /* <DEDUP_REMOVED lines=13> */
.L_x_1320:
[----:B------:R-:W-:Y:S05]  /*10520*/  BSYNC B1 ;  /* 0x0000000000017941 */ /* 0x000fea0003800000 */
.L_x_1319:
        /* <DEDUP_REMOVED lines=14> */
.L_x_1309:
[----:B------:R-:W-:Y:S05]  /*10610*/  BSYNC B0 ;  /* 0x0000000000007941 */ /* 0x000fea0003800000 */
.L_x_1299:
[----:B------:R-:W-:Y:S02]  /*10620*/  ULDC UR4, c[0x0][0xc3c] ;  /* 0x00030f0000047ab9 */ /* 0x000fe40000000800 */
[----:B------:R-:W-:-:S06]  /*10630*/  UISETP.GE.AND UP0, UPT, UR7, UR4, UPT ;  /* 0x000000040700728c */ /* 0x000fcc000bf06270 */
[----:B------:R-:W-:-:S13]  /*10640*/  PLOP3.LUT P0, PT, PT, PT, UP0, 0x80, 0x0 ;  /* 0x000000000000781c */ /* 0x000fda0003f0f008 */
[----:B------:R-:W-:Y:S05]  /*10650*/  @!P0 BRA `(.L_x_1321) ;  /* 0xffffff08003c8947 */ /* 0x000fea000383ffff */
[----:B------:R-:W-:Y:S05]  /*10660*/  EXIT ;  /* 0x000000000000794d */ /* 0x000fea0003800000 */
.L_x_1208:
[----:B------:R-:W-:-:S08]  /*10670*/  NOP ;  /* 0x0000000000007918 */ /* 0x000fd00000000000 */
[----:B0-----:R-:W0:-:S00]  /*10680*/  USETMAXREG.DEALLOC.CTAPOOL 0x28 ;  /* 0x00000028000079c8 */ /* 0x001e0000080e0500 */
[----:B0-----:R-:W-:Y:S01]  /*10690*/  LOP3.LUT R2, R2, 0x3, RZ, 0xc0, !PT ;  /* 0x0000000302027812 */ /* 0x001fe200078ec0ff */
[----:B------:R-:W-:Y:S01]  /*106a0*/  IMAD.MOV.U32 R6, RZ, RZ, RZ ;  /* 0x000000ffff067224 */ /* 0x000fe200078e00ff */
[----:B------:R-:W-:-:S04]  /*106b0*/  LOP3.LUT R23, R23, 0xfffffeff, RZ, 0xc0, !PT ;  /* 0xfffffeff17177812 */ /* 0x000fc800078ec0ff */
[----:B------:R-:W0:Y:S02]  /*106c0*/  SHFL.IDX PT, R2, R2, RZ, 0x1f ;  /* 0x00001fff02027589 */ /* 0x000e2400000e0000 */
[----:B0-----:R-:W-:-:S13]  /*106d0*/  ISETP.NE.AND P0, PT, R2, RZ, PT ;  /* 0x000000ff0200720c */ /* 0x001fda0003f05270 */
[----:B------:R-:W-:Y:S01]  /*106e0*/  @P0 LOP3.LUT R23, R23, 0x100, RZ, 0xfc, !PT ;  /* 0x0000010017170812 */ /* 0x000fe200078efcff */
[----:B------:R-:W-:Y:S06]  /*106f0*/  @!P0 BRA `(.L_x_1322) ;  /* 0x00000000001c8947 */ /* 0x000fec0003800000 */
[----:B------:R-:W0:Y:S08]  /*10700*/  S2UR UR5, SR_CgaCtaId ;  /* 0x00000000000579c3 */ /* 0x000e300000008800 */
[----:B------:R-:W-:Y:S06]  /*10710*/  BAR.SYNC.DEFER_BLOCKING 0x5, 0x180 ;  /* 0x0146000000007b1d */ /* 0x000fec0000010000 */
[----:B------:R-:W-:-:S02]  /*10720*/  UMOV UR4, 0x400 ;  /* 0x0000040000047882 */ /* 0x000fc40000000000 */
[----:B0-----:R-:W-:-:S09]  /*10730*/  ULEA UR4, UR5, UR4, 0x18 ;  /* 0x0000000405047291 */ /* 0x001fd2000f8ec03f */
[----:B------:R-:W1:Y:S01]  /*10740*/  LDS.128 R16, [UR4+0x2a8d0] ;  /* 0x02a8d004ff107984 */ /* 0x000e620008000c00 */
[----:B------:R-:W-:Y:S06]  /*10750*/  BAR.ARV 0x4, 0x180 ;  /* 0x0106000000007b1d */ /* 0x000fec0000002000 */
[----:B------:R-:W-:Y:S05]  /*10760*/  BRA `(.L_x_1323) ;  /* 0x0000000c00907947 */ /* 0x000fea0003800000 */
.L_x_1322:
[----:B------:R-:W-:Y:S01]  /*10770*/  LOP3.LUT R7, R0, 0x1f, RZ, 0xc0, !PT ;  /* 0x0000001f00077812 */ /* 0x000fe200078ec0ff */
[----:B------:R-:W-:Y:S01]  /*10780*/  ULDC UR4, c[0x0][0xc3c] ;  /* 0x00030f0000047ab9 */ /* 0x000fe20000000800 */
[----:B------:R-:W-:Y:S01]  /*10790*/  IMAD.MOV.U32 R9, RZ, RZ, RZ ;  /* 0x000000ffff097224 */ /* 0x000fe200078e00ff */
[----:B------:R-:W0:Y:S01]  /*107a0*/  S2UR UR6, SR_CTAID.X ;  /* 0x00000000000679c3 */ /* 0x000e220000002500 */
[----:B------:R-:W-:Y:S01]  /*107b0*/  ISETP.NE.AND P0, PT, R7, 0x1f, PT ;  /* 0x0000001f0700780c */ /* 0x000fe20003f05270 */
[----:B------:R-:W-:-:S03]  /*107c0*/  ULDC UR5, c[0x0][0xc38] ;  /* 0x00030e0000057ab9 */ /* 0x000fc60000000800 */
[----:B------:R-:W-:-:S13]  /*107d0*/  ISETP.GE.OR P1, PT, R7, UR4, !P0 ;  /* 0x0000000407007c0c */ /* 0x000fda000c726670 */
[----:B------:R-:W1:Y:S08]  /*107e0*/  @!P1 LDC.64 R4, c[0x0][0xc80] ;  /* 0x00032000ff049b82 */ /* 0x000e700000000a00 */
[----:B------:R-:W2:Y:S01]  /*107f0*/  @!P1 LDC.64 R2, c[0x0][0xc78] ;  /* 0x00031e00ff029b82 */ /* 0x000ea20000000a00 */
[----:B-1----:R-:W-:-:S05]  /*10800*/  @!P1 IMAD.WIDE.U32 R4, R7, 0x4, R4 ;  /* 0x0000000407049825 */ /* 0x002fca00078e0004 */
        /* <DEDUP_REMOVED lines=10> */
[----:B------:R-:W1:Y:S02]  /*108b0*/  SHFL.UP PT, R10, R8, 0x1, RZ ;  /* 0x04200000080a7989 */ /* 0x000e6400000e00ff */
[----:B-1----:R-:W-:-:S05]  /*108c0*/  SEL R11, R10, RZ, P1 ;  /* 0x000000ff0a0b7207 */ /* 0x002fca0000800000 */
[----:B------:R-:W-:-:S05]  /*108d0*/  IMAD.IADD R11, R8, 0x1, R11 ;  /* 0x00000001080b7824 */ /* 0x000fca00078e020b */
        /* <DEDUP_REMOVED lines=12> */
[----:B------:R-:W1:Y:S02]  /*109a0*/  SHFL.IDX PT, R8, R5, 0x1f, 0x1f ;  /* 0x03e01f0005087f89 */ /* 0x000e6400000e0000 */
[----:B-1----:R-:W-:-:S05]  /*109b0*/  IMAD R8, R8, UR5, RZ ;  /* 0x0000000508087c24 */ /* 0x002fca000f8e02ff */
[----:B0-----:R-:W-:Y:S01]  /*109c0*/  ISETP.GT.AND P6, PT, R8, UR6, PT ;  /* 0x0000000608007c0c */ /* 0x001fe2000bfc4270 */
[----:B------:R-:W-:-:S12]  /*109d0*/  IMAD.MOV.U32 R3, RZ, RZ, R8 ;  /* 0x000000ffff037224 */ /* 0x000fd800078e0008 */
[----:B------:R-:W-:Y:S05]  /*109e0*/  @P6 BRA `(.L_x_1324) ;  /* 0x0000000000986947 */ /* 0x000fea0003800000 */
[----:B------:R-:W-:Y:S01]  /*109f0*/  IMAD.MOV.U32 R8, RZ, RZ, R3 ;  /* 0x000000ffff087224 */ /* 0x000fe200078e0003 */
[----:B------:R-:W-:Y:S01]  /*10a00*/  UMOV UR4, URZ ;  /* 0x0000003f00047c82 */ /* 0x000fe20008000000 */
[----:B------:R-:W-:-:S05]  /*10a10*/  ULDC UR5, c[0x0][0xc38] ;  /* 0x00030e0000057ab9 */ /* 0x000fca0000000800 */
.L_x_1326:
[----:B------:R-:W0:Y:S01]  /*10a20*/  LDC R2, c[0x0][0xc3c] ;  /* 0x00030f00ff027b82 */ /* 0x000e220000000800 */
[----:B------:R-:W-:-:S06]  /*10a30*/  UIADD3 UR4, UR4, 0x1f, URZ ;  /* 0x0000001f04047890 */ /* 0x000fcc000fffe03f */
        /* <DEDUP_REMOVED lines=33> */
.L_x_1324:
        /* <DEDUP_REMOVED lines=9> */
[----:B0-----:R-:W-:-:S07]  /*10ce0*/  ISETP.NE.AND P1, PT, R9, 0x1, PT ;  /* 0x000000010900780c */ /* 0x001fce0003f25270 */
[----:B-1----:R-:W-:Y:S06]  /*10cf0*/  @!P0 BRA `(.L_x_1327) ;  /* 0x0000000000088947 */ /* 0x002fec0003800000 */
[----:B------:R-:W-:-:S06]  /*10d00*/  VIADD R16, R19, 0xffffffff ;  /* 0xffffffff13107836 */ /* 0x000fcc0000000000 */
[----:B------:R0:W1:Y:S02]  /*10d10*/  SHFL.IDX PT, R16, R5, R16, 0x1f ;  /* 0x00001f1005107589 */ /* 0x00006400000e0000 */
.L_x_1327:
[----:B-1----:R-:W-:Y:S02]  /*10d20*/  IMAD R16, R16, UR5, R3 ;  /* 0x0000000510107c24 */ /* 0x002fe4000f8e0203 */
[----:B------:R-:W-:-:S03]  /*10d30*/  VIADD R19, R19, UR4 ;  /* 0x0000000413137c36 */ /* 0x000fc60008000000 */
[----:B0-----:R-:W-:Y:S01]  /*10d40*/  IADD3 R5, -R16, UR6, RZ ;  /* 0x0000000610057c10 */ /* 0x001fe2000fffe1ff */
[----:B------:R-:W-:Y:S06]  /*10d50*/  @!P1 BRA `(.L_x_1328) ;  /* 0x0000000000e89947 */ /* 0x000fec0003800000 */
[-C--:B--2---:R-:W-:Y:S02]  /*10d60*/  IABS R12, R6.reuse ;  /* 0x00000006000c7213 */ /* 0x084fe40000000000 */
[----:B------:R-:W-:Y:S02]  /*10d70*/  IABS R4, R9 ;  /* 0x0000000900047213 */ /* 0x000fe40000000000 */
[----:B------:R-:W0:Y:S01]  /*10d80*/  I2F.RP R8, R12 ;  /* 0x0000000c00087306 */ /* 0x000e220000209400 */
[----:B------:R-:W-:-:S07]  /*10d90*/  IABS R13, R6 ;  /* 0x00000006000d7213 */ /* 0x000fce0000000000 */
[----:B------:R-:W1:Y:S08]  /*10da0*/  I2F.RP R10, R4 ;  /* 0x00000004000a7306 */ /* 0x000e700000209400 */
[----:B0-----:R-:W0:Y:S08]  /*10db0*/  MUFU.RCP R8, R8 ;  /* 0x0000000800087308 */ /* 0x001e300000001000 */
[----:B-1----:R-:W-:Y:S01]  /*10dc0*/  MUFU.RCP R10, R10 ;  /* 0x0000000a000a7308 */ /* 0x002fe20000001000 */
[----:B0-----:R-:W-:Y:S01]  /*10dd0*/  VIADD R2, R8, 0xffffffe ;  /* 0x0ffffffe08027836 */ /* 0x001fe20000000000 */
[----:B------:R-:W-:-:S06]  /*10de0*/  IABS R8, R5 ;  /* 0x0000000500087213 */ /* 0x000fcc0000000000 */
[----:B------:R0:W1:Y:S02]  /*10df0*/  F2I.FTZ.U32.TRUNC.NTZ R3, R2 ;  /* 0x0000000200037305 */ /* 0x000064000021f000 */
[----:B0-----:R-:W-:Y:S02]  /*10e00*/  IMAD.MOV.U32 R2, RZ, RZ, RZ ;  /* 0x000000ffff027224 */ /* 0x001fe400078e00ff */
[----:B-1----:R-:W-:-:S04]  /*10e10*/  IMAD.MOV R11, RZ, RZ, -R3 ;  /* 0x000000ffff0b7224 */ /* 0x002fc800078e0a03 */
[----:B------:R-:W-:-:S04]  /*10e20*/  IMAD R11, R11, R12, RZ ;  /* 0x0000000c0b0b7224 */ /* 0x000fc800078e02ff */
[----:B------:R-:W-:-:S04]  /*10e30*/  IMAD.HI.U32 R3, R3, R11, R2 ;  /* 0x0000000b03037227 */ /* 0x000fc800078e0002 */
[----:B------:R-:W-:Y:S02]  /*10e40*/  IMAD.MOV R11, RZ, RZ, -R13 ;  /* 0x000000ffff0b7224 */ /* 0x000fe400078e0a0d */
[----:B------:R-:W-:-:S04]  /*10e50*/  IMAD.HI.U32 R2, R3, R8, RZ ;  /* 0x0000000803027227 */ /* 0x000fc800078e00ff */
[----:B------:R-:W-:Y:S01]  /*10e60*/  IMAD R3, R2, R11, R8 ;  /* 0x0000000b02037224 */ /* 0x000fe200078e0208 */
[----:B------:R-:W-:Y:S01]  /*10e70*/  LOP3.LUT R8, R5, R6, RZ, 0x3c, !PT ;  /* 0x0000000605087212 */ /* 0x000fe200078e3cff */
[----:B------:R-:W-:-:S03]  /*10e80*/  VIADD R11, R10, 0xffffffe ;  /* 0x0ffffffe0a0b7836 */ /* 0x000fc60000000000 */
[----:B------:R-:W-:Y:S02]  /*10e90*/  ISETP.GT.U32.AND P1, PT, R12, R3, PT ;  /* 0x000000030c00720c */ /* 0x000fe40003f24070 */
[----:B------:R-:W-:-:S11]  /*10ea0*/  ISETP.GE.AND P2, PT, R8, RZ, PT ;  /* 0x000000ff0800720c */ /* 0x000fd60003f46270 */
[----:B------:R-:W-:Y:S02]  /*10eb0*/  @!P1 IMAD.IADD R3, R3, 0x1, -R12 ;  /* 0x0000000103039824 */ /* 0x000fe400078e0a0c */
[----:B------:R-:W-:Y:S01]  /*10ec0*/  @!P1 VIADD R2, R2, 0x1 ;  /* 0x0000000102029836 */ /* 0x000fe20000000000 */
[----:B------:R-:W-:Y:S02]  /*10ed0*/  ISETP.NE.AND P1, PT, R6, RZ, PT ;  /* 0x000000ff0600720c */ /* 0x000fe40003f25270 */
[----:B------:R-:W-:Y:S02]  /*10ee0*/  ISETP.GE.U32.AND P0, PT, R3, R12, PT ;  /* 0x0000000c0300720c */ /* 0x000fe40003f06070 */
[----:B------:R-:W0:Y:S11]  /*10ef0*/  F2I.FTZ.U32.TRUNC.NTZ R3, R11 ;  /* 0x0000000b00037305 */ /* 0x000e36000021f000 */
[----:B------:R-:W-:-:S04]  /*10f00*/  @P0 VIADD R2, R2, 0x1 ;  /* 0x0000000102020836 */ /* 0x000fc80000000000 */
[----:B------:R-:W-:Y:S01]  /*10f10*/  IMAD.MOV.U32 R10, RZ, RZ, R2 ;  /* 0x000000ffff0a7224 */ /* 0x000fe200078e0002 */
[----:B------:R-:W-:Y:S01]  /*10f20*/  IABS R2, R9 ;  /* 0x0000000900027213 */ /* 0x000fe20000000000 */
[----:B0-----:R-:W-:Y:S02]  /*10f30*/  IMAD.MOV R13, RZ, RZ, -R3 ;  /* 0x000000ffff0d7224 */ /* 0x001fe400078e0a03 */
[----:B------:R-:W-:Y:S01]  /*10f40*/  @!P2 IMAD.MOV R10, RZ, RZ, -R10 ;  /* 0x000000ffff0aa224 */ /* 0x000fe200078e0a0a */
[----:B------:R-:W-:Y:S01]  /*10f50*/  @!P1 LOP3.LUT R10, RZ, R6, RZ, 0x33, !PT ;  /* 0x00000006ff0a9212 */ /* 0x000fe200078e33ff */
[----:B------:R-:W-:Y:S02]  /*10f60*/  IMAD.MOV R12, RZ, RZ, -R2 ;  /* 0x000000ffff0c7224 */ /* 0x000fe400078e0a02 */
[----:B------:R-:W-:Y:S01]  /*10f70*/  IMAD R11, R13, R4, RZ ;  /* 0x000000040d0b7224 */ /* 0x000fe200078e02ff */
[----:B------:R-:W-:Y:S01]  /*10f80*/  IABS R8, R10 ;  /* 0x0000000a00087213 */ /* 0x000fe20000000000 */
[----:B------:R-:W-:-:S04]  /*10f90*/  IMAD.MOV.U32 R2, RZ, RZ, RZ ;  /* 0x000000ffff027224 */ /* 0x000fc800078e00ff */
[----:B------:R-:W-:-:S04]  /*10fa0*/  IMAD.HI.U32 R2, R3, R11, R2 ;  /* 0x0000000b03027227 */ /* 0x000fc800078e0002 */
[----:B------:R-:W-:Y:S02]  /*10fb0*/  IMAD.MOV.U32 R3, RZ, RZ, R8 ;  /* 0x000000ffff037224 */ /* 0x000fe400078e0008 */
[----:B------:R-:W-:Y:S02]  /*10fc0*/  IMAD.MOV.U32 R8, RZ, RZ, R12 ;  /* 0x000000ffff087224 */ /* 0x000fe400078e000c */
[----:B------:R-:W-:-:S04]  /*10fd0*/  IMAD.HI.U32 R2, R2, R3, RZ ;  /* 0x0000000302027227 */ /* 0x000fc800078e00ff */
[----:B------:R-:W-:-:S05]  /*10fe0*/  IMAD R3, R2, R8, R3 ;  /* 0x0000000802037224 */ /* 0x000fca00078e0203 */
[----:B------:R-:W-:-:S13]  /*10ff0*/  ISETP.GT.U32.AND P1, PT, R4, R3, PT ;  /* 0x000000030400720c */ /* 0x000fda0003f24070 */
[----:B------:R-:W-:Y:S02]  /*11000*/  @!P1 IMAD.IADD R3, R3, 0x1, -R4 ;  /* 0x0000000103039824 */ /* 0x000fe400078e0a04 */
[----:B------:R-:W-:Y:S01]  /*11010*/  @!P1 VIADD R2, R2, 0x1 ;  /* 0x0000000102029836 */ /* 0x000fe20000000000 */
[----:B------:R-:W-:Y:S02]  /*11020*/  ISETP.NE.AND P1, PT, R9, RZ, PT ;  /* 0x000000ff0900720c */ /* 0x000fe40003f25270 */
[----:B------:R-:W-:Y:S02]  /*11030*/  ISETP.GE.U32.AND P0, PT, R3, R4, PT ;  /* 0x000000040300720c */ /* 0x000fe40003f06070 */
[----:B------:R-:W-:-:S04]  /*11040*/  LOP3.LUT R3, R10, R9, RZ, 0x3c, !PT ;  /* 0x000000090a037212 */ /* 0x000fc800078e3cff */
[----:B------:R-:W-:Y:S01]  /*11050*/  ISETP.GE.AND P2, PT, R3, RZ, PT ;  /* 0x000000ff0300720c */ /* 0x000fe20003f46270 */
[----:B------:R-:W-:-:S06]  /*11060*/  IMAD.MOV R3, RZ, RZ, -R10 ;  /* 0x000000ffff037224 */ /* 0x000fcc00078e0a0a */
[----:B------:R-:W-:-:S06]  /*11070*/  @P0 VIADD R2, R2, 0x1 ;  /* 0x0000000102020836 */ /* 0x000fcc0000000000 */
[----:B------:R-:W-:Y:S01]  /*11080*/  @!P2 IMAD.MOV R2, RZ, RZ, -R2 ;  /* 0x000000ffff02a224 */ /* 0x000fe200078e0a02 */
[----:B------:R-:W-:-:S05]  /*11090*/  @!P1 LOP3.LUT R2, RZ, R9, RZ, 0x33, !PT ;  /* 0x00000009ff029212 */ /* 0x000fca00078e33ff */
[----:B------:R-:W-:-:S04]  /*110a0*/  IMAD.MOV R18, RZ, RZ, -R2 ;  /* 0x000000ffff127224 */ /* 0x000fc800078e0a02 */
[C---:B------:R-:W-:Y:S02]  /*110b0*/  IMAD R18, R9.reuse, R18, R10 ;  /* 0x0000001209127224 */ /* 0x040fe400078e020a */
[----:B------:R-:W-:Y:S02]  /*110c0*/  IMAD R9, R9, 0x1000000, R2 ;  /* 0x0100000009097824 */ /* 0x000fe400078e0202 */
[----:B------:R-:W-:Y:S02]  /*110d0*/  IMAD R2, R6, R3, R5 ;  /* 0x0000000306027224 */ /* 0x000fe400078e0205 */
[----:B------:R-:W-:Y:S01]  /*110e0*/  IMAD R18, R18, 0x10000, R9 ;  /* 0x0001000012127824 */ /* 0x000fe200078e0209 */
[----:B------:R-:W-:Y:S06]  /*110f0*/  BRA `(.L_x_1329) ;  /* 0x0000000000f47947 */ /* 0x000fec0003800000 */
.L_x_1328:
[----:B------:R-:W0:Y:S02]  /*11100*/  LDC.64 R2, c[0x0][0xc90] ;  /* 0x00032400ff027b82 */ /* 0x000e240000000a00 */
[----:B0-----:R-:W-:-:S05]  /*11110*/  IMAD.WIDE R2, R19, 0x4, R2 ;  /* 0x0000000413027825 */ /* 0x001fca00078e0202 */
[----:B------:R0:W2:Y:S01]  /*11120*/  LDG.E R13, desc[UR36][R2.64] ;  /* 0x00000024020d7981 */ /* 0x0000a2000c1e1900 */
[----:B------:R-:W-:Y:S01]  /*11130*/  IABS R15, R5 ;  /* 0x00000005000f7213 */ /* 0x000fe20000000000 */
[----:B0-----:R-:W-:Y:S02]  /*11140*/  IMAD.MOV.U32 R2, RZ, RZ, RZ ;  /* 0x000000ffff027224 */ /* 0x001fe400078e00ff */
[----:B--2---:R-:W-:-:S05]  /*11150*/  IMAD R4, R6, R13, RZ ;  /* 0x0000000d06047224 */ /* 0x004fca00078e02ff */
[-C--:B------:R-:W-:Y:S02]  /*11160*/  IABS R10, R4.reuse ;  /* 0x00000004000a7213 */ /* 0x080fe40000000000 */
[----:B------:R-:W-:Y:S02]  /*11170*/  IABS R12, R4 ;  /* 0x00000004000c7213 */ /* 0x000fe40000000000 */
[----:B------:R-:W0:Y:S08]  /*11180*/  I2F.RP R8, R10 ;  /* 0x0000000a00087306 */ /* 0x000e300000209400 */
[----:B0-----:R-:W0:Y:S02]  /*11190*/  MUFU.RCP R8, R8 ;  /* 0x0000000800087308 */ /* 0x001e240000001000 */
[----:B0-----:R-:W-:-:S06]  /*111a0*/  VIADD R9, R8, 0xffffffe ;  /* 0x0ffffffe08097836 */ /* 0x001fcc0000000000 */
[----:B------:R-:W0:Y:S02]  /*111b0*/  F2I.FTZ.U32.TRUNC.NTZ R3, R9 ;  /* 0x0000000900037305 */ /* 0x000e24000021f000 */
[----:B0-----:R-:W-:-:S04]  /*111c0*/  IMAD.MOV R11, RZ, RZ, -R3 ;  /* 0x000000ffff0b7224 */ /* 0x001fc800078e0a03 */
[----:B------:R-:W-:-:S04]  /*111d0*/  IMAD R11, R11, R10, RZ ;  /* 0x0000000a0b0b7224 */ /* 0x000fc800078e02ff */
[----:B------:R-:W-:-:S04]  /*111e0*/  IMAD.HI.U32 R2, R3, R11, R2 ;  /* 0x0000000b03027227 */ /* 0x000fc800078e0002 */
[----:B------:R-:W-:Y:S02]  /*111f0*/  IMAD.MOV R3, RZ, RZ, -R12 ;  /* 0x000000ffff037224 */ /* 0x000fe400078e0a0c */
        /* <DEDUP_REMOVED lines=8> */
[----:B------:R-:W-:-:S07]  /*11280*/  ISETP.GE.AND P2, PT, R3, RZ, PT ;  /* 0x000000ff0300720c */ /* 0x000fce0003f46270 */
[----:B------:R-:W-:-:S06]  /*11290*/  @P0 VIADD R2, R2, 0x1 ;  /* 0x0000000102020836 */ /* 0x000fcc0000000000 */
[----:B------:R-:W-:Y:S01]  /*112a0*/  @!P2 IMAD.MOV R2, RZ, RZ, -R2 ;  /* 0x000000ffff02a224 */ /* 0x000fe200078e0a02 */
[----:B------:R-:W-:-:S05]  /*112b0*/  @!P1 LOP3.LUT R2, RZ, R4, RZ, 0x33, !PT ;  /* 0x00000004ff029212 */ /* 0x000fca00078e33ff */
[----:B------:R-:W-:Y:S02]  /*112c0*/  IMAD R11, R13, R2, RZ ;  /* 0x000000020d0b7224 */ /* 0x000fe400078e02ff */
[----:B------:R-:W-:Y:S02]  /*112d0*/  IMAD.MOV R2, RZ, RZ, -R2 ;  /* 0x000000ffff027224 */ /* 0x000fe400078e0a02 */
[----:B------:R-:W-:Y:S02]  /*112e0*/  IMAD.MOV R3, RZ, RZ, -R11 ;  /* 0x000000ffff037224 */ /* 0x000fe400078e0a0b */
[----:B------:R-:W-:Y:S02]  /*112f0*/  IMAD R4, R4, R2, R5 ;  /* 0x0000000204047224 */ /* 0x000fe400078e0205 */
[----:B------:R-:W-:Y:S01]  /*11300*/  IMAD.MOV.U32 R2, RZ, RZ, RZ ;  /* 0x000000ffff027224 */ /* 0x000fe200078e00ff */
[----:B------:R-:W-:-:S04]  /*11310*/  VIADDMNMX R13, R3, UR5, R13, PT ;  /* 0x00000005030d7c46 */ /* 0x000fc8000b80010d */
[-C--:B------:R-:W-:Y:S01]  /*11320*/  IABS R10, R13.reuse ;  /* 0x0000000d000a7213 */ /* 0x080fe20000000000 */
[----:B------:R-:W-:Y:S01]  /*11330*/  IMAD.MOV R18, RZ, RZ, -R13 ;  /* 0x000000ffff127224 */ /* 0x000fe200078e0a0d */
[----:B------:R-:W-:Y:S02]  /*11340*/  IABS R12, R13 ;  /* 0x0000000d000c7213 */ /* 0x000fe40000000000 */
[----:B------:R-:W0:Y:S08]  /*11350*/  I2F.RP R8, R10 ;  /* 0x0000000a00087306 */ /* 0x000e300000209400 */
[----:B0-----:R-:W0:Y:S02]  /*11360*/  MUFU.RCP R8, R8 ;  /* 0x0000000800087308 */ /* 0x001e240000001000 */
[----:B0-----:R-:W-:-:S06]  /*11370*/  VIADD R3, R8, 0xffffffe ;  /* 0x0ffffffe08037836 */ /* 0x001fcc0000000000 */
[----:B------:R-:W0:Y:S02]  /*11380*/  F2I.FTZ.U32.TRUNC.NTZ R3, R3 ;  /* 0x0000000300037305 */ /* 0x000e24000021f000 */
[----:B0-----:R-:W-:-:S04]  /*11390*/  IMAD.MOV R9, RZ, RZ, -R3 ;  /* 0x000000ffff097224 */ /* 0x001fc800078e0a03 */
[----:B------:R-:W-:Y:S01]  /*113a0*/  IMAD.MOV.U32 R5, RZ, RZ, R9 ;  /* 0x000000ffff057224 */ /* 0x000fe200078e0009 */
[----:B------:R-:W-:-:S03]  /*113b0*/  IABS R9, R4 ;  /* 0x0000000400097213 */ /* 0x000fc60000000000 */
        /* <DEDUP_REMOVED lines=11> */
[----:B------:R-:W-:Y:S02]  /*11470*/  ISETP.GE.AND P2, PT, R3, RZ, PT ;  /* 0x000000ff0300720c */ /* 0x000fe40003f46270 */
[----:B------:R-:W-:-:S05]  /*11480*/  IADD3 R3, R11, 0x1000000, R4 ;  /* 0x010000000b037810 */ /* 0x000fca0007ffe004 */
[----:B------:R-:W-:-:S06]  /*11490*/  @P0 VIADD R2, R2, 0x1 ;  /* 0x0000000102020836 */ /* 0x000fcc0000000000 */
[----:B------:R-:W-:Y:S01]  /*114a0*/  @!P2 IMAD.MOV R2, RZ, RZ, -R2 ;  /* 0x000000ffff02a224 */ /* 0x000fe200078e0a02 */
[----:B------:R-:W-:-:S05]  /*114b0*/  @!P1 LOP3.LUT R2, RZ, R13, RZ, 0x33, !PT ;  /* 0x0000000dff029212 */ /* 0x000fca00078e33ff */
[----:B------:R-:W-:-:S07]  /*114c0*/  IMAD R18, R2, R18, R3 ;  /* 0x0000001202127224 */ /* 0x000fce00078e0203 */
.L_x_1329:
[----:B------:R-:W-:-:S05]  /*114d0*/  LOP3.LUT R17, RZ, R2, RZ, 0x33, !PT ;  /* 0x00000002ff117212 */ /* 0x000fca00078e33ff */
[----:B------:R-:W-:Y:S01]  /*114e0*/  IMAD.IADD R17, R6, 0x1, R17 ;  /* 0x0000000106117824 */ /* 0x000fe200078e0211 */
[----:B------:R-:W-:Y:S06]  /*114f0*/  BRA `(.L_x_1330) ;  /* 0x0000000000147947 */ /* 0x000fec0003800000 */
.L_x_1325:
[----:B------:R-:W-:Y:S01]  /*11500*/  ULDC UR4, c[0x0][0xc3c] ;  /* 0x00030f0000047ab9 */ /* 0x000fe20000000800 */
[----:B------:R-:W-:Y:S02]  /*11510*/  IMAD.MOV.U32 R17, RZ, RZ, RZ ;  /* 0x000000ffff117224 */ /* 0x000fe400078e00ff */
[----:B------:R-:W-:Y:S02]  /*11520*/  IMAD.U32 R16, RZ, RZ, UR6 ;  /* 0x00000006ff107e24 */ /* 0x000fe4000f8e00ff */
[----:B------:R-:W-:Y:S02]  /*11530*/  IMAD.MOV.U32 R18, RZ, RZ, RZ ;  /* 0x000000ffff127224 */ /* 0x000fe400078e00ff */
[----:B------:R-:W-:-:S07]  /*11540*/  IMAD.U32 R19, RZ, RZ, UR4 ;  /* 0x00000004ff137e24 */ /* 0x000fce000f8e00ff */
.L_x_1330:
[----:B------:R-:W-:-:S13]  /*11550*/  ISETP.NE.AND P0, PT, R7, RZ, PT ;  /* 0x000000ff0700720c */ /* 0x000fda0003f05270 */
[----:B------:R-:W0:Y:S01]  /*11560*/  @!P0 S2R R3, SR_CgaCtaId ;  /* 0x0000000000038919 */ /* 0x000e220000008800 */
[----:B------:R-:W-:-:S04]  /*11570*/  @!P0 MOV R2, 0x400 ;  /* 0x0000040000028802 */ /* 0x000fc80000000f00 */
[----:B0-----:R-:W-:-:S05]  /*11580*/  @!P0 LEA R2, R3, R2, 0x18 ;  /* 0x0000000203028211 */ /* 0x001fca00078ec0ff */
[----:B------:R0:W-:Y:S01]  /*11590*/  @!P0 STS.128 [R2+0x2a8d0], R16 ;  /* 0x02a8d01002008388 */ /* 0x0001e20000000c00 */
[----:B------:R-:W-:Y:S06]  /*115a0*/  BAR.ARV 0x5, 0x180 ;  /* 0x0146000000007b1d */ /* 0x000fec0000002000 */
.L_x_1323:
[----:B------:R2:W-:Y:S01]  /*115b0*/  STL [R1+0x10], RZ ;  /* 0x000010ff01007387 */ /* 0x0005e20000100800 */
[----:B------:R-:W-:Y:S01]  /*115c0*/  ULDC UR4, c[0x0][0xc3c] ;  /* 0x00030f0000047ab9 */ /* 0x000fe20000000800 */
[----:B------:R-:W-:Y:S01]  /*115d0*/  IMAD.MOV.U32 R28, RZ, RZ, 0x1 ;  /* 0x00000001ff1c7424 */ /* 0x000fe200078e00ff */
[----:B-1----:R-:W-:Y:S01]  /*115e0*/  ISETP.GE.AND P0, PT, R19, UR4, PT ;  /* 0x0000000413007c0c */ /* 0x002fe2000bf06270 */
[----:B------:R-:W-:-:S12]  /*115f0*/  IMAD.MOV.U32 R26, RZ, RZ, RZ ;  /* 0x000000ffff1a7224 */ /* 0x000fd800078e00ff */
[----:B--2---:R-:W-:Y:S05]  /*11600*/  @P0 BRA `(.L_x_1331) ;  /* 0x00000050009c0947 */ /* 0x004fea0003800000 */
[----:B0-----:R-:W2:Y:S01]  /*11610*/  LDL R2, [R1+0x14] ;  /* 0x0000140001027983 */ /* 0x001ea20000100800 */
[----:B------:R-:W0:Y:S01]  /*11620*/  S2UR UR5, SR_CgaCtaId ;  /* 0x00000000000579c3 */ /* 0x000e220000008800 */
[----:B------:R-:W-:Y:S01]  /*11630*/  LOP3.LUT R4, R0, 0x7f, RZ, 0xc0, !PT ;  /* 0x0000007f00047812 */ /* 0x000fe200078ec0ff */
[----:B------:R-:W-:Y:S01]  /*11640*/  BSSY B8, `(.L_x_1331) ;  /* 0x0000523000087945 */ /* 0x000fe20003800000 */
[----:B------:R1:W-:Y:S01]  /*11650*/  STL [R1+0x10], RZ ;  /* 0x000010ff01007387 */ /* 0x0003e20000100800 */
[----:B------:R-:W-:Y:S01]  /*11660*/  IMAD.MOV.U32 R28, RZ, RZ, 0x1 ;  /* 0x00000001ff1c7424 */ /* 0x000fe200078e00ff */
[----:B------:R-:W-:Y:S01]  /*11670*/  SHF.R.U32.HI R5, RZ, 0x3, R4 ;  /* 0x00000003ff057819 */ /* 0x000fe20000011604 */
[----:B------:R-:W-:Y:S01]  /*11680*/  IMAD.MOV.U32 R26, RZ, RZ, RZ ;  /* 0x000000ffff1a7224 */ /* 0x000fe200078e00ff */
[----:B------:R-:W-:Y:S01]  /*11690*/  ULDC UR39, c[0x0][0xc] ;  /* 0x0000030000277ab9 */ /* 0x000fe20000000800 */
[----:B--2---:R-:W-:Y:S01]  /*116a0*/  R2UR UR4, R2 ;  /* 0x00000000020472ca */ /* 0x004fe200000e0000 */
[----:B------:R-:W-:-:S05]  /*116b0*/  IMAD.SHL.U32 R2, R0, 0x8, RZ ;  /* 0x0000000800027824 */ /* 0x000fca00078e00ff */
[C---:B------:R-:W-:Y:S02]  /*116c0*/  LOP3.LUT R3, R2.reuse, 0x1f8, RZ, 0xc0, !PT ;  /* 0x000001f802037812 */ /* 0x040fe400078ec0ff */
[----:B------:R-:W-:Y:S02]  /*116d0*/  LOP3.LUT R4, R2, 0x38, RZ, 0xc0, !PT ;  /* 0x0000003802047812 */ /* 0x000fe400078ec0ff */
[----:B------:R-:W-:Y:S01]  /*116e0*/  LOP3.LUT R3, R3, 0x38, R0, 0x78, !PT ;  /* 0x0000003803037812 */ /* 0x000fe200078e7800 */
[----:B------:R-:W-:Y:S02]  /*116f0*/  IMAD.SHL.U32 R0, R0, 0x10, RZ ;  /* 0x0000001000007824 */ /* 0x000fe400078e00ff */
[----:B------:R-:W-:Y:S01]  /*11700*/  ULOP3.LUT UR38, UR4, 0x2, URZ, 0xfc, !UPT ;  /* 0x0000000204267892 */ /* 0x000fe2000f8efc3f */
[----:B------:R-:W-:Y:S02]  /*11710*/  LOP3.LUT R32, R3, 0x200, R2, 0xf8, !PT ;  /* 0x0000020003207812 */ /* 0x000fe400078ef802 */
[----:B------:R-:W-:Y:S01]  /*11720*/  UMOV UR4, 0x400 ;  /* 0x0000040000047882 */ /* 0x000fe20000000000 */
[----:B------:R-:W-:Y:S01]  /*11730*/  LOP3.LUT R3, R5, 0x70, R0, 0xf8, !PT ;  /* 0x0000007005037812 */ /* 0x000fe200078ef800 */
[----:B0-----:R-:W-:Y:S01]  /*11740*/  ULEA UR4, UR5, UR4, 0x18 ;  /* 0x0000000405047291 */ /* 0x001fe2000f8ec03f */
[----:B------:R-:W-:-:S02]  /*11750*/  LOP3.LUT R2, R4, 0x40, RZ, 0xfc, !PT ;  /* 0x0000004004027812 */ /* 0x000fc400078efcff */
[----:B------:R-:W-:-:S03]  /*11760*/  LOP3.LUT R0, R4, 0x80, RZ, 0xfc, !PT ;  /* 0x0000008004007812 */ /* 0x000fc600078efcff */
[----:B------:R-:W-:-:S04]  /*11770*/  IMAD.U32 R22, RZ, RZ, UR4 ;  /* 0x00000004ff167e24 */ /* 0x000fc8000f8e00ff */
[----:B-1----:R-:W-:-:S07]  /*11780*/  IMAD R33, R32, 0x2, R22 ;  /* 0x0000000220217824 */ /* 0x002fce00078e0216 */
.L_x_1404:
[----:B------:R-:W-:Y:S05]  /*11790*/  YIELD ;  /* 0x0000000000007946 */ /* 0x000fea0003800000 */
[----:B------:R-:W-:Y:S01]  /*117a0*/  ULDC.64 UR4, c[0x0][0xa28] ;  /* 0x00028a0000047ab9 */ /* 0x000fe20000000a00 */
[----:B------:R-:W-:Y:S01]  /*117b0*/  IMAD.MOV.U32 R37, RZ, RZ, RZ ;  /* 0x000000ffff257224 */ /* 0x000fe200078e00ff */
[----:B------:R-:W-:-:S04]  /*117c0*/  ISETP.NE.U32.AND P0, PT, RZ, UR4, PT ;  /* 0x00000004ff007c0c */ /* 0x000fc8000bf05070 */
[----:B------:R-:W-:Y:S01]  /*117d0*/  ISETP.NE.AND.EX P0, PT, RZ, UR5, PT, P0 ;  /* 0x00000005ff007c0c */ /* 0x000fe2000bf05300 */
[----:B------:R-:W-:-:S12]  /*117e0*/  ULDC.64 UR4, c[0x0][0xa18] ;  /* 0x0002860000047ab9 */ /* 0x000fd80000000a00 */
[----:B0-----:R-:W0:Y:S02]  /*117f0*/  @P0 LDC.64 R2, c[0x0][0xa28] ;  /* 0x00028a00ff020b82 */ /* 0x001e240000000a00 */
[----:B0-----:R-:W-:-:S05]  /*11800*/  @P0 IMAD.WIDE R2, R19, 0x4, R2 ;  /* 0x0000000413020825 */ /* 0x001fca00078e0202 */
[----:B------:R0:W5:Y:S01]  /*11810*/  @P0 LDG.E R37, desc[UR36][R2.64] ;  /* 0x0000002402250981 */ /* 0x000162000c1e1900 */
[----:B------:R-:W-:Y:S01]  /*11820*/  ISETP.NE.U32.AND P0, PT, RZ, UR4, PT ;  /* 0x00000004ff007c0c */ /* 0x000fe2000bf05070 */
[----:B------:R-:W-:Y:S01]  /*11830*/  IMAD.MOV.U32 R35, RZ, RZ, RZ ;  /* 0x000000ffff237224 */ /* 0x000fe200078e00ff */
[----:B------:R-:W-:Y:S02]  /*11840*/  LOP3.LUT R23, R23, 0xffffff7f, RZ, 0xc0, !PT ;  /* 0xffffff7f17177812 */ /* 0x000fe400078ec0ff */
[----:B------:R-:W-:Y:S01]  /*11850*/  ISETP.NE.AND.EX P1, PT, RZ, UR5, PT, P0 ;  /* 0x00000005ff007c0c */ /* 0x000fe2000bf25300 */
[----:B------:R-:W-:Y:S02]  /*11860*/  ULDC.64 UR4, c[0x0][0xa00] ;  /* 0x0002800000047ab9 */ /* 0x000fe40000000a00 */
[----:B------:R-:W-:Y:S01]  /*11870*/  ISETP.NE.U32.AND P0, PT, RZ, UR4, PT ;  /* 0x00000004ff007c0c */ /* 0x000fe2000bf05070 */
[----:B0-----:R-:W0:Y:S03]  /*11880*/  LDC.64 R2, c[0x0][0xa00] ;  /* 0x00028000ff027b82 */ /* 0x001e260000000a00 */
[----:B------:R-:W-:Y:S01]  /*11890*/  ISETP.NE.AND.EX P2, PT, RZ, UR5, PT, P0 ;  /* 0x00000005ff007c0c */ /* 0x000fe2000bf45300 */
[----:B------:R-:W-:-:S05]  /*118a0*/  ULDC.64 UR4, c[0x0][0x418] ;  /* 0x0001060000047ab9 */ /* 0x000fca0000000a00 */
[----:B------:R-:W1:Y:S07]  /*118b0*/  @P1 LDC.64 R30, c[0x0][0xa18] ;  /* 0x00028600ff1e1b82 */ /* 0x000e6e0000000a00 */
[----:B------:R-:W-:Y:S01]  /*118c0*/  @P2 LOP3.LUT R23, R23, 0x80, RZ, 0xfc, !PT ;  /* 0x0000008017172812 */ /* 0x000fe200078efcff */
[----:B0-----:R-:W-:-:S05]  /*118d0*/  IMAD.WIDE R2, R19, 0x4, R2 ;  /* 0x0000000413027825 */ /* 0x001fca00078e0202 */
[----:B------:R0:W5:Y:S01]  /*118e0*/  @P2 LDG.E R35, desc[UR36][R2.64] ;  /* 0x0000002402232981 */ /* 0x000162000c1e1900 */
[----:B-1----:R-:W-:-:S06]  /*118f0*/  @P1 IMAD.WIDE R30, R19, 0x4, R30 ;  /* 0x00000004131e1825 */ /* 0x002fcc00078e021e */
[----:B------:R0:W5:Y:S01]  /*11900*/  @P1 LDG.E R30, desc[UR36][R30.64] ;  /* 0x000000241e1e1981 */ /* 0x000162000c1e1900 */
[----:B------:R-:W-:-:S03]  /*11910*/  UISETP.NE.U32.AND UP0, UPT, UR4, URZ, UPT ;  /* 0x0000003f0400728c */ /* 0x000fc6000bf05070 */
[----:B------:R-:W-:Y:S01]  /*11920*/  ULDC UR4, c[0x0][0x424] ;  /* 0x0001090000047ab9 */ /* 0x000fe20000000800 */
[----:B------:R-:W-:-:S03]  /*11930*/  UISETP.NE.AND.EX UP0, UPT, UR5, URZ, UPT, UP0 ;  /* 0x0000003f0500728c */ /* 0x000fc6000bf05300 */
[----:B------:R-:W-:Y:S01]  /*11940*/  ULDC UR5, c[0x0][0x2f0] ;  /* 0x0000bc0000057ab9 */ /* 0x000fe20000000800 */
[----:B------:R-:W-:-:S04]  /*11950*/  USEL UR4, UR4, 0x1, UP0 ;  /* 0x0000000104047887 */ /* 0x000fc80008000000 */
[----:B------:R-:W-:-:S06]  /*11960*/  UIMAD UR4, UR4, UR5, URZ ;  /* 0x00000005040472a4 */ /* 0x000fcc000f8e023f */
[----:B------:R-:W-:Y:S01]  /*11970*/  IMAD.U32 R34, RZ, RZ, UR4 ;  /* 0x00000004ff227e24 */ /* 0x000fe2000f8e00ff */
[----:B0-2---:R-:W-:Y:S06]  /*11980*/  @P1 BRA `(.L_x_1332) ;  /* 0x0000000000181947 */ /* 0x005fec0003800000 */
[----:B------:R-:W-:Y:S02]  /*11990*/  ULDC UR4, c[0x0][0x288] ;  /* 0x0000a20000047ab9 */ /* 0x000fe40000000800 */
[----:B-----5:R-:W-:Y:S01]  /*119a0*/  IMAD.U32 R30, RZ, RZ, UR4 ;  /* 0x00000004ff1e7e24 */ /* 0x020fe2000f8e00ff */
[----:B------:R-:W-:Y:S06]  /*119b0*/  @!P2 BRA `(.L_x_1332) ;  /* 0x00000000000ca947 */ /* 0x000fec0003800000 */
[----:B------:R-:W2:Y:S04]  /*119c0*/  LDG.E R5, desc[UR36][R2.64] ;  /* 0x0000002402057981 */ /* 0x000ea8000c1e1900 */
[----:B------:R-:W2:Y:S02]  /*119d0*/  LDG.E R30, desc[UR36][R2.64+0x4] ;  /* 0x00000424021e7981 */ /* 0x000ea4000c1e1900 */
[----:B--2---:R-:W-:-:S07]  /*119e0*/  IMAD.IADD R30, R30, 0x1, -R5 ;  /* 0x000000011e1e7824 */ /* 0x004fce00078e0a05 */
.L_x_1332:
[----:B------:R-:W-:Y:S02]  /*119f0*/  ULDC.64 UR4, c[0x0][0xa20] ;  /* 0x0002880000047ab9 */ /* 0x000fe40000000a00 */
[----:B------:R-:W-:-:S04]  /*11a00*/  ISETP.NE.U32.AND P0, PT, RZ, UR4, PT ;  /* 0x00000004ff007c0c */ /* 0x000fc8000bf05070 */
[----:B------:R-:W-:-:S13]  /*11a10*/  ISETP.NE.AND.EX P0, PT, RZ, UR5, PT, P0 ;  /* 0x00000005ff007c0c */ /* 0x000fda000bf05300 */
[----:B------:R-:W-:Y:S05]  /*11a20*/  @!P0 BRA `(.L_x_1333) ;  /* 0x0000000000108947 */ /* 0x000fea0003800000 */
[----:B------:R-:W0:Y:S02]  /*11a30*/  LDC.64 R2, c[0x0][0xa20] ;  /* 0x00028800ff027b82 */ /* 0x000e240000000a00 */
[----:B0-----:R-:W-:-:S05]  /*11a40*/  IMAD.WIDE R2, R19, 0x4, R2 ;  /* 0x0000000413027825 */ /* 0x001fca00078e0202 */
[----:B------:R0:W5:Y:S01]  /*11a50*/  LDG.E R34, desc[UR36][R2.64] ;  /* 0x0000002402227981 */ /* 0x000162000c1e1900 */
[----:B------:R-:W-:Y:S05]  /*11a60*/  BRA `(.L_x_1334) ;  /* 0x0000000000247947 */ /* 0x000fea0003800000 */
.L_x_1333:
        /* <DEDUP_REMOVED lines=8> */
[----:B--2---:R-:W-:-:S07]  /*11af0*/  IMAD.IADD R34, R5, 0x1, -R34 ;  /* 0x0000000105227824 */ /* 0x004fce00078e0a22 */
.L_x_1334:
[----:B------:R-:W1:Y:S01]  /*11b00*/  LDC R0, c[0x0][0x448] ;  /* 0x00011200ff007b82 */ /* 0x000e620000000800 */
[----:B------:R-:W-:Y:S01]  /*11b10*/  IMAD.SHL.U32 R27, R17, 0x80, RZ ;  /* 0x00000080111b7824 */ /* 0x000fe200078e00ff */
[----:B------:R-:W-:Y:S01]  /*11b20*/  LOP3.LUT R23, R23, 0xffffffbf, RZ, 0xc0, !PT ;  /* 0xffffffbf17177812 */ /* 0x000fe200078ec0ff */
[----:B-----5:R-:W-:-:S05]  /*11b30*/  IMAD.IADD R34, R34, 0x1, -R37 ;  /* 0x0000000122227824 */ /* 0x020fca00078e0a25 */
[----:B0-----:R-:W0:Y:S01]  /*11b40*/  LDC.64 R2, c[0x0][0x9e0] ;  /* 0x00027800ff027b82 */ /* 0x001e220000000a00 */
[----:B-1----:R-:W-:Y:S01]  /*11b50*/  ISETP.NE.AND P2, PT, R0, 0x1, PT ;  /* 0x000000010000780c */ /* 0x002fe20003f45270 */
[----:B------:R-:W-:Y:S01]  /*11b60*/  VIADD R0, R27, 0x7f ;  /* 0x0000007f1b007836 */ /* 0x000fe20000000000 */
[----:B0-----:R-:W-:-:S11]  /*11b70*/  ISETP.GE.AND P1, PT, R3, 0x1, PT ;  /* 0x000000010300780c */ /* 0x001fd60003f26270 */
[----:B------:R-:W0:Y:S01]  /*11b80*/  @P2 LDC R5, c[0x0][0x44c] ;  /* 0x00011300ff052b82 */ /* 0x000e220000000800 */
[----:B------:R-:W-:-:S07]  /*11b90*/  @P2 LOP3.LUT R23, R23, 0x40, RZ, 0xfc, !PT ;  /* 0x0000004017172812 */ /* 0x000fce00078efcff */
[----:B------:R-:W1:Y:S01]  /*11ba0*/  @P2 LDC R7, c[0x0][0x450] ;  /* 0x00011400ff072b82 */ /* 0x000e620000000800 */
[----:B0-----:R-:W-:Y:S01]  /*11bb0*/  @P2 IMAD.HI.U32 R4, R0, R5, RZ ;  /* 0x0000000500042227 */ /* 0x001fe200078e00ff */
[----:B------:R-:W-:-:S04]  /*11bc0*/  IADD3 R5, R34, 0x1, -R30 ;  /* 0x0000000122057810 */ /* 0x000fc80007ffe81e */
[----:B-1----:R-:W-:-:S05]  /*11bd0*/  @P2 SHF.R.U32.HI R0, RZ, R7, R4 ;  /* 0x00000007ff002219 */ /* 0x002fca0000011604 */
[----:B------:R-:W-:-:S04]  /*11be0*/  IMAD.IADD R7, R5, 0x1, R0 ;  /* 0x0000000105077824 */ /* 0x000fc800078e0200 */
[----:B------:R-:W-:Y:S01]  /*11bf0*/  IMAD.IADD R2, R7, 0x1, R2 ;  /* 0x0000000107027824 */ /* 0x000fe200078e0202 */
[----:B------:R-:W-:Y:S06]  /*11c00*/  @!P1 BRA `(.L_x_1335) ;  /* 0x0000000000489947 */ /* 0x000fec0003800000 */
[C---:B------:R-:W-:Y:S01]  /*11c10*/  ISETP.GT.AND P0, PT, R7.reuse, RZ, PT ;  /* 0x000000ff0700720c */ /* 0x040fe20003f04270 */
[----:B------:R-:W-:Y:S01]  /*11c20*/  BSSY B0, `(.L_x_1336) ;  /* 0x000000e000007945 */ /* 0x000fe20003800000 */
[----:B------:R-:W-:-:S11]  /*11c30*/  VIADD R0, R7, 0xffffffff ;  /* 0xffffffff07007836 */ /* 0x000fd60000000000 */
        /* <DEDUP_REMOVED lines=8> */
.L_x_1337:
[----:B------:R-:W-:-:S13]  /*11cc0*/  ISETP.NE.AND P0, PT, R3, 0x1, PT ;  /* 0x000000010300780c */ /* 0x000fda0003f05270 */
[----:B------:R-:W0:Y:S02]  /*11cd0*/  @P0 LDC.64 R4, c[0x0][0x9e8] ;  /* 0x00027a00ff040b82 */ /* 0x000e240000000a00 */
[----:B0-----:R-:W-:-:S05]  /*11ce0*/  @P0 IMAD.HI.U32 R4, R0, R4, RZ ;  /* 0x0000000400040227 */ /* 0x001fca00078e00ff */
[----:B------:R-:W-:-:S07]  /*11cf0*/  @P0 SHF.R.U32.HI R0, RZ, R5, R4 ;  /* 0x00000005ff000219 */ /* 0x000fce0000011604 */
.L_x_1338:
[----:B------:R-:W-:Y:S05]  /*11d00*/  BSYNC B0 ;  /* 0x0000000000007941 */ /* 0x000fea0003800000 */
.L_x_1336:
[----:B------:R-:W-:-:S05]  /*11d10*/  IMAD R5, R0, R3, R3 ;  /* 0x0000000300057224 */ /* 0x000fca00078e0203 */
[----:B------:R-:W-:-:S07]  /*11d20*/  VIMNMX R2, R2, R5, PT ;  /* 0x0000000502027248 */ /* 0x000fce0003fe0100 */
.L_x_1335:
[----:B------:R-:W0:Y:S01]  /*11d30*/  @P2 LDC R0, c[0x0][0x44c] ;  /* 0x00011300ff002b82 */ /* 0x000e220000000800 */
[----:B------:R-:W-:Y:S01]  /*11d40*/  VIADD R2, R2, 0x5f ;  /* 0x0000005f02027836 */ /* 0x000fe20000000000 */
[----:B------:R-:W-:Y:S01]  /*11d50*/  ULDC UR4, c[0x0][0x9dc] ;  /* 0x0002770000047ab9 */ /* 0x000fe20000000800 */
[----:B------:R-:W-:Y:S02]  /*11d60*/  IMAD.MOV.U32 R5, RZ, RZ, R27 ;  /* 0x000000ffff057224 */ /* 0x000fe400078e001b */
[----:B------:R-:W-:-:S03]  /*11d70*/  IMAD.HI R2, R2, 0x2aaaaaab, RZ ;  /* 0x2aaaaaab02027827 */ /* 0x000fc600078e02ff */
[----:B------:R-:W1:Y:S01]  /*11d80*/  @P2 LDC R7, c[0x0][0x450] ;  /* 0x00011400ff072b82 */ /* 0x000e620000000800 */
[----:B0-----:R-:W-:-:S05]  /*11d90*/  @P2 IMAD.HI.U32 R0, R27, R0, RZ ;  /* 0x000000001b002227 */ /* 0x001fca00078e00ff */
[----:B-1----:R-:W-:Y:S01]  /*11da0*/  @P2 SHF.R.U32.HI R5, RZ, R7, R0 ;  /* 0x00000007ff052219 */ /* 0x002fe20000011600 */
[----:B------:R-:W-:Y:S01]  /*11db0*/  VIADD R0, R34, 0x5f ;  /* 0x0000005f22007836 */ /* 0x000fe20000000000 */
[----:B------:R-:W-:-:S03]  /*11dc0*/  SHF.R.U32.HI R7, RZ, 0x1f, R2 ;  /* 0x0000001fff077819 */ /* 0x000fc60000011602 */
[----:B------:R-:W-:Y:S01]  /*11dd0*/  IMAD.HI R0, R0, 0x2aaaaaab, RZ ;  /* 0x2aaaaaab00007827 */ /* 0x000fe200078e02ff */
[----:B------:R-:W-:-:S04]  /*11de0*/  LEA.HI.SX32 R2, R2, R7, 0x1c ;  /* 0x0000000702027211 */ /* 0x000fc800078fe2ff */
[----:B------:R-:W-:-:S04]  /*11df0*/  SHF.R.U32.HI R7, RZ, 0x1f, R0 ;  /* 0x0000001fff077819 */ /* 0x000fc80000011600 */
[----:B------:R-:W-:-:S04]  /*11e00*/  LEA.HI.SX32 R7, R0, R7, 0x1c ;  /* 0x0000000700077211 */ /* 0x000fc800078fe2ff */
[----:B------:R-:W-:Y:S02]  /*11e10*/  VIMNMX R7, R7, R2, PT ;  /* 0x0000000207077248 */ /* 0x000fe40003fe0100 */
[----:B------:R-:W-:-:S05]  /*11e20*/  IADD3 R2, R5, R34, -R30 ;  /* 0x0000002205027210 */ /* 0x000fca0007ffe81e */
[----:B------:R-:W-:Y:S01]  /*11e30*/  VIADD R0, R2, -UR4 ;  /* 0x8000000402007c36 */ /* 0x000fe20008000000 */
[----:B------:R-:W-:Y:S06]  /*11e40*/  @!P1 BRA `(.L_x_1339) ;  /* 0x0000000000449947 */ /* 0x000fec0003800000 */
[----:B------:R-:W-:Y:S01]  /*11e50*/  ISETP.GT.AND P0, PT, R2, -0x1, PT ;  /* 0xffffffff0200780c */ /* 0x000fe20003f04270 */
[----:B------:R-:W-:-:S12]  /*11e60*/  BSSY B0, `(.L_x_1340) ;  /* 0x000000d000007945 */ /* 0x000fd80003800000 */
        /* <DEDUP_REMOVED lines=8> */
.L_x_1341:
[----:B------:R-:W-:-:S13]  /*11ef0*/  ISETP.NE.AND P0, PT, R3, 0x1, PT ;  /* 0x000000010300780c */ /* 0x000fda0003f05270 */
[----:B------:R-:W0:Y:S02]  /*11f00*/  @P0 LDC.64 R4, c[0x0][0x9e8] ;  /* 0x00027a00ff040b82 */ /* 0x000e240000000a00 */
[----:B0-----:R-:W-:-:S05]  /*11f10*/  @P0 IMAD.HI.U32 R4, R2, R4, RZ ;  /* 0x0000000402040227 */ /* 0x001fca00078e00ff */
[----:B------:R-:W-:-:S07]  /*11f20*/  @P0 SHF.R.U32.HI R2, RZ, R5, R4 ;  /* 0x00000005ff020219 */ /* 0x000fce0000011604 */
.L_x_1342:
[----:B------:R-:W-:Y:S05]  /*11f30*/  BSYNC B0 ;  /* 0x0000000000007941 */ /* 0x000fea0003800000 */
.L_x_1340:
[----:B------:R-:W-:-:S05]  /*11f40*/  IMAD R3, R2, R3, RZ ;  /* 0x0000000302037224 */ /* 0x000fca00078e02ff */
[----:B------:R-:W-:-:S07]  /*11f50*/  VIMNMX R0, R0, R3, !PT ;  /* 0x0000000300007248 */ /* 0x000fce0007fe0100 */
.L_x_1339:
[----:B------:R-:W-:Y:S01]  /*11f60*/  IMAD.HI R0, R0, 0x2aaaaaab, RZ ;  /* 0x2aaaaaab00007827 */ /* 0x000fe200078e02ff */
[----:B------:R-:W-:Y:S04]  /*11f70*/  BSSY B0, `(.L_x_1343) ;  /* 0x000002a000007945 */ /* 0x000fe80003800000 */
[----:B------:R-:W-:-:S04]  /*11f80*/  SHF.R.U32.HI R3, RZ, 0x1f, R0 ;  /* 0x0000001fff037819 */ /* 0x000fc80000011600 */
[----:B------:R-:W-:Y:S02]  /*11f90*/  LEA.HI.SX32 R3, R0, R3, 0x1c ;  /* 0x0000000300037211 */ /* 0x000fe400078fe2ff */
[C---:B------:R-:W-:Y:S02]  /*11fa0*/  LOP3.LUT R0, R18.reuse, 0xff000000, RZ, 0xc0, !PT ;  /* 0xff00000012007812 */ /* 0x040fe400078ec0ff */
[----:B------:R-:W-:Y:S02]  /*11fb0*/  VIMNMX R36, RZ, R3, !PT ;  /* 0x00000003ff247248 */ /* 0x000fe40007fe0100 */
[----:B------:R-:W-:Y:S02]  /*11fc0*/  SHF.R.U32.HI R3, RZ, 0x8, R0 ;  /* 0x00000008ff037819 */ /* 0x000fe40000011600 */
[----:B------:R-:W-:Y:S02]  /*11fd0*/  ISETP.GT.AND P0, PT, R7, R36, PT ;  /* 0x000000240700720c */ /* 0x000fe40003f04270 */
[----:B------:R-:W-:-:S04]  /*11fe0*/  LOP3.LUT R0, R18, 0xff0000, RZ, 0xc0, !PT ;  /* 0x00ff000012007812 */ /* 0x000fc800078ec0ff */
[----:B------:R-:W-:Y:S01]  /*11ff0*/  LEA.HI R3, R0, R3, RZ, 0x10 ;  /* 0x0000000300037211 */ /* 0x000fe200078f80ff */
[----:B------:R-:W-:-:S03]  /*12000*/  IMAD.MOV.U32 R0, RZ, RZ, RZ ;  /* 0x000000ffff007224 */ /* 0x000fc600078e00ff */
[----:B------:R-:W-:-:S03]  /*12010*/  LOP3.LUT R5, R3, 0xff, RZ, 0xc0, !PT ;  /* 0x000000ff03057812 */ /* 0x000fc600078ec0ff */
[----:B------:R-:W-:Y:S05]  /*12020*/  @!P0 BRA `(.L_x_1344) ;  /* 0x0000000000788947 */ /* 0x000fea0003800000 */
[----:B------:R-:W-:Y:S01]  /*12030*/  SHF.R.U32.HI R0, RZ, 0x10, R3 ;  /* 0x00000010ff007819 */ /* 0x000fe20000011603 */
[----:B------:R-:W-:-:S03]  /*12040*/  IMAD.MOV.U32 R2, RZ, RZ, RZ ;  /* 0x000000ffff027224 */ /* 0x000fc600078e00ff */
[----:B------:R-:W-:-:S13]  /*12050*/  ISETP.NE.AND P0, PT, R0, RZ, PT ;  /* 0x000000ff0000720c */ /* 0x000fda0003f05270 */
[----:B------:R-:W0:Y:S02]  /*12060*/  @!P0 LDC R0, c[0x0][0x9f0] ;  /* 0x00027c00ff008b82 */ /* 0x000e240000000800 */
[-C--:B0-----:R-:W-:Y:S02]  /*12070*/  IABS R4, R0.reuse ;  /* 0x0000000000047213 */ /* 0x081fe40000000000 */
[----:B------:R-:W-:Y:S02]  /*12080*/  IABS R10, R0 ;  /* 0x00000000000a7213 */ /* 0x000fe40000000000 */
[----:B------:R-:W0:Y:S08]  /*12090*/  I2F.RP R6, R4 ;  /* 0x0000000400067306 */ /* 0x000e300000209400 */
[----:B0-----:R-:W0:Y:S02]  /*120a0*/  MUFU.RCP R6, R6 ;  /* 0x0000000600067308 */ /* 0x001e240000001000 */
[----:B0-----:R-:W-:-:S02]  /*120b0*/  VIADD R8, R6, 0xffffffe ;  /* 0x0ffffffe06087836 */ /* 0x001fc40000000000 */
[----:B------:R-:W-:-:S04]  /*120c0*/  IMAD.MOV R6, RZ, RZ, -R10 ;  /* 0x000000ffff067224 */ /* 0x000fc800078e0a0a */
[----:B------:R-:W0:Y:S02]  /*120d0*/  F2I.FTZ.U32.TRUNC.NTZ R3, R8 ;  /* 0x0000000800037305 */ /* 0x000e24000021f000 */
[----:B0-----:R-:W-:-:S04]  /*120e0*/  IMAD.MOV R9, RZ, RZ, -R3 ;  /* 0x000000ffff097224 */ /* 0x001fc800078e0a03 */
[----:B------:R-:W-:-:S04]  /*120f0*/  IMAD R9, R9, R4, RZ ;  /* 0x0000000409097224 */ /* 0x000fc800078e02ff */
[----:B------:R-:W-:Y:S01]  /*12100*/  IMAD.HI.U32 R2, R3, R9, R2 ;  /* 0x0000000903027227 */ /* 0x000fe200078e0002 */
[----:B------:R-:W-:-:S05]  /*12110*/  IADD3 R3, R0, -0x1, R7 ;  /* 0xffffffff00037810 */ /* 0x000fca0007ffe007 */
[----:B------:R-:W-:-:S05]  /*12120*/  IMAD.IADD R3, R3, 0x1, -R36 ;  /* 0x0000000103037824 */ /* 0x000fca00078e0a24 */
[----:B------:R-:W-:Y:S02]  /*12130*/  IABS R9, R3 ;  /* 0x0000000300097213 */ /* 0x000fe40000000000 */
[----:B------:R-:W-:-:S03]  /*12140*/  LOP3.LUT R3, R3, R0, RZ, 0x3c, !PT ;  /* 0x0000000003037212 */ /* 0x000fc600078e3cff */
[----:B------:R-:W-:Y:S01]  /*12150*/  IMAD.HI.U32 R2, R2, R9, RZ ;  /* 0x0000000902027227 */ /* 0x000fe200078e00ff */
[----:B------:R-:W-:-:S03]  /*12160*/  ISETP.GE.AND P2, PT, R3, RZ, PT ;  /* 0x000000ff0300720c */ /* 0x000fc60003f46270 */
        /* <DEDUP_REMOVED lines=10> */
.L_x_1344:
[----:B------:R-:W-:Y:S05]  /*12210*/  BSYNC B0 ;  /* 0x0000000000007941 */ /* 0x000fea0003800000 */
.L_x_1343:
[-C--:B------:R-:W-:Y:S01]  /*12220*/  IMAD R36, R5, R0.reuse, R36 ;  /* 0x0000000005247224 */ /* 0x080fe200078e0224 */
        /* <DEDUP_REMOVED lines=22> */
.L_x_1346:
        /* <DEDUP_REMOVED lines=20> */
.L_x_1349:
[----:B------:R-:W-:Y:S05]  /*124d0*/  BSYNC B6 ;  /* 0x0000000000067941 */ /* 0x000fea0003800000 */
.L_x_1348:
        /* <DEDUP_REMOVED lines=20> */
.L_x_1352:
        /* <DEDUP_REMOVED lines=15> */
.L_x_1351:
[----:B------:R-:W-:Y:S05]  /*12710*/  BSYNC B6 ;  /* 0x0000000000067941 */ /* 0x000fea0003800000 */
.L_x_1350:
[----:B------:R-:W-:Y:S01]  /*12720*/  ULDC.64 UR4, c[0x0][0x9f8] ;  /* 0x00027e0000047ab9 */ /* 0x000fe20000000a00 */
[----:B------:R-:W-:Y:S01]  /*12730*/  IMAD.MOV.U32 R31, RZ, RZ, R19 ;  /* 0x000000ffff1f7224 */ /* 0x000fe200078e0013 */
[----:B------:R-:W-:Y:S01]  /*12740*/  ISETP.NE.U32.AND P0, PT, RZ, UR4, PT ;  /* 0x00000004ff007c0c */ /* 0x000fe2000bf05070 */
[----:B------:R-:W0:Y:S01]  /*12750*/  S2R R17, SR_TID.X ;  /* 0x0000000000117919 */ /* 0x000e220000002100 */
[----:B------:R-:W1:Y:S01]  /*12760*/  LDC R8, c[0x0][0x430] ;  /* 0x00010c00ff087b82 */ /* 0x000e620000000800 */
[----:B------:R-:W-:Y:S01]  /*12770*/  VIADD R25, R24, 0xffffffff ;  /* 0xffffffff18197836 */ /* 0x000fe20000000000 */
[----:B------:R-:W-:Y:S01]  /*12780*/  ISETP.NE.AND.EX P0, PT, RZ, UR5, PT, P0 ;  /* 0x00000005ff007c0c */ /* 0x000fe2000bf05300 */
[----:B------:R-:W2:Y:S01]  /*12790*/  S2R R21, SR_TID.X ;  /* 0x0000000000157919 */ /* 0x000ea20000002100 */
[----:B------:R-:W-:-:S11]  /*127a0*/  ULDC UR4, c[0x0][0x320] ;  /* 0x0000c80000047ab9 */ /* 0x000fd60000000800 */
[----:B------:R-:W3:Y:S01]  /*127b0*/  @P0 LDC.64 R2, c[0x0][0x9f8] ;  /* 0x00027e00ff020b82 */ /* 0x000ee20000000a00 */
[----:B0-----:R-:W-:-:S04]  /*127c0*/  LOP3.LUT R17, R17, 0x7f, RZ, 0xc0, !PT ;  /* 0x0000007f11117812 */ /* 0x001fc800078ec0ff */
[----:B------:R-:W-:Y:S01]  /*127d0*/  SHF.R.U32.HI R20, RZ, 0x3, R17 ;  /* 0x00000003ff147819 */ /* 0x000fe20000011611 */
[----:B---3--:R-:W-:-:S05]  /*127e0*/  @P0 IMAD.WIDE R2, R19, 0x4, R2 ;  /* 0x0000000413020825 */ /* 0x008fca00078e0202 */
[----:B------:R0:W3:Y:S01]  /*127f0*/  @P0 LDG.E R31, desc[UR36][R2.64] ;  /* 0x00000024021f0981 */ /* 0x0000e2000c1e1900 */
[----:B-1----:R-:W-:Y:S01]  /*12800*/  ISETP.NE.AND P1, PT, R8, 0x1, PT ;  /* 0x000000010800780c */ /* 0x002fe20003f25270 */
[----:B--2---:R-:W-:Y:S01]  /*12810*/  IMAD.SHL.U32 R21, R21, 0x8, RZ ;  /* 0x0000000815157824 */ /* 0x004fe200078e00ff */
[----:B------:R-:W-:Y:S01]  /*12820*/  LOP3.LUT R23, R23, 0xffffffdf, RZ, 0xc0, !PT ;  /* 0xffffffdf17177812 */ /* 0x000fe200078ec0ff */
[----:B------:R-:W1:Y:S03]  /*12830*/  S2R R17, SR_TID.X ;  /* 0x0000000000117919 */ /* 0x000e660000002100 */
[----:B------:R-:W-:-:S07]  /*12840*/  LOP3.LUT R21, R21, 0x38, RZ, 0xc0, !PT ;  /* 0x0000003815157812 */ /* 0x000fce00078ec0ff */
[----:B------:R-:W2:Y:S01]  /*12850*/  @P1 LDC R7, c[0x0][0x434] ;  /* 0x00010d00ff071b82 */ /* 0x000ea20000000800 */
[----:B------:R-:W-:-:S07]  /*12860*/  @P1 LOP3.LUT R23, R23, 0x20, RZ, 0xfc, !PT ;  /* 0x0000002017171812 */ /* 0x000fce00078efcff */
[----:B------:R-:W4:Y:S01]  /*12870*/  @P1 LDC R5, c[0x0][0x438] ;  /* 0x00010e00ff051b82 */ /* 0x000f220000000800 */
[----:B-1----:R-:W-:-:S05]  /*12880*/  IMAD.SHL.U32 R17, R17, 0x10, RZ ;  /* 0x0000001011117824 */ /* 0x002fca00078e00ff */
[----:B------:R-:W-:Y:S02]  /*12890*/  LOP3.LUT R17, R20, 0x70, R17, 0xf8, !PT ;  /* 0x0000007014117812 */ /* 0x000fe400078ef811 */
[----:B------:R-:W-:-:S03]  /*128a0*/  LOP3.LUT R20, R21, 0x40, RZ, 0xfc, !PT ;  /* 0x0000004015147812 */ /* 0x000fc600078efcff */
[----:B------:R-:W-:Y:S01]  /*128b0*/  IMAD R0, R25, 0x60, R17 ;  /* 0x0000006019007824 */ /* 0x000fe200078e0211 */
[----:B------:R-:W-:-:S04]  /*128c0*/  ISETP.GE.AND P2, PT, R20, UR4, PT ;  /* 0x0000000414007c0c */ /* 0x000fc8000bf46270 */
[C---:B------:R-:W-:Y:S01]  /*128d0*/  ISETP.GE.AND P0, PT, R0.reuse, R34, PT ;  /* 0x000000220000720c */ /* 0x040fe20003f06270 */
[----:B------:R-:W-:-:S03]  /*128e0*/  IMAD.IADD R0, R0, 0x1, R37 ;  /* 0x0000000100007824 */ /* 0x000fc600078e0225 */
[----:B------:R-:W-:Y:S01]  /*128f0*/  ISETP.GT.U32.OR P0, PT, R17, 0x5f, P0 ;  /* 0x0000005f1100780c */ /* 0x000fe20000704470 */
[----:B--2---:R-:W-:-:S04]  /*12900*/  @P1 IMAD.HI.U32 R6, R0, R7, RZ ;  /* 0x0000000700061227 */ /* 0x004fc800078e00ff */
[----:B------:R-:W-:Y:S01]  /*12910*/  IMAD.MOV.U32 R4, RZ, RZ, R0 ;  /* 0x000000ffff047224 */ /* 0x000fe200078e0000 */
[----:B----4-:R-:W-:Y:S02]  /*12920*/  @P1 SHF.R.U32.HI R4, RZ, R5, R6 ;  /* 0x00000005ff041219 */ /* 0x010fe40000011606 */
[----:B------:R-:W-:Y:S01]  /*12930*/  ISETP.GE.AND P1, PT, R21, UR4, PT ;  /* 0x0000000415007c0c */ /* 0x000fe2000bf26270 */
[----:B------:R-:W-:Y:S02]  /*12940*/  ULDC UR4, c[0x0][0x2f4] ;  /* 0x0000bd0000047ab9 */ /* 0x000fe40000000800 */
[----:B------:R-:W-:Y:S01]  /*12950*/  IMAD.MOV R5, RZ, RZ, -R4 ;  /* 0x000000ffff057224 */ /* 0x000fe200078e0a04 */
[----:B------:R-:W-:Y:S01]  /*12960*/  SEL R29, RZ, 0x1, P1 ;  /* 0x00000001ff1d7807 */ /* 0x000fe20000800000 */
[----:B0-----:R-:W0:Y:S02]  /*12970*/  @!P0 LDC.64 R2, c[0x0][0x428] ;  /* 0x00010a00ff028b82 */ /* 0x001e240000000a00 */
[----:B------:R-:W-:Y:S01]  /*12980*/  IMAD R0, R8, R5, R0 ;  /* 0x0000000508007224 */ /* 0x000fe200078e0200 */
[----:B------:R-:W-:-:S02]  /*12990*/  @!P0 SHF.R.S32.HI R5, RZ, 0x1f, R4 ;  /* 0x0000001fff058819 */ /* 0x000fc40000011404 */
[----:B------:R-:W-:Y:S02]  /*129a0*/  LOP3.LUT R23, R23, 0xfffffffb, RZ, 0xc0, !PT ;  /* 0xfffffffb17177812 */ /* 0x000fe400078ec0ff */
[----:B------:R-:W-:Y:S01]  /*129b0*/  LOP3.LUT R8, R21, 0x80, RZ, 0xfc, !PT ;  /* 0x0000008015087812 */ /* 0x000fe200078efcff */
[----:B------:R-:W-:Y:S01]  /*129c0*/  UMOV UR5, 0xffffffff ;  /* 0xffffffff00057882 */ /* 0x000fe20000000000 */
[----:B------:R-:W-:Y:S02]  /*129d0*/  LOP3.LUT R24, R18, 0xffff, RZ, 0xc0, !PT ;  /* 0x0000ffff12187812 */ /* 0x000fe400078ec0ff */
[----:B---3--:R-:W-:Y:S01]  /*129e0*/  SHF.R.S32.HI R6, RZ, 0x1f, R31 ;  /* 0x0000001fff067819 */ /* 0x008fe2000001141f */
[----:B0-----:R-:W-:-:S04]  /*129f0*/  @!P0 IMAD.WIDE.U32 R4, R31, R2, R4 ;  /* 0x000000021f048225 */ /* 0x001fc800078e0004 */
[----:B------:R0:W-:Y:S02]  /*12a00*/  STL [R1], R6 ;  /* 0x0000000601007387 */ /* 0x0001e40000100800 */
[----:B0-----:R-:W-:Y:S01]  /*12a10*/  @!P0 IMAD R6, R6, R2, RZ ;  /* 0x0000000206068224 */ /* 0x001fe200078e02ff */
[----:B------:R-:W-:-:S03]  /*12a20*/  SEL R2, RZ, 0xffffffff, P2 ;  /* 0xffffffffff027807 */ /* 0x000fc60001000000 */
[----:B------:R-:W-:Y:S02]  /*12a30*/  @!P0 IMAD R6, R31, R3, R6 ;  /* 0x000000031f068224 */ /* 0x000fe400078e0206 */
[----:B------:R-:W-:Y:S01]  /*12a40*/  IMAD.SHL.U32 R2, R2, 0x2, RZ ;  /* 0x0000000202027824 */ /* 0x000fe200078e00ff */
[----:B------:R-:W-:Y:S01]  /*12a50*/  ISETP.GE.AND P2, PT, R21, UR4, PT ;  /* 0x0000000415007c0c */ /* 0x000fe2000bf46270 */
[----:B------:R-:W-:-:S03]  /*12a60*/  @!P0 IMAD.IADD R6, R5, 0x1, R6 ;  /* 0x0000000105068824 */ /* 0x000fc600078e0206 */
[----:B------:R-:W-:Y:S02]  /*12a70*/  LOP3.LUT R29, R2, 0x2, R29, 0xe2, !PT ;  /* 0x00000002021d7812 */ /* 0x000fe400078ee21d */
[----:B------:R-:W0:Y:S07]  /*12a80*/  @!P0 LDC.64 R2, c[0x0][0x418] ;  /* 0x00010600ff028b82 */ /* 0x000e2e0000000a00 */
[----:B------:R-:W-:Y:S02]  /*12a90*/  @P2 LOP3.LUT R23, R23, 0x4, RZ, 0xfc, !PT ;  /* 0x0000000417172812 */ /* 0x000fe400078efcff */
[----:B0-----:R-:W-:-:S04]  /*12aa0*/  @!P0 LEA R2, P1, R4, R2, 0x2 ;  /* 0x0000000204028211 */ /* 0x001fc800078210ff */
[----:B------:R-:W-:Y:S01]  /*12ab0*/  @!P0 LEA.HI.X R3, R4, R3, R6, 0x2, P1 ;  /* 0x0000000304038211 */ /* 0x000fe200008f1406 */
[----:B------:R-:W-:Y:S01]  /*12ac0*/  IMAD.MOV.U32 R4, RZ, RZ, RZ ;  /* 0x000000ffff047224 */ /* 0x000fe200078e00ff */
[----:B------:R-:W-:Y:S02]  /*12ad0*/  ISETP.GE.AND P1, PT, R20, UR4, PT ;  /* 0x0000000414007c0c */ /* 0x000fe4000bf26270 */
[----:B------:R-:W-:-:S03]  /*12ae0*/  LOP3.LUT R23, R23, 0xfffffffd, RZ, 0xc0, !PT ;  /* 0xfffffffd17177812 */ /* 0x000fc600078ec0ff */
[----:B------:R0:W5:Y:S01]  /*12af0*/  @!P0 LDG.E R4, desc[UR36][R2.64] ;  /* 0x0000002402048981 */ /* 0x000162000c1e1900 */
[----:B------:R-:W-:-:S07]  /*12b00*/  ISETP.GE.AND P0, PT, R8, UR4, PT ;  /* 0x0000000408007c0c */ /* 0x000fce000bf06270 */
[----:B------:R-:W-:Y:S01]  /*12b10*/  @P1 LOP3.LUT R23, R23, 0x2, RZ, 0xfc, !PT ;  /* 0x0000000217171812 */ /* 0x000fe200078efcff */
[----:B0-----:R-:W-:-:S03]  /*12b20*/  IMAD.U32 R2, RZ, RZ, UR38 ;  /* 0x00000026ff027e24 */ /* 0x001fc6000f8e00ff */
[----:B------:R-:W-:-:S04]  /*12b30*/  LOP3.LUT R23, R23, 0xfffffffe, RZ, 0xc0, !PT ;  /* 0xfffffffe17177812 */ /* 0x000fc800078ec0ff */
[----:B------:R-:W-:Y:S01]  /*12b40*/  @P0 LOP3.LUT R23, R23, 0x1, RZ, 0xfc, !PT ;  /* 0x0000000117170812 */ /* 0x000fe200078efcff */
[----:B------:R-:W-:Y:S06]  /*12b50*/  BRA.DIV UR5, `(.L_x_1353) ;  /* 0x00000046050c7947 */ /* 0x000fec000b800000 */
.L_x_1421:
[----:B------:R-:W-:Y:S02]  /*12b60*/  ISETP.NE.AND P0, PT, R2, 0x3, PT ;  /* 0x000000030200780c */ /* 0x000fe40003f05270 */
[----:B------:R-:W-:Y:S02]  /*12b70*/  ISETP.GT.U32.AND P1, PT, R17, 0x5f, PT ;  /* 0x0000005f1100780c */ /* 0x000fe40003f24070 */
[----:B------:R-:W-:-:S09]  /*12b80*/  LOP3.LUT R23, R23, 0xffffffef, RZ, 0xc0, !PT ;  /* 0xffffffef17177812 */ /* 0x000fd200078ec0ff */
[----:B------:R-:W-:-:S04]  /*12b90*/  @P0 LOP3.LUT R23, R23, 0x10, RZ, 0xfc, !PT ;  /* 0x0000001017170812 */ /* 0x000fc800078efcff */
[----:B------:R-:W-:-:S04]  /*12ba0*/  LOP3.LUT R23, R23, 0xfffffff7, RZ, 0xc0, !PT ;  /* 0xfffffff717177812 */ /* 0x000fc800078ec0ff */
[----:B------:R-:W-:Y:S01]  /*12bb0*/  @P1 LOP3.LUT R23, R23, 0x8, RZ, 0xfc, !PT ;  /* 0x0000000817171812 */ /* 0x000fe200078efcff */
[----:B------:R-:W-:Y:S06]  /*12bc0*/  @!P0 BRA `(.L_x_1354) ;  /* 0x0000000000048947 */ /* 0x000fec0003800000 */
[----:B------:R-:W-:Y:S01]  /*12bd0*/  BPT.TRAP 0x1 ;  /* 0x000000040000795c */ /* 0x000fe20000300000 */
.L_x_1354:
        /* <DEDUP_REMOVED lines=23> */
.L_x_1422:
[----:B------:R-:W-:Y:S05]  /*12d50*/  BSYNC B0 ;  /* 0x0000000000007941 */ /* 0x000fea0003800000 */
.L_x_1355:
[----:B------:R-:W1:Y:S01]  /*12d60*/  S2R R8, SR_TID.X ;  /* 0x0000000000087919 */ /* 0x000e620000002100 */
[----:B------:R-:W-:Y:S01]  /*12d70*/  ULDC.64 UR4, c[0x0][0x300] ;  /* 0x0000c00000047ab9 */ /* 0x000fe20000000a00 */
[----:B------:R-:W-:Y:S01]  /*12d80*/  ULDC.64 UR6, c[0x0][0x2e8] ;  /* 0x0000ba0000067ab9 */ /* 0x000fe20000000a00 */
[----:B------:R-:W-:Y:S01]  /*12d90*/  IMAD R5, R5, UR4, RZ ;  /* 0x0000000405057c24 */ /* 0x000fe2000f8e02ff */
[----:B------:R-:W2:Y:S01]  /*12da0*/  S2R R9, SR_TID.X ;  /* 0x0000000000097919 */ /* 0x000ea20000002100 */
[C---:B0-----:R-:W-:Y:S01]  /*12db0*/  IMAD.WIDE.U32 R2, R0.reuse, UR4, RZ ;  /* 0x0000000400027c25 */ /* 0x041fe2000f8e00ff */
[C---:B------:R-:W-:Y:S02]  /*12dc0*/  LOP3.LUT P4, RZ, R23.reuse, 0x4, RZ, 0xc0, !PT ;  /* 0x0000000417ff7812 */ /* 0x040fe4000788c0ff */
[C---:B------:R-:W-:Y:S01]  /*12dd0*/  LOP3.LUT P3, RZ, R23.reuse, 0x2, RZ, 0xc0, !PT ;  /* 0x0000000217ff7812 */ /* 0x040fe2000786c0ff */
[----:B------:R-:W-:Y:S01]  /*12de0*/  IMAD R5, R0, UR5, R5 ;  /* 0x0000000500057c24 */ /* 0x000fe2000f8e0205 */
[----:B------:R-:W-:Y:S01]  /*12df0*/  ULDC.64 UR4, c[0x0][0x310] ;  /* 0x0000c40000047ab9 */ /* 0x000fe20000000a00 */
[----:B------:R-:W-:Y:S01]  /*12e00*/  LOP3.LUT P2, RZ, R23, 0x1, RZ, 0xc0, !PT ;  /* 0x0000000117ff7812 */ /* 0x000fe2000784c0ff */
[----:B------:R-:W-:-:S02]  /*12e10*/  IMAD R6, R6, UR4, RZ ;  /* 0x0000000406067c24 */ /* 0x000fc4000f8e02ff */
        /* <DEDUP_REMOVED lines=12> */
[----:B------:R-:W-:Y:S01]  /*12ee0*/  LEA.HI.X R0, R2, UR7, R0, 0x1, P0 ;  /* 0x0000000702007c11 */ /* 0x000fe200080f0c00 */
[----:B--2---:R-:W-:Y:S01]  /*12ef0*/  IMAD.SHL.U32 R9, R9, 0x8, RZ ;  /* 0x0000000809097824 */ /* 0x004fe200078e00ff */
[----:B------:R-:W-:-:S04]  /*12f00*/  SHF.R.U32.HI R8, RZ, 0x3, R8 ;  /* 0x00000003ff087819 */ /* 0x000fc80000011608 */
[----:B------:R-:W-:Y:S01]  /*12f10*/  LOP3.LUT R9, R9, 0x38, RZ, 0xc0, !PT ;  /* 0x0000003809097812 */ /* 0x000fe200078ec0ff */
[----:B------:R-:W-:-:S05]  /*12f20*/  IMAD.IADD R6, R6, 0x1, -R8 ;  /* 0x0000000106067824 */ /* 0x000fca00078e0a08 */
[----:B------:R-:W-:Y:S01]  /*12f30*/  ISETP.GE.AND P0, PT, R6, 0x1, PT ;  /* 0x000000010600780c */ /* 0x000fe20003f06270 */
[----:B------:R-:W-:-:S12]  /*12f40*/  BRA.DIV UR4, `(.L_x_1357) ;  /* 0x0000004204587947 */ /* 0x000fd8000b800000 */
        /* <DEDUP_REMOVED lines=62> */
.L_x_1436:
        /* <DEDUP_REMOVED lines=12> */
.L_x_1358:
        /* <DEDUP_REMOVED lines=10> */
.L_x_1359:
[----:B------:R2:W-:Y:S02]  /*13490*/  SYNCS.ARRIVE.TRANS64.A1T0 RZ, [R7+URZ+0x2a830], RZ ;  /* 0x02a830ff07ff79a7 */ /* 0x0005e4000810003f */
[----:B------:R-:W-:Y:S05]  /*134a0*/  WARPSYNC.ALL ;  /* 0x0000000000007948 */ /* 0x000fea0003800000 */
[----:B------:R-:W-:Y:S01]  /*134b0*/  ULDC.64 UR4, c[0x0][0x298] ;  /* 0x0000a60000047ab9 */ /* 0x000fe20000000a00 */
[----:B-1----:R-:W-:Y:S01]  /*134c0*/  VIADD R2, R22, 0xc400 ;  /* 0x0000c40016027836 */ /* 0x002fe20000000000 */
[----:B------:R-:W-:Y:S01]  /*134d0*/  SHF.R.S32.HI R0, RZ, 0x1f, R35 ;  /* 0x0000001fff007819 */ /* 0x000fe20000011423 */
[----:B0-----:R-:W-:Y:S01]  /*134e0*/  IMAD.WIDE.U32 R4, R35, UR4, RZ ;  /* 0x0000000423047c25 */ /* 0x001fe2000f8e00ff */
[----:B------:R-:W-:Y:S01]  /*134f0*/  BSSY B6, `(.L_x_1360) ;  /* 0x0000018000067945 */ /* 0x000fe20003800000 */
[----:B------:R-:W-:Y:S01]  /*13500*/  BAR.SYNC.DEFER_BLOCKING 0x8, 0x180 ;  /* 0x0206000000007b1d */ /* 0x000fe20000010000 */
[----:B------:R-:W-:Y:S01]  /*13510*/  LOP3.LUT P0, RZ, R2, 0x3ff, RZ, 0xc0, !PT ;  /* 0x000003ff02ff7812 */ /* 0x000fe2000780c0ff */
[----:B------:R-:W-:-:S04]  /*13520*/  IMAD R0, R0, UR4, RZ ;  /* 0x0000000400007c24 */ /* 0x000fc8000f8e02ff */
[----:B------:R-:W-:Y:S01]  /*13530*/  IMAD R0, R35, UR5, R0 ;  /* 0x0000000523007c24 */ /* 0x000fe2000f8e0200 */
[----:B------:R0:W-:Y:S03]  /*13540*/  STL.64 [R1+0x8], R4 ;  /* 0x0000080401007387 */ /* 0x0001e60000100a00 */
[----:B------:R-:W-:-:S04]  /*13550*/  IMAD.IADD R35, R5, 0x1, R0 ;  /* 0x0000000105237824 */ /* 0x000fc800078e0200 */
[----:B------:R-:W-:Y:S05]  /*13560*/  @!P0 BRA `(.L_x_1361) ;  /* 0x0000000000408947 */ /* 0x000fea0003800000 */
[----:B------:R-:W-:Y:S01]  /*13570*/  MOV R2, 0x0 ;  /* 0x0000000000027802 */ /* 0x000fe20000000f00 */
[----:B------:R-:W-:Y:S01]  /*13580*/  ULDC.64 UR6, c[0x4][0x90] ;  /* 0x0100240000067ab9 */ /* 0x000fe20000000a00 */
[----:B------:R-:W-:Y:S01]  /*13590*/  ULDC.64 UR8, c[0x4][0x98] ;  /* 0x0100260000087ab9 */ /* 0x000fe20000000a00 */
[----:B------:R-:W-:Y:S01]  /*135a0*/  ULDC.64 UR4, c[0x4][0x20] ;  /* 0x0100080000047ab9 */ /* 0x000fe20000000a00 */
[----:B0-----:R-:W-:Y:S02]  /*135b0*/  IMAD.U32 R4, RZ, RZ, UR6 ;  /* 0x00000006ff047e24 */ /* 0x001fe4000f8e00ff */
[----:B------:R-:W0:Y:S01]  /*135c0*/  LDC.64 R2, c[0x4][R2] ;  /* 0x0100000002027b82 */ /* 0x000e220000000a00 */
[----:B------:R-:W-:Y:S02]  /*135d0*/  IMAD.U32 R5, RZ, RZ, UR7 ;  /* 0x00000007ff057e24 */ /* 0x000fe4000f8e00ff */
[----:B------:R-:W-:Y:S02]  /*135e0*/  IMAD.U32 R6, RZ, RZ, UR8 ;  /* 0x00000008ff067e24 */ /* 0x000fe4000f8e00ff */
[----:B--2---:R-:W-:-:S02]  /*135f0*/  IMAD.U32 R7, RZ, RZ, UR9 ;  /* 0x00000009ff077e24 */ /* 0x004fc4000f8e00ff */
[----:B------:R-:W-:Y:S02]  /*13600*/  IMAD.U32 R10, RZ, RZ, UR4 ;  /* 0x00000004ff0a7e24 */ /* 0x000fe4000f8e00ff */
[----:B------:R-:W-:Y:S02]  /*13610*/  IMAD.U32 R11, RZ, RZ, UR5 ;  /* 0x00000005ff0b7e24 */ /* 0x000fe4000f8e00ff */
[----:B------:R-:W-:Y:S02]  /*13620*/  IMAD.MOV.U32 R8, RZ, RZ, 0x70 ;  /* 0x00000070ff087424 */ /* 0x000fe400078e00ff */
[----:B------:R-:W-:Y:S02]  /*13630*/  IMAD.MOV.U32 R12, RZ, RZ, 0x1 ;  /* 0x00000001ff0c7424 */ /* 0x000fe400078e00ff */
[----:B------:R-:W-:-:S07]  /*13640*/  IMAD.MOV.U32 R13, RZ, RZ, RZ ;  /* 0x000000ffff0d7224 */ /* 0x000fce00078e00ff */
[----:B------:R-:W-:-:S07]  /*13650*/  LEPC R20, `(.L_x_1361) ;  /* 0x000000001014794e */ /* 0x000fce0000000000 */
[----:B0-----:R-:W-:Y:S05]  /*13660*/  CALL.ABS.NOINC R2 ;  /* 0x0000000002007343 */ /* 0x001fea0003c00000 */
.L_x_1361:
[----:B------:R-:W-:Y:S05]  /*13670*/  BSYNC B6 ;  /* 0x0000000000067941 */ /* 0x000fea0003800000 */
.L_x_1360:
[----:B------:R-:W3:Y:S01]  /*13680*/  LDL.LU.64 R20, [R1+0x8] ;  /* 0x0000080001147983 */ /* 0x000ee20000300a00 */
[----:B------:R-:W-:Y:S01]  /*13690*/  LOP3.LUT P6, RZ, R23, 0x80, RZ, 0xc0, !PT ;  /* 0x0000008017ff7812 */ /* 0x000fe200078cc0ff */
[----:B------:R-:W-:Y:S01]  /*136a0*/  IMAD.MOV.U32 R3, RZ, RZ, R35 ;  /* 0x000000ffff037224 */ /* 0x000fe200078e0023 */
[----:B------:R-:W-:Y:S01]  /*136b0*/  SHF.R.S32.HI R0, RZ, 0x1f, R19 ;  /* 0x0000001fff007819 */ /* 0x000fe20000011413 */
[----:B------:R-:W-:Y:S01]  /*136c0*/  ULDC.64 UR4, c[0x0][0x2d8] ;  /* 0x0000b60000047ab9 */ /* 0x000fe20000000a00 */
[----:B0-----:R-:W-:Y:S01]  /*136d0*/  SEL R4, R19, RZ, !P6 ;  /* 0x000000ff13047207 */ /* 0x001fe20007000000 */
[----:B------:R-:W-:Y:S01]  /*136e0*/  ULDC.64 UR6, c[0x0][0x2e0] ;  /* 0x0000b80000067ab9 */ /* 0x000fe20000000a00 */
[----:B------:R-:W-:Y:S01]  /*136f0*/  SEL R0, R0, RZ, !P6 ;  /* 0x000000ff00007207 */ /* 0x000fe20007000000 */
[----:B------:R-:W0:Y:S04]  /*13700*/  S2R R8, SR_TID.X ;  /* 0x0000000000087919 */ /* 0x000e280000002100 */
[----:B------:R-:W-:-:S04]  /*13710*/  IMAD R0, R0, UR6, RZ ;  /* 0x0000000600007c24 */ /* 0x000fc8000f8e02ff */
[----:B------:R-:W-:Y:S02]  /*13720*/  IMAD R5, R4, UR7, R0 ;  /* 0x0000000704057c24 */ /* 0x000fe4000f8e0200 */
[----:B0-----:R-:W-:-:S05]  /*13730*/  IMAD.SHL.U32 R8, R8, 0x8, RZ ;  /* 0x0000000808087824 */ /* 0x001fca00078e00ff */
[----:B------:R-:W-:Y:S01]  /*13740*/  LOP3.LUT R8, R8, 0x38, RZ, 0xc0, !PT ;  /* 0x0000003808087812 */ /* 0x000fe200078ec0ff */
[----:B---3--:R-:W-:Y:S01]  /*13750*/  IMAD.MOV.U32 R2, RZ, RZ, R20 ;  /* 0x000000ffff027224 */ /* 0x008fe200078e0014 */
[----:B------:R-:W0:Y:S01]  /*13760*/  LDC R21, c[0x0][0x448] ;  /* 0x00011200ff157b82 */ /* 0x000e220000000800 */
[----:B------:R-:W1:Y:S02]  /*13770*/  S2R R20, SR_TID.X ;  /* 0x0000000000147919 */ /* 0x000e640000002100 */
[----:B------:R-:W-:-:S04]  /*13780*/  IMAD.WIDE.U32 R2, R24, UR4, R2 ;  /* 0x0000000418027c25 */ /* 0x000fc8000f8e0002 */
[----:B------:R-:W-:Y:S01]  /*13790*/  IMAD R3, R24, UR5, R3 ;  /* 0x0000000518037c24 */ /* 0x000fe2000f8e0203 */
[----:B------:R-:W-:Y:S01]  /*137a0*/  ULDC.64 UR4, c[0x0][0x2d0] ;  /* 0x0000b40000047ab9 */ /* 0x000fe20000000a00 */
[----:B------:R-:W-:-:S04]  /*137b0*/  IMAD.WIDE.U32 R2, R4, UR6, R2 ;  /* 0x0000000604027c25 */ /* 0x000fc8000f8e0002 */
[----:B------:R-:W-:Y:S01]  /*137c0*/  IMAD.IADD R3, R3, 0x1, R5 ;  /* 0x0000000103037824 */ /* 0x000fe200078e0205 */
[----:B0-----:R-:W-:Y:S02]  /*137d0*/  ISETP.NE.AND P6, PT, R21, 0x1, PT ;  /* 0x000000011500780c */ /* 0x001fe40003fc5270 */
[----:B-1----:R-:W-:-:S04]  /*137e0*/  LOP3.LUT R20, R20, 0x7f, RZ, 0xc0, !PT ;  /* 0x0000007f14147812 */ /* 0x002fc800078ec0ff */
[----:B------:R-:W-:-:S07]  /*137f0*/  SHF.R.U32.HI R21, RZ, 0x3, R20 ;  /* 0x00000003ff157819 */ /* 0x000fce0000011614 */
[----:B--2---:R-:W0:Y:S01]  /*13800*/  @P6 LDC R7, c[0x0][0x44c] ;  /* 0x00011300ff076b82 */ /* 0x004e220000000800 */
[----:B------:R-:W1:Y:S07]  /*13810*/  S2R R20, SR_TID.X ;  /* 0x0000000000147919 */ /* 0x000e6e0000002100 */
[----:B------:R-:W2:Y:S01]  /*13820*/  @P6 LDC R6, c[0x0][0x450] ;  /* 0x00011400ff066b82 */ /* 0x000ea20000000800 */
[----:B-1----:R-:W-:-:S05]  /*13830*/  IMAD.SHL.U32 R20, R20, 0x10, RZ ;  /* 0x0000001014147824 */ /* 0x002fca00078e00ff */
[----:B------:R-:W-:Y:S02]  /*13840*/  LOP3.LUT R20, R21, 0x70, R20, 0xf8, !PT ;  /* 0x0000007015147812 */ /* 0x000fe400078ef814 */
[----:B------:R-:W1:Y:S03]  /*13850*/  S2R R21, SR_TID.X ;  /* 0x0000000000157919 */ /* 0x000e660000002100 */
[----:B------:R-:W-:Y:S02]  /*13860*/  IMAD.IADD R4, R20, 0x1, R27 ;  /* 0x0000000114047824 */ /* 0x000fe400078e021b */
[----:B------:R-:W3:Y:S02]  /*13870*/  S2R R20, SR_TID.X ;  /* 0x0000000000147919 */ /* 0x000ee40000002100 */
[----:B0-----:R-:W-:-:S04]  /*13880*/  @P6 IMAD.HI.U32 R7, R4, R7, RZ ;  /* 0x0000000704076227 */ /* 0x001fc800078e00ff */
[----:B------:R-:W-:Y:S01]  /*13890*/  IMAD.MOV.U32 R0, RZ, RZ, R4 ;  /* 0x000000ffff007224 */ /* 0x000fe200078e0004 */
[----:B--2---:R-:W-:Y:S02]  /*138a0*/  @P6 SHF.R.U32.HI R0, RZ, R6, R7 ;  /* 0x00000006ff006219 */ /* 0x004fe40000011607 */
[----:B------:R-:W0:Y:S03]  /*138b0*/  LDC R6, c[0x0][0x448] ;  /* 0x00011200ff067b82 */ /* 0x000e260000000800 */
[----:B------:R-:W-:Y:S02]  /*138c0*/  IMAD.MOV R5, RZ, RZ, -R0 ;  /* 0x000000ffff057224 */ /* 0x000fe400078e0a00 */
[----:B------:R-:W-:-:S04]  /*138d0*/  IMAD.WIDE.U32 R2, R0, UR4, R2 ;  /* 0x0000000400027c25 */ /* 0x000fc8000f8e0002 */
[----:B-1----:R-:W-:-:S05]  /*138e0*/  IMAD.SHL.U32 R21, R21, 0x8, RZ ;  /* 0x0000000815157824 */ /* 0x002fca00078e00ff */
[----:B------:R-:W-:Y:S01]  /*138f0*/  LOP3.LUT R21, R21, 0x38, RZ, 0xc0, !PT ;  /* 0x0000003815157812 */ /* 0x000fe200078ec0ff */
[----:B0-----:R-:W-:Y:S01]  /*13900*/  IMAD R4, R6, R5, R4 ;  /* 0x0000000506047224 */ /* 0x001fe200078e0204 */
[----:B------:R-:W-:Y:S02]  /*13910*/  SHF.R.S32.HI R5, RZ, 0x1f, R0 ;  /* 0x0000001fff057819 */ /* 0x000fe40000011400 */
[C---:B------:R-:W-:Y:S02]  /*13920*/  LOP3.LUT R9, R21.reuse, 0x40, RZ, 0xfc, !PT ;  /* 0x0000004015097812 */ /* 0x040fe400078efcff */
[----:B------:R-:W-:Y:S01]  /*13930*/  LOP3.LUT R10, R21, 0x80, RZ, 0xfc, !PT ;  /* 0x00000080150a7812 */ /* 0x000fe200078efcff */
[----:B------:R-:W-:Y:S01]  /*13940*/  IMAD R5, R5, UR4, RZ ;  /* 0x0000000405057c24 */ /* 0x000fe2000f8e02ff */
[----:B---3--:R-:W-:-:S03]  /*13950*/  LOP3.LUT R20, R20, 0x7f, RZ, 0xc0, !PT ;  /* 0x0000007f14147812 */ /* 0x008fc600078ec0ff */
[----:B------:R-:W-:Y:S01]  /*13960*/  IMAD R5, R0, UR5, R5 ;  /* 0x0000000500057c24 */ /* 0x000fe2000f8e0205 */
[----:B------:R-:W-:Y:S01]  /*13970*/  SHF.R.S32.HI R0, RZ, 0x1f, R4 ;  /* 0x0000001fff007819 */ /* 0x000fe20000011404 */
[----:B------:R-:W-:Y:S02]  /*13980*/  ULDC.64 UR4, c[0x0][0x2c8] ;  /* 0x0000b20000047ab9 */ /* 0x000fe40000000a00 */
[----:B------:R-:W-:Y:S02]  /*13990*/  IMAD.IADD R3, R3, 0x1, R5 ;  /* 0x0000000103037824 */ /* 0x000fe400078e0205 */
[----:B------:R-:W-:Y:S02]  /*139a0*/  IMAD R5, R0, UR4, RZ ;  /* 0x0000000400057c24 */ /* 0x000fe4000f8e02ff */
[----:B------:R-:W-:-:S04]  /*139b0*/  IMAD.WIDE.U32 R2, R4, UR4, R2 ;  /* 0x0000000404027c25 */ /* 0x000fc8000f8e0002 */
[----:B------:R-:W-:Y:S01]  /*139c0*/  IMAD R0, R4, UR5, R5 ;  /* 0x0000000504007c24 */ /* 0x000fe2000f8e0205 */
[----:B------:R-:W-:-:S03]  /*139d0*/  ULDC.64 UR4, c[0x0][0x280] ;  /* 0x0000a00000047ab9 */ /* 0x000fc60000000a00 */
[----:B------:R-:W-:Y:S01]  /*139e0*/  IMAD.IADD R3, R3, 0x1, R0 ;  /* 0x0000000103037824 */ /* 0x000fe200078e0200 */
[----:B------:R-:W-:Y:S01]  /*139f0*/  LEA R0, P0, R2, UR4, 0x1 ;  /* 0x0000000402007c11 */ /* 0x000fe2000f8008ff */
[----:B------:R-:W-:Y:S02]  /*13a00*/  ULDC UR4, c[0x0][0x2b8] ;  /* 0x0000ae0000047ab9 */ /* 0x000fe40000000800 */
[----:B------:R-:W-:Y:S02]  /*13a10*/  ISETP.GE.AND P3, PT, R8, UR4, PT ;  /* 0x0000000408007c0c */ /* 0x000fe4000bf66270 */
[----:B------:R-:W-:Y:S01]  /*13a20*/  LEA.HI.X R4, R2, UR5, R3, 0x1, P0 ;  /* 0x0000000502047c11 */ /* 0x000fe200080f0c03 */
[----:B------:R-:W-:Y:S01]  /*13a30*/  UMOV UR5, 0xffffffff ;  /* 0xffffffff00057882 */ /* 0x000fe20000000000 */
[----:B------:R-:W-:Y:S02]  /*13a40*/  ISETP.GE.AND P2, PT, R9, UR4, PT ;  /* 0x0000000409007c0c */ /* 0x000fe4000bf46270 */
[----:B------:R-:W-:-:S02]  /*13a50*/  ISETP.GE.AND P0, PT, R10, UR4, PT ;  /* 0x000000040a007c0c */ /* 0x000fc4000bf06270 */
[----:B------:R-:W-:Y:S01]  /*13a60*/  SHF.R.U32.HI R9, RZ, 0x3, R20 ;  /* 0x00000003ff097819 */ /* 0x000fe20000011614 */
[----:B------:R-:W-:Y:S10]  /*13a70*/  BRA.DIV UR5, `(.L_x_1362) ;  /* 0x0000003e05b47947 */ /* 0x000ff4000b800000 */
[----:B------:R-:W0:Y:S01]  /*13a80*/  SHFL.IDX PT, R14, R0, RZ, 0x181f ;  /* 0x00181fff000e7589 */ /* 0x000e2200000e0000 */
[----:B------:R-:W-:Y:S02]  /*13a90*/  IMAD R30, R30, R6, RZ ;  /* 0x000000061e1e7224 */ /* 0x000fe400078e02ff */
        /* <DEDUP_REMOVED lines=72> */
[----:B------:R-:W-:Y:S01]  /*13f20*/  @!P1 IMAD.MOV.U32 R3, RZ, RZ, R5 ;  /* 0x000000ffff039224 */ /* 0x000fe200078e0005 */
[----:B------:R1:W2:Y:S04]  /*13f30*/  SHFL.IDX PT, R14, R0, 0x7, 0x181f ;  /* 0x00f81f00000e7f89 */ /* 0x0002a800000e0000 */
[----:B------:R1:W-:Y:S04]  /*13f40*/  @!P1 LDGSTS.E.BYPASS.LTC128B.128 [R33+0xf400], desc[UR36][R2.64], !P3 ;  /* 0x0f40000002219fae */ /* 0x0003e8000d901d64 */
[----:B------:R1:W-:Y:S04]  /*13f50*/  @!P1 LDGSTS.E.BYPASS.LTC128B.128 [R33+0x13400], desc[UR36][R2.64+0x80], !P2 ;  /* 0x1340008002219fae */ /* 0x0003e8000d101d64 */
[----:B0-----:R1:W-:Y:S02]  /*13f60*/  @!P1 LDGSTS.E.BYPASS.LTC128B.128 [R33+0x17400], desc[UR36][R2.64+0x100], !P0 ;  /* 0x1740010002219fae */ /* 0x0013e4000c101d64 */
.L_x_1453:
[----:B------:R-:W-:Y:S01]  /*13f70*/  VIADD R27, R27, 0x70 ;  /* 0x000000701b1b7836 */ /* 0x000fe20000000000 */
[----:B------:R-:W-:Y:S04]  /*13f80*/  BSSY B0, `(.L_x_1363) ;  /* 0x000000b000007945 */ /* 0x000fe80003800000 */
[----:B------:R-:W-:-:S13]  /*13f90*/  ISETP.GE.AND P1, PT, R27, R30, PT ;  /* 0x0000001e1b00720c */ /* 0x000fda0003f26270 */
[----:B------:R-:W-:Y:S05]  /*13fa0*/  @P1 BRA `(.L_x_1364) ;  /* 0x0000000000201947 */ /* 0x000fea0003800000 */
[----:B-12---:R-:W-:-:S05]  /*13fb0*/  LEA R2, P1, R8, R14, 0x1 ;  /* 0x0000000e08027211 */ /* 0x006fca00078208ff */
[----:B------:R-:W-:-:S05]  /*13fc0*/  IMAD.X R3, RZ, RZ, R4, P1 ;  /* 0x000000ffff037224 */ /* 0x000fca00008e0604 */
[----:B------:R-:W-:Y:S01]  /*13fd0*/  @!PT LDS RZ, [RZ] ;  /* 0x00000000fffff984 */ /* 0x000fe20000000800 */
[----:B------:R-:W-:Y:S01]  /*13fe0*/  @!PT LDS RZ, [RZ] ;  /* 0x00000000fffff984 */ /* 0x000fe20000000800 */
[----:B------:R-:W-:Y:S01]  /*13ff0*/  @!PT LDS RZ, [RZ] ;  /* 0x00000000fffff984 */ /* 0x000fe20000000800 */
[----:B------:R0:W-:Y:S04]  /*14000*/  LDGSTS.E.BYPASS.LTC128B.128 [R33+0xfc00], desc[UR36][R2.64], !P3 ;  /* 0x0fc0000002217fae */ /* 0x0001e8000d901d64 */
[----:B------:R0:W-:Y:S04]  /*14010*/  LDGSTS.E.BYPASS.LTC128B.128 [R33+0x13c00], desc[UR36][R2.64+0x80], !P2 ;  /* 0x13c0008002217fae */ /* 0x0001e8000d101d64 */
[----:B------:R0:W-:Y:S02]  /*14020*/  LDGSTS.E.BYPASS.LTC128B.128 [R33+0x17c00], desc[UR36][R2.64+0x100], !P0 ;  /* 0x17c0010002217fae */ /* 0x0001e4000c101d64 */
.L_x_1364:
[----:B------:R-:W-:Y:S05]  /*14030*/  BSYNC B0 ;  /* 0x0000000000007941 */ /* 0x000fea0003800000 */
.L_x_1363:
[----:B------:R-:W-:Y:S01]  /*14040*/  NOP ;  /* 0x0000000000007918 */ /* 0x000fe20000000000 */
[----:B------:R-:W-:-:S13]  /*14050*/  PLOP3.LUT P0, PT, PT, PT, PT, 0x80, 0x0 ;  /* 0x000000000000781c */ /* 0x000fda0003f0f070 */
.L_x_1365:
[----:B------:R-:W-:Y:S02]  /*14060*/  PLOP3.LUT P1, PT, P1, P0, PT, 0xa2, 0x0 ;  /* 0x000000000000781c */ /* 0x000fe40000f21472 */
[----:B------:R-:W-:-:S08]  /*14070*/  @P0 R2UR P1, UR4, R22 ;  /* 0x00000000160402ca */ /* 0x000fd00000020000 */
[----:B------:R-:W-:-:S05]  /*14080*/  @P0 PLOP3.LUT P0, PT, P1, PT, PT, 0x80, 0x0 ;  /* 0x000000000000081c */ /* 0x000fca0000f0f070 */
[----:B------:R-:W-:Y:S01]  /*14090*/  @!P1 SYNCS.ARRIVE.TRANS64.RED.A0T1 RZ, [UR4+0x2a800], RZ ;  /* 0x02a800ffffff99a7 */ /* 0x000fe20008200404 */
[----:B------:R-:W-:Y:S07]  /*140a0*/  @!P1 ARRIVES.LDGSTSBAR.64.TRANSCNT [UR4+0x2a800] ;  /* 0x02a80000ff0099b0 */ /* 0x000fee0008000a84 */
[----:B------:R-:W-:Y:S05]  /*140b0*/  @P0 BRA.U.ANY `(.L_x_1365) ;  /* 0xfffffffd00e80947 */ /* 0x000fea000393ffff */
[----:B01----:R-:W3:Y:S04]  /*140c0*/  LDL.LU R3, [R1+0x10] ;  /* 0x0000100001037983 */ /* 0x003ee80000300800 */
        /* <DEDUP_REMOVED lines=13> */
.L_x_1454:
[----:B------:R-:W-:Y:S05]  /*141a0*/  BSYNC B0 ;  /* 0x0000000000007941 */ /* 0x000fea0003800000 */
.L_x_1366:
[----:B------:R-:W-:Y:S01]  /*141b0*/  ISETP.GE.AND P0, PT, R0, R36, PT ;  /* 0x000000240000720c */ /* 0x000fe20003f06270 */
[----:B------:R-:W-:-:S12]  /*141c0*/  BSSY B0, `(.L_x_1368) ;  /* 0x00000f6000007945 */ /* 0x000fd80003800000 */
[----:B------:R-:W-:Y:S05]  /*141d0*/  @!P0 BRA `(.L_x_1369) ;  /* 0x0000000c00d08947 */ /* 0x000fea0003800000 */
[----:B------:R-:W-:Y:S02]  /*141e0*/  IMAD.MOV.U32 R10, RZ, RZ, R26 ;  /* 0x000000ffff0a7224 */ /* 0x000fe400078e001a */
[----:B------:R-:W-:Y:S02]  /*141f0*/  IMAD.MOV.U32 R20, RZ, RZ, R28 ;  /* 0x000000ffff147224 */ /* 0x000fe400078e001c */
[----:B------:R-:W-:-:S07]  /*14200*/  IMAD.MOV.U32 R30, RZ, RZ, R25 ;  /* 0x000000ffff1e7224 */ /* 0x000fce00078e0019 */
.L_x_1382:
        /* <DEDUP_REMOVED lines=15> */
[----:B0-----:R-:W-:-:S04]  /*14300*/  @P0 IMAD.HI.U32 R3, R7, R6, RZ ;  /* 0x0000000607030227 */ /* 0x001fc800078e00ff */
[----:B------:R-:W-:Y:S01]  /*14310*/  IMAD.MOV.U32 R6, RZ, RZ, R7 ;  /* 0x000000ffff067224 */ /* 0x000fe200078e0007 */
        /* <DEDUP_REMOVED lines=25> */
.L_x_1370:
[----:B------:R-:W-:Y:S01]  /*144b0*/  IMAD R6, R26, 0x8, R22 ;  /* 0x000000081a067824 */ /* 0x000fe200078e0216 */
[----:B------:R-:W-:Y:S01]  /*144c0*/  SHF.L.U32 R3, R28, 0x1f, RZ ;  /* 0x0000001f1c037819 */ /* 0x000fe200000006ff */
[----:B------:R-:W-:Y:S03]  /*144d0*/  BSSY B1, `(.L_x_1371) ;  /* 0x0000003000017945 */ /* 0x000fe60003800000 */
[----:B------:R-:W0:Y:S02]  /*144e0*/  SYNCS.PHASECHK.TRANS64.TRYWAIT P0, [R6+URZ+0x2a840], R3 ;  /* 0x02a84003060075a7 */ /* 0x000e24000800017f */
[----:B0-----:R-:W-:Y:S05]  /*144f0*/  @!P0 BRA `(.L_x_1372) ;  /* 0x0000003c00c48947 */ /* 0x001fea0003800000 */
.L_x_1455:
[----:B------:R-:W-:Y:S05]  /*14500*/  BSYNC B1 ;  /* 0x0000000000017941 */ /* 0x000fea0003800000 */
.L_x_1371:
[----:B------:R-:W-:Y:S01]  /*14510*/  SHF.R.S32.HI R21, RZ, 0x1f, R7 ;  /* 0x0000001fff157819 */ /* 0x000fe20000011407 */
[----:B------:R-:W-:Y:S01]  /*14520*/  ULDC.64 UR4, c[0x0][0x300] ;  /* 0x0000c00000047ab9 */ /* 0x000fe20000000a00 */
[----:B-----5:R-:W-:Y:S01]  /*14530*/  SHF.R.S32.HI R27, RZ, 0x1f, R8 ;  /* 0x0000001fff1b7819 */ /* 0x020fe20000011408 */
[----:B0-----:R-:W-:Y:S01]  /*14540*/  IMAD.WIDE.U32 R2, R7, UR4, RZ ;  /* 0x0000000407027c25 */ /* 0x001fe2000f8e00ff */
[----:B------:R-:W-:Y:S01]  /*14550*/  ULDC.64 UR6, c[0x0][0x2e8] ;  /* 0x0000ba0000067ab9 */ /* 0x000fe20000000a00 */
[----:B------:R-:W-:Y:S02]  /*14560*/  LOP3.LUT P3, RZ, R23, 0x4, RZ, 0xc0, !PT ;  /* 0x0000000417ff7812 */ /* 0x000fe4000786c0ff */
[----:B------:R-:W-:Y:S01]  /*14570*/  IMAD R0, R21, UR4, RZ ;  /* 0x0000000415007c24 */ /* 0x000fe2000f8e02ff */
[C---:B------:R-:W-:Y:S01]  /*14580*/  LOP3.LUT P2, RZ, R23.reuse, 0x2, RZ, 0xc0, !PT ;  /* 0x0000000217ff7812 */ /* 0x040fe2000784c0ff */
        /* <DEDUP_REMOVED lines=19> */
[----:B------:R-:W3:Y:S04]  /*146c0*/  SHFL.IDX PT, R3, R5, RZ, 0x181f ;  /* 0x00181fff05037589 */ /* 0x000ee800000e0000 */
[----:B------:R-:W-:Y:S01]  /*146d0*/  SHFL.IDX PT, R35, R5, 0x2, 0x181f ;  /* 0x00581f0005237f89 */ /* 0x000fe200000e0000 */
[----:B0-----:R-:W-:-:S05]  /*146e0*/  IMAD.SHL.U32 R11, R11, 0x8, RZ ;  /* 0x000000080b0b7824 */ /* 0x001fca00078e00ff */
[----:B------:R-:W-:-:S05]  /*146f0*/  LOP3.LUT R11, R11, 0x38, RZ, 0xc0, !PT ;  /* 0x000000380b0b7812 */ /* 0x000fca00078ec0ff */
[----:B------:R-:W-:-:S05]  /*14700*/  IMAD.SHL.U32 R0, R11, 0x2, RZ ;  /* 0x000000020b007824 */ /* 0x000fca00078e00ff */
[----:B-1----:R-:W-:-:S05]  /*14710*/  IADD3 R2, P0, R2, R0, RZ ;  /* 0x0000000002027210 */ /* 0x002fca0007f1e0ff */
[----:B---3--:R-:W-:-:S05]  /*14720*/  IMAD.X R3, RZ, RZ, R3, P0 ;  /* 0x000000ffff037224 */ /* 0x008fca00000e0603 */
        /* <DEDUP_REMOVED lines=32> */
.L_x_1469:
        /* <DEDUP_REMOVED lines=10> */
.L_x_1374:
        /* <DEDUP_REMOVED lines=10> */
.L_x_1375:
[----:B------:R3:W-:Y:S01]  /*14a70*/  SYNCS.ARRIVE.TRANS64.A1T0 RZ, [R6+URZ+0x2a830], RZ ;  /* 0x02a830ff06ff79a7 */ /* 0x0007e2000810003f */
[----:B------:R-:W-:Y:S05]  /*14a80*/  @!P2 BRA `(.L_x_1376) ;  /* 0x000000000004a947 */ /* 0x000fea0003800000 */
[----:B------:R-:W-:Y:S01]  /*14a90*/  BPT.TRAP 0x1 ;  /* 0x000000040000795c */ /* 0x000fe20000300000 */
.L_x_1376:
[----:B-1----:R-:W-:Y:S01]  /*14aa0*/  SHF.L.U32 R2, R20, 0x1f, RZ ;  /* 0x0000001f14027819 */ /* 0x002fe200000006ff */
[----:B------:R-:W-:Y:S01]  /*14ab0*/  IMAD R4, R10, 0x8, R22 ;  /* 0x000000080a047824 */ /* 0x000fe200078e0216 */
[----:B------:R-:W-:Y:S03]  /*14ac0*/  BSSY B1, `(.L_x_1377) ;  /* 0x0000003000017945 */ /* 0x000fe60003800000 */
[----:B------:R-:W1:Y:S02]  /*14ad0*/  SYNCS.PHASECHK.TRANS64.TRYWAIT P0, [R4+URZ+0x2a860], R2 ;  /* 0x02a86002040075a7 */ /* 0x000e64000800017f */
[----:B-1----:R-:W-:Y:S05]  /*14ae0*/  @!P0 BRA `(.L_x_1378) ;  /* 0x0000004000388947 */ /* 0x002fea0003800000 */
.L_x_1470:
[----:B------:R-:W-:Y:S05]  /*14af0*/  BSYNC B1 ;  /* 0x0000000000017941 */ /* 0x000fea0003800000 */
.L_x_1377:
        /* <DEDUP_REMOVED lines=10> */
[----:B------:R-:W-:-:S03]  /*14ba0*/  IMAD R5, R5, 0x2, R22 ;  /* 0x0000000205057824 */ /* 0x000fc600078e0216 */
        /* <DEDUP_REMOVED lines=42> */
.L_x_1484:
[C---:B------:R-:W-:Y:S01]  /*14e50*/  ISETP.LT.OR P1, PT, R6.reuse, 0x51, !P1 ;  /* 0x000000510600780c */ /* 0x040fe20004f21670 */
[----:B------:R-:W-:Y:S01]  /*14e60*/  ULDC.64 UR4, c[0x0][0x328] ;  /* 0x0000ca0000047ab9 */ /* 0x000fe20000000a00 */
[----:B------:R-:W-:Y:S02]  /*14e70*/  ISETP.LT.OR P0, PT, R6, 0x51, !P0 ;  /* 0x000000510600780c */ /* 0x000fe40004701670 */
[----:B01----:R-:W-:Y:S01]  /*14e80*/  IADD3 R2, P2, R14, R0, RZ ;  /* 0x000000000e027210 */ /* 0x003fe20007f5e0ff */
[----:B------:R-:W-:-:S04]  /*14e90*/  IMAD R0, R21, UR4, RZ ;  /* 0x0000000415007c24 */ /* 0x000fc8000f8e02ff */
[----:B------:R-:W-:Y:S02]  /*14ea0*/  IMAD.X R3, RZ, RZ, R18, P2 ;  /* 0x000000ffff037224 */ /* 0x000fe400010e0612 */
[----:B------:R-:W-:-:S03]  /*14eb0*/  IMAD R9, R7, UR5, R0 ;  /* 0x0000000507097c24 */ /* 0x000fc6000f8e0200 */
        /* <DEDUP_REMOVED lines=14> */
.L_x_1380:
        /* <DEDUP_REMOVED lines=10> */
.L_x_1381:
[----:B------:R-:W-:Y:S01]  /*15040*/  IMAD.MOV.U32 R3, RZ, RZ, R27 ;  /* 0x000000ffff037224 */ /* 0x000fe200078e001b */
[----:B------:R-:W-:Y:S01]  /*15050*/  ULDC.64 UR4, c[0x0][0x330] ;  /* 0x0000cc0000047ab9 */ /* 0x000fe20000000a00 */
[----:B------:R-:W-:Y:S01]  /*15060*/  ULDC.64 UR6, c[0x0][0x318] ;  /* 0x0000c60000067ab9 */ /* 0x000fe20000000a00 */
[----:B------:R1:W-:Y:S01]  /*15070*/  SYNCS.ARRIVE.TRANS64.A1T0 RZ, [R4+URZ+0x2a850], RZ ;  /* 0x02a850ff04ff79a7 */ /* 0x0003e2000810003f */
[----:B------:R-:W-:-:S04]  /*15080*/  IMAD.WIDE.U32 R2, R24, UR4, R2 ;  /* 0x0000000418027c25 */ /* 0x000fc8000f8e0002 */
[----:B------:R-:W-:Y:S01]  /*15090*/  IMAD R3, R24, UR5, R3 ;  /* 0x0000000518037c24 */ /* 0x000fe2000f8e0203 */
[C---:B------:R-:W-:Y:S01]  /*150a0*/  LEA R17, P0, R2.reuse, UR6, 0x1 ;  /* 0x0000000602117c11 */ /* 0x040fe2000f8008ff */
[C---:B------:R-:W-:Y:S02]  /*150b0*/  VIADD R0, R25.reuse, 0xffffffff ;  /* 0xffffffff19007836 */ /* 0x040fe40000000000 */
[----:B------:R-:W-:Y:S01]  /*150c0*/  IMAD.MOV.U32 R10, RZ, RZ, R26 ;  /* 0x000000ffff0a7224 */ /* 0x000fe200078e001a */
[----:B------:R-:W-:Y:S01]  /*150d0*/  LEA.HI.X R18, R2, UR7, R3, 0x1, P0 ;  /* 0x0000000702127c11 */ /* 0x000fe200080f0c03 */
[----:B------:R-:W-:Y:S01]  /*150e0*/  IMAD.MOV.U32 R20, RZ, RZ, R28 ;  /* 0x000000ffff147224 */ /* 0x000fe200078e001c */
[----:B------:R-:W-:Y:S01]  /*150f0*/  ISETP.GT.AND P0, PT, R25, R36, PT ;  /* 0x000000241900720c */ /* 0x000fe20003f04270 */
[----:B------:R-:W-:-:S12]  /*15100*/  IMAD.MOV.U32 R30, RZ, RZ, R25 ;  /* 0x000000ffff1e7224 */ /* 0x000fd800078e0019 */
[----:B-1----:R-:W-:Y:S05]  /*15110*/  @P0 BRA `(.L_x_1382) ;  /* 0xfffffff0003c0947 */ /* 0x002fea000383ffff */
.L_x_1369:
[----:B------:R-:W-:Y:S05]  /*15120*/  BSYNC B0 ;  /* 0x0000000000007941 */ /* 0x000fea0003800000 */
.L_x_1368:
        /* <DEDUP_REMOVED lines=17> */
.L_x_1384:
[----:B------:R-:W-:Y:S05]  /*15240*/  BSYNC B0 ;  /* 0x0000000000007941 */ /* 0x000fea0003800000 */
.L_x_1383:
[----:B------:R-:W-:-:S13]  /*15250*/  LOP3.LUT P0, RZ, R23, 0x10, RZ, 0xc0, !PT ;  /* 0x0000001017ff7812 */ /* 0x000fda000780c0ff */
[----:B------:R-:W-:Y:S05]  /*15260*/  @!P0 BRA `(.L_x_1385) ;  /* 0x0000000000048947 */ /* 0x000fea0003800000 */
[----:B------:R-:W-:Y:S01]  /*15270*/  BPT.TRAP 0x1 ;  /* 0x000000040000795c */ /* 0x000fe20000300000 */
.L_x_1385:
[----:B------:R-:W-:Y:S01]  /*15280*/  IMAD R0, R26, 0x8, R22 ;  /* 0x000000081a007824 */ /* 0x000fe200078e0216 */
[----:B0-----:R-:W-:Y:S01]  /*15290*/  SHF.L.U32 R3, R28, 0x1f, RZ ;  /* 0x0000001f1c037819 */ /* 0x001fe200000006ff */
[----:B------:R-:W-:Y:S01]  /*152a0*/  BSSY B0, `(.L_x_1386) ;  /* 0x0000004000007945 */ /* 0x000fe20003800000 */
[----:B------:R-:W-:Y:S02]  /*152b0*/  IMAD R6, R25, -0x60, R34 ;  /* 0xffffffa019067824 */ /* 0x000fe400078e0222 */
[----:B------:R-:W0:Y:S02]  /*152c0*/  SYNCS.PHASECHK.TRANS64.TRYWAIT P0, [R0+URZ+0x2a860], R3 ;  /* 0x02a86003000075a7 */ /* 0x000e24000800017f */
[----:B0-----:R-:W-:Y:S05]  /*152d0*/  @!P0 BRA `(.L_x_1387) ;  /* 0x00000040003c8947 */ /* 0x001fea0003800000 */
.L_x_1485:
[----:B------:R-:W-:Y:S05]  /*152e0*/  BSYNC B0 ;  /* 0x0000000000007941 */ /* 0x000fea0003800000 */
.L_x_1386:
        /* <DEDUP_REMOVED lines=8> */
[----:B------:R-:W-:Y:S01]  /*15370*/  LOP3.LUT R2, R29, 0x1, RZ, 0xc0, !PT ;  /* 0x000000011d027812 */ /* 0x000fe200078ec0ff */
[----:B------:R-:W-:Y:S01]  /*15380*/  IMAD R4, R7, 0x2, R22 ;  /* 0x0000000207047824 */ /* 0x000fe200078e0216 */
[----:B------:R-:W-:Y:S01]  /*15390*/  LOP3.LUT P0, RZ, R29, 0x2, RZ, 0xc0, !PT ;  /* 0x000000021dff7812 */ /* 0x000fe2000780c0ff */
[----:B--2---:R-:W2:Y:S01]  /*153a0*/  SHFL.IDX PT, R14, R17, RZ, 0x181f ;  /* 0x00181fff110e7589 */ /* 0x004ea200000e0000 */
        /* <DEDUP_REMOVED lines=45> */
.L_x_1499:
        /* <DEDUP_REMOVED lines=11> */
.L_x_1389:
        /* <DEDUP_REMOVED lines=10> */
.L_x_1390:
[----:B------:R1:W-:Y:S01]  /*157d0*/  SYNCS.ARRIVE.TRANS64.A1T0 RZ, [R0+URZ+0x2a850], RZ ;  /* 0x02a850ff00ff79a7 */ /* 0x0003e2000810003f */
[----:B------:R-:W-:-:S05]  /*157e0*/  VIADD R26, R26, 0x1 ;  /* 0x000000011a1a7836 */ /* 0x000fca0000000000 */
[----:B------:R-:W-:-:S04]  /*157f0*/  ISETP.NE.AND P0, PT, R26, 0x2, PT ;  /* 0x000000021a00780c */ /* 0x000fc80003f05270 */
[----:B0-----:R-:W-:Y:S02]  /*15800*/  SEL R3, RZ, 0x1, P0 ;  /* 0x00000001ff037807 */ /* 0x001fe40000000000 */
[----:B------:R-:W-:Y:S02]  /*15810*/  SEL R26, R26, RZ, P0 ;  /* 0x000000ff1a1a7207 */ /* 0x000fe40000000000 */
[----:B-1----:R-:W-:-:S07]  /*15820*/  LOP3.LUT R28, R28, R3, RZ, 0x3c, !PT ;  /* 0x000000031c1c7212 */ /* 0x002fce00078e3cff */
.L_x_1347:
[----:B------:R-:W-:Y:S05]  /*15830*/  BSYNC B7 ;  /* 0x0000000000077941 */ /* 0x000fea0003800000 */
.L_x_1345:
        /* <DEDUP_REMOVED lines=11> */
.L_x_1391:
        /* <DEDUP_REMOVED lines=43> */
.L_x_1509:
[----:B------:R-:W-:Y:S02]  /*15ba0*/  ULDC UR4, c[0x0][0xc38] ;  /* 0x00030e0000047ab9 */ /* 0x000fe40000000800 */
[----:B------:R-:W-:-:S04]  /*15bb0*/  IMAD.U32 R5, RZ, RZ, UR4 ;  /* 0x00000004ff057e24 */ /* 0x000fc8000f8e00ff */
[----:B-1----:R-:W-:-:S04]  /*15bc0*/  IMAD R14, R14, R5, RZ ;  /* 0x000000050e0e7224 */ /* 0x002fc800078e02ff */
[----:B------:R-:W-:-:S05]  /*15bd0*/  IMAD.IADD R7, R7, 0x1, R14 ;  /* 0x0000000107077824 */ /* 0x000fca00078e020e */
[----:B------:R-:W-:-:S13]  /*15be0*/  ISETP.GT.AND P6, PT, R7, R0, PT ;  /* 0x000000000700720c */ /* 0x000fda0003fc4270 */
[----:B------:R-:W-:Y:S05]  /*15bf0*/  @P6 BRA `(.L_x_1394) ;  /* 0x0000000000a46947 */ /* 0x000fea0003800000 */
.L_x_1397:
        /* <DEDUP_REMOVED lines=35> */
.L_x_1517:
[----:B------:R-:W-:Y:S02]  /*15e30*/  ULDC UR4, c[0x0][0xc38] ;  /* 0x00030e0000047ab9 */ /* 0x000fe40000000800 */
[----:B------:R-:W-:-:S04]  /*15e40*/  IMAD.U32 R5, RZ, RZ, UR4 ;  /* 0x00000004ff057e24 */ /* 0x000fc8000f8e00ff */
[----:B-1----:R-:W-:-:S04]  /*15e50*/  IMAD R14, R14, R5, RZ ;  /* 0x000000050e0e7224 */ /* 0x002fc800078e02ff */
[----:B------:R-:W-:-:S05]  /*15e60*/  IMAD.IADD R7, R14, 0x1, R7 ;  /* 0x000000010e077824 */ /* 0x000fca00078e0207 */
[----:B------:R-:W-:-:S13]  /*15e70*/  ISETP.GT.AND P6, PT, R7, R0, PT ;  /* 0x000000000700720c */ /* 0x000fda0003fc4270 */
[----:B------:R-:W-:Y:S05]  /*15e80*/  @!P6 BRA `(.L_x_1397) ;  /* 0xfffffffc005ce947 */ /* 0x000fea000383ffff */
.L_x_1394:
[----:B------:R-:W-:Y:S01]  /*15e90*/  IMAD.IADD R7, R7, 0x1, -R14 ;  /* 0x0000000107077824 */ /* 0x000fe200078e0a0e */
[----:B------:R-:W-:-:S03]  /*15ea0*/  UMOV UR4, 0xffffffff ;  /* 0xffffffff00047882 */ /* 0x000fc60000000000 */
[----:B------:R-:W-:-:S05]  /*15eb0*/  IMAD R3, R2, R5, R7 ;  /* 0x0000000502037224 */ /* 0x000fca00078e0207 */
[----:B------:R-:W-:Y:S01]  /*15ec0*/  ISETP.GT.AND P6, PT, R3, R0, PT ;  /* 0x000000000300720c */ /* 0x000fe20003fc4270 */
[----:B------:R-:W-:-:S12]  /*15ed0*/  BRA.DIV UR4, `(.L_x_1398) ;  /* 0x0000004604307947 */ /* 0x000fd8000b800000 */
[----:B------:R-:W-:-:S04]  /*15ee0*/  VOTE.ANY R3, PT, !P6 ;  /* 0x0000000000037806 */ /* 0x000fc800070e0100 */
[----:B------:R-:W1:Y:S02]  /*15ef0*/  POPC R12, R3 ;  /* 0x00000003000c7309 */ /* 0x000e640000000000 */
[----:B-1----:R1:W2:Y:S01]  /*15f00*/  SHFL.IDX PT, R17, R17, R12, 0x1f ;  /* 0x00001f0c11117589 */ /* 0x0022a200000e0000 */
[----:B------:R-:W-:-:S03]  /*15f10*/  IMAD.IADD R19, R12, 0x1, R19 ;  /* 0x000000010c137824 */ /* 0x000fc600078e0213 */
[----:B------:R1:W3:Y:S04]  /*15f20*/  SHFL.IDX PT, R8, R8, R12, 0x1f ;  /* 0x00001f0c08087589 */ /* 0x0002e800000e0000 */
.L_x_1522:
[----:B------:R-:W-:-:S13]  /*15f30*/  ISETP.NE.AND P0, PT, R3, RZ, PT ;  /* 0x000000ff0300720c */ /* 0x000fda0003f05270 */
[----:B------:R-:W-:Y:S05]  /*15f40*/  @!P0 BRA `(.L_x_1399) ;  /* 0x0000000000108947 */ /* 0x000fea0003800000 */
[----:B------:R-:W-:Y:S01]  /*15f50*/  UMOV UR4, 0xffffffff ;  /* 0xffffffff00047882 */ /* 0x000fe20000000000 */
[----:B-1----:R-:W-:Y:S02]  /*15f60*/  VIADD R12, R12, 0xffffffff ;  /* 0xffffffff0c0c7836 */ /* 0x002fe40000000000 */
[----:B------:R-:W-:Y:S05]  /*15f70*/  BRA.DIV UR4, `(.L_x_1400) ;  /* 0x0000004604647947 */ /* 0x000fea000b800000 */
[----:B------:R4:W1:Y:S02]  /*15f80*/  SHFL.IDX PT, R6, R2, R12, 0x1f ;  /* 0x00001f0c02067589 */ /* 0x00086400000e0000 */
.L_x_1399:
[----:B---3--:R-:W-:Y:S01]  /*15f90*/  ISETP.NE.AND P0, PT, R8, 0x1, PT ;  /* 0x000000010800780c */ /* 0x008fe20003f05270 */
[----:B-1----:R-:W-:-:S04]  /*15fa0*/  IMAD R16, R6, R5, R7 ;  /* 0x0000000506107224 */ /* 0x002fc800078e0207 */
[----:B------:R-:W-:-:S08]  /*15fb0*/  IMAD.IADD R0, R0, 0x1, -R16 ;  /* 0x0000000100007824 */ /* 0x000fd000078e0a10 */
[----:B------:R-:W-:Y:S05]  /*15fc0*/  @!P0 BRA `(.L_x_1401) ;  /* 0x0000000000dc8947 */ /* 0x000fea0003800000 */
[-C--:B--2---:R-:W-:Y:S02]  /*15fd0*/  IABS R5, R17.reuse ;  /* 0x0000001100057213 */ /* 0x084fe40000000000 */
[----:B------:R-:W-:Y:S02]  /*15fe0*/  IABS R4, R8 ;  /* 0x0000000800047213 */ /* 0x000fe40000000000 */
[----:B------:R-:W1:Y:S08]  /*15ff0*/  I2F.RP R6, R5 ;  /* 0x0000000500067306 */ /* 0x000e700000209400 */
[----:B------:R-:W2:Y:S08]  /*16000*/  I2F.RP R7, R4 ;  /* 0x0000000400077306 */ /* 0x000eb00000209400 */
[----:B-1----:R-:W0:Y:S08]  /*16010*/  MUFU.RCP R6, R6 ;  /* 0x0000000600067308 */ /* 0x002e300000001000 */
[----:B--2---:R-:W-:Y:S01]  /*16020*/  MUFU.RCP R7, R7 ;  /* 0x0000000700077308 */ /* 0x004fe20000001000 */
[----:B0---4-:R-:W-:Y:S01]  /*16030*/  VIADD R2, R6, 0xffffffe ;  /* 0x0ffffffe06027836 */ /* 0x011fe20000000000 */
[----:B------:R-:W-:-:S06]  /*16040*/  IABS R6, R17 ;  /* 0x0000001100067213 */ /* 0x000fcc0000000000 */
[----:B------:R0:W1:Y:S02]  /*16050*/  F2I.FTZ.U32.TRUNC.NTZ R3, R2 ;  /* 0x0000000200037305 */ /* 0x000064000021f000 */
[----:B0-----:R-:W-:Y:S02]  /*16060*/  IMAD.MOV.U32 R2, RZ, RZ, RZ ;  /* 0x000000ffff027224 */ /* 0x001fe400078e00ff */
[----:B-1----:R-:W-:-:S04]  /*16070*/  IMAD.MOV R10, RZ, RZ, -R3 ;  /* 0x000000ffff0a7224 */ /* 0x002fc800078e0a03 */
[----:B------:R-:W-:-:S04]  /*16080*/  IMAD R9, R10, R5, RZ ;  /* 0x000000050a097224 */ /* 0x000fc800078e02ff */
[----:B------:R-:W-:Y:S01]  /*16090*/  IMAD.HI.U32 R3, R3, R9, R2 ;  /* 0x0000000903037227 */ /* 0x000fe200078e0002 */
[----:B------:R-:W-:-:S03]  /*160a0*/  IABS R2, R0 ;  /* 0x0000000000027213 */ /* 0x000fc60000000000 */
[----:B------:R-:W-:Y:S02]  /*160b0*/  IMAD.MOV R9, RZ, RZ, -R6 ;  /* 0x000000ffff097224 */ /* 0x000fe400078e0a06 */
[----:B------:R-:W-:-:S04]  /*160c0*/  IMAD.HI.U32 R6, R3, R2, RZ ;  /* 0x0000000203067227 */ /* 0x000fc800078e00ff */
[----:B------:R-:W-:Y:S02]  /*160d0*/  IMAD R2, R6, R9, R2 ;  /* 0x0000000906027224 */ /* 0x000fe400078e0202 */
[----:B------:R-:W-:-:S03]  /*160e0*/  VIADD R3, R7, 0xffffffe ;  /* 0x0ffffffe07037836 */ /* 0x000fc60000000000 */
[----:B------:R-:W-:-:S03]  /*160f0*/  ISETP.GT.U32.AND P1, PT, R5, R2, PT ;  /* 0x000000020500720c */ /* 0x000fc60003f24070 */
[----:B------:R-:W0:Y:S10]  /*16100*/  F2I.FTZ.U32.TRUNC.NTZ R3, R3 ;  /* 0x0000000300037305 */ /* 0x000e34000021f000 */
[----:B------:R-:W-:-:S02]  /*16110*/  @!P1 IMAD.IADD R2, R2, 0x1, -R5 ;  /* 0x0000000102029824 */ /* 0x000fc400078e0a05 */
[----:B------:R-:W-:Y:S01]  /*16120*/  @!P1 VIADD R6, R6, 0x1 ;  /* 0x0000000106069836 */ /* 0x000fe20000000000 */
[----:B------:R-:W-:Y:S02]  /*16130*/  ISETP.NE.AND P1, PT, R17, RZ, PT ;  /* 0x000000ff1100720c */ /* 0x000fe40003f25270 */
[----:B------:R-:W-:Y:S01]  /*16140*/  ISETP.GE.U32.AND P0, PT, R2, R5, PT ;  /* 0x000000050200720c */ /* 0x000fe20003f06070 */
[----:B0-----:R-:W-:Y:S02]  /*16150*/  IMAD.MOV R5, RZ, RZ, -R3 ;  /* 0x000000ffff057224 */ /* 0x001fe400078e0a03 */
[----:B------:R-:W-:Y:S02]  /*16160*/  IMAD.MOV.U32 R2, RZ, RZ, RZ ;  /* 0x000000ffff027224 */ /* 0x000fe400078e00ff */
[----:B------:R-:W-:-:S04]  /*16170*/  IMAD R5, R5, R4, RZ ;  /* 0x0000000405057224 */ /* 0x000fc800078e02ff */
[----:B------:R-:W-:Y:S01]  /*16180*/  IMAD.HI.U32 R5, R3, R5, R2 ;  /* 0x0000000503057227 */ /* 0x000fe200078e0002 */
[----:B------:R-:W-:Y:S02]  /*16190*/  LOP3.LUT R2, R0, R17, RZ, 0x3c, !PT ;  /* 0x0000001100027212 */ /* 0x000fe400078e3cff */
[----:B------:R-:W-:Y:S01]  /*161a0*/  IABS R3, R8 ;  /* 0x0000000800037213 */ /* 0x000fe20000000000 */
[----:B------:R-:W-:Y:S01]  /*161b0*/  @P0 VIADD R6, R6, 0x1 ;  /* 0x0000000106060836 */ /* 0x000fe20000000000 */
[----:B------:R-:W-:-:S03]  /*161c0*/  ISETP.GE.AND P2, PT, R2, RZ, PT ;  /* 0x000000ff0200720c */ /* 0x000fc60003f46270 */
[----:B------:R-:W-:-:S10]  /*161d0*/  IMAD.MOV R3, RZ, RZ, -R3 ;  /* 0x000000ffff037224 */ /* 0x000fd400078e0a03 */
[----:B------:R-:W-:Y:S01]  /*161e0*/  @!P2 IMAD.MOV R6, RZ, RZ, -R6 ;  /* 0x000000ffff06a224 */ /* 0x000fe200078e0a06 */
[----:B------:R-:W-:-:S04]  /*161f0*/  @!P1 LOP3.LUT R6, RZ, R17, RZ, 0x33, !PT ;  /* 0x00000011ff069212 */ /* 0x000fc800078e33ff */
[----:B------:R-:W-:-:S05]  /*16200*/  IABS R2, R6 ;  /* 0x0000000600027213 */ /* 0x000fca0000000000 */
[----:B------:R-:W-:-:S04]  /*16210*/  IMAD.HI.U32 R5, R5, R2, RZ ;  /* 0x0000000205057227 */ /* 0x000fc800078e00ff */
[----:B------:R-:W-:Y:S01]  /*16220*/  IMAD R3, R5, R3, R2 ;  /* 0x0000000305037224 */ /* 0x000fe200078e0202 */
[----:B------:R-:W-:-:S04]  /*16230*/  LOP3.LUT R2, R6, R8, RZ, 0x3c, !PT ;  /* 0x0000000806027212 */ /* 0x000fc800078e3cff */
[----:B------:R-:W-:Y:S02]  /*16240*/  ISETP.GT.U32.AND P1, PT, R4, R3, PT ;  /* 0x000000030400720c */ /* 0x000fe40003f24070 */
[----:B------:R-:W-:Y:S01]  /*16250*/  ISETP.GE.AND P2, PT, R2, RZ, PT ;  /* 0x000000ff0200720c */ /* 0x000fe20003f46270 */
[----:B------:R-:W-:-:S04]  /*16260*/  IMAD.MOV R2, RZ, RZ, -R6 ;  /* 0x000000ffff027224 */ /* 0x000fc800078e0a06 */
[----:B------:R-:W-:-:S06]  /*16270*/  IMAD R2, R17, R2, R0 ;  /* 0x0000000211027224 */ /* 0x000fcc00078e0200 */
[----:B------:R-:W-:Y:S02]  /*16280*/  @!P1 IMAD.IADD R3, R3, 0x1, -R4 ;  /* 0x0000000103039824 */ /* 0x000fe400078e0a04 */
[----:B------:R-:W-:Y:S01]  /*16290*/  @!P1 VIADD R5, R5, 0x1 ;  /* 0x0000000105059836 */ /* 0x000fe20000000000 */
[----:B------:R-:W-:Y:S02]  /*162a0*/  ISETP.NE.AND P1, PT, R8, RZ, PT ;  /* 0x000000ff0800720c */ /* 0x000fe40003f25270 */
[----:B------:R-:W-:-:S13]  /*162b0*/  ISETP.GE.U32.AND P0, PT, R3, R4, PT ;  /* 0x000000040300720c */ /* 0x000fda0003f06070 */
[----:B------:R-:W-:-:S04]  /*162c0*/  @P0 VIADD R5, R5, 0x1 ;  /* 0x0000000105050836 */ /* 0x000fc80000000000 */
[----:B------:R-:W-:Y:S01]  /*162d0*/  @!P2 IMAD.MOV R5, RZ, RZ, -R5 ;  /* 0x000000ffff05a224 */ /* 0x000fe200078e0a05 */
[----:B------:R-:W-:-:S05]  /*162e0*/  @!P1 LOP3.LUT R5, RZ, R8, RZ, 0x33, !PT ;  /* 0x00000008ff059212 */ /* 0x000fca00078e33ff */
[--C-:B------:R-:W-:Y:S02]  /*162f0*/  IMAD.MOV R3, RZ, RZ, -R5.reuse ;  /* 0x000000ffff037224 */ /* 0x100fe400078e0a05 */
[C---:B------:R-:W-:Y:S02]  /*16300*/  IMAD R5, R8.reuse, 0x1000000, R5 ;  /* 0x0100000008057824 */ /* 0x040fe400078e0205 */
[----:B------:R-:W-:-:S04]  /*16310*/  IMAD R8, R8, R3, R6 ;  /* 0x0000000308087224 */ /* 0x000fc800078e0206 */
[----:B------:R-:W-:Y:S01]  /*16320*/  IMAD R18, R8, 0x10000, R5 ;  /* 0x0001000008127824 */ /* 0x000fe200078e0205 */
[----:B------:R-:W-:Y:S06]  /*16330*/  BRA `(.L_x_1402) ;  /* 0x0000000000f07947 */ /* 0x000fec0003800000 */
.L_x_1401:
[----:B0---4-:R-:W0:Y:S02]  /*16340*/  LDC.64 R2, c[0x0][0xc90] ;  /* 0x00032400ff027b82 */ /* 0x011e240000000a00 */
[----:B0-----:R-:W-:-:S05]  /*16350*/  IMAD.WIDE R2, R19, 0x4, R2 ;  /* 0x0000000413027825 */ /* 0x001fca00078e0202 */
[----:B------:R0:W2:Y:S02]  /*16360*/  LDG.E R6, desc[UR36][R2.64] ;  /* 0x0000002402067981 */ /* 0x0000a4000c1e1900 */
[----:B0-----:R-:W-:Y:S02]  /*16370*/  IMAD.MOV.U32 R2, RZ, RZ, RZ ;  /* 0x000000ffff027224 */ /* 0x001fe400078e00ff */
[----:B--2---:R-:W-:-:S05]  /*16380*/  IMAD R7, R17, R6, RZ ;  /* 0x0000000611077224 */ /* 0x004fca00078e02ff */
[----:B------:R-:W-:-:S04]  /*16390*/  IABS R4, R7 ;  /* 0x0000000700047213 */ /* 0x000fc80000000000 */
[----:B------:R-:W0:Y:S08]  /*163a0*/  I2F.RP R8, R4 ;  /* 0x0000000400087306 */ /* 0x000e300000209400 */
[----:B0-----:R-:W0:Y:S02]  /*163b0*/  MUFU.RCP R8, R8 ;  /* 0x0000000800087308 */ /* 0x001e240000001000 */
[----:B0-----:R-:W-:-:S06]  /*163c0*/  VIADD R9, R8, 0xffffffe ;  /* 0x0ffffffe08097836 */ /* 0x001fcc0000000000 */
[----:B------:R-:W0:Y:S02]  /*163d0*/  F2I.FTZ.U32.TRUNC.NTZ R3, R9 ;  /* 0x0000000900037305 */ /* 0x000e24000021f000 */
[----:B0-----:R-:W-:-:S04]  /*163e0*/  IMAD.MOV R11, RZ, RZ, -R3 ;  /* 0x000000ffff0b7224 */ /* 0x001fc800078e0a03 */
[----:B------:R-:W-:-:S04]  /*163f0*/  IMAD R11, R11, R4, RZ ;  /* 0x000000040b0b7224 */ /* 0x000fc800078e02ff */
[----:B------:R-:W-:Y:S01]  /*16400*/  IMAD.HI.U32 R2, R3, R11, R2 ;  /* 0x0000000b03027227 */ /* 0x000fe200078e0002 */
[----:B------:R-:W-:Y:S02]  /*16410*/  IABS R11, R0 ;  /* 0x00000000000b7213 */ /* 0x000fe40000000000 */
[----:B------:R-:W-:-:S03]  /*16420*/  IABS R3, R7 ;  /* 0x0000000700037213 */ /* 0x000fc60000000000 */
[----:B------:R-:W-:-:S04]  /*16430*/  IMAD.HI.U32 R2, R2, R11, RZ ;  /* 0x0000000b02027227 */ /* 0x000fc800078e00ff */
[----:B------:R-:W-:-:S04]  /*16440*/  IMAD.MOV R3, RZ, RZ, -R3 ;  /* 0x000000ffff037224 */ /* 0x000fc800078e0a03 */
        /* <DEDUP_REMOVED lines=16> */
[----:B------:R-:W-:-:S04]  /*16550*/  VIADDMNMX R5, R3, R5, R6, PT ;  /* 0x0000000503057246 */ /* 0x000fc80003800106 */
[----:B------:R-:W-:-:S04]  /*16560*/  IABS R6, R5 ;  /* 0x0000000500067213 */ /* 0x000fc80000000000 */
[----:B------:R-:W0:Y:S08]  /*16570*/  I2F.RP R8, R6 ;  /* 0x0000000600087306 */ /* 0x000e300000209400 */
[----:B0-----:R-:W0:Y:S02]  /*16580*/  MUFU.RCP R8, R8 ;  /* 0x0000000800087308 */ /* 0x001e240000001000 */
[----:B0-----:R-:W-:Y:S01]  /*16590*/  VIADD R3, R8, 0xffffffe ;  /* 0x0ffffffe08037836 */ /* 0x001fe20000000000 */
[----:B------:R-:W-:-:S05]  /*165a0*/  IABS R8, R5 ;  /* 0x0000000500087213 */ /* 0x000fca0000000000 */
[----:B------:R-:W0:Y:S02]  /*165b0*/  F2I.FTZ.U32.TRUNC.NTZ R3, R3 ;  /* 0x0000000300037305 */ /* 0x000e24000021f000 */
[----:B0-----:R-:W-:-:S04]  /*165c0*/  IMAD.MOV R7, RZ, RZ, -R3 ;  /* 0x000000ffff077224 */ /* 0x001fc800078e0a03 */
[----:B------:R-:W-:-:S04]  /*165d0*/  IMAD R7, R7, R6, RZ ;  /* 0x0000000607077224 */ /* 0x000fc800078e02ff */
[----:B------:R-:W-:Y:S01]  /*165e0*/  IMAD.HI.U32 R2, R3, R7, R2 ;  /* 0x0000000703027227 */ /* 0x000fe200078e0002 */
[----:B------:R-:W-:-:S03]  /*165f0*/  IABS R7, R0 ;  /* 0x0000000000077213 */ /* 0x000fc60000000000 */
        /* <DEDUP_REMOVED lines=13> */
[----:B------:R-:W-:Y:S01]  /*166d0*/  @!P1 LOP3.LUT R2, RZ, R5, RZ, 0x33, !PT ;  /* 0x00000005ff029212 */ /* 0x000fe200078e33ff */
[----:B------:R-:W-:-:S04]  /*166e0*/  IMAD.MOV R5, RZ, RZ, -R5 ;  /* 0x000000ffff057224 */ /* 0x000fc800078e0a05 */
[----:B------:R-:W-:-:S07]  /*166f0*/  IMAD R18, R2, R5, R3 ;  /* 0x0000000502127224 */ /* 0x000fce00078e0203 */
.L_x_1402:
[----:B------:R-:W-:-:S05]  /*16700*/  LOP3.LUT R2, RZ, R2, RZ, 0x33, !PT ;  /* 0x00000002ff027212 */ /* 0x000fca00078e33ff */
[----:B------:R-:W-:Y:S01]  /*16710*/  IMAD.IADD R17, R17, 0x1, R2 ;  /* 0x0000000111117824 */ /* 0x000fe200078e0202 */
[----:B------:R-:W-:Y:S06]  /*16720*/  BRA `(.L_x_1403) ;  /* 0x00000000001c7947 */ /* 0x000fec0003800000 */
.L_x_1395:
[----:B------:R-:W-:Y:S01]  /*16730*/  UMOV UR4, URZ ;  /* 0x0000003f00047c82 */ /* 0x000fe20008000000 */
[----:B------:R-:W-:Y:S01]  /*16740*/  UMOV UR5, URZ ;  /* 0x0000003f00057c82 */ /* 0x000fe20008000000 */
[----:B------:R-:W-:Y:S01]  /*16750*/  ULDC UR6, c[0x0][0xc3c] ;  /* 0x00030f0000067ab9 */ /* 0x000fe20000000800 */
[----:B------:R-:W-:Y:S02]  /*16760*/  IMAD.MOV.U32 R16, RZ, RZ, R0 ;  /* 0x000000ffff107224 */ /* 0x000fe400078e0000 */
[----:B------:R-:W-:Y:S02]  /*16770*/  IMAD.U32 R17, RZ, RZ, UR4 ;  /* 0x00000004ff117e24 */ /* 0x000fe4000f8e00ff */
[----:B------:R-:W-:Y:S02]  /*16780*/  IMAD.U32 R18, RZ, RZ, UR5 ;  /* 0x00000005ff127e24 */ /* 0x000fe4000f8e00ff */
[----:B------:R-:W-:-:S07]  /*16790*/  IMAD.U32 R19, RZ, RZ, UR6 ;  /* 0x00000006ff137e24 */ /* 0x000fce000f8e00ff */
.L_x_1403:
        /* <DEDUP_REMOVED lines=10> */
.L_x_1392:
[----:B------:R-:W-:Y:S02]  /*16840*/  ULDC UR4, c[0x0][0xc3c] ;  /* 0x00030f0000047ab9 */ /* 0x000fe40000000800 */
[----:B-1----:R-:W-:-:S13]  /*16850*/  ISETP.GE.AND P0, PT, R19, UR4, PT ;  /* 0x0000000413007c0c */ /* 0x002fda000bf06270 */
[----:B------:R-:W-:Y:S05]  /*16860*/  @!P0 BRA `(.L_x_1404) ;  /* 0xffffffac00c88947 */ /* 0x000fea000383ffff */
[----:B------:R-:W-:Y:S05]  /*16870*/  BSYNC B8 ;  /* 0x0000000000087941 */ /* 0x000fea0003800000 */
.L_x_1331:
[----:B------:R-:W3:Y:S01]  /*16880*/  LDL.LU R0, [R1+0x10] ;  /* 0x0000100001007983 */ /* 0x000ee20000300800 */
[----:B------:R-:W-:Y:S01]  /*16890*/  BSSY B0, `(.L_x_1405) ;  /* 0x000000b000007945 */ /* 0x000fe20003800000 */
[----:B------:R-:W1:Y:S01]  /*168a0*/  S2R R5, SR_CgaCtaId ;  /* 0x0000000000057919 */ /* 0x000e620000008800 */
[----:B---3--:R-:W-:-:S05]  /*168b0*/  VIADD R0, R0, 0x1 ;  /* 0x0000000100007836 */ /* 0x008fca0000000000 */
[----:B0-----:R-:W-:-:S04]  /*168c0*/  LEA.HI R2, R0, R0, RZ, 0x1 ;  /* 0x0000000000027211 */ /* 0x001fc800078f08ff */
[----:B------:R-:W-:Y:S02]  /*168d0*/  LOP3.LUT R3, R2, 0xfffffffe, RZ, 0xc0, !PT ;  /* 0xfffffffe02037812 */ /* 0x000fe400078ec0ff */
[----:B------:R-:W-:-:S03]  /*168e0*/  MOV R2, 0x400 ;  /* 0x0000040000027802 */ /* 0x000fc60000000f00 */
[----:B------:R-:W-:Y:S01]  /*168f0*/  IMAD.IADD R0, R0, 0x1, -R3 ;  /* 0x0000000100007824 */ /* 0x000fe200078e0a03 */
[----:B-1----:R-:W-:-:S04]  /*16900*/  LEA R7, R5, R2, 0x18 ;  /* 0x0000000205077211 */ /* 0x002fc800078ec0ff */
[----:B------:R-:W-:-:S04]  /*16910*/  SHF.L.U32 R0, R0, 0x1f, RZ ;  /* 0x0000001f00007819 */ /* 0x000fc800000006ff */
[----:B------:R-:W0:Y:S02]  /*16920*/  SYNCS.PHASECHK.TRANS64.TRYWAIT P0, [R7+URZ+0x2a820], R0 ;  /* 0x02a82000070075a7 */ /* 0x000e24000800017f */
[----:B0-----:R-:W-:Y:S05]  /*16930*/  @!P0 BRA `(.L_x_1406) ;  /* 0x0000003c001c8947 */ /* 0x001fea0003800000 */
.L_x_1525:
[----:B------:R-:W-:Y:S05]  /*16940*/  BSYNC B0 ;  /* 0x0000000000007941 */ /* 0x000fea0003800000 */
.L_x_1405:
[----:B------:R-:W-:-:S03]  /*16950*/  UMOV UR4, 0xffffffff ;  /* 0xffffffff00047882 */ /* 0x000fc60000000000 */
[----:B------:R-:W-:Y:S05]  /*16960*/  BRA.DIV UR4, `(.L_x_1407) ;  /* 0x0000003e04247947 */ /* 0x000fea000b800000 */
[----:B0-----:R-:W0:Y:S02]  /*16970*/  S2R R0, SR_TID.X ;  /* 0x0000000000007919 */ /* 0x001e240000002100 */
[----:B0-----:R-:W-:-:S04]  /*16980*/  SHF.R.U32.HI R0, RZ, 0x5, R0 ;  /* 0x00000005ff007819 */ /* 0x001fc80000011600 */
[----:B------:R-:W-:-:S05]  /*16990*/  LOP3.LUT R0, R0, 0x3, RZ, 0xc0, !PT ;  /* 0x0000000300007812 */ /* 0x000fca00078ec0ff */
[----:B------:R0:W1:Y:S02]  /*169a0*/  SHFL.IDX PT, R14, R0, RZ, 0x1f ;  /* 0x00001fff000e7589 */ /* 0x00006400000e0000 */
.L_x_1528:
[----:B-1----:R-:W-:Y:S01]  /*169b0*/  ISETP.NE.AND P0, PT, R14, RZ, PT ;  /* 0x000000ff0e00720c */ /* 0x002fe20003f05270 */
[----:B------:R-:W-:-:S12]  /*169c0*/  BSSY B0, `(.L_x_1408) ;  /* 0x0000026000007945 */ /* 0x000fd80003800000 */
[----:B------:R-:W-:Y:S05]  /*169d0*/  @P0 BRA `(.L_x_1409) ;  /* 0x0000000000900947 */ /* 0x000fea0003800000 */
[----:B------:R-:W-:-:S03]  /*169e0*/  UMOV UR4, 0xffffffff ;  /* 0xffffffff00047882 */ /* 0x000fc60000000000 */
[----:B------:R-:W-:Y:S05]  /*169f0*/  BRA.DIV UR4, `(.L_x_1410) ;  /* 0x0000003e04347947 */ /* 0x000fea000b800000 */
[----:B------:R-:W-:-:S13]  /*16a00*/  ELECT P6, URZ, PT ;  /* 0x00000000003f782f */ /* 0x000fda00038c0000 */
.L_x_1531:
[----:B------:R-:W-:Y:S05]  /*16a10*/  @!P6 BRA `(.L_x_1409) ;  /* 0x000000000080e947 */ /* 0x000fea0003800000 */
[----:B0-----:R-:W3:Y:S02]  /*16a20*/  LDL R0, [R1+0x14] ;  /* 0x0000140001007983 */ /* 0x001ee40000100800 */
[----:B---3--:R-:W-:-:S13]  /*16a30*/  R2UR UR4, R0 ;  /* 0x00000000000472ca */ /* 0x008fda00000e0000 */
[----:B------:R-:W-:-:S06]  /*16a40*/  ULOP3.LUT UR4, UR4, 0x2, URZ, 0xfc, !UPT ;  /* 0x0000000204047892 */ /* 0x000fcc000f8efc3f */
[----:B------:R-:W-:-:S05]  /*16a50*/  IMAD.U32 R0, RZ, RZ, UR4 ;  /* 0x00000004ff007e24 */ /* 0x000fca000f8e00ff */
[----:B------:R-:W-:-:S13]  /*16a60*/  ISETP.NE.AND P0, PT, R0, 0x3, PT ;  /* 0x000000030000780c */ /* 0x000fda0003f05270 */
[----:B------:R-:W-:Y:S05]  /*16a70*/  @!P0 BRA `(.L_x_1411) ;  /* 0x0000000000048947 */ /* 0x000fea0003800000 */
[----:B------:R-:W-:Y:S01]  /*16a80*/  BPT.TRAP 0x1 ;  /* 0x000000040000795c */ /* 0x000fe20000300000 */
.L_x_1411:
[----:B------:R-:W-:Y:S01]  /*16a90*/  IMAD R5, R26, 0x8, R7 ;  /* 0x000000081a057824 */ /* 0x000fe200078e0207 */
[----:B------:R-:W-:Y:S01]  /*16aa0*/  SHF.L.U32 R0, R28, 0x1f, RZ ;  /* 0x0000001f1c007819 */ /* 0x000fe200000006ff */
[----:B------:R-:W-:-:S03]  /*16ab0*/  VIADD R26, R26, 0x1 ;  /* 0x000000011a1a7836 */ /* 0x000fc60000000000 */
[----:B------:R-:W0:Y:S02]  /*16ac0*/  SYNCS.PHASECHK.TRANS64.TRYWAIT P1, [R5+URZ+0x2a840], R0 ;  /* 0x02a84000050075a7 */ /* 0x000e24000802017f */
[----:B------:R-:W-:-:S04]  /*16ad0*/  ISETP.NE.AND P2, PT, R26, 0x2, PT ;  /* 0x000000021a00780c */ /* 0x000fc80003f45270 */
[----:B------:R-:W-:Y:S01]  /*16ae0*/  SEL R3, RZ, 0x1, P2 ;  /* 0x00000001ff037807 */ /* 0x000fe20001000000 */
[----:B0-----:R-:W-:Y:S08]  /*16af0*/  @!P1 BRA `(.L_x_1412) ;  /* 0x0000003c00149947 */ /* 0x001ff00003800000 */
.L_x_1532:
[----:B------:R-:W-:Y:S02]  /*16b00*/  SEL R26, R26, RZ, P2 ;  /* 0x000000ff1a1a7207 */ /* 0x000fe40001000000 */
[----:B------:R-:W-:Y:S01]  /*16b10*/  LOP3.LUT R2, R28, R3, RZ, 0x3c, !PT ;  /* 0x000000031c027212 */ /* 0x000fe200078e3cff */
[----:B------:R-:W-:Y:S06]  /*16b20*/  @!P0 BRA `(.L_x_1413) ;  /* 0x0000000000048947 */ /* 0x000fec0003800000 */
[----:B------:R-:W-:Y:S01]  /*16b30*/  BPT.TRAP 0x1 ;  /* 0x000000040000795c */ /* 0x000fe20000300000 */
.L_x_1413:
[----:B------:R-:W-:Y:S01]  /*16b40*/  IMAD R3, R26, 0x8, R7 ;  /* 0x000000081a037824 */ /* 0x000fe200078e0207 */
[----:B------:R-:W-:-:S04]  /*16b50*/  SHF.L.U32 R2, R2, 0x1f, RZ ;  /* 0x0000001f02027819 */ /* 0x000fc800000006ff */
[----:B------:R-:W1:Y:S02]  /*16b60*/  SYNCS.PHASECHK.TRANS64.TRYWAIT P1, [R3+URZ+0x2a840], R2 ;  /* 0x02a84002030075a7 */ /* 0x000e64000802017f */
[----:B-1----:R-:W-:Y:S05]  /*16b70*/  @!P1 BRA `(.L_x_1414) ;  /* 0x0000003c00089947 */ /* 0x002fea0003800000 */
.L_x_1533:
[----:B------:R-:W-:Y:S05]  /*16b80*/  @!P0 BRA `(.L_x_1415) ;  /* 0x0000000000048947 */ /* 0x000fea0003800000 */
[----:B------:R-:W-:Y:S01]  /*16b90*/  BPT.TRAP 0x1 ;  /* 0x000000040000795c */ /* 0x000fe20000300000 */
.L_x_1415:
[----:B------:R-:W3:Y:S02]  /*16ba0*/  SYNCS.PHASECHK.TRANS64.TRYWAIT P1, [R5+URZ+0x2a860], R0 ;  /* 0x02a86000050075a7 */ /* 0x000ee4000802017f */
[----:B---3--:R-:W-:Y:S05]  /*16bb0*/  @!P1 BRA `(.L_x_1416) ;  /* 0x0000003c000c9947 */ /* 0x008fea0003800000 */
.L_x_1534:
[----:B------:R-:W-:Y:S05]  /*16bc0*/  @!P0 BRA `(.L_x_1417) ;  /* 0x0000000000048947 */ /* 0x000fea0003800000 */
[----:B------:R-:W-:Y:S01]  /*16bd0*/  BPT.TRAP 0x1 ;  /* 0x000000040000795c */ /* 0x000fe20000300000 */
.L_x_1417:
[----:B----4-:R4:W0:Y:S02]  /*16be0*/  SYNCS.PHASECHK.TRANS64.TRYWAIT P0, [R3+URZ+0x2a860], R2 ;  /* 0x02a86002030075a7 */ /* 0x010824000800017f */
[----:B0-----:R-:W-:Y:S05]  /*16bf0*/  @!P0 NANOSLEEP.SYNCS 0x989680 ;  /* 0x009896800000895d */ /* 0x001fea0003900000 */
[----:B------:R-:W0:Y:S02]  /*16c00*/  @!P0 SYNCS.PHASECHK.TRANS64 P0, [R3+URZ+0x2a860], R2 ;  /* 0x02a86002030085a7 */ /* 0x000e24000800007f */
[----:B0-----:R-:W-:Y:S05]  /*16c10*/  @!P0 BRA `(.L_x_1417) ;  /* 0xfffffffc00f08947 */ /* 0x001fea000383ffff */
.L_x_1409:
[----:B------:R-:W-:Y:S05]  /*16c20*/  BSYNC B0 ;  /* 0x0000000000007941 */ /* 0x000fea0003800000 */
.L_x_1408:
[----:B------:R-:W-:Y:S05]  /*16c30*/  EXIT ;  /* 0x000000000000794d */ /* 0x000fea0003800000 */
.L_x_1222:
[----:B0-----:R-:W-:-:S04]  /*16c40*/  IMAD.U32 R3, RZ, RZ, UR60 ;  /* 0x0000003cff037e24 */ /* 0x001fc8000f8e00ff */
[----:B------:R0:W1:Y:S03]  /*16c50*/  SYNCS.PHASECHK.TRANS64.TRYWAIT P1, [R3+URZ+0x2a800], R0 ;  /* 0x02a80000030075a7 */ /* 0x000066000802017f */
[----:B-1----:R-:W-:Y:S05]  /*16c60*/  @!P1 NANOSLEEP.SYNCS 0x989680 ;  /* 0x009896800000995d */ /* 0x002fea0003900000 */
[----:B------:R-:W1:Y:S02]  /*16c70*/  @!P1 SYNCS.PHASECHK.TRANS64 P1, [R3+URZ+0x2a800], R0 ;  /* 0x02a80000030095a7 */ /* 0x000e64000802007f */
[----:B-1----:R-:W-:Y:S05]  /*16c80*/  @!P1 BRA `(.L_x_1222) ;  /* 0xfffffffc00ec9947 */ /* 0x002fea000383ffff */
[----:B------:R-:W-:Y:S05]  /*16c90*/  BRA `(.L_x_1418) ;  /* 0xfffffeb000f47947 */ /* 0x000fea000383ffff */
.L_x_1226:
[----:B-1----:R1:W2:Y:S02]  /*16ca0*/  SYNCS.PHASECHK.TRANS64.TRYWAIT P1, [R3+URZ+0x2a830], R0 ;  /* 0x02a83000030075a7 */ /* 0x0022a4000802017f */
[----:B--2---:R-:W-:Y:S05]  /*16cb0*/  @!P1 NANOSLEEP.SYNCS 0x989680 ;  /* 0x009896800000995d */ /* 0x004fea0003900000 */
[----:B------:R-:W2:Y:S02]  /*16cc0*/  @!P1 SYNCS.PHASECHK.TRANS64 P1, [R3+URZ+0x2a830], R0 ;  /* 0x02a83000030095a7 */ /* 0x000ea4000802007f */
[----:B--2---:R-:W-:Y:S05]  /*16cd0*/  @!P1 BRA `(.L_x_1226) ;  /* 0xfffffffc00f09947 */ /* 0x004fea000383ffff */
[----:B------:R-:W-:Y:S05]  /*16ce0*/  BRA `(.L_x_1225) ;  /* 0xfffffeb400107947 */ /* 0x000fea000383ffff */
.L_x_1243:
[----:B-1----:R-:W-:-:S04]  /*16cf0*/  IMAD.U32 R8, RZ, RZ, UR5 ;  /* 0x00000005ff087e24 */ /* 0x002fc8000f8e00ff */
[----:B------:R1:W2:Y:S03]  /*16d00*/  SYNCS.PHASECHK.TRANS64.TRYWAIT P1, [R8+URZ+0x2a830], R7 ;  /* 0x02a83007080075a7 */ /* 0x0002a6000802017f */
[----:B--2---:R-:W-:Y:S05]  /*16d10*/  @!P1 NANOSLEEP.SYNCS 0x989680 ;  /* 0x009896800000995d */ /* 0x004fea0003900000 */
[----:B------:R-:W2:Y:S02]  /*16d20*/  @!P1 SYNCS.PHASECHK.TRANS64 P1, [R8+URZ+0x2a830], R7 ;  /* 0x02a83007080095a7 */ /* 0x000ea4000802007f */
[----:B--2---:R-:W-:Y:S05]  /*16d30*/  @!P1 BRA `(.L_x_1243) ;  /* 0xfffffffc00ec9947 */ /* 0x004fea000383ffff */
[----:B------:R-:W-:Y:S05]  /*16d40*/  BRA `(.L_x_1242) ;  /* 0xfffffee0002c7947 */ /* 0x000fea000383ffff */
.L_x_1247:
[----:B01----:R-:W-:-:S04]  /*16d50*/  IMAD.U32 R7, RZ, RZ, UR10 ;  /* 0x0000000aff077e24 */ /* 0x003fc8000f8e00ff */
[----:B------:R0:W1:Y:S03]  /*16d60*/  SYNCS.PHASECHK.TRANS64.TRYWAIT P1, [R7+URZ+0x2a850], R0 ;  /* 0x02a85000070075a7 */ /* 0x000066000802017f */
[----:B-1----:R-:W-:Y:S05]  /*16d70*/  @!P1 NANOSLEEP.SYNCS 0x989680 ;  /* 0x009896800000995d */ /* 0x002fea0003900000 */
[----:B------:R-:W1:Y:S02]  /*16d80*/  @!P1 SYNCS.PHASECHK.TRANS64 P1, [R7+URZ+0x2a850], R0 ;  /* 0x02a85000070095a7 */ /* 0x000e64000802007f */
[----:B-1----:R-:W-:Y:S05]  /*16d90*/  @!P1 BRA `(.L_x_1247) ;  /* 0xfffffffc00ec9947 */ /* 0x002fea000383ffff */
[----:B------:R-:W-:Y:S05]  /*16da0*/  BRA `(.L_x_1246) ;  /* 0xfffffee800587947 */ /* 0x000fea000383ffff */
.L_x_1266:
[----:B-1----:R-:W-:-:S04]  /*16db0*/  IMAD.U32 R8, RZ, RZ, UR5 ;  /* 0x00000005ff087e24 */ /* 0x002fc8000f8e00ff */
[----:B------:R1:W2:Y:S03]  /*16dc0*/  SYNCS.PHASECHK.TRANS64.TRYWAIT P1, [R8+URZ+0x2a830], R7 ;  /* 0x02a83007080075a7 */ /* 0x0002a6000802017f */
[----:B--2---:R-:W-:Y:S05]  /*16dd0*/  @!P1 NANOSLEEP.SYNCS 0x989680 ;  /* 0x009896800000995d */ /* 0x004fea0003900000 */
[----:B------:R-:W2:Y:S02]  /*16de0*/  @!P1 SYNCS.PHASECHK.TRANS64 P1, [R8+URZ+0x2a830], R7 ;  /* 0x02a83007080095a7 */ /* 0x000ea4000802007f */
[----:B--2---:R-:W-:Y:S05]  /*16df0*/  @!P1 BRA `(.L_x_1266) ;  /* 0xfffffffc00ec9947 */ /* 0x004fea000383ffff */
[----:B------:R-:W-:Y:S05]  /*16e00*/  BRA `(.L_x_1265) ;  /* 0xffffff1000307947 */ /* 0x000fea000383ffff */
.L_x_1270:
[----:B01----:R-:W-:-:S04]  /*16e10*/  IMAD.U32 R7, RZ, RZ, UR10 ;  /* 0x0000000aff077e24 */ /* 0x003fc8000f8e00ff */
[----:B------:R0:W1:Y:S03]  /*16e20*/  SYNCS.PHASECHK.TRANS64.TRYWAIT P1, [R7+URZ+0x2a850], R0 ;  /* 0x02a85000070075a7 */ /* 0x000066000802017f */
[----:B-1----:R-:W-:Y:S05]  /*16e30*/  @!P1 NANOSLEEP.SYNCS 0x989680 ;  /* 0x009896800000995d */ /* 0x002fea0003900000 */
[----:B------:R-:W1:Y:S02]  /*16e40*/  @!P1 SYNCS.PHASECHK.TRANS64 P1, [R7+URZ+0x2a850], R0 ;  /* 0x02a85000070095a7 */ /* 0x000e64000802007f */
[----:B-1----:R-:W-:Y:S05]  /*16e50*/  @!P1 BRA `(.L_x_1270) ;  /* 0xfffffffc00ec9947 */ /* 0x002fea000383ffff */
[----:B------:R-:W-:Y:S05]  /*16e60*/  BRA `(.L_x_1269) ;  /* 0xffffff18005c7947 */ /* 0x000fea000383ffff */
.L_x_1278:
[----:B-1----:R-:W-:-:S04]  /*16e70*/  IMAD.U32 R8, RZ, RZ, UR5 ;  /* 0x00000005ff087e24 */ /* 0x002fc8000f8e00ff */
[----:B------:R1:W2:Y:S03]  /*16e80*/  SYNCS.PHASECHK.TRANS64.TRYWAIT P1, [R8+URZ+0x2a830], R7 ;  /* 0x02a83007080075a7 */ /* 0x0002a6000802017f */
[----:B--2---:R-:W-:Y:S05]  /*16e90*/  @!P1 NANOSLEEP.SYNCS 0x989680 ;  /* 0x009896800000995d */ /* 0x004fea0003900000 */
[----:B------:R-:W2:Y:S02]  /*16ea0*/  @!P1 SYNCS.PHASECHK.TRANS64 P1, [R8+URZ+0x2a830], R7 ;  /* 0x02a83007080095a7 */ /* 0x000ea4000802007f */
[----:B--2---:R-:W-:Y:S05]  /*16eb0*/  @!P1 BRA `(.L_x_1278) ;  /* 0xfffffffc00ec9947 */ /* 0x004fea000383ffff */
[----:B------:R-:W-:Y:S05]  /*16ec0*/  BRA `(.L_x_1277) ;  /* 0xffffff2c002c7947 */ /* 0x000fea000383ffff */
.L_x_1282:
[----:B01----:R-:W-:-:S04]  /*16ed0*/  IMAD.U32 R7, RZ, RZ, UR10 ;  /* 0x0000000aff077e24 */ /* 0x003fc8000f8e00ff */
[----:B------:R0:W1:Y:S03]  /*16ee0*/  SYNCS.PHASECHK.TRANS64.TRYWAIT P1, [R7+URZ+0x2a850], R0 ;  /* 0x02a85000070075a7 */ /* 0x000066000802017f */
[----:B-1----:R-:W-:Y:S05]  /*16ef0*/  @!P1 NANOSLEEP.SYNCS 0x989680 ;  /* 0x009896800000995d */ /* 0x002fea0003900000 */
[----:B------:R-:W1:Y:S02]  /*16f00*/  @!P1 SYNCS.PHASECHK.TRANS64 P1, [R7+URZ+0x2a850], R0 ;  /* 0x02a85000070095a7 */ /* 0x000e64000802007f */
[----:B-1----:R-:W-:Y:S05]  /*16f10*/  @!P1 BRA `(.L_x_1282) ;  /* 0xfffffffc00ec9947 */ /* 0x002fea000383ffff */
[----:B------:R-:W-:Y:S05]  /*16f20*/  BRA `(.L_x_1281) ;  /* 0xffffff3400587947 */ /* 0x000fea000383ffff */
.L_x_1297:
[----:B-1----:R-:W-:-:S04]  /*16f30*/  IMAD.U32 R5, RZ, RZ, UR5 ;  /* 0x00000005ff057e24 */ /* 0x002fc8000f8e00ff */
[----:B------:R1:W2:Y:S03]  /*16f40*/  SYNCS.PHASECHK.TRANS64.TRYWAIT P1, [R5+URZ+0x2a850], R0 ;  /* 0x02a85000050075a7 */ /* 0x0002a6000802017f */
[----:B--2---:R-:W-:Y:S05]  /*16f50*/  @!P1 NANOSLEEP.SYNCS 0x989680 ;  /* 0x009896800000995d */ /* 0x004fea0003900000 */
[----:B------:R-:W2:Y:S02]  /*16f60*/  @!P1 SYNCS.PHASECHK.TRANS64 P1, [R5+URZ+0x2a850], R0 ;  /* 0x02a85000050095a7 */ /* 0x000ea4000802007f */
[----:B--2---:R-:W-:Y:S05]  /*16f70*/  @!P1 BRA `(.L_x_1297) ;  /* 0xfffffffc00ec9947 */ /* 0x004fea000383ffff */
[----:B------:R-:W-:Y:S05]  /*16f80*/  BRA `(.L_x_1296) ;  /* 0xffffff5c005c7947 */ /* 0x000fea000383ffff */
.L_x_1353:
[----:B------:R-:W0:Y:S01]  /*16f90*/  S2R R7, SR_TID.X ;  /* 0x0000000000077919 */ /* 0x000e220000002100 */
[----:B------:R-:W-:Y:S01]  /*16fa0*/  BSSY B0, `(.L_x_1419) ;  /* 0x000000a000007945 */ /* 0x000fe20003800000 */
[----:B------:R-:W-:Y:S02]  /*16fb0*/  IMAD.MOV.U32 R12, RZ, RZ, RZ ;  /* 0x000000ffff0c7224 */ /* 0x000fe400078e00ff */
[----:B------:R-:W-:Y:S02]  /*16fc0*/  IMAD.MOV.U32 R11, RZ, RZ, 0x1f ;  /* 0x0000001fff0b7424 */ /* 0x000fe400078e00ff */
[----:B------:R-:W-:Y:S01]  /*16fd0*/  IMAD.MOV.U32 R15, RZ, RZ, -0x1 ;  /* 0xffffffffff0f7424 */ /* 0x000fe200078e00ff */
[----:B0-----:R-:W-:-:S04]  /*16fe0*/  SHF.R.U32.HI R7, RZ, 0x5, R7 ;  /* 0x00000005ff077819 */ /* 0x001fc80000011607 */
[----:B------:R-:W-:-:S05]  /*16ff0*/  LOP3.LUT R7, R7, 0x3, RZ, 0xc0, !PT ;  /* 0x0000000307077812 */ /* 0x000fca00078ec0ff */
[----:B------:R-:W-:-:S07]  /*17000*/  IMAD.MOV.U32 R13, RZ, RZ, R7 ;  /* 0x000000ffff0d7224 */ /* 0x000fce00078e0007 */
[----:B-----5:R-:W-:Y:S05]  /*17010*/  WARPSYNC.COLLECTIVE R15, `(.L_x_1420) ;  /* 0x000000000f087348 */ /* 0x020fea0003c00000 */
[----:B------:R0:W1:Y:S02]  /*17020*/  SHFL.IDX P6, R14, R13, R12, R11 ;  /* 0x0000000c0d0e7389 */ /* 0x00006400000c000b */
[----:B01---5:R-:W-:Y:S01]  /*17030*/  ENDCOLLECTIVE ;  /* 0x000000000000791b */ /* 0x023fe20003800000 */
.L_x_1420:
[----:B------:R-:W-:Y:S05]  /*17040*/  BSYNC B0 ;  /* 0x0000000000007941 */ /* 0x000fea0003800000 */
.L_x_1419:
[----:B------:R-:W-:Y:S05]  /*17050*/  BRA `(.L_x_1421) ;  /* 0xffffffb800c07947 */ /* 0x000fea000383ffff */
.L_x_1356:
[----:B0-----:R0:W1:Y:S02]  /*17060*/  SYNCS.PHASECHK.TRANS64.TRYWAIT P0, [R7+URZ+0x2a840], R2 ;  /* 0x02a84002070075a7 */ /* 0x001064000800017f */
[----:B-1----:R-:W-:Y:S05]  /*17070*/  @!P0 NANOSLEEP.SYNCS 0x989680 ;  /* 0x009896800000895d */ /* 0x002fea0003900000 */
[----:B------:R-:W1:Y:S02]  /*17080*/  @!P0 SYNCS.PHASECHK.TRANS64 P0, [R7+URZ+0x2a840], R2 ;  /* 0x02a84002070085a7 */ /* 0x000e64000800007f */
[----:B-1----:R-:W-:Y:S05]  /*17090*/  @!P0 BRA `(.L_x_1356) ;  /* 0xfffffffc00f08947 */ /* 0x002fea000383ffff */
[----:B------:R-:W-:Y:S05]  /*170a0*/  BRA `(.L_x_1422) ;  /* 0xffffffbc00287947 */ /* 0x000fea000383ffff */
.L_x_1357:
        /* <DEDUP_REMOVED lines=8> */
.L_x_1424:
[----:B------:R-:W-:Y:S05]  /*17130*/  BSYNC B0 ;  /* 0x0000000000007941 */ /* 0x000fea0003800000 */
.L_x_1423:
[----:B------:R-:W-:Y:S02]  /*17140*/  IMAD.MOV.U32 R13, RZ, RZ, R4 ;  /* 0x000000ffff0d7224 */ /* 0x000fe400078e0004 */
[----:B------:R-:W-:Y:S02]  /*17150*/  IMAD.MOV.U32 R12, RZ, RZ, RZ ;  /* 0x000000ffff0c7224 */ /* 0x000fe400078e00ff */
[----:B------:R-:W-:Y:S02]  /*17160*/  IMAD.MOV.U32 R11, RZ, RZ, 0x181f ;  /* 0x0000181fff0b7424 */ /* 0x000fe400078e00ff */
[----:B------:R-:W-:Y:S02]  /*17170*/  IMAD.MOV.U32 R15, RZ, RZ, -0x1 ;  /* 0xffffffffff0f7424 */ /* 0x000fe400078e00ff */
[----:B------:R-:W-:Y:S02]  /*17180*/  IMAD.MOV.U32 R2, RZ, RZ, R14 ;  /* 0x000000ffff027224 */ /* 0x000fe400078e000e */
[----:B------:R-:W-:-:S07]  /*17190*/  @P0 IMAD R8, R5, 0x2, R22 ;  /* 0x0000000205080824 */ /* 0x000fce00078e0216 */
[----:B------:R-:W-:Y:S05]  /*171a0*/  WARPSYNC.COLLECTIVE R15, `(.L_x_1425) ;  /* 0x000000000f087348 */ /* 0x000fea0003c00000 */
[----:B------:R0:W1:Y:S02]  /*171b0*/  SHFL.IDX P6, R14, R13, R12, R11 ;  /* 0x0000000c0d0e7389 */ /* 0x00006400000c000b */
[----:B01----:R-:W-:Y:S01]  /*171c0*/  ENDCOLLECTIVE ;  /* 0x000000000000791b */ /* 0x003fe20003800000 */
.L_x_1425:
[----:B------:R-:W-:Y:S02]  /*171d0*/  IMAD.MOV.U32 R13, RZ, RZ, R0 ;  /* 0x000000ffff0d7224 */ /* 0x000fe400078e0000 */
[----:B------:R-:W-:Y:S02]  /*171e0*/  IMAD.MOV.U32 R12, RZ, RZ, 0x1 ;  /* 0x00000001ff0c7424 */ /* 0x000fe400078e00ff */
[----:B------:R-:W-:-:S07]  /*171f0*/  IMAD.MOV.U32 R3, RZ, RZ, R14 ;  /* 0x000000ffff037224 */ /* 0x000fce00078e000e */
[----:B------:R-:W-:Y:S05]  /*17200*/  WARPSYNC.COLLECTIVE R15, `(.L_x_1426) ;  /* 0x000000000f087348 */ /* 0x000fea0003c00000 */
[----:B------:R0:W1:Y:S02]  /*17210*/  SHFL.IDX P6, R14, R13, R12, R11 ;  /* 0x0000000c0d0e7389 */ /* 0x00006400000c000b */
[----:B01----:R-:W-:Y:S01]  /*17220*/  ENDCOLLECTIVE ;  /* 0x000000000000791b */ /* 0x003fe20003800000 */
.L_x_1426:
        /* <DEDUP_REMOVED lines=17> */
.L_x_1427:
[----:B------:R-:W-:Y:S02]  /*17340*/  @P1 IMAD R8, R5, 0x2, R22 ;  /* 0x0000000205081824 */ /* 0x000fe400078e0216 */
[----:B------:R-:W-:Y:S02]  /*17350*/  IMAD.MOV.U32 R13, RZ, RZ, R0 ;  /* 0x000000ffff0d7224 */ /* 0x000fe400078e0000 */
[----:B------:R-:W-:Y:S02]  /*17360*/  IMAD.MOV.U32 R12, RZ, RZ, 0x2 ;  /* 0x00000002ff0c7424 */ /* 0x000fe400078e00ff */
[----:B------:R-:W-:-:S07]  /*17370*/  IMAD.MOV.U32 R3, RZ, RZ, R14 ;  /* 0x000000ffff037224 */ /* 0x000fce00078e000e */
[----:B------:R-:W-:Y:S05]  /*17380*/  WARPSYNC.COLLECTIVE R15, `(.L_x_1428) ;  /* 0x000000000f087348 */ /* 0x000fea0003c00000 */
[----:B------:R0:W1:Y:S02]  /*17390*/  SHFL.IDX P6, R14, R13, R12, R11 ;  /* 0x0000000c0d0e7389 */ /* 0x00006400000c000b */
[----:B01----:R-:W-:Y:S01]  /*173a0*/  ENDCOLLECTIVE ;  /* 0x000000000000791b */ /* 0x003fe20003800000 */
.L_x_1428:
        /* <DEDUP_REMOVED lines=17> */
.L_x_1429:
[----:B------:R-:W-:Y:S02]  /*174c0*/  @P1 IMAD R8, R5, 0x2, R22 ;  /* 0x0000000205081824 */ /* 0x000fe400078e0216 */
[----:B------:R-:W-:Y:S02]  /*174d0*/  IMAD.MOV.U32 R13, RZ, RZ, R0 ;  /* 0x000000ffff0d7224 */ /* 0x000fe400078e0000 */
[----:B------:R-:W-:Y:S02]  /*174e0*/  IMAD.MOV.U32 R12, RZ, RZ, 0x3 ;  /* 0x00000003ff0c7424 */ /* 0x000fe400078e00ff */
[----:B------:R-:W-:-:S07]  /*174f0*/  IMAD.MOV.U32 R3, RZ, RZ, R14 ;  /* 0x000000ffff037224 */ /* 0x000fce00078e000e */
[----:B------:R-:W-:Y:S05]  /*17500*/  WARPSYNC.COLLECTIVE R15, `(.L_x_1430) ;  /* 0x000000000f087348 */ /* 0x000fea0003c00000 */
[----:B------:R0:W1:Y:S02]  /*17510*/  SHFL.IDX P6, R14, R13, R12, R11 ;  /* 0x0000000c0d0e7389 */ /* 0x00006400000c000b */
[----:B01----:R-:W-:Y:S01]  /*17520*/  ENDCOLLECTIVE ;  /* 0x000000000000791b */ /* 0x003fe20003800000 */
.L_x_1430:
        /* <DEDUP_REMOVED lines=17> */
.L_x_1431:
[----:B------:R-:W-:Y:S02]  /*17640*/  @P1 IMAD R8, R5, 0x2, R22 ;  /* 0x0000000205081824 */ /* 0x000fe400078e0216 */
[----:B------:R-:W-:Y:S02]  /*17650*/  IMAD.MOV.U32 R13, RZ, RZ, R0 ;  /* 0x000000ffff0d7224 */ /* 0x000fe400078e0000 */
[----:B------:R-:W-:Y:S02]  /*17660*/  IMAD.MOV.U32 R12, RZ, RZ, 0x4 ;  /* 0x00000004ff0c7424 */ /* 0x000fe400078e00ff */
[----:B------:R-:W-:-:S07]  /*17670*/  IMAD.MOV.U32 R3, RZ, RZ, R14 ;  /* 0x000000ffff037224 */ /* 0x000fce00078e000e */
[----:B------:R-:W-:Y:S05]  /*17680*/  WARPSYNC.COLLECTIVE R15, `(.L_x_1432) ;  /* 0x000000000f087348 */ /* 0x000fea0003c00000 */
[----:B------:R0:W1:Y:S02]  /*17690*/  SHFL.IDX P6, R14, R13, R12, R11 ;  /* 0x0000000c0d0e7389 */ /* 0x00006400000c000b */
[----:B01----:R-:W-:Y:S01]  /*176a0*/  ENDCOLLECTIVE ;  /* 0x000000000000791b */ /* 0x003fe20003800000 */
.L_x_1432:
        /* <DEDUP_REMOVED lines=17> */
.L_x_1433:
[----:B------:R-:W-:Y:S02]  /*177c0*/  @P1 IMAD R8, R5, 0x2, R22 ;  /* 0x0000000205081824 */ /* 0x000fe400078e0216 */
[----:B------:R-:W-:Y:S02]  /*177d0*/  IMAD.MOV.U32 R13, RZ, RZ, R0 ;  /* 0x000000ffff0d7224 */ /* 0x000fe400078e0000 */
[----:B------:R-:W-:Y:S02]  /*177e0*/  IMAD.MOV.U32 R12, RZ, RZ, 0x5 ;  /* 0x00000005ff0c7424 */ /* 0x000fe400078e00ff */
[----:B------:R-:W-:-:S07]  /*177f0*/  IMAD.MOV.U32 R3, RZ, RZ, R14 ;  /* 0x000000ffff037224 */ /* 0x000fce00078e000e */
[----:B------:R-:W-:Y:S05]  /*17800*/  WARPSYNC.COLLECTIVE R15, `(.L_x_1434) ;  /* 0x000000000f087348 */ /* 0x000fea0003c00000 */
[----:B------:R0:W1:Y:S02]  /*17810*/  SHFL.IDX P6, R14, R13, R12, R11 ;  /* 0x0000000c0d0e7389 */ /* 0x00006400000c000b */
[----:B01----:R-:W-:Y:S01]  /*17820*/  ENDCOLLECTIVE ;  /* 0x000000000000791b */ /* 0x003fe20003800000 */
.L_x_1434:
[----:B------:R-:W-:-:S05]  /*17830*/  @P1 LEA R3, P0, R9, R3, 0x1 ;  /* 0x0000000309031211 */ /* 0x000fca00078008ff */
[----:B------:R-:W-:-:S05]  /*17840*/  @P1 IMAD.X R2, RZ, RZ, R2, P0 ;  /* 0x000000ffff021224 */ /* 0x000fca00000e0602 */
[----:B------:R-:W-:Y:S01]  /*17850*/  @P1 LOP3.LUT R3, R3, R2, RZ, 0x3c, !PT ;  /* 0x0000000203031212 */ /* 0x000fe200078e3cff */
[----:B------:R-:W-:-:S03]  /*17860*/  IMAD.MOV.U32 R13, RZ, RZ, R4 ;  /* 0x000000ffff0d7224 */ /* 0x000fc600078e0004 */
[----:B------:R-:W-:-:S04]  /*17870*/  @P1 LOP3.LUT R2, R3, R2, RZ, 0x3c, !PT ;  /* 0x0000000203021212 */ /* 0x000fc800078e3cff */
[----:B------:R-:W-:Y:S01]  /*17880*/  @P1 LOP3.LUT R3, R3, R2, RZ, 0x3c, !PT ;  /* 0x0000000203031212 */ /* 0x000fe200078e3cff */
[----:B------:R-:W-:-:S07]  /*17890*/  IMAD.MOV.U32 R0, RZ, RZ, R14 ;  /* 0x000000ffff007224 */ /* 0x000fce00078e000e */
[----:B------:R-:W-:Y:S05]  /*178a0*/  WARPSYNC.COLLECTIVE R15, `(.L_x_1435) ;  /* 0x000000000f087348 */ /* 0x000fea0003c00000 */
[----:B------:R0:W1:Y:S02]  /*178b0*/  SHFL.IDX P6, R14, R13, R12, R11 ;  /* 0x0000000c0d0e7389 */ /* 0x00006400000c000b */
[----:B01----:R-:W-:Y:S01]  /*178c0*/  ENDCOLLECTIVE ;  /* 0x000000000000791b */ /* 0x003fe20003800000 */
.L_x_1435:
[----:B------:R-:W-:Y:S01]  /*178d0*/  @!PT LDS RZ, [RZ] ;  /* 0x00000000fffff984 */ /* 0x000fe20000000800 */
[----:B------:R-:W-:Y:S01]  /*178e0*/  @!PT LDS RZ, [RZ] ;  /* 0x00000000fffff984 */ /* 0x000fe20000000800 */
[----:B------:R-:W-:Y:S01]  /*178f0*/  @!PT LDS RZ, [RZ] ;  /* 0x00000000fffff984 */ /* 0x000fe20000000800 */
[----:B------:R-:W-:Y:S04]  /*17900*/  @P1 LDGSTS.E.BYPASS.LTC128B.128 [R8+0x1a400], desc[UR36][R2.64], !P4 ;  /* 0x1a40000002081fae */ /* 0x000fe8000e101d64 */
[----:B------:R-:W-:Y:S04]  /*17910*/  @P1 LDGSTS.E.BYPASS.LTC128B.128 [R8+0x1d400], desc[UR36][R2.64+0x80], !P3 ;  /* 0x1d40008002081fae */ /* 0x000fe8000d901d64 */
[----:B------:R0:W-:Y:S02]  /*17920*/  @P1 LDGSTS.E.BYPASS.LTC128B.128 [R8+0x20400], desc[UR36][R2.64+0x100], !P2 ;  /* 0x2040010002081fae */ /* 0x0001e4000d101d64 */
[----:B0-----:R-:W-:Y:S01]  /*17930*/  IMAD.MOV.U32 R2, RZ, RZ, R14 ;  /* 0x000000ffff027224 */ /* 0x001fe200078e000e */
[----:B------:R-:W-:Y:S06]  /*17940*/  BRA `(.L_x_1436) ;  /* 0xffffffb800787947 */ /* 0x000fec000383ffff */
.L_x_1362:
[----:B------:R-:W-:Y:S02]  /*17950*/  IMAD.MOV.U32 R13, RZ, RZ, R4 ;  /* 0x000000ffff0d7224 */ /* 0x000fe400078e0004 */
[----:B------:R-:W-:Y:S02]  /*17960*/  IMAD.MOV.U32 R12, RZ, RZ, RZ ;  /* 0x000000ffff0c7224 */ /* 0x000fe400078e00ff */
[----:B------:R-:W-:Y:S02]  /*17970*/  IMAD.MOV.U32 R11, RZ, RZ, 0x181f ;  /* 0x0000181fff0b7424 */ /* 0x000fe400078e00ff */
[----:B------:R-:W-:Y:S02]  /*17980*/  IMAD.MOV.U32 R15, RZ, RZ, -0x1 ;  /* 0xffffffffff0f7424 */ /* 0x000fe400078e00ff */
[----:B------:R-:W-:Y:S02]  /*17990*/  IMAD R30, R30, R6, RZ ;  /* 0x000000061e1e7224 */ /* 0x000fe400078e02ff */
[----:B------:R-:W-:-:S07]  /*179a0*/  IMAD.IADD R27, R9, 0x1, R27 ;  /* 0x00000001091b7824 */ /* 0x000fce00078e021b */
[----:B------:R-:W-:Y:S05]  /*179b0*/  WARPSYNC.COLLECTIVE R15, `(.L_x_1437) ;  /* 0x000000000f087348 */ /* 0x000fea0003c00000 */
[----:B------:R0:W1:Y:S02]  /*179c0*/  SHFL.IDX P6, R14, R13, R12, R11 ;  /* 0x0000000c0d0e7389 */ /* 0x00006400000c000b */
[----:B01----:R-:W-:Y:S01]  /*179d0*/  ENDCOLLECTIVE ;  /* 0x000000000000791b */ /* 0x003fe20003800000 */
.L_x_1437:
[C---:B------:R-:W-:Y:S01]  /*179e0*/  VIADD R5, R27.reuse, 0x10 ;  /* 0x000000101b057836 */ /* 0x040fe20000000000 */
[----:B------:R-:W-:Y:S01]  /*179f0*/  ISETP.GE.AND P1, PT, R27, R30, PT ;  /* 0x0000001e1b00720c */ /* 0x000fe20003f26270 */
[----:B------:R-:W-:Y:S02]  /*17a00*/  IMAD.MOV.U32 R13, RZ, RZ, R0 ;  /* 0x000000ffff0d7224 */ /* 0x000fe400078e0000 */
[----:B------:R-:W-:-:S10]  /*17a10*/  IMAD.MOV.U32 R2, RZ, RZ, R14 ;  /* 0x000000ffff027224 */ /* 0x000fd400078e000e */
[----:B------:R-:W-:Y:S05]  /*17a20*/  WARPSYNC.COLLECTIVE R15, `(.L_x_1438) ;  /* 0x000000000f087348 */ /* 0x000fea0003c00000 */
[----:B------:R0:W1:Y:S02]  /*17a30*/  SHFL.IDX P6, R14, R13, R12, R11 ;  /* 0x0000000c0d0e7389 */ /* 0x00006400000c000b */
[----:B01----:R-:W-:Y:S01]  /*17a40*/  ENDCOLLECTIVE ;  /* 0x000000000000791b */ /* 0x003fe20003800000 */
.L_x_1438:
        /* <DEDUP_REMOVED lines=8> */
.L_x_1439:
[----:B------:R-:W-:Y:S01]  /*17ad0*/  @!PT LDS RZ, [RZ] ;  /* 0x00000000fffff984 */ /* 0x000fe20000000800 */
[----:B------:R-:W-:Y:S01]  /*17ae0*/  @!PT LDS RZ, [RZ] ;  /* 0x00000000fffff984 */ /* 0x000fe20000000800 */
[----:B------:R-:W-:Y:S01]  /*17af0*/  @!PT LDS RZ, [RZ] ;  /* 0x00000000fffff984 */ /* 0x000fe20000000800 */
[----:B------:R-:W-:Y:S04]  /*17b00*/  @!P1 LDGSTS.E.BYPASS.LTC128B.128 [R33+0xc400], desc[UR36][R2.64], !P3 ;  /* 0x0c40000002219fae */ /* 0x000fe8000d901d64 */
[----:B------:R-:W-:Y:S04]  /*17b10*/  @!P1 LDGSTS.E.BYPASS.LTC128B.128 [R33+0x10400], desc[UR36][R2.64+0x80], !P2 ;  /* 0x1040008002219fae */ /* 0x000fe8000d101d64 */
[----:B------:R0:W-:Y:S01]  /*17b20*/  @!P1 LDGSTS.E.BYPASS.LTC128B.128 [R33+0x14400], desc[UR36][R2.64+0x100], !P0 ;  /* 0x1440010002219fae */ /* 0x0001e2000c101d64 */
[----:B------:R-:W-:Y:S01]  /*17b30*/  ISETP.GE.AND P1, PT, R5, R30, PT ;  /* 0x0000001e0500720c */ /* 0x000fe20003f26270 */
[----:B------:R-:W-:-:S02]  /*17b40*/  IMAD.MOV.U32 R13, RZ, RZ, R0 ;  /* 0x000000ffff0d7224 */ /* 0x000fc400078e0000 */
[----:B0-----:R-:W-:-:S10]  /*17b50*/  IMAD.MOV.U32 R2, RZ, RZ, R14 ;  /* 0x000000ffff027224 */ /* 0x001fd400078e000e */
[----:B------:R-:W-:Y:S05]  /*17b60*/  WARPSYNC.COLLECTIVE R15, `(.L_x_1440) ;  /* 0x000000000f087348 */ /* 0x000fea0003c00000 */
[----:B------:R0:W1:Y:S02]  /*17b70*/  SHFL.IDX P6, R14, R13, R12, R11 ;  /* 0x0000000c0d0e7389 */ /* 0x00006400000c000b */
[----:B01----:R-:W-:Y:S01]  /*17b80*/  ENDCOLLECTIVE ;  /* 0x000000000000791b */ /* 0x003fe20003800000 */
.L_x_1440:
        /* <DEDUP_REMOVED lines=8> */
.L_x_1441:
        /* <DEDUP_REMOVED lines=14> */
.L_x_1442:
        /* <DEDUP_REMOVED lines=8> */
.L_x_1443:
        /* <DEDUP_REMOVED lines=14> */
.L_x_1444:
        /* <DEDUP_REMOVED lines=8> */
.L_x_1445:
        /* <DEDUP_REMOVED lines=14> */
.L_x_1446:
        /* <DEDUP_REMOVED lines=8> */
.L_x_1447:
        /* <DEDUP_REMOVED lines=14> */
.L_x_1448:
        /* <DEDUP_REMOVED lines=8> */
.L_x_1449:
        /* <DEDUP_REMOVED lines=14> */
.L_x_1450:
        /* <DEDUP_REMOVED lines=8> */
.L_x_1451:
        /* <DEDUP_REMOVED lines=12> */
.L_x_1452:
[----:B------:R-:W-:Y:S05]  /*183b0*/  BRA `(.L_x_1453) ;  /* 0xffffffb800ec7947 */ /* 0x000fea000383ffff */
.L_x_1367:
[----:B0-----:R0:W1:Y:S02]  /*183c0*/  SYNCS.PHASECHK.TRANS64.TRYWAIT P0, [R22+URZ+0x2a820], R3 ;  /* 0x02a82003160075a7 */ /* 0x001064000800017f */
[----:B-1----:R-:W-:Y:S05]  /*183d0*/  @!P0 NANOSLEEP.SYNCS 0x989680 ;  /* 0x009896800000895d */ /* 0x002fea0003900000 */
[----:B------:R-:W1:Y:S02]  /*183e0*/  @!P0 SYNCS.PHASECHK.TRANS64 P0, [R22+URZ+0x2a820], R3 ;  /* 0x02a82003160085a7 */ /* 0x000e64000800007f */
[----:B-1----:R-:W-:Y:S05]  /*183f0*/  @!P0 BRA `(.L_x_1367) ;  /* 0xfffffffc00f08947 */ /* 0x002fea000383ffff */
[----:B------:R-:W-:Y:S05]  /*18400*/  BRA `(.L_x_1454) ;  /* 0xffffffbc00647947 */ /* 0x000fea000383ffff */
.L_x_1372:
[----:B0-----:R0:W1:Y:S02]  /*18410*/  SYNCS.PHASECHK.TRANS64.TRYWAIT P0, [R6+URZ+0x2a840], R3 ;  /* 0x02a84003060075a7 */ /* 0x001064000800017f */
[----:B-1----:R-:W-:Y:S05]  /*18420*/  @!P0 NANOSLEEP.SYNCS 0x989680 ;  /* 0x009896800000895d */ /* 0x002fea0003900000 */
[----:B------:R-:W1:Y:S02]  /*18430*/  @!P0 SYNCS.PHASECHK.TRANS64 P0, [R6+URZ+0x2a840], R3 ;  /* 0x02a84003060085a7 */ /* 0x000e64000800007f */
[----:B-1----:R-:W-:Y:S05]  /*18440*/  @!P0 BRA `(.L_x_1372) ;  /* 0xfffffffc00f08947 */ /* 0x002fea000383ffff */
[----:B------:R-:W-:Y:S05]  /*18450*/  BRA `(.L_x_1455) ;  /* 0xffffffc000287947 */ /* 0x000fea000383ffff */
.L_x_1373:
[----:B------:R-:W-:Y:S01]  /*18460*/  BSSY B1, `(.L_x_1456) ;  /* 0x0000008000017945 */ /* 0x000fe20003800000 */
[----:B------:R-:W-:Y:S02]  /*18470*/  IMAD.MOV.U32 R13, RZ, RZ, R5 ;  /* 0x000000ffff0d7224 */ /* 0x000fe400078e0005 */
[----:B------:R-:W-:Y:S02]  /*18480*/  IMAD.MOV.U32 R12, RZ, RZ, RZ ;  /* 0x000000ffff0c7224 */ /* 0x000fe400078e00ff */
[----:B------:R-:W-:Y:S02]  /*18490*/  IMAD.MOV.U32 R11, RZ, RZ, 0x181f ;  /* 0x0000181fff0b7424 */ /* 0x000fe400078e00ff */
[----:B------:R-:W-:-:S07]  /*184a0*/  IMAD.MOV.U32 R15, RZ, RZ, -0x1 ;  /* 0xffffffffff0f7424 */ /* 0x000fce00078e00ff */
[----:B--2---:R-:W-:Y:S05]  /*184b0*/  WARPSYNC.COLLECTIVE R15, `(.L_x_1457) ;  /* 0x000000000f087348 */ /* 0x004fea0003c00000 */
[----:B--2---:R0:W1:Y:S02]  /*184c0*/  SHFL.IDX P6, R14, R13, R12, R11 ;  /* 0x0000000c0d0e7389 */ /* 0x00406400000c000b */
[----:B01----:R-:W-:Y:S01]  /*184d0*/  ENDCOLLECTIVE ;  /* 0x000000000000791b */ /* 0x003fe20003800000 */
.L_x_1457:
[----:B------:R-:W-:Y:S05]  /*184e0*/  BSYNC B1 ;  /* 0x0000000000017941 */ /* 0x000fea0003800000 */
.L_x_1456:
        /* <DEDUP_REMOVED lines=10> */
.L_x_1458:
        /* <DEDUP_REMOVED lines=8> */
.L_x_1459:
[----:B------:R-:W-:-:S05]  /*18610*/  IMAD.SHL.U32 R0, R35, 0x2, RZ ;  /* 0x0000000223007824 */ /* 0x000fca00078e00ff */
[----:B------:R-:W-:-:S05]  /*18620*/  IADD3 R2, P0, R2, R0, RZ ;  /* 0x0000000002027210 */ /* 0x000fca0007f1e0ff */
[----:B------:R-:W-:Y:S02]  /*18630*/  IMAD.X R3, RZ, RZ, R3, P0 ;  /* 0x000000ffff037224 */ /* 0x000fe400000e0603 */
[----:B------:R-:W-:-:S03]  /*18640*/  IMAD.MOV.U32 R13, RZ, RZ, R9 ;  /* 0x000000ffff0d7224 */ /* 0x000fc600078e0009 */
        /* <DEDUP_REMOVED lines=10> */
.L_x_1460:
[----:B------:R-:W-:Y:S02]  /*186f0*/  IMAD.MOV.U32 R13, RZ, RZ, R5 ;  /* 0x000000ffff0d7224 */ /* 0x000fe400078e0005 */
[----:B------:R-:W-:Y:S02]  /*18700*/  IMAD.MOV.U32 R12, RZ, RZ, 0x2 ;  /* 0x00000002ff0c7424 */ /* 0x000fe400078e00ff */
[----:B------:R-:W-:-:S07]  /*18710*/  IMAD.MOV.U32 R2, RZ, RZ, R14 ;  /* 0x000000ffff027224 */ /* 0x000fce00078e000e */
[----:B------:R-:W-:Y:S05]  /*18720*/  WARPSYNC.COLLECTIVE R15, `(.L_x_1461) ;  /* 0x000000000f087348 */ /* 0x000fea0003c00000 */
[----:B------:R0:W1:Y:S02]  /*18730*/  SHFL.IDX P6, R14, R13, R12, R11 ;  /* 0x0000000c0d0e7389 */ /* 0x00006400000c000b */
[----:B01----:R-:W-:Y:S01]  /*18740*/  ENDCOLLECTIVE ;  /* 0x000000000000791b */ /* 0x003fe20003800000 */
.L_x_1461:
        /* <DEDUP_REMOVED lines=13> */
.L_x_1462:
[----:B------:R-:W-:Y:S02]  /*18820*/  IMAD.MOV.U32 R13, RZ, RZ, R5 ;  /* 0x000000ffff0d7224 */ /* 0x000fe400078e0005 */
[----:B------:R-:W-:Y:S02]  /*18830*/  IMAD.MOV.U32 R12, RZ, RZ, 0x3 ;  /* 0x00000003ff0c7424 */ /* 0x000fe400078e00ff */
[----:B------:R-:W-:-:S07]  /*18840*/  IMAD.MOV.U32 R2, RZ, RZ, R14 ;  /* 0x000000ffff027224 */ /* 0x000fce00078e000e */
[----:B------:R-:W-:Y:S05]  /*18850*/  WARPSYNC.COLLECTIVE R15, `(.L_x_1463) ;  /* 0x000000000f087348 */ /* 0x000fea0003c00000 */
[----:B------:R0:W1:Y:S02]  /*18860*/  SHFL.IDX P6, R14, R13, R12, R11 ;  /* 0x0000000c0d0e7389 */ /* 0x00006400000c000b */
[----:B01----:R-:W-:Y:S01]  /*18870*/  ENDCOLLECTIVE ;  /* 0x000000000000791b */ /* 0x003fe20003800000 */
.L_x_1463:
        /* <DEDUP_REMOVED lines=13> */
.L_x_1464:
[----:B------:R-:W-:Y:S02]  /*18950*/  IMAD.MOV.U32 R13, RZ, RZ, R5 ;  /* 0x000000ffff0d7224 */ /* 0x000fe400078e0005 */
[----:B------:R-:W-:Y:S02]  /*18960*/  IMAD.MOV.U32 R12, RZ, RZ, 0x4 ;  /* 0x00000004ff0c7424 */ /* 0x000fe400078e00ff */
[----:B------:R-:W-:-:S07]  /*18970*/  IMAD.MOV.U32 R2, RZ, RZ, R14 ;  /* 0x000000ffff027224 */ /* 0x000fce00078e000e */
[----:B------:R-:W-:Y:S05]  /*18980*/  WARPSYNC.COLLECTIVE R15, `(.L_x_1465) ;  /* 0x000000000f087348 */ /* 0x000fea0003c00000 */
[----:B------:R0:W1:Y:S02]  /*18990*/  SHFL.IDX P6, R14, R13, R12, R11 ;  /* 0x0000000c0d0e7389 */ /* 0x00006400000c000b */
[----:B01----:R-:W-:Y:S01]  /*189a0*/  ENDCOLLECTIVE ;  /* 0x000000000000791b */ /* 0x003fe20003800000 */
.L_x_1465:
        /* <DEDUP_REMOVED lines=13> */
.L_x_1466:
[----:B------:R-:W-:Y:S02]  /*18a80*/  IMAD.MOV.U32 R13, RZ, RZ, R5 ;  /* 0x000000ffff0d7224 */ /* 0x000fe400078e0005 */
[----:B------:R-:W-:Y:S02]  /*18a90*/  IMAD.MOV.U32 R12, RZ, RZ, 0x5 ;  /* 0x00000005ff0c7424 */ /* 0x000fe400078e00ff */
[----:B------:R-:W-:-:S07]  /*18aa0*/  IMAD.MOV.U32 R2, RZ, RZ, R14 ;  /* 0x000000ffff027224 */ /* 0x000fce00078e000e */
[----:B------:R-:W-:Y:S05]  /*18ab0*/  WARPSYNC.COLLECTIVE R15, `(.L_x_1467) ;  /* 0x000000000f087348 */ /* 0x000fea0003c00000 */
[----:B------:R0:W1:Y:S02]  /*18ac0*/  SHFL.IDX P6, R14, R13, R12, R11 ;  /* 0x0000000c0d0e7389 */ /* 0x00006400000c000b */
[----:B01----:R-:W-:Y:S01]  /*18ad0*/  ENDCOLLECTIVE ;  /* 0x000000000000791b */ /* 0x003fe20003800000 */
.L_x_1467:
        /* <DEDUP_REMOVED lines=13> */
.L_x_1468:
[----:B------:R-:W-:Y:S01]  /*18bb0*/  IMAD.MOV.U32 R2, RZ, RZ, R14 ;  /* 0x000000ffff027224 */ /* 0x000fe200078e000e */
[----:B------:R-:W-:Y:S06]  /*18bc0*/  BRA `(.L_x_1469) ;  /* 0xffffffbc00587947 */ /* 0x000fec000383ffff */
.L_x_1378:
[----:B-1----:R1:W4:Y:S02]  /*18bd0*/  SYNCS.PHASECHK.TRANS64.TRYWAIT P0, [R4+URZ+0x2a860], R2 ;  /* 0x02a86002040075a7 */ /* 0x002324000800017f */
[----:B----4-:R-:W-:Y:S05]  /*18be0*/  @!P0 NANOSLEEP.SYNCS 0x989680 ;  /* 0x009896800000895d */ /* 0x010fea0003900000 */
[----:B------:R-:W4:Y:S02]  /*18bf0*/  @!P0 SYNCS.PHASECHK.TRANS64 P0, [R4+URZ+0x2a860], R2 ;  /* 0x02a86002040085a7 */ /* 0x000f24000800007f */
[----:B----4-:R-:W-:Y:S05]  /*18c00*/  @!P0 BRA `(.L_x_1378) ;  /* 0xfffffffc00f08947 */ /* 0x010fea000383ffff */
[----:B------:R-:W-:Y:S05]  /*18c10*/  BRA `(.L_x_1470) ;  /* 0xffffffbc00b47947 */ /* 0x000fea000383ffff */
.L_x_1379:
        /* <DEDUP_REMOVED lines=8> */
.L_x_1472:
[----:B------:R-:W-:Y:S05]  /*18ca0*/  BSYNC B1 ;  /* 0x0000000000017941 */ /* 0x000fea0003800000 */
.L_x_1471:
        /* <DEDUP_REMOVED lines=9> */
.L_x_1473:
[----:B------:R-:W-:Y:S02]  /*18d40*/  IMAD.MOV.U32 R13, RZ, RZ, R18 ;  /* 0x000000ffff0d7224 */ /* 0x000fe400078e0012 */
[----:B------:R-:W-:Y:S02]  /*18d50*/  IMAD.MOV.U32 R12, RZ, RZ, 0x1 ;  /* 0x00000001ff0c7424 */ /* 0x000fe400078e00ff */
[----:B------:R-:W-:-:S07]  /*18d60*/  IMAD.MOV.U32 R2, RZ, RZ, R14 ;  /* 0x000000ffff027224 */ /* 0x000fce00078e000e */
[----:B------:R-:W-:Y:S05]  /*18d70*/  WARPSYNC.COLLECTIVE R15, `(.L_x_1474) ;  /* 0x000000000f087348 */ /* 0x000fea0003c00000 */
[----:B------:R0:W1:Y:S02]  /*18d80*/  SHFL.IDX P6, R14, R13, R12, R11 ;  /* 0x0000000c0d0e7389 */ /* 0x00006400000c000b */
[----:B01----:R-:W-:Y:S01]  /*18d90*/  ENDCOLLECTIVE ;  /* 0x000000000000791b */ /* 0x003fe20003800000 */
.L_x_1474:
        /* <DEDUP_REMOVED lines=15> */
.L_x_1475:
[----:B------:R-:W-:Y:S02]  /*18e90*/  IMAD.MOV.U32 R13, RZ, RZ, R18 ;  /* 0x000000ffff0d7224 */ /* 0x000fe400078e0012 */
[----:B------:R-:W-:Y:S02]  /*18ea0*/  IMAD.MOV.U32 R12, RZ, RZ, 0x2 ;  /* 0x00000002ff0c7424 */ /* 0x000fe400078e00ff */
[----:B------:R-:W-:-:S07]  /*18eb0*/  IMAD.MOV.U32 R2, RZ, RZ, R14 ;  /* 0x000000ffff027224 */ /* 0x000fce00078e000e */
[----:B------:R-:W-:Y:S05]  /*18ec0*/  WARPSYNC.COLLECTIVE R15, `(.L_x_1476) ;  /* 0x000000000f087348 */ /* 0x000fea0003c00000 */
[----:B------:R0:W1:Y:S02]  /*18ed0*/  SHFL.IDX P6, R14, R13, R12, R11 ;  /* 0x0000000c0d0e7389 */ /* 0x00006400000c000b */
[----:B01----:R-:W-:Y:S01]  /*18ee0*/  ENDCOLLECTIVE ;  /* 0x000000000000791b */ /* 0x003fe20003800000 */
.L_x_1476:
        /* <DEDUP_REMOVED lines=14> */
.L_x_1477:
[----:B------:R-:W-:Y:S02]  /*18fd0*/  IMAD.MOV.U32 R13, RZ, RZ, R18 ;  /* 0x000000ffff0d7224 */ /* 0x000fe400078e0012 */
[----:B------:R-:W-:Y:S02]  /*18fe0*/  IMAD.MOV.U32 R12, RZ, RZ, 0x3 ;  /* 0x00000003ff0c7424 */ /* 0x000fe400078e00ff */
[----:B------:R-:W-:-:S07]  /*18ff0*/  IMAD.MOV.U32 R2, RZ, RZ, R14 ;  /* 0x000000ffff027224 */ /* 0x000fce00078e000e */
[----:B------:R-:W-:Y:S05]  /*19000*/  WARPSYNC.COLLECTIVE R15, `(.L_x_1478) ;  /* 0x000000000f087348 */ /* 0x000fea0003c00000 */
[----:B------:R0:W1:Y:S02]  /*19010*/  SHFL.IDX P6, R14, R13, R12, R11 ;  /* 0x0000000c0d0e7389 */ /* 0x00006400000c000b */
[----:B01----:R-:W-:Y:S01]  /*19020*/  ENDCOLLECTIVE ;  /* 0x000000000000791b */ /* 0x003fe20003800000 */
.L_x_1478:
        /* <DEDUP_REMOVED lines=14> */
.L_x_1479:
[----:B------:R-:W-:Y:S02]  /*19110*/  IMAD.MOV.U32 R13, RZ, RZ, R18 ;  /* 0x000000ffff0d7224 */ /* 0x000fe400078e0012 */
[----:B------:R-:W-:Y:S02]  /*19120*/  IMAD.MOV.U32 R12, RZ, RZ, 0x4 ;  /* 0x00000004ff0c7424 */ /* 0x000fe400078e00ff */
[----:B------:R-:W-:-:S07]  /*19130*/  IMAD.MOV.U32 R2, RZ, RZ, R14 ;  /* 0x000000ffff027224 */ /* 0x000fce00078e000e */
[----:B------:R-:W-:Y:S05]  /*19140*/  WARPSYNC.COLLECTIVE R15, `(.L_x_1480) ;  /* 0x000000000f087348 */ /* 0x000fea0003c00000 */
[----:B------:R0:W1:Y:S02]  /*19150*/  SHFL.IDX P6, R14, R13, R12, R11 ;  /* 0x0000000c0d0e7389 */ /* 0x00006400000c000b */
[----:B01----:R-:W-:Y:S01]  /*19160*/  ENDCOLLECTIVE ;  /* 0x000000000000791b */ /* 0x003fe20003800000 */
.L_x_1480:
        /* <DEDUP_REMOVED lines=14> */
.L_x_1481:
[----:B------:R-:W-:Y:S02]  /*19250*/  IMAD.MOV.U32 R13, RZ, RZ, R18 ;  /* 0x000000ffff0d7224 */ /* 0x000fe400078e0012 */
[----:B------:R-:W-:Y:S02]  /*19260*/  IMAD.MOV.U32 R12, RZ, RZ, 0x5 ;  /* 0x00000005ff0c7424 */ /* 0x000fe400078e00ff */
[----:B------:R-:W-:-:S07]  /*19270*/  IMAD.MOV.U32 R2, RZ, RZ, R14 ;  /* 0x000000ffff027224 */ /* 0x000fce00078e000e */
[----:B------:R-:W-:Y:S05]  /*19280*/  WARPSYNC.COLLECTIVE R15, `(.L_x_1482) ;  /* 0x000000000f087348 */ /* 0x000fea0003c00000 */
[----:B------:R0:W1:Y:S02]  /*19290*/  SHFL.IDX P6, R14, R13, R12, R11 ;  /* 0x0000000c0d0e7389 */ /* 0x00006400000c000b */
[----:B01----:R-:W-:Y:S01]  /*192a0*/  ENDCOLLECTIVE ;  /* 0x000000000000791b */ /* 0x003fe20003800000 */
.L_x_1482:
        /* <DEDUP_REMOVED lines=13> */
.L_x_1483:
[----:B------:R-:W-:Y:S01]  /*19380*/  @!PT LDS RZ, [RZ] ;  /* 0x00000000fffff984 */ /* 0x000fe20000000800 */
[----:B------:R-:W-:Y:S01]  /*19390*/  @!PT LDS RZ, [RZ] ;  /* 0x00000000fffff984 */ /* 0x000fe20000000800 */
[----:B------:R-:W-:Y:S01]  /*193a0*/  @!PT LDS RZ, [RZ] ;  /* 0x00000000fffff984 */ /* 0x000fe20000000800 */
[----:B------:R1:W-:Y:S01]  /*193b0*/  LDGSTS.E.BYPASS.LTC128B.128 [R5+0x5400], desc[UR36][R2.64+0x80], !P2 ;  /* 0x0540008002057fae */ /* 0x0003e2000d101d64 */
[----:B------:R-:W-:Y:S05]  /*193c0*/  BRA `(.L_x_1484) ;  /* 0xffffffb800a07947 */ /* 0x000fea000383ffff */
.L_x_1387:
[----:B0-----:R0:W1:Y:S02]  /*193d0*/  SYNCS.PHASECHK.TRANS64.TRYWAIT P0, [R0+URZ+0x2a860], R3 ;  /* 0x02a86003000075a7 */ /* 0x001064000800017f */
[----:B-1----:R-:W-:Y:S05]  /*193e0*/  @!P0 NANOSLEEP.SYNCS 0x989680 ;  /* 0x009896800000895d */ /* 0x002fea0003900000 */
[----:B------:R-:W1:Y:S02]  /*193f0*/  @!P0 SYNCS.PHASECHK.TRANS64 P0, [R0+URZ+0x2a860], R3 ;  /* 0x02a86003000085a7 */ /* 0x000e64000800007f */
[----:B-1----:R-:W-:Y:S05]  /*19400*/  @!P0 BRA `(.L_x_1387) ;  /* 0xfffffffc00f08947 */ /* 0x002fea000383ffff */
[----:B------:R-:W-:Y:S05]  /*19410*/  BRA `(.L_x_1485) ;  /* 0xffffffbc00b07947 */ /* 0x000fea000383ffff */
.L_x_1388:
        /* <DEDUP_REMOVED lines=8> */
.L_x_1487:
[----:B------:R-:W-:Y:S05]  /*194a0*/  BSYNC B0 ;  /* 0x0000000000007941 */ /* 0x000fea0003800000 */
.L_x_1486:
        /* <DEDUP_REMOVED lines=14> */
.L_x_1488:
[----:B------:R-:W-:Y:S02]  /*19590*/  IMAD.MOV.U32 R13, RZ, RZ, R18 ;  /* 0x000000ffff0d7224 */ /* 0x000fe400078e0012 */
[----:B------:R-:W-:Y:S02]  /*195a0*/  IMAD.MOV.U32 R12, RZ, RZ, 0x1 ;  /* 0x00000001ff0c7424 */ /* 0x000fe400078e00ff */
[----:B------:R-:W-:-:S05]  /*195b0*/  IMAD.SHL.U32 R4, R4, 0x8, RZ ;  /* 0x0000000804047824 */ /* 0x000fca00078e00ff */
[----:B------:R-:W-:-:S05]  /*195c0*/  LOP3.LUT R4, R4, 0x38, RZ, 0xc0, !PT ;  /* 0x0000003804047812 */ /* 0x000fca00078ec0ff */
[----:B------:R-:W-:Y:S02]  /*195d0*/  IMAD.SHL.U32 R5, R4, 0x2, RZ ;  /* 0x0000000204057824 */ /* 0x000fe400078e00ff */
[----:B------:R-:W-:-:S03]  /*195e0*/  IMAD R4, R7, 0x2, R22 ;  /* 0x0000000207047824 */ /* 0x000fc600078e0216 */
[----:B------:R-:W-:-:S13]  /*195f0*/  IADD3 R2, P2, R14, R5, RZ ;  /* 0x000000050e027210 */ /* 0x000fda0007f5e0ff */
[----:B------:R-:W-:Y:S05]  /*19600*/  WARPSYNC.COLLECTIVE R15, `(.L_x_1489) ;  /* 0x000000000f087348 */ /* 0x000fea0003c00000 */
[----:B------:R0:W1:Y:S02]  /*19610*/  SHFL.IDX P6, R14, R13, R12, R11 ;  /* 0x0000000c0d0e7389 */ /* 0x00006400000c000b */
[----:B01----:R-:W-:Y:S01]  /*19620*/  ENDCOLLECTIVE ;  /* 0x000000000000791b */ /* 0x003fe20003800000 */
.L_x_1489:
        /* <DEDUP_REMOVED lines=13> */
.L_x_1490:
[----:B------:R-:W-:Y:S02]  /*19700*/  IMAD.MOV.U32 R13, RZ, RZ, R18 ;  /* 0x000000ffff0d7224 */ /* 0x000fe400078e0012 */
[----:B------:R-:W-:Y:S01]  /*19710*/  IMAD.MOV.U32 R12, RZ, RZ, 0x2 ;  /* 0x00000002ff0c7424 */ /* 0x000fe200078e00ff */
[----:B------:R-:W-:-:S13]  /*19720*/  IADD3 R2, P2, R14, R5, RZ ;  /* 0x000000050e027210 */ /* 0x000fda0007f5e0ff */
[----:B------:R-:W-:Y:S05]  /*19730*/  WARPSYNC.COLLECTIVE R15, `(.L_x_1491) ;  /* 0x000000000f087348 */ /* 0x000fea0003c00000 */
[----:B------:R0:W1:Y:S02]  /*19740*/  SHFL.IDX P6, R14, R13, R12, R11 ;  /* 0x0000000c0d0e7389 */ /* 0x00006400000c000b */
[----:B01----:R-:W-:Y:S01]  /*19750*/  ENDCOLLECTIVE ;  /* 0x000000000000791b */ /* 0x003fe20003800000 */
.L_x_1491:
        /* <DEDUP_REMOVED lines=13> */
.L_x_1492:
[----:B------:R-:W-:Y:S02]  /*19830*/  IMAD.MOV.U32 R13, RZ, RZ, R18 ;  /* 0x000000ffff0d7224 */ /* 0x000fe400078e0012 */
[----:B------:R-:W-:Y:S02]  /*19840*/  IMAD.MOV.U32 R12, RZ, RZ, 0x3 ;  /* 0x00000003ff0c7424 */ /* 0x000fe400078e00ff */
[----:B------:R-:W-:-:S07]  /*19850*/  IMAD.MOV.U32 R10, RZ, RZ, R14 ;  /* 0x000000ffff0a7224 */ /* 0x000fce00078e000e */
[----:B------:R-:W-:Y:S05]  /*19860*/  WARPSYNC.COLLECTIVE R15, `(.L_x_1493) ;  /* 0x000000000f087348 */ /* 0x000fea0003c00000 */
[----:B------:R0:W1:Y:S02]  /*19870*/  SHFL.IDX P6, R14, R13, R12, R11 ;  /* 0x0000000c0d0e7389 */ /* 0x00006400000c000b */
[----:B01----:R-:W-:Y:S01]  /*19880*/  ENDCOLLECTIVE ;  /* 0x000000000000791b */ /* 0x003fe20003800000 */
.L_x_1493:
        /* <DEDUP_REMOVED lines=14> */
.L_x_1494:
[----:B------:R-:W-:Y:S02]  /*19970*/  IMAD.MOV.U32 R13, RZ, RZ, R18 ;  /* 0x000000ffff0d7224 */ /* 0x000fe400078e0012 */
[----:B------:R-:W-:Y:S01]  /*19980*/  IMAD.MOV.U32 R12, RZ, RZ, 0x4 ;  /* 0x00000004ff0c7424 */ /* 0x000fe200078e00ff */
[----:B------:R-:W-:-:S13]  /*19990*/  IADD3 R2, P2, R14, R5, RZ ;  /* 0x000000050e027210 */ /* 0x000fda0007f5e0ff */
[----:B------:R-:W-:Y:S05]  /*199a0*/  WARPSYNC.COLLECTIVE R15, `(.L_x_1495) ;  /* 0x000000000f087348 */ /* 0x000fea0003c00000 */
[----:B------:R0:W1:Y:S02]  /*199b0*/  SHFL.IDX P6, R14, R13, R12, R11 ;  /* 0x0000000c0d0e7389 */ /* 0x00006400000c000b */
[----:B01----:R-:W-:Y:S01]  /*199c0*/  ENDCOLLECTIVE ;  /* 0x000000000000791b */ /* 0x003fe20003800000 */
.L_x_1495:
        /* <DEDUP_REMOVED lines=13> */
.L_x_1496:
[----:B------:R-:W-:Y:S02]  /*19aa0*/  IMAD.MOV.U32 R13, RZ, RZ, R18 ;  /* 0x000000ffff0d7224 */ /* 0x000fe400078e0012 */
[----:B------:R-:W-:Y:S02]  /*19ab0*/  IMAD.MOV.U32 R12, RZ, RZ, 0x5 ;  /* 0x00000005ff0c7424 */ /* 0x000fe400078e00ff */
[----:B------:R-:W-:-:S07]  /*19ac0*/  IMAD.MOV.U32 R10, RZ, RZ, R14 ;  /* 0x000000ffff0a7224 */ /* 0x000fce00078e000e */
[----:B------:R-:W-:Y:S05]  /*19ad0*/  WARPSYNC.COLLECTIVE R15, `(.L_x_1497) ;  /* 0x000000000f087348 */ /* 0x000fea0003c00000 */
[----:B------:R0:W1:Y:S02]  /*19ae0*/  SHFL.IDX P6, R14, R13, R12, R11 ;  /* 0x0000000c0d0e7389 */ /* 0x00006400000c000b */
[----:B01----:R-:W-:Y:S01]  /*19af0*/  ENDCOLLECTIVE ;  /* 0x000000000000791b */ /* 0x003fe20003800000 */
.L_x_1497:
        /* <DEDUP_REMOVED lines=12> */
.L_x_1498:
[----:B------:R-:W-:Y:S05]  /*19bc0*/  BRA `(.L_x_1499) ;  /* 0xffffffb800ac7947 */ /* 0x000fea000383ffff */
.L_x_1393:
        /* <DEDUP_REMOVED lines=8> */
.L_x_1501:
[----:B------:R-:W-:Y:S05]  /*19c50*/  BSYNC B0 ;  /* 0x0000000000007941 */ /* 0x000fea0003800000 */
.L_x_1500:
[----:B------:R-:W-:Y:S02]  /*19c60*/  IMAD.MOV.U32 R13, RZ, RZ, R16 ;  /* 0x000000ffff0d7224 */ /* 0x000fe400078e0010 */
[----:B------:R-:W-:Y:S02]  /*19c70*/  IMAD.MOV.U32 R12, RZ, RZ, 0x1 ;  /* 0x00000001ff0c7424 */ /* 0x000fe400078e00ff */
[----:B------:R-:W-:Y:S02]  /*19c80*/  IMAD.MOV.U32 R11, RZ, RZ, 0x1f ;  /* 0x0000001fff0b7424 */ /* 0x000fe400078e00ff */
[----:B------:R-:W-:Y:S02]  /*19c90*/  IMAD.MOV.U32 R15, RZ, RZ, -0x1 ;  /* 0xffffffffff0f7424 */ /* 0x000fe400078e00ff */
[----:B------:R-:W-:Y:S02]  /*19ca0*/  IMAD.IADD R9, R19, 0x1, R10 ;  /* 0x0000000113097824 */ /* 0x000fe400078e020a */
[----:B------:R-:W-:-:S07]  /*19cb0*/  IMAD.MOV.U32 R0, RZ, RZ, R14 ;  /* 0x000000ffff007224 */ /* 0x000fce00078e000e */
[----:B------:R-:W-:Y:S05]  /*19cc0*/  WARPSYNC.COLLECTIVE R15, `(.L_x_1502) ;  /* 0x000000000f087348 */ /* 0x000fea0003c00000 */
[----:B------:R0:W1:Y:S02]  /*19cd0*/  SHFL.IDX P6, R14, R13, R12, R11 ;  /* 0x0000000c0d0e7389 */ /* 0x00006400000c000b */
[----:B01----:R-:W-:Y:S01]  /*19ce0*/  ENDCOLLECTIVE ;  /* 0x000000000000791b */ /* 0x003fe20003800000 */
.L_x_1502:
[----:B------:R-:W-:Y:S02]  /*19cf0*/  ULDC UR4, c[0x0][0xc3c] ;  /* 0x00030f0000047ab9 */ /* 0x000fe40000000800 */
[----:B------:R-:W-:-:S13]  /*19d00*/  ISETP.GE.OR P1, PT, R9, UR4, !P0 ;  /* 0x0000000409007c0c */ /* 0x000fda000c726670 */
[----:B------:R-:W0:Y:S08]  /*19d10*/  @!P1 LDC.64 R4, c[0x0][0xc80] ;  /* 0x00032000ff049b82 */ /* 0x000e300000000a00 */
[----:B------:R-:W1:Y:S01]  /*19d20*/  @!P1 LDC.64 R2, c[0x0][0xc78] ;  /* 0x00031e00ff029b82 */ /* 0x000e620000000a00 */
[----:B------:R-:W-:Y:S02]  /*19d30*/  IMAD.MOV.U32 R17, RZ, RZ, RZ ;  /* 0x000000ffff117224 */ /* 0x000fe400078e00ff */
[----:B------:R-:W-:-:S02]  /*19d40*/  IMAD.MOV.U32 R8, RZ, RZ, RZ ;  /* 0x000000ffff087224 */ /* 0x000fc400078e00ff */
[----:B------:R-:W-:Y:S02]  /*19d50*/  IMAD.MOV.U32 R11, RZ, RZ, RZ ;  /* 0x000000ffff0b7224 */ /* 0x000fe400078e00ff */
[----:B------:R-:W-:Y:S02]  /*19d60*/  IMAD.MOV.U32 R7, RZ, RZ, R14 ;  /* 0x000000ffff077224 */ /* 0x000fe400078e000e */
[----:B0-----:R-:W-:-:S06]  /*19d70*/  @!P1 IMAD.WIDE R4, R9, 0x4, R4 ;  /* 0x0000000409049825 */ /* 0x001fcc00078e0204 */
[----:B------:R-:W2:Y:S01]  /*19d80*/  @!P1 LDG.E R4, desc[UR36][R4.64] ;  /* 0x0000002404049981 */ /* 0x000ea2000c1e1900 */
[----:B-1----:R-:W-:-:S06]  /*19d90*/  @!P1 IMAD.WIDE R2, R9, 0x4, R2 ;  /* 0x0000000409029825 */ /* 0x002fcc00078e0202 */
[----:B------:R-:W3:Y:S01]  /*19da0*/  @!P1 LDG.E R2, desc[UR36][R2.64] ;  /* 0x0000002402029981 */ /* 0x000ee2000c1e1900 */
        /* <DEDUP_REMOVED lines=11> */
.L_x_1503:
[----:B------:R-:W-:Y:S01]  /*19e60*/  IMAD.MOV.U32 R12, RZ, RZ, 0x2 ;  /* 0x00000002ff0c7424 */ /* 0x000fe200078e00ff */
[----:B------:R-:W-:-:S05]  /*19e70*/  SEL R6, R14, RZ, P1 ;  /* 0x000000ff0e067207 */ /* 0x000fca0000800000 */
[----:B------:R-:W-:-:S04]  /*19e80*/  IMAD.IADD R6, R13, 0x1, R6 ;  /* 0x000000010d067824 */ /* 0x000fc800078e0206 */
[----:B------:R-:W-:-:S07]  /*19e90*/  IMAD.MOV.U32 R13, RZ, RZ, R6 ;  /* 0x000000ffff0d7224 */ /* 0x000fce00078e0006 */
[----:B------:R-:W-:Y:S05]  /*19ea0*/  WARPSYNC.COLLECTIVE R15, `(.L_x_1504) ;  /* 0x000000000f087348 */ /* 0x000fea0003c00000 */
[----:B------:R0:W1:Y:S02]  /*19eb0*/  SHFL.UP P6, R14, R13, R12, R11 ;  /* 0x0400000c0d0e7389 */ /* 0x00006400000c000b */
[----:B01----:R-:W-:Y:S01]  /*19ec0*/  ENDCOLLECTIVE ;  /* 0x000000000000791b */ /* 0x003fe20003800000 */
.L_x_1504:
[----:B------:R-:W-:Y:S01]  /*19ed0*/  IMAD.MOV.U32 R12, RZ, RZ, 0x4 ;  /* 0x00000004ff0c7424 */ /* 0x000fe200078e00ff */
[----:B------:R-:W-:-:S05]  /*19ee0*/  SEL R3, R14, RZ, P2 ;  /* 0x000000ff0e037207 */ /* 0x000fca0001000000 */
[----:B------:R-:W-:Y:S02]  /*19ef0*/  IMAD.IADD R2, R6, 0x1, R3 ;  /* 0x0000000106027824 */ /* 0x000fe400078e0203 */
[----:B------:R-:W-:Y:S02]  /*19f00*/  IMAD.MOV.U32 R6, RZ, RZ, RZ ;  /* 0x000000ffff067224 */ /* 0x000fe400078e00ff */
[----:B------:R-:W-:-:S07]  /*19f10*/  IMAD.MOV.U32 R13, RZ, RZ, R2 ;  /* 0x000000ffff0d7224 */ /* 0x000fce00078e0002 */
[----:B------:R-:W-:Y:S05]  /*19f20*/  WARPSYNC.COLLECTIVE R15, `(.L_x_1505) ;  /* 0x000000000f087348 */ /* 0x000fea0003c00000 */
[----:B------:R0:W1:Y:S02]  /*19f30*/  SHFL.UP P6, R14, R13, R12, R11 ;  /* 0x0400000c0d0e7389 */ /* 0x00006400000c000b */
[----:B01----:R-:W-:Y:S01]  /*19f40*/  ENDCOLLECTIVE ;  /* 0x000000000000791b */ /* 0x003fe20003800000 */
.L_x_1505:
[----:B------:R-:W-:Y:S01]  /*19f50*/  IMAD.MOV.U32 R12, RZ, RZ, 0x8 ;  /* 0x00000008ff0c7424 */ /* 0x000fe200078e00ff */
[----:B------:R-:W-:-:S05]  /*19f60*/  SEL R3, R14, RZ, P3 ;  /* 0x000000ff0e037207 */ /* 0x000fca0001800000 */
[----:B------:R-:W-:-:S04]  /*19f70*/  IMAD.IADD R3, R2, 0x1, R3 ;  /* 0x0000000102037824 */ /* 0x000fc800078e0203 */
[----:B------:R-:W-:-:S07]  /*19f80*/  IMAD.MOV.U32 R13, RZ, RZ, R3 ;  /* 0x000000ffff0d7224 */ /* 0x000fce00078e0003 */
[----:B------:R-:W-:Y:S05]  /*19f90*/  WARPSYNC.COLLECTIVE R15, `(.L_x_1506) ;  /* 0x000000000f087348 */ /* 0x000fea0003c00000 */
[----:B------:R0:W1:Y:S02]  /*19fa0*/  SHFL.UP P6, R14, R13, R12, R11 ;  /* 0x0400000c0d0e7389 */ /* 0x00006400000c000b */
[----:B01----:R-:W-:Y:S01]  /*19fb0*/  ENDCOLLECTIVE ;  /* 0x000000000000791b */ /* 0x003fe20003800000 */
.L_x_1506:
[----:B------:R-:W-:Y:S01]  /*19fc0*/  IMAD.MOV.U32 R12, RZ, RZ, 0x10 ;  /* 0x00000010ff0c7424 */ /* 0x000fe200078e00ff */
[----:B------:R-:W-:-:S05]  /*19fd0*/  SEL R4, R14, RZ, P4 ;  /* 0x000000ff0e047207 */ /* 0x000fca0002000000 */
[----:B------:R-:W-:-:S04]  /*19fe0*/  IMAD.IADD R4, R3, 0x1, R4 ;  /* 0x0000000103047824 */ /* 0x000fc800078e0204 */
[----:B------:R-:W-:-:S07]  /*19ff0*/  IMAD.MOV.U32 R13, RZ, RZ, R4 ;  /* 0x000000ffff0d7224 */ /* 0x000fce00078e0004 */
[----:B------:R-:W-:Y:S05]  /*1a000*/  WARPSYNC.COLLECTIVE R15, `(.L_x_1507) ;  /* 0x000000000f087348 */ /* 0x000fea0003c00000 */
[----:B------:R0:W1:Y:S02]  /*1a010*/  SHFL.UP P6, R14, R13, R12, R11 ;  /* 0x0400000c0d0e7389 */ /* 0x00006400000c000b */
[----:B01----:R-:W-:Y:S01]  /*1a020*/  ENDCOLLECTIVE ;  /* 0x000000000000791b */ /* 0x003fe20003800000 */
.L_x_1507:
        /* <DEDUP_REMOVED lines=8> */
.L_x_1508:
[----:B------:R-:W-:Y:S05]  /*1a0b0*/  BRA `(.L_x_1509) ;  /* 0xffffffb800b87947 */ /* 0x000fea000383ffff */
.L_x_1396:
[----:B------:R-:W-:Y:S01]  /*1a0c0*/  BSSY B0, `(.L_x_1510) ;  /* 0x0000007000007945 */ /* 0x000fe20003800000 */
[----:B------:R-:W-:Y:S02]  /*1a0d0*/  IMAD.MOV.U32 R12, RZ, RZ, 0x1 ;  /* 0x00000001ff0c7424 */ /* 0x000fe400078e00ff */
[----:B------:R-:W-:Y:S02]  /*1a0e0*/  IMAD.MOV.U32 R11, RZ, RZ, RZ ;  /* 0x000000ffff0b7224 */ /* 0x000fe400078e00ff */
[----:B------:R-:W-:-:S07]  /*1a0f0*/  IMAD.MOV.U32 R15, RZ, RZ, -0x1 ;  /* 0xffffffffff0f7424 */ /* 0x000fce00078e00ff */
[----:B------:R-:W-:Y:S05]  /*1a100*/  WARPSYNC.COLLECTIVE R15, `(.L_x_1511) ;  /* 0x000000000f087348 */ /* 0x000fea0003c00000 */
[----:B------:R0:W1:Y:S02]  /*1a110*/  SHFL.UP P6, R14, R13, R12, R11 ;  /* 0x0400000c0d0e7389 */ /* 0x00006400000c000b */
[----:B01----:R-:W-:Y:S01]  /*1a120*/  ENDCOLLECTIVE ;  /* 0x000000000000791b */ /* 0x003fe20003800000 */
.L_x_1511:
[----:B------:R-:W-:Y:S05]  /*1a130*/  BSYNC B0 ;  /* 0x0000000000007941 */ /* 0x000fea0003800000 */
.L_x_1510:
        /* <DEDUP_REMOVED lines=8> */
.L_x_1512:
[----:B------:R-:W-:Y:S01]  /*1a1c0*/  IMAD.MOV.U32 R12, RZ, RZ, 0x4 ;  /* 0x00000004ff0c7424 */ /* 0x000fe200078e00ff */
[----:B------:R-:W-:-:S05]  /*1a1d0*/  SEL R2, R14, RZ, P2 ;  /* 0x000000ff0e027207 */ /* 0x000fca0001000000 */
[----:B------:R-:W-:-:S04]  /*1a1e0*/  IMAD.IADD R2, R13, 0x1, R2 ;  /* 0x000000010d027824 */ /* 0x000fc800078e0202 */
[----:B------:R-:W-:-:S07]  /*1a1f0*/  IMAD.MOV.U32 R13, RZ, RZ, R2 ;  /* 0x000000ffff0d7224 */ /* 0x000fce00078e0002 */
[----:B------:R-:W-:Y:S05]  /*1a200*/  WARPSYNC.COLLECTIVE R15, `(.L_x_1513) ;  /* 0x000000000f087348 */ /* 0x000fea0003c00000 */
[----:B------:R0:W1:Y:S02]  /*1a210*/  SHFL.UP P6, R14, R13, R12, R11 ;  /* 0x0400000c0d0e7389 */ /* 0x00006400000c000b */
[----:B01----:R-:W-:Y:S01]  /*1a220*/  ENDCOLLECTIVE ;  /* 0x000000000000791b */ /* 0x003fe20003800000 */
.L_x_1513:
[----:B------:R-:W-:Y:S01]  /*1a230*/  IMAD.MOV.U32 R12, RZ, RZ, 0x8 ;  /* 0x00000008ff0c7424 */ /* 0x000fe200078e00ff */
[----:B------:R-:W-:-:S05]  /*1a240*/  SEL R3, R14, RZ, P3 ;  /* 0x000000ff0e037207 */ /* 0x000fca0001800000 */
[----:B------:R-:W-:-:S04]  /*1a250*/  IMAD.IADD R3, R2, 0x1, R3 ;  /* 0x0000000102037824 */ /* 0x000fc800078e0203 */
[----:B------:R-:W-:-:S07]  /*1a260*/  IMAD.MOV.U32 R13, RZ, RZ, R3 ;  /* 0x000000ffff0d7224 */ /* 0x000fce00078e0003 */
[----:B------:R-:W-:Y:S05]  /*1a270*/  WARPSYNC.COLLECTIVE R15, `(.L_x_1514) ;  /* 0x000000000f087348 */ /* 0x000fea0003c00000 */
[----:B------:R0:W1:Y:S02]  /*1a280*/  SHFL.UP P6, R14, R13, R12, R11 ;  /* 0x0400000c0d0e7389 */ /* 0x00006400000c000b */
[----:B01----:R-:W-:Y:S01]  /*1a290*/  ENDCOLLECTIVE ;  /* 0x000000000000791b */ /* 0x003fe20003800000 */
.L_x_1514:
[----:B------:R-:W-:Y:S01]  /*1a2a0*/  IMAD.MOV.U32 R12, RZ, RZ, 0x10 ;  /* 0x00000010ff0c7424 */ /* 0x000fe200078e00ff */
[----:B------:R-:W-:-:S05]  /*1a2b0*/  SEL R4, R14, RZ, P4 ;  /* 0x000000ff0e047207 */ /* 0x000fca0002000000 */
[----:B------:R-:W-:-:S04]  /*1a2c0*/  IMAD.IADD R4, R3, 0x1, R4 ;  /* 0x0000000103047824 */ /* 0x000fc800078e0204 */
[----:B------:R-:W-:-:S07]  /*1a2d0*/  IMAD.MOV.U32 R13, RZ, RZ, R4 ;  /* 0x000000ffff0d7224 */ /* 0x000fce00078e0004 */
[----:B------:R-:W-:Y:S05]  /*1a2e0*/  WARPSYNC.COLLECTIVE R15, `(.L_x_1515) ;  /* 0x000000000f087348 */ /* 0x000fea0003c00000 */
[----:B------:R0:W1:Y:S02]  /*1a2f0*/  SHFL.UP P6, R14, R13, R12, R11 ;  /* 0x0400000c0d0e7389 */ /* 0x00006400000c000b */
[----:B01----:R-:W-:Y:S01]  /*1a300*/  ENDCOLLECTIVE ;  /* 0x000000000000791b */ /* 0x003fe20003800000 */
.L_x_1515:
        /* <DEDUP_REMOVED lines=8> */
.L_x_1516:
[----:B------:R-:W-:Y:S05]  /*1a390*/  BRA `(.L_x_1517) ;  /* 0xffffffb800a47947 */ /* 0x000fea000383ffff */
.L_x_1398:
[----:B------:R-:W-:Y:S01]  /*1a3a0*/  BSSY B0, `(.L_x_1518) ;  /* 0x0000006000007945 */ /* 0x000fe20003800000 */
[----:B------:R-:W-:Y:S01]  /*1a3b0*/  PLOP3.LUT P6, PT, P6, PT, PT, 0x8, 0x0 ;  /* 0x000000000000781c */ /* 0x000fe200037ce170 */
[----:B------:R-:W-:-:S12]  /*1a3c0*/  IMAD.MOV.U32 R15, RZ, RZ, -0x1 ;  /* 0xffffffffff0f7424 */ /* 0x000fd800078e00ff */
[----:B0-----:R-:W-:Y:S05]  /*1a3d0*/  WARPSYNC.COLLECTIVE R15, `(.L_x_1519) ;  /* 0x000000000f087348 */ /* 0x001fea0003c00000 */
[----:B------:R-:W-:Y:S01]  /*1a3e0*/  VOTE.ANY R14, PT, P6 ;  /* 0x00000000000e7806 */ /* 0x000fe200030e0100 */
[----:B0-----:R-:W-:Y:S06]  /*1a3f0*/  ENDCOLLECTIVE ;  /* 0x000000000000791b */ /* 0x001fec0003800000 */
.L_x_1519:
[----:B------:R-:W-:Y:S05]  /*1a400*/  BSYNC B0 ;  /* 0x0000000000007941 */ /* 0x000fea0003800000 */
.L_x_1518:
[----:B------:R-:W-:Y:S02]  /*1a410*/  IMAD.MOV.U32 R3, RZ, RZ, R14 ;  /* 0x000000ffff037224 */ /* 0x000fe400078e000e */
[----:B------:R-:W-:Y:S02]  /*1a420*/  IMAD.MOV.U32 R13, RZ, RZ, R17 ;  /* 0x000000ffff0d7224 */ /* 0x000fe400078e0011 */
[----:B------:R0:W1:Y:S01]  /*1a430*/  POPC R12, R3 ;  /* 0x00000003000c7309 */ /* 0x0000620000000000 */
[----:B------:R-:W-:Y:S02]  /*1a440*/  IMAD.MOV.U32 R11, RZ, RZ, 0x1f ;  /* 0x0000001fff0b7424 */ /* 0x000fe400078e00ff */
[----:B------:R-:W-:-:S07]  /*1a450*/  IMAD.MOV.U32 R15, RZ, RZ, -0x1 ;  /* 0xffffffffff0f7424 */ /* 0x000fce00078e00ff */
[----:B01----:R-:W-:Y:S05]  /*1a460*/  WARPSYNC.COLLECTIVE R15, `(.L_x_1520) ;  /* 0x000000000f087348 */ /* 0x003fea0003c00000 */
[----:B-1----:R1:W2:Y:S02]  /*1a470*/  SHFL.IDX P6, R14, R13, R12, R11 ;  /* 0x0000000c0d0e7389 */ /* 0x0022a400000c000b */
[----:B012---:R-:W-:Y:S01]  /*1a480*/  ENDCOLLECTIVE ;  /* 0x000000000000791b */ /* 0x007fe20003800000 */
.L_x_1520:
[----:B------:R-:W-:Y:S02]  /*1a490*/  IMAD.IADD R19, R12, 0x1, R19 ;  /* 0x000000010c137824 */ /* 0x000fe400078e0213 */
[----:B------:R-:W-:Y:S02]  /*1a4a0*/  IMAD.MOV.U32 R13, RZ, RZ, R8 ;  /* 0x000000ffff0d7224 */ /* 0x000fe400078e0008 */
[----:B------:R-:W-:-:S07]  /*1a4b0*/  IMAD.MOV.U32 R17, RZ, RZ, R14 ;  /* 0x000000ffff117224 */ /* 0x000fce00078e000e */
[----:B------:R-:W-:Y:S05]  /*1a4c0*/  WARPSYNC.COLLECTIVE R15, `(.L_x_1521) ;  /* 0x000000000f087348 */ /* 0x000fea0003c00000 */
[----:B------:R0:W1:Y:S02]  /*1a4d0*/  SHFL.IDX P6, R14, R13, R12, R11 ;  /* 0x0000000c0d0e7389 */ /* 0x00006400000c000b */
[----:B01----:R-:W-:Y:S01]  /*1a4e0*/  ENDCOLLECTIVE ;  /* 0x000000000000791b */ /* 0x003fe20003800000 */
.L_x_1521:
[----:B------:R-:W-:Y:S01]  /*1a4f0*/  IMAD.MOV.U32 R8, RZ, RZ, R14 ;  /* 0x000000ffff087224 */ /* 0x000fe200078e000e */
[----:B------:R-:W-:Y:S06]  /*1a500*/  BRA `(.L_x_1522) ;  /* 0xffffffb800887947 */ /* 0x000fec000383ffff */
.L_x_1400:
[----:B------:R-:W-:Y:S01]  /*1a510*/  BSSY B0, `(.L_x_1523) ;  /* 0x0000007000007945 */ /* 0x000fe20003800000 */
[----:B------:R-:W-:Y:S02]  /*1a520*/  IMAD.MOV.U32 R13, RZ, RZ, R2 ;  /* 0x000000ffff0d7224 */ /* 0x000fe400078e0002 */
[----:B------:R-:W-:Y:S02]  /*1a530*/  IMAD.MOV.U32 R11, RZ, RZ, 0x1f ;  /* 0x0000001fff0b7424 */ /* 0x000fe400078e00ff */
[----:B------:R-:W-:-:S07]  /*1a540*/  IMAD.MOV.U32 R15, RZ, RZ, -0x1 ;  /* 0xffffffffff0f7424 */ /* 0x000fce00078e00ff */
[----:B0-23--:R-:W-:Y:S05]  /*1a550*/  WARPSYNC.COLLECTIVE R15, `(.L_x_1524) ;  /* 0x000000000f087348 */ /* 0x00dfea0003c00000 */
[----:B------:R1:W4:Y:S02]  /*1a560*/  SHFL.IDX P6, R14, R13, R12, R11 ;  /* 0x0000000c0d0e7389 */ /* 0x00032400000c000b */
[----:B01234-:R-:W-:Y:S01]  /*1a570*/  ENDCOLLECTIVE ;  /* 0x000000000000791b */ /* 0x01ffe20003800000 */
.L_x_1524:
[----:B------:R-:W-:Y:S05]  /*1a580*/  BSYNC B0 ;  /* 0x0000000000007941 */ /* 0x000fea0003800000 */
.L_x_1523:
[----:B------:R-:W-:Y:S01]  /*1a590*/  IMAD.MOV.U32 R6, RZ, RZ, R14 ;  /* 0x000000ffff067224 */ /* 0x000fe200078e000e */
[----:B------:R-:W-:Y:S06]  /*1a5a0*/  BRA `(.L_x_1399) ;  /* 0xffffffb800787947 */ /* 0x000fec000383ffff */
.L_x_1406:
[----:B0-----:R0:W1:Y:S02]  /*1a5b0*/  SYNCS.PHASECHK.TRANS64.TRYWAIT P0, [R7+URZ+0x2a820], R0 ;  /* 0x02a82000070075a7 */ /* 0x001064000800017f */
[----:B-1----:R-:W-:Y:S05]  /*1a5c0*/  @!P0 NANOSLEEP.SYNCS 0x989680 ;  /* 0x009896800000895d */ /* 0x002fea0003900000 */
[----:B------:R-:W1:Y:S02]  /*1a5d0*/  @!P0 SYNCS.PHASECHK.TRANS64 P0, [R7+URZ+0x2a820], R0 ;  /* 0x02a82000070085a7 */ /* 0x000e64000800007f */
[----:B-1----:R-:W-:Y:S05]  /*1a5e0*/  @!P0 BRA `(.L_x_1406) ;  /* 0xfffffffc00f08947 */ /* 0x002fea000383ffff */
[----:B------:R-:W-:Y:S05]  /*1a5f0*/  BRA `(.L_x_1525) ;  /* 0xffffffc000d07947 */ /* 0x000fea000383ffff */
.L_x_1407:
        /* <DEDUP_REMOVED lines=8> */
[----:B0-2---:R-:W-:Y:S05]  /*1a680*/  WARPSYNC.COLLECTIVE R15, `(.L_x_1527) ;  /* 0x000000000f087348 */ /* 0x005fea0003c00000 */
[----:B------:R1:W3:Y:S02]  /*1a690*/  SHFL.IDX P6, R14, R13, R12, R11 ;  /* 0x0000000c0d0e7389 */ /* 0x0002e400000c000b */
[----:B0123--:R-:W-:Y:S01]  /*1a6a0*/  ENDCOLLECTIVE ;  /* 0x000000000000791b */ /* 0x00ffe20003800000 */
.L_x_1527:
[----:B------:R-:W-:Y:S05]  /*1a6b0*/  BSYNC B0 ;  /* 0x0000000000007941 */ /* 0x000fea0003800000 */
.L_x_1526:
[----:B------:R-:W-:Y:S05]  /*1a6c0*/  BRA `(.L_x_1528) ;  /* 0xffffffc000b87947 */ /* 0x000fea000383ffff */
.L_x_1410:
[----:B------:R-:W-:Y:S01]  /*1a6d0*/  BSSY B1, `(.L_x_1529) ;  /* 0x0000006000017945 */ /* 0x000fe20003800000 */
[----:B------:R-:W-:-:S07]  /*1a6e0*/  IMAD.MOV.U32 R15, RZ, RZ, -0x1 ;  /* 0xffffffffff0f7424 */ /* 0x000fce00078e00ff */
[----:B0-2---:R-:W-:Y:S05]  /*1a6f0*/  WARPSYNC.COLLECTIVE R15, `(.L_x_1530) ;  /* 0x000000000f0c7348 */ /* 0x005fea0003c00000 */
[----:B------:R-:W-:Y:S02]  /*1a700*/  ELECT P6, UR62, PT ;  /* 0x00000000003e782f */ /* 0x000fe400038c0000 */
[----:B------:R-:W-:Y:S01]  /*1a710*/  MOV R14, UR62 ;  /* 0x0000003e000e7c02 */ /* 0x000fe20008000f00 */
[----:B0-2---:R-:W-:Y:S10]  /*1a720*/  ENDCOLLECTIVE ;  /* 0x000000000000791b */ /* 0x005ff40003800000 */
.L_x_1530:
[----:B------:R-:W-:Y:S05]  /*1a730*/  BSYNC B1 ;  /* 0x0000000000017941 */ /* 0x000fea0003800000 */
.L_x_1529:
[----:B------:R-:W-:Y:S05]  /*1a740*/  BRA `(.L_x_1531) ;  /* 0xffffffc000b07947 */ /* 0x000fea000383ffff */
.L_x_1412:
[----:B0-----:R0:W1:Y:S02]  /*1a750*/  SYNCS.PHASECHK.TRANS64.TRYWAIT P1, [R5+URZ+0x2a840], R0 ;  /* 0x02a84000050075a7 */ /* 0x001064000802017f */
[----:B-1----:R-:W-:Y:S05]  /*1a760*/  @!P1 NANOSLEEP.SYNCS 0x989680 ;  /* 0x009896800000995d */ /* 0x002fea0003900000 */
[----:B------:R-:W1:Y:S02]  /*1a770*/  @!P1 SYNCS.PHASECHK.TRANS64 P1, [R5+URZ+0x2a840], R0 ;  /* 0x02a84000050095a7 */ /* 0x000e64000802007f */
[----:B-1----:R-:W-:Y:S05]  /*1a780*/  @!P1 BRA `(.L_x_1412) ;  /* 0xfffffffc00f09947 */ /* 0x002fea000383ffff */
[----:B------:R-:W-:Y:S05]  /*1a790*/  BRA `(.L_x_1532) ;  /* 0xffffffc000d87947 */ /* 0x000fea000383ffff */
.L_x_1414:
[----:B-1----:R1:W3:Y:S02]  /*1a7a0*/  SYNCS.PHASECHK.TRANS64.TRYWAIT P1, [R3+URZ+0x2a840], R2 ;  /* 0x02a84002030075a7 */ /* 0x0022e4000802017f */
[----:B---3--:R-:W-:Y:S05]  /*1a7b0*/  @!P1 NANOSLEEP.SYNCS 0x989680 ;  /* 0x009896800000995d */ /* 0x008fea0003900000 */
[----:B------:R-:W3:Y:S02]  /*1a7c0*/  @!P1 SYNCS.PHASECHK.TRANS64 P1, [R3+URZ+0x2a840], R2 ;  /* 0x02a84002030095a7 */ /* 0x000ee4000802007f */
[----:B---3--:R-:W-:Y:S05]  /*1a7d0*/  @!P1 BRA `(.L_x_1414) ;  /* 0xfffffffc00f09947 */ /* 0x008fea000383ffff */
[----:B------:R-:W-:Y:S05]  /*1a7e0*/  BRA `(.L_x_1533) ;  /* 0xffffffc000e47947 */ /* 0x000fea000383ffff */
.L_x_1416:
[----:B---3--:R3:W4:Y:S02]  /*1a7f0*/  SYNCS.PHASECHK.TRANS64.TRYWAIT P1, [R5+URZ+0x2a860], R0 ;  /* 0x02a86000050075a7 */ /* 0x008724000802017f */
[----:B----4-:R-:W-:Y:S05]  /*1a800*/  @!P1 NANOSLEEP.SYNCS 0x989680 ;  /* 0x009896800000995d */ /* 0x010fea0003900000 */
[----:B------:R-:W4:Y:S02]  /*1a810*/  @!P1 SYNCS.PHASECHK.TRANS64 P1, [R5+URZ+0x2a860], R0 ;  /* 0x02a86000050095a7 */ /* 0x000f24000802007f */
[----:B----4-:R-:W-:Y:S05]  /*1a820*/  @!P1 BRA `(.L_x_1416) ;  /* 0xfffffffc00f09947 */ /* 0x010fea000383ffff */
[----:B------:R-:W-:Y:S05]  /*1a830*/  BRA `(.L_x_1534) ;  /* 0xffffffc000e07947 */ /* 0x000fea000383ffff */
.L_x_1535:
        /* <DEDUP_REMOVED lines=12> */
.L_x_3208:


//--------------------- .text._ZN7cutlass13device_kernelIN5flash11enable_sm90INS1_16FlashAttnFwdSm90INS1_25CollectiveMainloopFwdSm90ILi2EN4cute5tupleIJNS5_1CILi1EEES8_S8_EEENS6_IJNS7_ILi128EEENS7_ILi96EEENS7_ILi192EEEEEELi128ENS_6half_tEfNS_4arch4Sm90ELb0ELb1ELb0ELb1ELb1ELb1ELb0ELb1ELb1ELb1ELb1ELb0EEENS1_21CollectiveEpilogueFwdINS6_IJSA_SA_SB_EEES9_SE_SG_Li256ELb1ELb1ELb1ELb0EEENS1_36VarlenDynamicPersistentTileSchedulerILi128ELi96ELi256ELi128ELb1ELb1ELb1ELb1ELb0ELb1EEEEEEEEEvNT_6ParamsE --------------------------
	.section	.text._ZN7cutlass13device_kernelIN5flash11enable_sm90INS1_16FlashAttnFwdSm90INS1_25CollectiveMainloopFwdSm90ILi2EN4cute5tupleIJNS5_1CILi1EEES8_S8_EEENS6_IJNS7_ILi128EEENS7_ILi96EEENS7_ILi192EEEEEELi128ENS_6half_tEfNS_4arch4Sm90ELb0ELb1ELb0ELb1ELb1ELb1ELb0ELb1ELb1ELb1ELb1ELb0EEENS1_21CollectiveEpilogueFwdINS6_IJSA_SA_SB_EEES9_SE_SG_Li256ELb1ELb1ELb1ELb0EEENS1_36VarlenDynamicPersistentTileSchedulerILi128ELi96ELi256ELi128ELb1ELb1ELb1ELb1ELb0ELb1EEEEEEEEEvNT_6ParamsE,"ax",@progbits
	.align	128
.text._ZN7cutlass13device_kernelIN5flash11enable_sm90INS1_16FlashAttnFwdSm90INS1_25CollectiveMainloopFwdSm90ILi2EN4cute5tupleIJNS5_1CILi1EEES8_S8_EEENS6_IJNS7_ILi128EEENS7_ILi96EEENS7_ILi192EEEEEELi128ENS_6half_tEfNS_4arch4Sm90ELb0ELb1ELb0ELb1ELb1ELb1ELb0ELb1ELb1ELb1ELb1ELb0EEENS1_21CollectiveEpilogueFwdINS6_IJSA_SA_SB_EEES9_SE_SG_Li256ELb1ELb1ELb1ELb0EEENS1_36VarlenDynamicPersistentTileSchedulerILi128ELi96ELi256ELi128ELb1ELb1ELb1ELb1ELb0ELb1EEEEEEEEEvNT_6ParamsE:
        .type           _ZN7cutlass13device_kernelIN5flash11enable_sm90INS1_16FlashAttnFwdSm90INS1_25CollectiveMainloopFwdSm90ILi2EN4cute5tupleIJNS5_1CILi1EEES8_S8_EEENS6_IJNS7_ILi128EEENS7_ILi96EEENS7_ILi192EEEEEELi128ENS_6half_tEfNS_4arch4Sm90ELb0ELb1ELb0ELb1ELb1ELb1ELb0ELb1ELb1ELb1ELb1ELb0EEENS1_21CollectiveEpilogueFwdINS6_IJSA_SA_SB_EEES9_SE_SG_Li256ELb1ELb1ELb1ELb0EEENS1_36VarlenDynamicPersistentTileSchedulerILi128ELi96ELi256ELi128ELb1ELb1ELb1ELb1ELb0ELb1EEEEEEEEEvNT_6ParamsE,@function
        .size           _ZN7cutlass13device_kernelIN5flash11enable_sm90INS1_16FlashAttnFwdSm90INS1_25CollectiveMainloopFwdSm90ILi2EN4cute5tupleIJNS5_1CILi1EEES8_S8_EEENS6_IJNS7_ILi128EEENS7_ILi96EEENS7_ILi192EEEEEELi128ENS_6half_tEfNS_4arch4Sm90ELb0ELb1ELb0ELb1ELb1ELb1ELb0ELb1ELb1ELb1ELb1ELb0EEENS1_21CollectiveEpilogueFwdINS6_IJSA_SA_SB_EEES9_SE_SG_Li256ELb1ELb1ELb1ELb0EEENS1_36VarlenDynamicPersistentTileSchedulerILi128ELi96ELi256ELi128ELb1ELb1ELb1ELb1ELb0ELb1EEEEEEEEEvNT_6ParamsE,(.L_x_3209 - _ZN7cutlass13device_kernelIN5flash11enable_sm90INS1_16FlashAttnFwdSm90INS1_25CollectiveMainloopFwdSm90ILi2EN4cute5tupleIJNS5_1CILi1EEES8_S8_EEENS6_IJNS7_ILi128EEENS7_ILi96EEENS7_ILi192EEEEEELi128ENS_6half_tEfNS_4arch4Sm90ELb0ELb1ELb0ELb1ELb1ELb1ELb0ELb1ELb1ELb1ELb1ELb0EEENS1_21CollectiveEpilogueFwdINS6_IJSA_SA_SB_EEES9_SE_SG_Li256ELb1ELb1ELb1ELb0EEENS1_36VarlenDynamicPersistentTileSchedulerILi128ELi96ELi256ELi128ELb1ELb1ELb1ELb1ELb0ELb1EEEEEEEEEvNT_6ParamsE)
        .other          _ZN7cutlass13device_kernelIN5flash11enable_sm90INS1_16FlashAttnFwdSm90INS1_25CollectiveMainloopFwdSm90ILi2EN4cute5tupleIJNS5_1CILi1EEES8_S8_EEENS6_IJNS7_ILi128EEENS7_ILi96EEENS7_ILi192EEEEEELi128ENS_6half_tEfNS_4arch4Sm90ELb0ELb1ELb0ELb1ELb1ELb1ELb0ELb1ELb1ELb1ELb1ELb0EEENS1_21CollectiveEpilogueFwdINS6_IJSA_SA_SB_EEES9_SE_SG_Li256ELb1ELb1ELb1ELb0EEENS1_36VarlenDynamicPersistentTileSchedulerILi128ELi96ELi256ELi128ELb1ELb1ELb1ELb1ELb0ELb1EEEEEEEEEvNT_6ParamsE,@"STO_CUDA_ENTRY STV_DEFAULT"
_ZN7cutlass13device_kernelIN5flash11enable_sm90INS1_16FlashAttnFwdSm90INS1_25CollectiveMainloopFwdSm90ILi2EN4cute5tupleIJNS5_1CILi1EEES8_S8_EEENS6_IJNS7_ILi128EEENS7_ILi96EEENS7_ILi192EEEEEELi128ENS_6half_tEfNS_4arch4Sm90ELb0ELb1ELb0ELb1ELb1ELb1ELb0ELb1ELb1ELb1ELb1ELb0EEENS1_21CollectiveEpilogueFwdINS6_IJSA_SA_SB_EEES9_SE_SG_Li256ELb1ELb1ELb1ELb0EEENS1_36VarlenDynamicPersistentTileSchedulerILi128ELi96ELi256ELi128ELb1ELb1ELb1ELb1ELb0ELb1EEEEEEEEEvNT_6ParamsE:
        /* <DEDUP_REMOVED lines=18> */
.L_x_1537:
[----:B------:R-:W-:Y:S05]  /*0120*/  BSYNC B0 ;  /* 0x0000000000007941 */ /* 0x000fea0003800000 */
.L_x_1536:
        /* <DEDUP_REMOVED lines=41> */
.L_x_1538:
        /* <DEDUP_REMOVED lines=22> */
.L_x_1539:
        /* <DEDUP_REMOVED lines=18> */
.L_x_1540:
        /* <DEDUP_REMOVED lines=22> */
.L_x_1541:
        /* <DEDUP_REMOVED lines=22> */
.L_x_1542:
[----:B0-----:R-:W-:Y:S01]  /*0900*/  UMOV UR4, 0x1 ;  /* 0x0000000100047882 */ /* 0x001fe20000000000 */
[----:B------:R-:W-:Y:S01]  /*0910*/  PLOP3.LUT P0, PT, PT, PT, UP0, 0x80, 0x0 ;  /* 0x000000000000781c */ /* 0x000fe20003f0f008 */
[----:B------:R-:W-:Y:S01]  /*0920*/  USEL UR4, UR4, 0x2, !UP0 ;  /* 0x0000000204047887 */ /* 0x000fe2000c000000 */
[----:B------:R-:W-:Y:S01]  /*0930*/  NOP ;  /* 0x0000000000007918 */ /* 0x000fe20000000000 */
[----:B------:R-:W-:Y:S01]  /*0940*/  ULDC.64 UR60, c[0x0][0x208] ;  /* 0x00008200003c7ab9 */ /* 0x000fe20000000a00 */
[----:B------:R-:W-:Y:S03]  /*0950*/  BSSY B9, `(.L_x_1543) ;  /* 0x000298a000097945 */ /* 0x000fe60003800000 */
[----:B------:R-:W-:-:S05]  /*0960*/  IMAD.U32 R3, RZ, RZ, UR4 ;  /* 0x00000004ff037e24 */ /* 0x000fca000f8e00ff */
[----:B------:R0:W-:Y:S01]  /*0970*/  STL [R1+0x58], R3 ;  /* 0x0000580301007387 */ /* 0x0001e20000100800 */
[----:B-12-4-:R-:W-:Y:S06]  /*0980*/  BAR.SYNC.DEFER_BLOCKING 0x0 ;  /* 0x0000000000007b1d */ /* 0x016fec0000010000 */
[----:B------:R-:W-:Y:S05]  /*0990*/  @!P0 BRA `(.L_x_1544) ;  /* 0x0000021400f48947 */ /* 0x000fea0003800000 */
.L_x_1545:
[----:B------:R-:W-:-:S08]  /*09a0*/  NOP ;  /* 0x0000000000007918 */ /* 0x000fd00000000000 */
[----:B------:R-:W1:Y:S02]  /*09b0*/  USETMAXREG.TRY_ALLOC.CTAPOOL UP0, 0xe8 ;  /* 0x000000e8000079c8 */ /* 0x000e640008000600 */
[----:B-1----:R-:W-:-:S13]  /*09c0*/  PLOP3.LUT P0, PT, PT, PT, UP0, 0x80, 0x0 ;  /* 0x000000000000781c */ /* 0x002fda0003f0f008 */
[----:B------:R-:W-:Y:S05]  /*09d0*/  @!P0 BRA `(.L_x_1545) ;  /* 0xfffffffc00f08947 */ /* 0x000fea000383ffff */
[----:B------:R-:W1:Y:S08]  /*09e0*/  S2UR UR4, SR_CgaCtaId ;  /* 0x00000000000479c3 */ /* 0x000e700000008800 */
[----:B------:R-:W-:Y:S06]  /*09f0*/  BAR.ARV 0x8, 0x180 ;  /* 0x0206000000007b1d */ /* 0x000fec0000002000 */
[----:B0-----:R-:W-:-:S02]  /*0a00*/  MOV R3, 0x400 ;  /* 0x0000040000037802 */ /* 0x001fc40000000f00 */
[----:B------:R-:W-:Y:S01]  /*0a10*/  BAR.SYNC.DEFER_BLOCKING 0x5, 0x180 ;  /* 0x0146000000007b1d */ /* 0x000fe20000010000 */
[----:B-1----:R-:W-:-:S05]  /*0a20*/  IMAD.U32 R172, RZ, RZ, UR4 ;  /* 0x00000004ffac7e24 */ /* 0x002fca000f8e00ff */
[----:B------:R-:W-:Y:S01]  /*0a30*/  ULDC UR4, c[0x0][0xc3c] ;  /* 0x00030f0000047ab9 */ /* 0x000fe20000000800 */
[----:B------:R-:W-:-:S05]  /*0a40*/  LEA R2, R172, R3, 0x18 ;  /* 0x00000003ac027211 */ /* 0x000fca00078ec0ff */
[----:B------:R-:W0:Y:S01]  /*0a50*/  LDS.128 R28, [R2+0x2a8d0] ;  /* 0x02a8d000021c7984 */ /* 0x000e220000000c00 */
[----:B------:R-:W-:Y:S06]  /*0a60*/  BAR.ARV 0x4, 0x180 ;  /* 0x0106000000007b1d */ /* 0x000fec0000002000 */
[----:B0-----:R-:W-:-:S13]  /*0a70*/  ISETP.GE.AND P0, PT, R31, UR4, PT ;  /* 0x000000041f007c0c */ /* 0x001fda000bf06270 */
[----:B------:R-:W-:Y:S05]  /*0a80*/  @P0 BRA `(.L_x_1546) ;  /* 0x0000029400d80947 */ /* 0x000fea0003800000 */
[----:B------:R-:W2:Y:S01]  /*0a90*/  LDL R4, [R1+0x58] ;  /* 0x0000580001047983 */ /* 0x000ea20000100800 */
[----:B------:R-:W-:Y:S01]  /*0aa0*/  VIADD R0, R0, 0xffffff80 ;  /* 0xffffff8000007836 */ /* 0x000fe20000000000 */
[----:B------:R-:W-:Y:S01]  /*0ab0*/  R2UR UR4, R2 ;  /* 0x00000000020472ca */ /* 0x000fe200000e0000 */
[----:B------:R-:W-:Y:S01]  /*0ac0*/  IMAD.MOV.U32 R209, RZ, RZ, RZ ;  /* 0x000000ffffd17224 */ /* 0x000fe200078e00ff */
[----:B------:R-:W-:Y:S01]  /*0ad0*/  MOV R175, RZ ;  /* 0x000000ff00af7202 */ /* 0x000fe20000000f00 */
[----:B------:R-:W-:Y:S01]  /*0ae0*/  IMAD.MOV.U32 R17, RZ, RZ, RZ ;  /* 0x000000ffff117224 */ /* 0x000fe200078e00ff */
[----:B------:R-:W-:Y:S01]  /*0af0*/  SHF.R.S32.HI R3, RZ, 0x1f, R0 ;  /* 0x0000001fff037819 */ /* 0x000fe20000011400 */
[----:B------:R-:W-:Y:S02]  /*0b00*/  IMAD.MOV.U32 R164, RZ, RZ, RZ ;  /* 0x000000ffffa47224 */ /* 0x000fe400078e00ff */
[----:B------:R-:W-:Y:S01]  /*0b10*/  IMAD.MOV.U32 R23, RZ, RZ, RZ ;  /* 0x000000ffff177224 */ /* 0x000fe200078e00ff */
[----:B------:R-:W-:-:S02]  /*0b20*/  LEA.HI R5, R3, R0, RZ, 0x4 ;  /* 0x0000000003057211 */ /* 0x000fc400078f20ff */
[----:B------:R-:W-:Y:S02]  /*0b30*/  LEA.HI R226, R3, R0, RZ, 0x3 ;  /* 0x0000000003e27211 */ /* 0x000fe400078f18ff */
[----:B------:R-:W-:Y:S01]  /*0b40*/  SHF.R.S32.HI R6, RZ, 0x4, R5 ;  /* 0x00000004ff067819 */ /* 0x000fe20000011405 */
[----:B------:R-:W-:Y:S01]  /*0b50*/  UIADD3 UR4, UR4, 0xc400, URZ ;  /* 0x0000c40004047890 */ /* 0x000fe2000fffe03f */
[----:B------:R-:W-:Y:S02]  /*0b60*/  LOP3.LUT R11, R226, 0xfffffff8, RZ, 0xc0, !PT ;  /* 0xfffffff8e20b7812 */ /* 0x000fe400078ec0ff */
[C---:B------:R-:W-:Y:S02]  /*0b70*/  LEA.HI R7, R5.reuse, R6, RZ, 0x1 ;  /* 0x0000000605077211 */ /* 0x040fe400078f08ff */
[----:B------:R-:W-:Y:S01]  /*0b80*/  LOP3.LUT R5, R5, 0x3fffff0, RZ, 0xc0, !PT ;  /* 0x03fffff005057812 */ /* 0x000fe200078ec0ff */
[----:B------:R-:W-:Y:S01]  /*0b90*/  IMAD.IADD R206, R0, 0x1, -R11 ;  /* 0x0000000100ce7824 */ /* 0x000fe200078e0a0b */
[----:B------:R-:W-:-:S02]  /*0ba0*/  LOP3.LUT R7, R7, 0x1ffffffe, RZ, 0xc0, !PT ;  /* 0x1ffffffe07077812 */ /* 0x000fc400078ec0ff */
[----:B------:R-:W-:Y:S01]  /*0bb0*/  SHF.R.S32.HI R226, RZ, 0x3, R226 ;  /* 0x00000003ffe27819 */ /* 0x000fe200000114e2 */
[----:B------:R-:W-:Y:S02]  /*0bc0*/  IMAD.IADD R5, R0, 0x1, -R5 ;  /* 0x0000000100057824 */ /* 0x000fe400078e0a05 */
[----:B------:R-:W-:Y:S01]  /*0bd0*/  IMAD.IADD R7, R6, 0x1, -R7 ;  /* 0x0000000106077824 */ /* 0x000fe200078e0a07 */
[----:B------:R-:W-:Y:S01]  /*0be0*/  LEA.HI R6, R3, R0, RZ, 0x5 ;  /* 0x0000000003067211 */ /* 0x000fe200078f28ff */
[----:B------:R-:W-:-:S03]  /*0bf0*/  IMAD.SHL.U32 R204, R206, 0x8, RZ ;  /* 0x00000008cecc7824 */ /* 0x000fc600078e00ff */
[----:B------:R-:W-:Y:S01]  /*0c00*/  SHF.R.S32.HI R6, RZ, 0x5, R6 ;  /* 0x00000005ff067819 */ /* 0x000fe20000011406 */
[----:B------:R-:W-:-:S04]  /*0c10*/  VIADD R205, R204, 0x40 ;  /* 0x00000040cccd7836 */ /* 0x000fc80000000000 */
[----:B------:R-:W-:Y:S01]  /*0c20*/  IMAD.SHL.U32 R187, R6, 0x200, RZ ;  /* 0x0000020006bb7824 */ /* 0x000fe200078e00ff */
[----:B--2---:R-:W-:Y:S02]  /*0c30*/  R2UR UR5, R4 ;  /* 0x00000000040572ca */ /* 0x004fe400000e0000 */
[----:B------:R-:W-:-:S04]  /*0c40*/  LEA.HI R4, R3, R0, RZ, 0x7 ;  /* 0x0000000003047211 */ /* 0x000fc800078f38ff */
[----:B------:R-:W-:Y:S02]  /*0c50*/  LOP3.LUT R229, R4, 0xffffff80, RZ, 0xc0, !PT ;  /* 0xffffff8004e57812 */ /* 0x000fe400078ec0ff */
[----:B------:R-:W-:-:S03]  /*0c60*/  SHF.R.S32.HI R14, RZ, 0x7, R4 ;  /* 0x00000007ff0e7819 */ /* 0x000fc60000011404 */
[----:B------:R-:W-:Y:S01]  /*0c70*/  IMAD.IADD R229, R0, 0x1, -R229 ;  /* 0x0000000100e57824 */ /* 0x000fe200078e0ae5 */
[----:B------:R-:W-:Y:S01]  /*0c80*/  LEA.HI R4, R4, R14, RZ, 0x1 ;  /* 0x0000000e04047211 */ /* 0x000fe200078f08ff */
[----:B------:R-:W-:Y:S01]  /*0c90*/  ULOP3.LUT UR5, UR5, 0x1, URZ, 0xfc, !UPT ;  /* 0x0000000105057892 */ /* 0x000fe2000f8efc3f */
[----:B------:R0:W-:Y:S02]  /*0ca0*/  STL [R1+0x4c], R14 ;  /* 0x00004c0e01007387 */ /* 0x0001e40000100800 */
[----:B------:R-:W-:Y:S02]  /*0cb0*/  SHF.R.S32.HI R8, RZ, 0x1f, R229 ;  /* 0x0000001fff087819 */ /* 0x000fe400000114e5 */
[----:B------:R-:W-:Y:S02]  /*0cc0*/  LOP3.LUT R4, R4, 0x3fffffe, RZ, 0xc0, !PT ;  /* 0x03fffffe04047812 */ /* 0x000fe400078ec0ff */
[CC--:B------:R-:W-:Y:S02]  /*0cd0*/  LEA.HI R10, R8.reuse, R229.reuse, RZ, 0x2 ;  /* 0x000000e5080a7211 */ /* 0x0c0fe400078f10ff */
[----:B------:R-:W-:Y:S01]  /*0ce0*/  LEA.HI R8, R8, R229, RZ, 0x5 ;  /* 0x000000e508087211 */ /* 0x000fe200078f28ff */
[----:B------:R-:W-:Y:S01]  /*0cf0*/  IMAD.IADD R4, R14, 0x1, -R4 ;  /* 0x000000010e047824 */ /* 0x000fe200078e0a04 */
[----:B------:R-:W-:-:S02]  /*0d00*/  SHF.R.S32.HI R9, RZ, 0x2, R10 ;  /* 0x00000002ff097819 */ /* 0x000fc4000001140a */
[----:B------:R-:W-:Y:S02]  /*0d10*/  SHF.R.S32.HI R12, RZ, 0x1f, R10 ;  /* 0x0000001fff0c7819 */ /* 0x000fe4000001140a */
[----:B------:R-:W-:Y:S02]  /*0d20*/  SHF.R.S32.HI R8, RZ, 0x5, R8 ;  /* 0x00000005ff087819 */ /* 0x000fe40000011408 */
[----:B------:R-:W-:Y:S02]  /*0d30*/  LEA.HI R12, R12, R9, RZ, 0x3 ;  /* 0x000000090c0c7211 */ /* 0x000fe400078f18ff */
[----:B------:R-:W-:Y:S02]  /*0d40*/  LOP3.LUT R10, R10, 0x7ffffffc, RZ, 0xc0, !PT ;  /* 0x7ffffffc0a0a7812 */ /* 0x000fe400078ec0ff */
[----:B------:R-:W-:Y:S02]  /*0d50*/  LOP3.LUT R12, R12, 0xfffffff8, RZ, 0xc0, !PT ;  /* 0xfffffff80c0c7812 */ /* 0x000fe400078ec0ff */
[----:B0-----:R-:W-:Y:S01]  /*0d60*/  SHF.R.S32.HI R14, RZ, 0x1f, R205 ;  /* 0x0000001fff0e7819 */ /* 0x001fe200000114cd */
[----:B------:R-:W-:-:S02]  /*0d70*/  IMAD.IADD R10, R229, 0x1, -R10 ;  /* 0x00000001e50a7824 */ /* 0x000fc400078e0a0a */
[----:B------:R-:W-:-:S03]  /*0d80*/  IMAD.IADD R9, R9, 0x1, -R12 ;  /* 0x0000000109097824 */ /* 0x000fc600078e0a0c */
[----:B------:R-:W-:Y:S02]  /*0d90*/  SHF.L.U32 R182, R10, 0x1, RZ ;  /* 0x000000010ab67819 */ /* 0x000fe400000006ff */
[----:B------:R-:W-:Y:S02]  /*0da0*/  LEA R13, R8, R9, 0x4 ;  /* 0x00000009080d7211 */ /* 0x000fe400078e20ff */
[----:B------:R-:W-:Y:S01]  /*0db0*/  LEA.HI R8, R3, R0, RZ, 0x2 ;  /* 0x0000000003087211 */ /* 0x000fe200078f10ff */
[C---:B------:R-:W-:Y:S01]  /*0dc0*/  VIADD R223, R182.reuse, 0x20 ;  /* 0x00000020b6df7836 */ /* 0x040fe20000000000 */
[----:B------:R-:W-:Y:S01]  /*0dd0*/  IADD3 R217, R182, 0x50, RZ ;  /* 0x00000050b6d97810 */ /* 0x000fe20007ffe0ff */
[----:B------:R-:W-:Y:S01]  /*0de0*/  IMAD R12, R4, 0x40, R13 ;  /* 0x00000040040c7824 */ /* 0x000fe200078e020d */
[----:B------:R-:W-:Y:S01]  /*0df0*/  LOP3.LUT R3, R8, 0xfffffffc, RZ, 0xc0, !PT ;  /* 0xfffffffc08037812 */ /* 0x000fe200078ec0ff */
[C---:B------:R-:W-:Y:S01]  /*0e00*/  VIADD R220, R182.reuse, 0x38 ;  /* 0x00000038b6dc7836 */ /* 0x040fe20000000000 */
[--C-:B------:R-:W-:Y:S01]  /*0e10*/  SHF.R.S32.HI R174, RZ, 0x2, R8.reuse ;  /* 0x00000002ffae7819 */ /* 0x100fe20000011408 */
[----:B------:R-:W-:Y:S01]  /*0e20*/  VIADD R214, R182, 0x68 ;  /* 0x00000068b6d67836 */ /* 0x000fe20000000000 */
[----:B------:R-:W-:Y:S01]  /*0e30*/  SHF.R.S32.HI R9, RZ, 0x1f, R8 ;  /* 0x0000001fff097819 */ /* 0x000fe20000011408 */
[----:B------:R-:W-:Y:S01]  /*0e40*/  IMAD.IADD R210, R0, 0x1, -R3 ;  /* 0x0000000100d27824 */ /* 0x000fe200078e0a03 */
[----:B------:R-:W-:Y:S01]  /*0e50*/  STL [R1+0x50], R12 ;  /* 0x0000500c01007387 */ /* 0x000fe20000100800 */
[----:B------:R-:W-:Y:S01]  /*0e60*/  IMAD R8, R6, 0x10, R5 ;  /* 0x0000001006087824 */ /* 0x000fe200078e0205 */
[----:B------:R-:W-:Y:S01]  /*0e70*/  IADD3 R5, R174, 0x40, RZ ;  /* 0x00000040ae057810 */ /* 0x000fe20007ffe0ff */
[----:B------:R-:W-:Y:S01]  /*0e80*/  IMAD.SHL.U32 R162, R210, 0x4, RZ ;  /* 0x00000004d2a27824 */ /* 0x000fe200078e00ff */
[----:B------:R-:W-:Y:S01]  /*0e90*/  LEA.HI R9, R9, R174, RZ, 0x3 ;  /* 0x000000ae09097211 */ /* 0x000fe200078f18ff */
[----:B------:R-:W-:Y:S01]  /*0ea0*/  IMAD R11, R8, 0x8, R7 ;  /* 0x00000008080b7824 */ /* 0x000fe200078e0207 */
[----:B------:R-:W-:Y:S01]  /*0eb0*/  SHF.R.S32.HI R0, RZ, 0x1f, R5 ;  /* 0x0000001fff007819 */ /* 0x000fe20000011405 */
[C---:B------:R-:W-:Y:S01]  /*0ec0*/  VIADD R177, R162.reuse, 0x20 ;  /* 0x00000020a2b17836 */ /* 0x040fe20000000000 */
[----:B------:R-:W-:Y:S01]  /*0ed0*/  LOP3.LUT R9, R9, 0xfffffff8, RZ, 0xc0, !PT ;  /* 0xfffffff809097812 */ /* 0x000fe200078ec0ff */
[----:B------:R-:W-:Y:S01]  /*0ee0*/  VIADD R176, R162, 0x40 ;  /* 0x00000040a2b07836 */ /* 0x000fe20000000000 */
[----:B------:R-:W-:Y:S01]  /*0ef0*/  LEA.HI R0, R0, R5, RZ, 0x3 ;  /* 0x0000000500007211 */ /* 0x000fe200078f18ff */
[----:B------:R-:W-:Y:S01]  /*0f00*/  IMAD.SHL.U32 R181, R5, 0x40, RZ ;  /* 0x0000004005b57824 */ /* 0x000fe200078e00ff */
[----:B------:R-:W-:Y:S01]  /*0f10*/  IADD3 R167, R162, R177, RZ ;  /* 0x000000b1a2a77210 */ /* 0x000fe20007ffe0ff */
[----:B------:R-:W-:-:S02]  /*0f20*/  IMAD.IADD R228, R174, 0x1, -R9 ;  /* 0x00000001aee47824 */ /* 0x000fc400078e0a09 */
[----:B------:R-:W-:Y:S01]  /*0f30*/  IMAD.SHL.U32 R201, R0, 0x40, RZ ;  /* 0x0000004000c97824 */ /* 0x000fe200078e00ff */
[----:B------:R-:W-:Y:S01]  /*0f40*/  SHF.R.S32.HI R0, RZ, 0x1f, R167 ;  /* 0x0000001fff007819 */ /* 0x000fe200000114a7 */
[----:B------:R-:W-:Y:S01]  /*0f50*/  IMAD.IADD R168, R162, 0x1, R176 ;  /* 0x00000001a2a87824 */ /* 0x000fe200078e02b0 */
[----:B------:R-:W-:Y:S01]  /*0f60*/  LOP3.LUT R181, R181, 0x1c0, RZ, 0xc0, !PT ;  /* 0x000001c0b5b57812 */ /* 0x000fe200078ec0ff */
[----:B------:R-:W-:Y:S01]  /*0f70*/  IMAD.SHL.U32 R185, R228, 0x40, RZ ;  /* 0x00000040e4b97824 */ /* 0x000fe200078e00ff */
[-C--:B------:R-:W-:Y:S01]  /*0f80*/  LEA.HI R170, R0, R167.reuse, RZ, 0x3 ;  /* 0x000000a700aa7211 */ /* 0x080fe200078f18ff */
[----:B------:R-:W-:Y:S01]  /*0f90*/  IMAD.SHL.U32 R18, R210, 0x8, RZ ;  /* 0x00000008d2127824 */ /* 0x000fe200078e00ff */
[----:B------:R-:W-:Y:S01]  /*0fa0*/  SHF.R.S32.HI R3, RZ, 0x1f, R168 ;  /* 0x0000001fff037819 */ /* 0x000fe200000114a8 */
[----:B------:R-:W-:Y:S01]  /*0fb0*/  VIADD R224, R182, 0x18 ;  /* 0x00000018b6e07836 */ /* 0x000fe20000000000 */
[----:B------:R-:W-:Y:S01]  /*0fc0*/  LEA.HI R0, R0, R167, RZ, 0x6 ;  /* 0x000000a700007211 */ /* 0x000fe200078f30ff */
[C---:B------:R-:W-:Y:S01]  /*0fd0*/  VIADD R221, R182.reuse, 0x30 ;  /* 0x00000030b6dd7836 */ /* 0x040fe20000000000 */
[----:B------:R-:W-:Y:S01]  /*0fe0*/  LOP3.LUT R185, R185, 0x1c0, RZ, 0xc0, !PT ;  /* 0x000001c0b9b97812 */ /* 0x000fe200078ec0ff */
[----:B------:R-:W-:Y:S01]  /*0ff0*/  VIADD R218, R182, 0x48 ;  /* 0x00000048b6da7836 */ /* 0x000fe20000000000 */
[CC--:B------:R-:W-:Y:S01]  /*1000*/  LEA.HI R5, R3.reuse, R168.reuse, RZ, 0x6 ;  /* 0x000000a803057211 */ /* 0x0c0fe200078f30ff */
[----:B------:R-:W-:Y:S01]  /*1010*/  IMAD.SHL.U32 R0, R0, 0x80, RZ ;  /* 0x0000008000007824 */ /* 0x000fe200078e00ff */
[----:B------:R-:W-:Y:S01]  /*1020*/  LEA.HI R4, R3, R168, RZ, 0x3 ;  /* 0x000000a803047211 */ /* 0x000fe200078f18ff */
[C---:B------:R-:W-:Y:S01]  /*1030*/  VIADD R215, R182.reuse, 0x60 ;  /* 0x00000060b6d77836 */ /* 0x040fe20000000000 */
[----:B------:R-:W-:Y:S01]  /*1040*/  SHF.R.U32.HI R13, RZ, 0x3, R181 ;  /* 0x00000003ff0d7819 */ /* 0x000fe200000116b5 */
[----:B------:R-:W-:Y:S01]  /*1050*/  IMAD.SHL.U32 R6, R5, 0x80, RZ ;  /* 0x0000008005067824 */ /* 0x000fe200078e00ff */
[----:B------:R-:W-:Y:S01]  /*1060*/  SHF.R.U32.HI R186, RZ, 0x3, R185 ;  /* 0x00000003ffba7819 */ /* 0x000fe200000116b9 */
[C---:B------:R-:W-:Y:S01]  /*1070*/  VIADD R212, R182.reuse, 0x78 ;  /* 0x00000078b6d47836 */ /* 0x040fe20000000000 */
[--C-:B------:R-:W-:Y:S01]  /*1080*/  LOP3.LUT R3, R185, 0x38, R170.reuse, 0xf8, !PT ;  /* 0x00000038b9037812 */ /* 0x100fe200078ef8aa */
[C---:B------:R-:W-:Y:S01]  /*1090*/  VIADD R222, R182.reuse, 0x28 ;  /* 0x00000028b6de7836 */ /* 0x040fe20000000000 */
[----:B------:R-:W-:Y:S01]  /*10a0*/  LOP3.LUT R7, R181, 0x38, R170, 0xf8, !PT ;  /* 0x00000038b5077812 */ /* 0x000fe200078ef8aa */
[C---:B------:R-:W-:Y:S01]  /*10b0*/  VIADD R219, R182.reuse, 0x40 ;  /* 0x00000040b6db7836 */ /* 0x040fe20000000000 */
[--C-:B------:R-:W-:Y:S01]  /*10c0*/  LOP3.LUT R5, R185, 0x38, R4.reuse, 0xf8, !PT ;  /* 0x00000038b9057812 */ /* 0x100fe200078ef804 */
[----:B------:R-:W-:Y:S01]  /*10d0*/  VIADD R216, R182, 0x58 ;  /* 0x00000058b6d87836 */ /* 0x000fe20000000000 */
[----:B------:R-:W-:Y:S01]  /*10e0*/  LOP3.LUT R201, R201, 0xfffffe00, RZ, 0xc0, !PT ;  /* 0xfffffe00c9c97812 */ /* 0x000fe200078ec0ff */
[----:B------:R-:W-:Y:S01]  /*10f0*/  VIADD R22, R18, 0x60 ;  /* 0x0000006012167836 */ /* 0x000fe20000000000 */
[----:B------:R-:W-:Y:S01]  /*1100*/  LOP3.LUT R0, R0, 0xffffe000, RZ, 0xc0, !PT ;  /* 0xffffe00000007812 */ /* 0x000fe200078ec0ff */
[----:B------:R-:W-:Y:S01]  /*1110*/  VIADD R160, R18, 0x80 ;  /* 0x0000008012a07836 */ /* 0x000fe20000000000 */
[-C--:B------:R-:W-:Y:S01]  /*1120*/  LOP3.LUT R3, R3, R186.reuse, RZ, 0x3c, !PT ;  /* 0x000000ba03037212 */ /* 0x080fe200078e3cff */
[----:B------:R-:W-:Y:S01]  /*1130*/  VIADD R213, R182, 0x70 ;  /* 0x00000070b6d57836 */ /* 0x000fe20000000000 */
[----:B------:R-:W-:Y:S01]  /*1140*/  LOP3.LUT R8, R7, R13, RZ, 0x3c, !PT ;  /* 0x0000000d07087212 */ /* 0x000fe200078e3cff */
[C---:B------:R-:W-:Y:S01]  /*1150*/  VIADD R179, R162.reuse, 0x10 ;  /* 0x00000010a2b37836 */ /* 0x040fe20000000000 */
[----:B------:R-:W-:Y:S01]  /*1160*/  LOP3.LUT R7, R5, R186, RZ, 0x3c, !PT ;  /* 0x000000ba05077212 */ /* 0x000fe200078e3cff */
[C---:B------:R-:W-:Y:S01]  /*1170*/  VIADD R178, R162.reuse, 0x30 ;  /* 0x00000030a2b27836 */ /* 0x040fe20000000000 */
[-C--:B------:R-:W-:Y:S01]  /*1180*/  IADD3 R5, R3, R0.reuse, R187 ;  /* 0x0000000003057210 */ /* 0x080fe20007ffe0bb */
[----:B------:R-:W-:Y:S01]  /*1190*/  VIADD R180, R162, 0x50 ;  /* 0x00000050a2b47836 */ /* 0x000fe20000000000 */
[----:B------:R-:W-:Y:S01]  /*11a0*/  IADD3 R8, R8, R0, R201 ;  /* 0x0000000008087210 */ /* 0x000fe20007ffe0c9 */
[----:B------:R-:W-:Y:S01]  /*11b0*/  IMAD.U32 R0, RZ, RZ, UR5 ;  /* 0x00000005ff007e24 */ /* 0x000fe2000f8e00ff */
[----:B------:R-:W-:-:S02]  /*11c0*/  LOP3.LUT R9, R181, 0x38, R4, 0xf8, !PT ;  /* 0x00000038b5097812 */ /* 0x000fc400078ef804 */
[----:B------:R-:W-:Y:S02]  /*11d0*/  LOP3.LUT R6, R6, 0xffffe000, RZ, 0xc0, !PT ;  /* 0xffffe00006067812 */ /* 0x000fe400078ec0ff */
[----:B------:R0:W-:Y:S01]  /*11e0*/  STL [R1+0x30], R0 ;  /* 0x0000300001007387 */ /* 0x0001e20000100800 */
[----:B------:R-:W-:Y:S02]  /*11f0*/  LOP3.LUT R9, R9, R13, RZ, 0x3c, !PT ;  /* 0x0000000d09097212 */ /* 0x000fe400078e3cff */
[-C--:B------:R-:W-:Y:S02]  /*1200*/  IADD3 R7, R7, R6.reuse, R187 ;  /* 0x0000000607077210 */ /* 0x080fe40007ffe0bb */
[----:B------:R-:W-:Y:S01]  /*1210*/  IADD3 R9, R9, R6, R201 ;  /* 0x0000000609097210 */ /* 0x000fe20007ffe0c9 */
[----:B------:R-:W-:Y:S01]  /*1220*/  IMAD.U32 R6, RZ, RZ, UR4 ;  /* 0x00000004ff067e24 */ /* 0x000fe2000f8e00ff */
[----:B------:R-:W-:Y:S02]  /*1230*/  SHF.R.S32.HI R171, RZ, 0x3, R4 ;  /* 0x00000003ffab7819 */ /* 0x000fe40000011404 */
[----:B------:R-:W-:-:S02]  /*1240*/  SHF.R.S32.HI R4, RZ, 0x1f, R224 ;  /* 0x0000001fff047819 */ /* 0x000fc400000114e0 */
[----:B0-----:R-:W-:Y:S01]  /*1250*/  LEA.HI R0, R210, R210, RZ, 0x1 ;  /* 0x000000d2d2007211 */ /* 0x001fe200078f08ff */
[----:B------:R0:W-:Y:S01]  /*1260*/  STL [R1+0x48], R6 ;  /* 0x0000480601007387 */ /* 0x0001e20000100800 */
[----:B------:R-:W-:Y:S02]  /*1270*/  SHF.R.S32.HI R4, RZ, 0x1f, R221 ;  /* 0x0000001fff047819 */ /* 0x000fe400000114dd */
[----:B------:R-:W-:Y:S02]  /*1280*/  LOP3.LUT R3, R0, 0x1ffffffe, RZ, 0xc0, !PT ;  /* 0x1ffffffe00037812 */ /* 0x000fe400078ec0ff */
[----:B------:R-:W-:Y:S02]  /*1290*/  SHF.R.S32.HI R0, RZ, 0x1f, R204 ;  /* 0x0000001fff007819 */ /* 0x000fe400000114cc */
[----:B------:R-:W-:Y:S01]  /*12a0*/  LOP3.LUT R0, R181, 0x38, R18, 0xf8, !PT ;  /* 0x00000038b5007812 */ /* 0x000fe200078ef812 */
[----:B------:R-:W-:Y:S01]  /*12b0*/  IMAD.IADD R3, R210, 0x1, -R3 ;  /* 0x00000001d2037824 */ /* 0x000fe200078e0a03 */
[----:B------:R-:W-:Y:S01]  /*12c0*/  SHF.R.S32.HI R4, RZ, 0x1f, R218 ;  /* 0x0000001fff047819 */ /* 0x000fe200000114da */
[----:B0-----:R-:W-:Y:S01]  /*12d0*/  IMAD.SHL.U32 R6, R11, 0x8, RZ ;  /* 0x000000080b067824 */ /* 0x001fe200078e00ff */
[----:B------:R-:W-:Y:S01]  /*12e0*/  LOP3.LUT R0, R201, R0, R13, 0xf6, !PT ;  /* 0x00000000c9007212 */ /* 0x000fe200078ef60d */
[----:B------:R-:W-:Y:S01]  /*12f0*/  IMAD R203, R3, 0x8, R12 ;  /* 0x0000000803cb7824 */ /* 0x000fe200078e020c */
[----:B------:R-:W-:-:S02]  /*1300*/  SHF.R.S32.HI R4, RZ, 0x1f, R215 ;  /* 0x0000001fff047819 */ /* 0x000fc400000114d7 */
[----:B------:R-:W-:Y:S01]  /*1310*/  LEA R0, R0, UR4, 0x1 ;  /* 0x0000000400007c11 */ /* 0x000fe2000f8e08ff */
[----:B------:R0:W-:Y:S01]  /*1320*/  STL [R1+0x54], R6 ;  /* 0x0000540601007387 */ /* 0x0001e20000100800 */
[----:B------:R-:W-:Y:S02]  /*1330*/  SHF.R.S32.HI R4, RZ, 0x1f, R212 ;  /* 0x0000001fff047819 */ /* 0x000fe400000114d4 */
[----:B------:R-:W-:Y:S01]  /*1340*/  LEA R4, R7, UR4, 0x1 ;  /* 0x0000000407047c11 */ /* 0x000fe2000f8e08ff */
[----:B------:R1:W-:Y:S01]  /*1350*/  STL [R1+0x40], R0 ;  /* 0x0000400001007387 */ /* 0x0003e20000100800 */
[----:B------:R-:W-:Y:S02]  /*1360*/  IADD3 R161, R18, 0xa0, RZ ;  /* 0x000000a012a17810 */ /* 0x000fe40007ffe0ff */
[----:B------:R-:W-:Y:S02]  /*1370*/  SHF.R.S32.HI R19, RZ, 0x1f, R18 ;  /* 0x0000001fff137819 */ /* 0x000fe40000011412 */
[----:B------:R-:W-:-:S02]  /*1380*/  SHF.R.S32.HI R173, RZ, 0x1f, R22 ;  /* 0x0000001fffad7819 */ /* 0x000fc40000011416 */
[----:B0-----:R-:W-:Y:S02]  /*1390*/  SHF.R.S32.HI R6, RZ, 0x1f, R222 ;  /* 0x0000001fff067819 */ /* 0x001fe400000114de */
[----:B------:R-:W-:Y:S02]  /*13a0*/  SHF.R.S32.HI R6, RZ, 0x1f, R219 ;  /* 0x0000001fff067819 */ /* 0x000fe400000114db */
[----:B-1----:R-:W-:Y:S02]  /*13b0*/  SHF.R.S32.HI R0, RZ, 0x1f, R223 ;  /* 0x0000001fff007819 */ /* 0x002fe400000114df */
[----:B------:R-:W-:Y:S02]  /*13c0*/  SHF.R.S32.HI R0, RZ, 0x1f, R220 ;  /* 0x0000001fff007819 */ /* 0x000fe400000114dc */
[----:B------:R-:W-:Y:S02]  /*13d0*/  SHF.R.S32.HI R0, RZ, 0x1f, R217 ;  /* 0x0000001fff007819 */ /* 0x000fe400000114d9 */
[----:B------:R-:W-:-:S02]  /*13e0*/  SHF.R.S32.HI R0, RZ, 0x1f, R214 ;  /* 0x0000001fff007819 */ /* 0x000fc400000114d6 */
[----:B------:R-:W-:Y:S02]  /*13f0*/  LEA R0, R5, UR4, 0x1 ;  /* 0x0000000405007c11 */ /* 0x000fe4000f8e08ff */
[----:B------:R-:W-:Y:S02]  /*1400*/  LEA R5, R8, UR4, 0x1 ;  /* 0x0000000408057c11 */ /* 0x000fe4000f8e08ff */
[----:B------:R-:W-:Y:S01]  /*1410*/  SHF.R.S32.HI R6, RZ, 0x1f, R216 ;  /* 0x0000001fff067819 */ /* 0x000fe200000114d8 */
[----:B------:R0:W-:Y:S01]  /*1420*/  STL [R1+0x44], R0 ;  /* 0x0000440001007387 */ /* 0x0001e20000100800 */
[----:B------:R-:W-:Y:S02]  /*1430*/  SHF.R.S32.HI R184, RZ, 0x1f, R160 ;  /* 0x0000001fffb87819 */ /* 0x000fe400000114a0 */
[----:B------:R-:W-:Y:S01]  /*1440*/  SHF.R.S32.HI R183, RZ, 0x1f, R161 ;  /* 0x0000001fffb77819 */ /* 0x000fe200000114a1 */
[----:B------:R1:W-:Y:S01]  /*1450*/  STL [R1+0x38], R5 ;  /* 0x0000380501007387 */ /* 0x0003e20000100800 */
[----:B------:R-:W-:-:S02]  /*1460*/  SHF.R.S32.HI R170, RZ, 0x3, R170 ;  /* 0x00000003ffaa7819 */ /* 0x000fc400000114aa */
[----:B------:R-:W-:Y:S01]  /*1470*/  SHF.R.S32.HI R6, RZ, 0x1f, R213 ;  /* 0x0000001fff067819 */ /* 0x000fe200000114d5 */
[----:B------:R1:W-:Y:S01]  /*1480*/  STL [R1+0x3c], R4 ;  /* 0x00003c0401007387 */ /* 0x0003e20000100800 */
[----:B0-----:R-:W-:-:S05]  /*1490*/  LEA R0, R9, UR4, 0x1 ;  /* 0x0000000409007c11 */ /* 0x001fca000f8e08ff */
[----:B------:R1:W-:Y:S02]  /*14a0*/  STL [R1+0x34], R0 ;  /* 0x0000340001007387 */ /* 0x0003e40000100800 */
.L_x_1853:
[----:B------:R-:W-:Y:S01]  /*14b0*/  ULDC.64 UR4, c[0x0][0xa28] ;  /* 0x00028a0000047ab9 */ /* 0x000fe20000000a00 */
[----:B0-23--:R-:W0:Y:S01]  /*14c0*/  LDC.64 R6, c[0x0][0xa08] ;  /* 0x00028200ff067b82 */ /* 0x00de220000000a00 */
[----:B------:R-:W-:Y:S01]  /*14d0*/  ISETP.NE.U32.AND P0, PT, RZ, UR4, PT ;  /* 0x00000004ff007c0c */ /* 0x000fe2000bf05070 */
[----:B------:R-:W-:Y:S01]  /*14e0*/  IMAD.MOV.U32 R13, RZ, RZ, RZ ;  /* 0x000000ffff0d7224 */ /* 0x000fe200078e00ff */
[----:B------:R-:W-:Y:S01]  /*14f0*/  MOV R129, RZ ;  /* 0x000000ff00817202 */ /* 0x000fe20000000f00 */
[----:B------:R-:W-:Y:S01]  /*1500*/  ULDC.64 UR6, c[0x0][0xa20] ;  /* 0x0002880000067ab9 */ /* 0x000fe20000000a00 */
[----:B------:R-:W-:Y:S01]  /*1510*/  ISETP.NE.AND.EX P0, PT, RZ, UR5, PT, P0 ;  /* 0x00000005ff007c0c */ /* 0x000fe2000bf05300 */
[----:B------:R-:W-:Y:S02]  /*1520*/  ULDC.64 UR4, c[0x0][0xa18] ;  /* 0x0002860000047ab9 */ /* 0x000fe40000000a00 */
[----:B------:R-:W-:-:S04]  /*1530*/  ISETP.NE.U32.AND P1, PT, RZ, UR4, PT ;  /* 0x00000004ff007c0c */ /* 0x000fc8000bf25070 */
[----:B------:R-:W-:Y:S01]  /*1540*/  ISETP.NE.AND.EX P1, PT, RZ, UR5, PT, P1 ;  /* 0x00000005ff007c0c */ /* 0x000fe2000bf25310 */
[----:B------:R-:W-:Y:S02]  /*1550*/  ULDC.64 UR4, c[0x0][0xa08] ;  /* 0x0002820000047ab9 */ /* 0x000fe40000000a00 */
[----:B------:R-:W-:-:S03]  /*1560*/  ISETP.NE.U32.AND P3, PT, RZ, UR4, PT ;  /* 0x00000004ff007c0c */ /* 0x000fc6000bf65070 */
[----:B-1--4-:R-:W1:Y:S01]  /*1570*/  @P0 LDC.64 R4, c[0x0][0xa28] ;  /* 0x00028a00ff040b82 */ /* 0x012e620000000a00 */
[----:B------:R-:W-:Y:S01]  /*1580*/  ISETP.NE.AND.EX P3, PT, RZ, UR5, PT, P3 ;  /* 0x00000005ff007c0c */ /* 0x000fe2000bf65330 */
[----:B0-----:R-:W-:-:S06]  /*1590*/  IMAD.WIDE R10, R31, 0x4, R6 ;  /* 0x000000041f0a7825 */ /* 0x001fcc00078e0206 */
[----:B------:R-:W0:Y:S01]  /*15a0*/  @P1 LDC.64 R8, c[0x0][0xa18] ;  /* 0x00028600ff081b82 */ /* 0x000e220000000a00 */
[----:B------:R-:W-:Y:S02]  /*15b0*/  ULDC UR4, c[0x0][0x288] ;  /* 0x0000a20000047ab9 */ /* 0x000fe40000000800 */
[----:B------:R-:W-:Y:S01]  /*15c0*/  IMAD.U32 R165, RZ, RZ, UR4 ;  /* 0x00000004ffa57e24 */ /* 0x000fe2000f8e00ff */
[----:B------:R-:W-:Y:S02]  /*15d0*/  ULDC.64 UR4, c[0x0][0x418] ;  /* 0x0001060000047ab9 */ /* 0x000fe40000000a00 */
[----:B------:R2:W5:Y:S01]  /*15e0*/  @P3 LDG.E R129, desc[UR60][R10.64] ;  /* 0x0000003c0a813981 */ /* 0x000562000c1e1900 */
[----:B-1----:R-:W-:-:S05]  /*15f0*/  @P0 IMAD.WIDE R4, R31, 0x4, R4 ;  /* 0x000000041f040825 */ /* 0x002fca00078e0204 */
[----:B------:R2:W5:Y:S01]  /*1600*/  @P0 LDG.E R13, desc[UR60][R4.64] ;  /* 0x0000003c040d0981 */ /* 0x000562000c1e1900 */
[----:B0-----:R-:W-:-:S05]  /*1610*/  @P1 IMAD.WIDE R6, R31, 0x4, R8 ;  /* 0x000000041f061825 */ /* 0x001fca00078e0208 */
[----:B------:R2:W5:Y:S01]  /*1620*/  @P1 LDG.E R165, desc[UR60][R6.64] ;  /* 0x0000003c06a51981 */ /* 0x000562000c1e1900 */
[----:B------:R-:W-:Y:S01]  /*1630*/  UISETP.NE.U32.AND UP0, UPT, UR4, URZ, UPT ;  /* 0x0000003f0400728c */ /* 0x000fe2000bf05070 */
[C---:B------:R-:W-:Y:S02]  /*1640*/  LOP3.LUT R3, R30.reuse, 0xff000000, RZ, 0xc0, !PT ;  /* 0xff0000001e037812 */ /* 0x040fe400078ec0ff */
[----:B------:R-:W-:Y:S01]  /*1650*/  ULDC UR4, c[0x0][0x424] ;  /* 0x0001090000047ab9 */ /* 0x000fe20000000800 */
[----:B------:R-:W-:Y:S01]  /*1660*/  UISETP.NE.AND.EX UP0, UPT, UR5, URZ, UPT, UP0 ;  /* 0x0000003f0500728c */ /* 0x000fe2000bf05300 */
[----:B------:R-:W-:Y:S02]  /*1670*/  ISETP.NE.U32.AND P2, PT, RZ, UR6, PT ;  /* 0x00000006ff007c0c */ /* 0x000fe4000bf45070 */
[----:B------:R-:W-:Y:S01]  /*1680*/  ULDC UR5, c[0x0][0x2f0] ;  /* 0x0000bc0000057ab9 */ /* 0x000fe20000000800 */
[----:B------:R-:W-:Y:S01]  /*1690*/  USEL UR4, UR4, 0x1, UP0 ;  /* 0x0000000104047887 */ /* 0x000fe20008000000 */
[----:B------:R-:W-:-:S02]  /*16a0*/  LOP3.LUT R0, R30, 0xff0000, RZ, 0xc0, !PT ;  /* 0x00ff00001e007812 */ /* 0x000fc400078ec0ff */
[----:B------:R-:W-:Y:S01]  /*16b0*/  SHF.R.U32.HI R3, RZ, 0x8, R3 ;  /* 0x00000008ff037819 */ /* 0x000fe20000011603 */
[----:B------:R-:W-:Y:S01]  /*16c0*/  UIMAD UR4, UR4, UR5, URZ ;  /* 0x00000005040472a4 */ /* 0x000fe2000f8e023f */
[----:B------:R-:W-:Y:S02]  /*16d0*/  ISETP.NE.AND.EX P2, PT, RZ, UR7, PT, P2 ;  /* 0x00000007ff007c0c */ /* 0x000fe4000bf45320 */
[----:B------:R-:W-:Y:S01]  /*16e0*/  ULDC UR5, c[0x0][0x348] ;  /* 0x0000d20000057ab9 */ /* 0x000fe20000000800 */
[----:B------:R-:W-:Y:S01]  /*16f0*/  LEA.HI R207, R0, R3, RZ, 0x10 ;  /* 0x0000000300cf7211 */ /* 0x000fe200078f80ff */
[----:B------:R-:W-:Y:S01]  /*1700*/  IMAD.MOV.U32 R208, RZ, RZ, R31 ;  /* 0x000000ffffd07224 */ /* 0x000fe200078e001f */
[----:B------:R-:W-:Y:S01]  /*1710*/  LOP3.LUT R169, R30, 0xffff, RZ, 0xc0, !PT ;  /* 0x0000ffff1ea97812 */ /* 0x000fe200078ec0ff */
[----:B--2---:R-:W-:Y:S07]  /*1720*/  @P1 BRA `(.L_x_1547) ;  /* 0x0000000000241947 */ /* 0x004fee0003800000 */
        /* <DEDUP_REMOVED lines=9> */
.L_x_1547:
[----:B------:R-:W-:Y:S02]  /*17c0*/  IMAD.U32 R25, RZ, RZ, UR5 ;  /* 0x00000005ff197e24 */ /* 0x000fe4000f8e00ff */
[----:B------:R-:W-:Y:S01]  /*17d0*/  IMAD.U32 R26, RZ, RZ, UR4 ;  /* 0x00000004ff1a7e24 */ /* 0x000fe2000f8e00ff */
[----:B------:R-:W-:Y:S06]  /*17e0*/  @!P2 BRA `(.L_x_1548) ;  /* 0x000000000010a947 */ /* 0x000fec0003800000 */
[----:B------:R-:W0:Y:S02]  /*17f0*/  LDC.64 R26, c[0x0][0xa20] ;  /* 0x00028800ff1a7b82 */ /* 0x000e240000000a00 */
[----:B0-----:R-:W-:-:S06]  /*1800*/  IMAD.WIDE R26, R31, 0x4, R26 ;  /* 0x000000041f1a7825 */ /* 0x001fcc00078e021a */
[----:B------:R0:W5:Y:S01]  /*1810*/  LDG.E R26, desc[UR60][R26.64] ;  /* 0x0000003c1a1a7981 */ /* 0x000162000c1e1900 */
[----:B------:R-:W-:Y:S05]  /*1820*/  BRA `(.L_x_1549) ;  /* 0x0000000000107947 */ /* 0x000fea0003800000 */
.L_x_1548:
[----:B------:R-:W-:Y:S05]  /*1830*/  @!P3 BRA `(.L_x_1549) ;  /* 0x00000000000cb947 */ /* 0x000fea0003800000 */
[----:B------:R-:W2:Y:S04]  /*1840*/  LDG.E R3, desc[UR60][R10.64] ;  /* 0x0000003c0a037981 */ /* 0x000ea8000c1e1900 */
[----:B------:R-:W2:Y:S02]  /*1850*/  LDG.E R26, desc[UR60][R10.64+0x4] ;  /* 0x0000043c0a1a7981 */ /* 0x000ea4000c1e1900 */
[----:B--2---:R-:W-:-:S07]  /*1860*/  IMAD.IADD R26, R26, 0x1, -R3 ;  /* 0x000000011a1a7824 */ /* 0x004fce00078e0a03 */
.L_x_1549:
[----:B------:R-:W-:Y:S01]  /*1870*/  ULDC.64 UR4, c[0x0][0xa10] ;  /* 0x0002840000047ab9 */ /* 0x000fe20000000a00 */
[----:B------:R-:W1:Y:S01]  /*1880*/  LDC R4, c[0x0][0x448] ;  /* 0x00011200ff047b82 */ /* 0x000e620000000800 */
[----:B------:R-:W-:-:S04]  /*1890*/  ISETP.NE.U32.AND P0, PT, RZ, UR4, PT ;  /* 0x00000004ff007c0c */ /* 0x000fc8000bf05070 */
[----:B------:R-:W-:Y:S01]  /*18a0*/  ISETP.NE.AND.EX P0, PT, RZ, UR5, PT, P0 ;  /* 0x00000005ff007c0c */ /* 0x000fe2000bf05300 */
[----:B------:R-:W-:Y:S02]  /*18b0*/  ULDC.64 UR4, c[0x0][0xa30] ;  /* 0x00028c0000047ab9 */ /* 0x000fe40000000a00 */
[----:B------:R-:W-:-:S04]  /*18c0*/  ISETP.NE.U32.AND P1, PT, RZ, UR4, PT ;  /* 0x00000004ff007c0c */ /* 0x000fc8000bf25070 */
[----:B------:R-:W-:-:S06]  /*18d0*/  ISETP.NE.AND.EX P1, PT, RZ, UR5, PT, P1 ;  /* 0x00000005ff007c0c */ /* 0x000fcc000bf25310 */
[----:B------:R-:W2:Y:S08]  /*18e0*/  @P0 LDC.64 R6, c[0x0][0xa10] ;  /* 0x00028400ff060b82 */ /* 0x000eb00000000a00 */
[----:B------:R-:W3:Y:S01]  /*18f0*/  @P1 LDC.64 R8, c[0x0][0xa30] ;  /* 0x00028c00ff081b82 */ /* 0x000ee20000000a00 */
[----:B--2---:R-:W-:-:S05]  /*1900*/  @P0 IMAD.WIDE R6, R31, 0x4, R6 ;  /* 0x000000041f060825 */ /* 0x004fca00078e0206 */
[----:B------:R-:W2:Y:S04]  /*1910*/  @P0 LDG.E R0, desc[UR60][R6.64] ;  /* 0x0000003c06000981 */ /* 0x000ea8000c1e1900 */
[----:B------:R-:W2:Y:S01]  /*1920*/  @P0 LDG.E R3, desc[UR60][R6.64+0x4] ;  /* 0x0000043c06030981 */ /* 0x000ea2000c1e1900 */
[----:B-----5:R-:W-:Y:S02]  /*1930*/  IMAD.MOV.U32 R140, RZ, RZ, R26 ;  /* 0x000000ffff8c7224 */ /* 0x020fe400078e001a */
[----:B---3--:R-:W-:-:S05]  /*1940*/  @P1 IMAD.WIDE R8, R31, 0x4, R8 ;  /* 0x000000041f081825 */ /* 0x008fca00078e0208 */
[----:B------:R3:W5:Y:S01]  /*1950*/  @P1 LDG.E R140, desc[UR60][R8.64] ;  /* 0x0000003c088c1981 */ /* 0x000762000c1e1900 */
[----:B-1----:R-:W-:Y:S01]  /*1960*/  ISETP.NE.AND P1, PT, R4, 0x1, PT ;  /* 0x000000010400780c */ /* 0x002fe20003f25270 */
[----:B------:R-:W-:Y:S01]  /*1970*/  IMAD.SHL.U32 R188, R29, 0x80, RZ ;  /* 0x000000801dbc7824 */ /* 0x000fe200078e00ff */
[----:B------:R-:W1:Y:S01]  /*1980*/  LDC.64 R4, c[0x0][0x9e0] ;  /* 0x00027800ff047b82 */ /* 0x000e620000000a00 */
[----:B------:R-:W-:-:S10]  /*1990*/  IMAD.IADD R12, R26, 0x1, -R13 ;  /* 0x000000011a0c7824 */ /* 0x000fd400078e0a0d */
[----:B------:R-:W4:Y:S08]  /*19a0*/  @P1 LDC R10, c[0x0][0x44c] ;  /* 0x00011300ff0a1b82 */ /* 0x000f300000000800 */
[----:B------:R-:W0:Y:S01]  /*19b0*/  @P1 LDC R11, c[0x0][0x450] ;  /* 0x00011400ff0b1b82 */ /* 0x000e220000000800 */
[----:B-1----:R-:W-:Y:S02]  /*19c0*/  ISETP.GE.AND P2, PT, R5, 0x1, PT ;  /* 0x000000010500780c */ /* 0x002fe40003f46270 */
[----:B--2---:R-:W-:Y:S01]  /*19d0*/  @P0 IADD3 R25, -R0, R3, RZ ;  /* 0x0000000300190210 */ /* 0x004fe20007ffe1ff */
[----:B------:R-:W-:-:S04]  /*19e0*/  VIADD R3, R188, 0x7f ;  /* 0x0000007fbc037836 */ /* 0x000fc80000000000 */
[----:B------:R-:W-:Y:S02]  /*19f0*/  IMAD.IADD R166, R12, 0x1, R25 ;  /* 0x000000010ca67824 */ /* 0x000fe400078e0219 */
[----:B----4-:R-:W-:-:S04]  /*1a00*/  @P1 IMAD.HI.U32 R6, R3, R10, RZ ;  /* 0x0000000a03061227 */ /* 0x010fc800078e00ff */
[C---:B------:R-:W-:Y:S01]  /*1a10*/  VIADD R0, R166.reuse, 0x5f ;  /* 0x0000005fa6007836 */ /* 0x040fe20000000000 */
[----:B0-----:R-:W-:Y:S02]  /*1a20*/  @P1 SHF.R.U32.HI R3, RZ, R11, R6 ;  /* 0x0000000bff031219 */ /* 0x001fe40000011606 */
[----:B------:R-:W-:Y:S01]  /*1a30*/  IADD3 R6, R166, 0x1, -R165 ;  /* 0x00000001a6067810 */ /* 0x000fe20007ffe8a5 */
[----:B------:R-:W-:-:S04]  /*1a40*/  IMAD.HI R0, R0, 0x2aaaaaab, RZ ;  /* 0x2aaaaaab00007827 */ /* 0x000fc800078e02ff */
[----:B------:R-:W-:Y:S01]  /*1a50*/  IMAD.IADD R3, R6, 0x1, R3 ;  /* 0x0000000106037824 */ /* 0x000fe200078e0203 */
[----:B------:R-:W-:-:S03]  /*1a60*/  SHF.R.U32.HI R141, RZ, 0x1f, R0 ;  /* 0x0000001fff8d7819 */ /* 0x000fc60000011600 */
[----:B------:R-:W-:Y:S01]  /*1a70*/  IMAD.IADD R4, R3, 0x1, R4 ;  /* 0x0000000103047824 */ /* 0x000fe200078e0204 */
[----:B------:R-:W-:Y:S01]  /*1a80*/  LEA.HI.SX32 R141, R0, R141, 0x1c ;  /* 0x0000008d008d7211 */ /* 0x000fe200078fe2ff */
[----:B---3--:R-:W-:Y:S06]  /*1a90*/  @!P2 BRA `(.L_x_1550) ;  /* 0x000000000048a947 */ /* 0x008fec0003800000 */
[C---:B------:R-:W-:Y:S01]  /*1aa0*/  ISETP.GT.AND P0, PT, R3.reuse, RZ, PT ;  /* 0x000000ff0300720c */ /* 0x040fe20003f04270 */
[----:B------:R-:W-:Y:S01]  /*1ab0*/  BSSY B0, `(.L_x_1551) ;  /* 0x000000e000007945 */ /* 0x000fe20003800000 */
[----:B------:R-:W-:-:S11]  /*1ac0*/  IADD3 R0, R3, -0x1, RZ ;  /* 0xffffffff03007810 */ /* 0x000fd60007ffe0ff */
        /* <DEDUP_REMOVED lines=8> */
.L_x_1552:
[----:B------:R-:W-:-:S13]  /*1b50*/  ISETP.NE.AND P0, PT, R5, 0x1, PT ;  /* 0x000000010500780c */ /* 0x000fda0003f05270 */
[----:B------:R-:W0:Y:S02]  /*1b60*/  @P0 LDC.64 R6, c[0x0][0x9e8] ;  /* 0x00027a00ff060b82 */ /* 0x000e240000000a00 */
[----:B0-----:R-:W-:-:S05]  /*1b70*/  @P0 IMAD.HI.U32 R6, R0, R6, RZ ;  /* 0x0000000600060227 */ /* 0x001fca00078e00ff */
[----:B------:R-:W-:-:S07]  /*1b80*/  @P0 SHF.R.U32.HI R0, RZ, R7, R6 ;  /* 0x00000007ff000219 */ /* 0x000fce0000011606 */
.L_x_1553:
[----:B------:R-:W-:Y:S05]  /*1b90*/  BSYNC B0 ;  /* 0x0000000000007941 */ /* 0x000fea0003800000 */
.L_x_1551:
[----:B------:R-:W-:-:S05]  /*1ba0*/  IMAD R3, R0, R5, R5 ;  /* 0x0000000500037224 */ /* 0x000fca00078e0205 */
[----:B------:R-:W-:-:S07]  /*1bb0*/  VIMNMX R4, R4, R3, PT ;  /* 0x0000000304047248 */ /* 0x000fce0003fe0100 */
.L_x_1550:
[----:B------:R-:W0:Y:S01]  /*1bc0*/  @P1 LDC R3, c[0x0][0x44c] ;  /* 0x00011300ff031b82 */ /* 0x000e220000000800 */
[----:B------:R-:W-:Y:S01]  /*1bd0*/  VIADD R4, R4, 0x5f ;  /* 0x0000005f04047836 */ /* 0x000fe20000000000 */
[----:B------:R-:W-:Y:S01]  /*1be0*/  ULDC UR4, c[0x0][0x9dc] ;  /* 0x0002770000047ab9 */ /* 0x000fe20000000800 */
[----:B------:R-:W-:Y:S02]  /*1bf0*/  IMAD.MOV.U32 R0, RZ, RZ, R188 ;  /* 0x000000ffff007224 */ /* 0x000fe400078e00bc */
[----:B------:R-:W-:-:S03]  /*1c00*/  IMAD.HI R4, R4, 0x2aaaaaab, RZ ;  /* 0x2aaaaaab04047827 */ /* 0x000fc600078e02ff */
[----:B------:R-:W1:Y:S01]  /*1c10*/  @P1 LDC R7, c[0x0][0x450] ;  /* 0x00011400ff071b82 */ /* 0x000e620000000800 */
[----:B------:R-:W-:Y:S02]  /*1c20*/  IMAD.IADD R193, R166, 0x1, -R165 ;  /* 0x00000001a6c17824 */ /* 0x000fe400078e0aa5 */
        /* <DEDUP_REMOVED lines=18> */
.L_x_1556:
[----:B------:R-:W-:-:S13]  /*1d50*/  ISETP.NE.AND P0, PT, R5, 0x1, PT ;  /* 0x000000010500780c */ /* 0x000fda0003f05270 */
[----:B------:R-:W0:Y:S02]  /*1d60*/  @P0 LDC.64 R6, c[0x0][0x9e8] ;  /* 0x00027a00ff060b82 */ /* 0x000e240000000a00 */
[----:B0-----:R-:W-:-:S05]  /*1d70*/  @P0 IMAD.HI.U32 R4, R0, R6, RZ ;  /* 0x0000000600040227 */ /* 0x001fca00078e00ff */
[----:B------:R-:W-:-:S07]  /*1d80*/  @P0 SHF.R.U32.HI R0, RZ, R7, R4 ;  /* 0x00000007ff000219 */ /* 0x000fce0000011604 */
.L_x_1557:
[----:B------:R-:W-:Y:S05]  /*1d90*/  BSYNC B0 ;  /* 0x0000000000007941 */ /* 0x000fea0003800000 */
.L_x_1555:
[----:B------:R-:W-:-:S05]  /*1da0*/  IMAD R0, R0, R5, RZ ;  /* 0x0000000500007224 */ /* 0x000fca00078e02ff */
[----:B------:R-:W-:-:S07]  /*1db0*/  VIMNMX R3, R3, R0, !PT ;  /* 0x0000000003037248 */ /* 0x000fce0007fe0100 */
.L_x_1554:
[----:B------:R-:W-:Y:S01]  /*1dc0*/  IMAD.HI R3, R3, 0x2aaaaaab, RZ ;  /* 0x2aaaaaab03037827 */ /* 0x000fe200078e02ff */
[----:B------:R-:W-:Y:S01]  /*1dd0*/  BSSY B0, `(.L_x_1558) ;  /* 0x0000028000007945 */ /* 0x000fe20003800000 */
[----:B------:R-:W-:Y:S02]  /*1de0*/  LOP3.LUT R211, R207, 0xff, RZ, 0xc0, !PT ;  /* 0x000000ffcfd37812 */ /* 0x000fe400078ec0ff */
[----:B------:R-:W-:Y:S02]  /*1df0*/  SHF.R.U32.HI R207, RZ, 0x10, R207 ;  /* 0x00000010ffcf7819 */ /* 0x000fe400000116cf */
[----:B------:R-:W-:-:S04]  /*1e00*/  SHF.R.U32.HI R0, RZ, 0x1f, R3 ;  /* 0x0000001fff007819 */ /* 0x000fc80000011603 */
[----:B------:R-:W-:-:S04]  /*1e10*/  LEA.HI.SX32 R0, R3, R0, 0x1c ;  /* 0x0000000003007211 */ /* 0x000fc800078fe2ff */
[----:B------:R-:W-:Y:S01]  /*1e20*/  VIMNMX R9, RZ, R0, !PT ;  /* 0x00000000ff097248 */ /* 0x000fe20007fe0100 */
[----:B------:R-:W-:-:S03]  /*1e30*/  IMAD.MOV.U32 R0, RZ, RZ, RZ ;  /* 0x000000ffff007224 */ /* 0x000fc600078e00ff */
[----:B------:R-:W-:-:S13]  /*1e40*/  ISETP.GT.AND P0, PT, R8, R9, PT ;  /* 0x000000090800720c */ /* 0x000fda0003f04270 */
[----:B------:R-:W-:Y:S05]  /*1e50*/  @!P0 BRA `(.L_x_1559) ;  /* 0x00000000007c8947 */ /* 0x000fea0003800000 */
[----:B------:R-:W-:Y:S01]  /*1e60*/  ISETP.NE.AND P0, PT, R207, RZ, PT ;  /* 0x000000ffcf00720c */ /* 0x000fe20003f05270 */
[----:B------:R-:W-:-:S03]  /*1e70*/  ULDC UR4, c[0x0][0x9f0] ;  /* 0x00027c0000047ab9 */ /* 0x000fc60000000800 */
[----:B------:R-:W-:-:S04]  /*1e80*/  SEL R11, R207, UR4, P0 ;  /* 0x00000004cf0b7c07 */ /* 0x000fc80008000000 */
[-C--:B------:R-:W-:Y:S02]  /*1e90*/  IABS R6, R11.reuse ;  /* 0x0000000b00067213 */ /* 0x080fe40000000000 */
[----:B------:R-:W-:Y:S02]  /*1ea0*/  IADD3 R0, R11, -0x1, R8 ;  /* 0xffffffff0b007810 */ /* 0x000fe40007ffe008 */
[----:B------:R-:W0:Y:S01]  /*1eb0*/  I2F.RP R3, R6 ;  /* 0x0000000600037306 */ /* 0x000e220000209400 */
[----:B------:R-:W-:Y:S02]  /*1ec0*/  IABS R13, R11 ;  /* 0x0000000b000d7213 */ /* 0x000fe40000000000 */
[----:B------:R-:W-:-:S05]  /*1ed0*/  IMAD.IADD R0, R0, 0x1, -R9 ;  /* 0x0000000100007824 */ /* 0x000fca00078e0a09 */
[----:B------:R-:W-:Y:S02]  /*1ee0*/  IABS R10, R0 ;  /* 0x00000000000a7213 */ /* 0x000fe40000000000 */
[----:B------:R-:W-:-:S04]  /*1ef0*/  LOP3.LUT R0, R0, R11, RZ, 0x3c, !PT ;  /* 0x0000000b00007212 */ /* 0x000fc800078e3cff */
[----:B------:R-:W-:Y:S01]  /*1f00*/  ISETP.GE.AND P2, PT, R0, RZ, PT ;  /* 0x000000ff0000720c */ /* 0x000fe20003f46270 */
[----:B0-----:R-:W0:Y:S02]  /*1f10*/  MUFU.RCP R3, R3 ;  /* 0x0000000300037308 */ /* 0x001e240000001000 */
[----:B0-----:R-:W-:Y:S01]  /*1f20*/  IADD3 R4, R3, 0xffffffe, RZ ;  /* 0x0ffffffe03047810 */ /* 0x001fe20007ffe0ff */
[----:B------:R-:W-:-:S05]  /*1f30*/  IMAD.MOV R3, RZ, RZ, -R13 ;  /* 0x000000ffff037224 */ /* 0x000fca00078e0a0d */
[----:B------:R0:W1:Y:S02]  /*1f40*/  F2I.FTZ.U32.TRUNC.NTZ R5, R4 ;  /* 0x0000000400057305 */ /* 0x000064000021f000 */
[----:B0-----:R-:W-:Y:S02]  /*1f50*/  IMAD.MOV.U32 R4, RZ, RZ, RZ ;  /* 0x000000ffff047224 */ /* 0x001fe400078e00ff */
[----:B-1----:R-:W-:-:S04]  /*1f60*/  IMAD.MOV R7, RZ, RZ, -R5 ;  /* 0x000000ffff077224 */ /* 0x002fc800078e0a05 */
        /* <DEDUP_REMOVED lines=14> */
.L_x_1559:
[----:B------:R-:W-:Y:S05]  /*2050*/  BSYNC B0 ;  /* 0x0000000000007941 */ /* 0x000fea0003800000 */
.L_x_1558:
[----:B------:R-:W-:-:S05]  /*2060*/  IMAD R3, R211, R0, R9 ;  /* 0x00000000d3037224 */ /* 0x000fca00078e0209 */
[C---:B------:R-:W-:Y:S01]  /*2070*/  VIADDMNMX R0, R3.reuse, R0, R8, PT ;  /* 0x0000000003007246 */ /* 0x040fe20003800108 */
[----:B------:R-:W-:-:S04]  /*2080*/  IMAD R3, R3, 0x60, -R12 ;  /* 0x0000006003037824 */ /* 0x000fc800078e0a0c */
[----:B------:R-:W-:Y:S01]  /*2090*/  IMAD R0, R0, 0x60, -R12 ;  /* 0x0000006000007824 */ /* 0x000fe200078e0a0c */
[----:B------:R-:W-:-:S04]  /*20a0*/  VIMNMX R3, RZ, R3, !PT ;  /* 0x00000003ff037248 */ /* 0x000fc80007fe0100 */
[----:B------:R-:W-:Y:S01]  /*20b0*/  VIMNMX R0, R0, R25, PT ;  /* 0x0000001900007248 */ /* 0x000fe20003fe0100 */
[----:B------:R-:W-:-:S03]  /*20c0*/  IMAD.WIDE.U32 R4, R3, -0x55555555, RZ ;  /* 0xaaaaaaab03047825 */ /* 0x000fc600078e00ff */
[----:B------:R-:W-:Y:S02]  /*20d0*/  ISETP.GT.AND P0, PT, R0, R3, PT ;  /* 0x000000030000720c */ /* 0x000fe40003f04270 */
[----:B------:R-:W-:-:S05]  /*20e0*/  SHF.R.U32.HI R125, RZ, 0x6, R5 ;  /* 0x00000006ff7d7819 */ /* 0x000fca0000011605 */
[----:B------:R-:W-:-:S06]  /*20f0*/  IMAD.MOV.U32 R24, RZ, RZ, R125 ;  /* 0x000000ffff187224 */ /* 0x000fcc00078e007d */
[----:B------:R-:W-:-:S04]  /*2100*/  @P0 VIADD R0, R0, 0x5f ;  /* 0x0000005f00000836 */ /* 0x000fc80000000000 */
[----:B------:R-:W-:-:S05]  /*2110*/  @P0 IMAD.HI R0, R0, 0x2aaaaaab, RZ ;  /* 0x2aaaaaab00000827 */ /* 0x000fca00078e02ff */
[----:B------:R-:W-:-:S04]  /*2120*/  @P0 SHF.R.U32.HI R3, RZ, 0x1f, R0 ;  /* 0x0000001fff030819 */ /* 0x000fc80000011600 */
[----:B------:R-:W-:Y:S02]  /*2130*/  @P0 LEA.HI.SX32 R24, R0, R3, 0x1c ;  /* 0x0000000300180211 */ /* 0x000fe400078fe2ff */
[----:B------:R-:W-:Y:S02]  /*2140*/  PLOP3.LUT P0, PT, PT, PT, PT, 0x80, 0x0 ;  /* 0x000000000000781c */ /* 0x000fe40003f0f070 */
        /* <DEDUP_REMOVED lines=13> */
[----:B------:R-:W-:Y:S01]  /*2220*/  IMAD.U32 R10, RZ, RZ, UR6 ;  /* 0x00000006ff0a7e24 */ /* 0x000fe2000f8e00ff */
[----:B------:R-:W-:Y:S01]  /*2230*/  MOV R6, UR4 ;  /* 0x0000000400067c02 */ /* 0x000fe20008000f00 */
[----:B------:R-:W-:-:S02]  /*2240*/  IMAD.U32 R7, RZ, RZ, UR5 ;  /* 0x00000005ff077e24 */ /* 0x000fc4000f8e00ff */
[----:B------:R-:W-:Y:S02]  /*2250*/  IMAD.U32 R11, RZ, RZ, UR7 ;  /* 0x00000007ff0b7e24 */ /* 0x000fe4000f8e00ff */
[----:B------:R-:W-:Y:S02]  /*2260*/  IMAD.MOV.U32 R8, RZ, RZ, 0x70 ;  /* 0x00000070ff087424 */ /* 0x000fe400078e00ff */
[----:B------:R-:W-:Y:S02]  /*2270*/  IMAD.MOV.U32 R12, RZ, RZ, 0x1 ;  /* 0x00000001ff0c7424 */ /* 0x000fe400078e00ff */
[----:B------:R-:W-:-:S07]  /*2280*/  IMAD.MOV.U32 R13, RZ, RZ, RZ ;  /* 0x000000ffff0d7224 */ /* 0x000fce00078e00ff */
[----:B------:R-:W-:-:S07]  /*2290*/  LEPC R20, `(.L_x_1562) ;  /* 0x000000001014794e */ /* 0x000fce0000000000 */
[----:B0----5:R-:W-:Y:S05]  /*22a0*/  CALL.ABS.NOINC R14 ;  /* 0x000000000e007343 */ /* 0x021fea0003c00000 */
.L_x_1562:
[----:B------:R-:W-:Y:S05]  /*22b0*/  BSYNC B6 ;  /* 0x0000000000067941 */ /* 0x000fea0003800000 */
.L_x_1561:
        /* <DEDUP_REMOVED lines=10> */
[----:B------:R-:W0:Y:S01]  /*2360*/  LDC.64 R14, c[0x4][R14] ;  /* 0x010000000e0e7b82 */ /* 0x000e220000000a00 */
[----:B------:R-:W-:Y:S01]  /*2370*/  IMAD.U32 R6, RZ, RZ, UR6 ;  /* 0x00000006ff067e24 */ /* 0x000fe2000f8e00ff */
[----:B------:R-:W-:Y:S01]  /*2380*/  MOV R13, RZ ;  /* 0x000000ff000d7202 */ /* 0x000fe20000000f00 */
[----:B------:R-:W-:Y:S02]  /*2390*/  IMAD.U32 R7, RZ, RZ, UR7 ;  /* 0x00000007ff077e24 */ /* 0x000fe4000f8e00ff */
[----:B------:R-:W-:-:S02]  /*23a0*/  IMAD.U32 R10, RZ, RZ, UR4 ;  /* 0x00000004ff0a7e24 */ /* 0x000fc4000f8e00ff */
[----:B------:R-:W-:Y:S02]  /*23b0*/  IMAD.U32 R11, RZ, RZ, UR5 ;  /* 0x00000005ff0b7e24 */ /* 0x000fe4000f8e00ff */
[----:B------:R-:W-:Y:S02]  /*23c0*/  IMAD.MOV.U32 R8, RZ, RZ, 0x70 ;  /* 0x00000070ff087424 */ /* 0x000fe400078e00ff */
[----:B------:R-:W-:-:S07]  /*23d0*/  IMAD.MOV.U32 R12, RZ, RZ, 0x1 ;  /* 0x00000001ff0c7424 */ /* 0x000fce00078e00ff */
[----:B------:R-:W-:-:S07]  /*23e0*/  LEPC R20, `(.L_x_1564) ;  /* 0x000000001014794e */ /* 0x000fce0000000000 */
[----:B0----5:R-:W-:Y:S05]  /*23f0*/  CALL.ABS.NOINC R14 ;  /* 0x000000000e007343 */ /* 0x021fea0003c00000 */
.L_x_1564:
[----:B------:R-:W-:Y:S05]  /*2400*/  BSYNC B6 ;  /* 0x0000000000067941 */ /* 0x000fea0003800000 */
.L_x_1563:
[----:B------:R-:W-:Y:S01]  /*2410*/  ULDC.64 UR4, c[0x0][0x9f8] ;  /* 0x00027e0000047ab9 */ /* 0x000fe20000000a00 */
[----:B------:R-:W-:Y:S01]  /*2420*/  IMAD.MOV.U32 R100, RZ, RZ, R31 ;  /* 0x000000ffff647224 */ /* 0x000fe200078e001f */
[----:B------:R-:W-:Y:S01]  /*2430*/  ISETP.NE.U32.AND P0, PT, RZ, UR4, PT ;  /* 0x00000004ff007c0c */ /* 0x000fe2000bf05070 */
[----:B------:R-:W-:Y:S01]  /*2440*/  ULDC UR4, c[0x0][0x2f4] ;  /* 0x0000bd0000047ab9 */ /* 0x000fe20000000800 */
[----:B------:R-:W0:Y:S02]  /*2450*/  LDC.64 R94, c[0x0][0x3f8] ;  /* 0x0000fe00ff5e7b82 */ /* 0x000e240000000a00 */
[----:B------:R-:W-:Y:S01]  /*2460*/  ISETP.NE.AND.EX P0, PT, RZ, UR5, PT, P0 ;  /* 0x00000005ff007c0c */ /* 0x000fe2000bf05300 */
[----:B------:R-:W-:-:S05]  /*2470*/  ULDC UR5, c[0x0][0x320] ;  /* 0x0000c80000057ab9 */ /* 0x000fca0000000800 */
[----:B------:R-:W1:Y:S08]  /*2480*/  LDC R15, c[0x0][0x3f4] ;  /* 0x0000fd00ff0f7b82 */ /* 0x000e700000000800 */
[----:B------:R-:W2:Y:S08]  /*2490*/  @P0 LDC.64 R4, c[0x0][0x9f8] ;  /* 0x00027e00ff040b82 */ /* 0x000eb00000000a00 */
[----:B------:R-:W3:Y:S01]  /*24a0*/  LDC.64 R88, c[0x0][0x408] ;  /* 0x00010200ff587b82 */ /* 0x000ee20000000a00 */
[----:B--2---:R-:W-:-:S05]  /*24b0*/  @P0 IMAD.WIDE R4, R31, 0x4, R4 ;  /* 0x000000041f040825 */ /* 0x004fca00078e0204 */
[----:B------:R2:W4:Y:S01]  /*24c0*/  @P0 LDG.E R100, desc[UR60][R4.64] ;  /* 0x0000003c04640981 */ /* 0x000522000c1e1900 */
[C---:B------:R-:W-:Y:S01]  /*24d0*/  ISETP.GE.AND P1, PT, R167.reuse, UR4, PT ;  /* 0x00000004a7007c0c */ /* 0x040fe2000bf26270 */
[--C-:B0-----:R-:W-:Y:S01]  /*24e0*/  IMAD.WIDE.U32 R96, R174, R94, R18.reuse ;  /* 0x0000005eae607225 */ /* 0x101fe200078e0012 */
[----:B------:R-:W-:Y:S01]  /*24f0*/  ISETP.GE.AND P0, PT, R18, UR4, PT ;  /* 0x0000000412007c0c */ /* 0x000fe2000bf06270 */
[----:B------:R-:W0:Y:S01]  /*2500*/  S2R R194, SR_TID.X ;  /* 0x0000000000c27919 */ /* 0x000e220000002100 */
[----:B------:R-:W-:Y:S01]  /*2510*/  SEL R3, RZ, 0xffffffff, P1 ;  /* 0xffffffffff037807 */ /* 0x000fe20000800000 */
[----:B---3--:R-:W-:Y:S01]  /*2520*/  IMAD.WIDE.U32 R90, R174, R88, R18 ;  /* 0x00000058ae5a7225 */ /* 0x008fe200078e0012 */
[----:B------:R-:W-:Y:S02]  /*2530*/  SEL R0, RZ, 0x1, P0 ;  /* 0x00000001ff007807 */ /* 0x000fe40000000000 */
[----:B------:R-:W-:Y:S01]  /*2540*/  ISETP.GE.AND P0, PT, R167, UR5, PT ;  /* 0x00000005a7007c0c */ /* 0x000fe2000bf06270 */
[----:B------:R-:W-:Y:S01]  /*2550*/  IMAD.SHL.U32 R3, R3, 0x2, RZ ;  /* 0x0000000203037824 */ /* 0x000fe200078e00ff */
[----:B------:R-:W-:Y:S01]  /*2560*/  ISETP.GE.AND P1, PT, R22, UR4, PT ;  /* 0x0000000416007c0c */ /* 0x000fe2000bf26270 */
[----:B------:R-:W-:Y:S01]  /*2570*/  IMAD.SHL.U32 R106, R94, 0x40, RZ ;  /* 0x000000405e6a7824 */ /* 0x000fe200078e00ff */
[----:B------:R-:W-:Y:S01]  /*2580*/  SHF.R.S32.HI R9, RZ, 0x1f, R174 ;  /* 0x0000001fff097819 */ /* 0x000fe200000114ae */
[----:B------:R-:W-:Y:S01]  /*2590*/  IMAD.MOV.U32 R126, RZ, RZ, 0x20 ;  /* 0x00000020ff7e7424 */ /* 0x000fe200078e00ff */
[----:B------:R-:W-:Y:S01]  /*25a0*/  LOP3.LUT R0, R3, 0x2, R0, 0xe2, !PT ;  /* 0x0000000203007812 */ /* 0x000fe200078ee200 */
[----:B------:R-:W-:Y:S01]  /*25b0*/  IMAD.SHL.U32 R108, R88, 0x40, RZ ;  /* 0x00000040586c7824 */ /* 0x000fe200078e00ff */
[----:B------:R-:W-:Y:S01]  /*25c0*/  SEL R3, RZ, 0xffffffff, P0 ;  /* 0xffffffffff037807 */ /* 0x000fe20000000000 */
[----:B------:R-:W-:Y:S01]  /*25d0*/  IMAD.IADD R129, R129, 0x1, R26 ;  /* 0x0000000181817824 */ /* 0x000fe200078e021a */
[----:B------:R-:W-:Y:S01]  /*25e0*/  ISETP.GE.AND P0, PT, R168, UR4, PT ;  /* 0x00000004a8007c0c */ /* 0x000fe2000bf06270 */
[----:B------:R-:W-:Y:S01]  /*25f0*/  IMAD R112, R210, 0x40, R174 ;  /* 0x00000040d2707824 */ /* 0x000fe200078e02ae */
[----:B--2---:R-:W-:Y:S01]  /*2600*/  SEL R4, RZ, 0x8, P1 ;  /* 0x00000008ff047807 */ /* 0x004fe20000800000 */
[----:B------:R-:W-:Y:S01]  /*2610*/  IMAD.SHL.U32 R6, R3, 0x2, RZ ;  /* 0x0000000203067824 */ /* 0x000fe200078e00ff */
[----:B------:R-:W-:Y:S01]  /*2620*/  SEL R3, RZ, 0x4, P0 ;  /* 0x00000004ff037807 */ /* 0x000fe20000000000 */
[----:B-1----:R-:W-:Y:S01]  /*2630*/  IMAD.SHL.U32 R124, R15, 0x2, RZ ;  /* 0x000000020f7c7824 */ /* 0x002fe200078e00ff */
[----:B------:R-:W-:-:S02]  /*2640*/  ISETP.GE.AND P2, PT, R18, UR5, PT ;  /* 0x0000000512007c0c */ /* 0x000fc4000bf46270 */
[--C-:B------:R-:W-:Y:S02]  /*2650*/  SHF.R.S32.HI R163, RZ, 0x1f, R162.reuse ;  /* 0x0000001fffa37819 */ /* 0x100fe400000114a2 */
[----:B------:R-:W-:Y:S01]  /*2660*/  LOP3.LUT R0, R4, R0, R3, 0xfe, !PT ;  /* 0x0000000004007212 */ /* 0x000fe200078efe03 */
[CC--:B------:R-:W-:Y:S01]  /*2670*/  IMAD R3, R9.reuse, R94.reuse, RZ ;  /* 0x0000005e09037224 */ /* 0x0c0fe200078e02ff */
        /* <DEDUP_REMOVED lines=9> */
[-C--:B------:R-:W-:Y:S01]  /*2710*/  ISETP.GE.AND P3, PT, R18, R15.reuse, PT ;  /* 0x0000000f1200720c */ /* 0x080fe20003f66270 */
[----:B------:R-:W-:Y:S01]  /*2720*/  IMAD.IADD R97, R3, 0x1, R97 ;  /* 0x0000000103617824 */ /* 0x000fe200078e0261 */
[----:B------:R-:W-:Y:S01]  /*2730*/  SEL R7, RZ, 0x10, P0 ;  /* 0x00000010ff077807 */ /* 0x000fe20000000000 */
[----:B------:R-:W-:Y:S01]  /*2740*/  IMAD.WIDE.U32 R92, R174, R88, R162 ;  /* 0x00000058ae5c7225 */ /* 0x000fe200078e00a2 */
[----:B------:R-:W-:-:S02]  /*2750*/  ISETP.GE.AND P2, PT, R167, R15, PT ;  /* 0x0000000fa700720c */ /* 0x000fc40003f46270 */
[----:B------:R-:W-:Y:S01]  /*2760*/  LOP3.LUT R4, R5, R4, RZ, 0xfc, !PT ;  /* 0x0000000405047212 */ /* 0x000fe200078efcff */
[----:B------:R-:W-:Y:S01]  /*2770*/  IMAD R5, R174, R89, R9 ;  /* 0x00000059ae057224 */ /* 0x000fe200078e0209 */
[C---:B------:R-:W-:Y:S01]  /*2780*/  SEL R3, R15.reuse, RZ, P3 ;  /* 0x000000ff0f037207 */ /* 0x040fe20001800000 */
[-C--:B-----5:R-:W-:Y:S01]  /*2790*/  IMAD.WIDE.U32 R98, R140, R94.reuse, R98 ;  /* 0x0000005e8c627225 */ /* 0x0a0fe200078e0062 */
[----:B------:R-:W-:Y:S02]  /*27a0*/  LOP3.LUT R7, R0, R7, RZ, 0xfc, !PT ;  /* 0x0000000700077212 */ /* 0x000fe400078efcff */
[----:B------:R-:W-:Y:S01]  /*27b0*/  SEL R0, R15, RZ, P2 ;  /* 0x000000ff0f007207 */ /* 0x000fe20001000000 */
[----:B------:R-:W-:Y:S01]  /*27c0*/  IMAD.IADD R3, R18, 0x1, R3 ;  /* 0x0000000112037824 */ /* 0x000fe200078e0203 */
[----:B------:R-:W-:Y:S01]  /*27d0*/  IADD3 R91, R5, R91, RZ ;  /* 0x0000005b055b7210 */ /* 0x000fe20007ffe0ff */
[----:B------:R-:W-:Y:S01]  /*27e0*/  IMAD.IADD R93, R93, 0x1, R5 ;  /* 0x000000015d5d7824 */ /* 0x000fe200078e0205 */
[----:B------:R-:W-:Y:S01]  /*27f0*/  ISETP.GE.AND P1, PT, R168, R15, PT ;  /* 0x0000000fa800720c */ /* 0x000fe20003f26270 */
[----:B------:R-:W-:Y:S01]  /*2800*/  IMAD.IADD R5, R167, 0x1, R0 ;  /* 0x00000001a7057824 */ /* 0x000fe200078e0200 */
[----:B------:R-:W-:Y:S01]  /*2810*/  SHF.R.S32.HI R0, RZ, 0x1f, R3 ;  /* 0x0000001fff007819 */ /* 0x000fe20000011403 */
[----:B------:R-:W-:Y:S01]  /*2820*/  IMAD.WIDE.U32 R96, R140, R94, R96 ;  /* 0x0000005e8c607225 */ /* 0x000fe200078e0060 */
[----:B------:R-:W-:-:S02]  /*2830*/  SEL R9, R15, RZ, P1 ;  /* 0x000000ff0f097207 */ /* 0x000fc40000800000 */
[----:B------:R-:W-:Y:S01]  /*2840*/  SHF.R.S32.HI R8, RZ, 0x1f, R5 ;  /* 0x0000001fff087819 */ /* 0x000fe20000011405 */
[-C--:B------:R-:W-:Y:S01]  /*2850*/  IMAD.WIDE.U32 R92, R140, R88.reuse, R92 ;  /* 0x000000588c5c7225 */ /* 0x080fe200078e005c */
[CC--:B------:R-:W-:Y:S02]  /*2860*/  LEA.HI R6, R0.reuse, R3.reuse, RZ, 0x3 ;  /* 0x0000000300067211 */ /* 0x0c0fe400078f18ff */
[----:B------:R-:W-:Y:S01]  /*2870*/  LEA.HI R0, R0, R3, RZ, 0x6 ;  /* 0x0000000300007211 */ /* 0x000fe200078f30ff */
[----:B------:R-:W-:Y:S01]  /*2880*/  IMAD.IADD R11, R168, 0x1, R9 ;  /* 0x00000001a80b7824 */ /* 0x000fe200078e0209 */
[-C--:B------:R-:W-:Y:S01]  /*2890*/  LEA.HI R3, R8, R5.reuse, RZ, 0x6 ;  /* 0x0000000508037211 */ /* 0x080fe200078f30ff */
[----:B------:R-:W-:Y:S01]  /*28a0*/  IMAD.WIDE.U32 R90, R140, R88, R90 ;  /* 0x000000588c5a7225 */ /* 0x000fe200078e005a */
[----:B------:R-:W-:Y:S02]  /*28b0*/  LEA.HI R12, R8, R5, RZ, 0x3 ;  /* 0x00000005080c7211 */ /* 0x000fe400078f18ff */
[----:B------:R-:W-:-:S02]  /*28c0*/  SHF.R.S32.HI R0, RZ, 0x6, R0 ;  /* 0x00000006ff007819 */ /* 0x000fc40000011400 */
[----:B------:R-:W-:Y:S02]  /*28d0*/  SHF.R.S32.HI R8, RZ, 0x6, R3 ;  /* 0x00000006ff087819 */ /* 0x000fe40000011403 */
[----:B------:R-:W-:Y:S01]  /*28e0*/  LOP3.LUT R3, R185, 0x38, R6, 0xf8, !PT ;  /* 0x00000038b9037812 */ /* 0x000fe200078ef806 */
[C---:B------:R-:W-:Y:S01]  /*28f0*/  IMAD R139, R0.reuse, 0x1800, R187 ;  /* 0x00001800008b7824 */ /* 0x040fe200078e02bb */
[----:B------:R-:W-:Y:S01]  /*2900*/  SHF.R.S32.HI R14, RZ, 0x1f, R11 ;  /* 0x0000001fff0e7819 */ /* 0x000fe2000001140b */
[----:B------:R-:W-:Y:S01]  /*2910*/  IMAD R137, R0, 0x1800, R201 ;  /* 0x0000180000897824 */ /* 0x000fe200078e02c9 */
[----:B------:R-:W-:Y:S01]  /*2920*/  LOP3.LUT R0, R3, R186, RZ, 0x3c, !PT ;  /* 0x000000ba03007212 */ /* 0x000fe200078e3cff */
[----:B------:R-:W-:Y:S01]  /*2930*/  IMAD R138, R8, 0x1800, R187 ;  /* 0x00001800088a7824 */ /* 0x000fe200078e02bb */
[-C--:B------:R-:W-:Y:S01]  /*2940*/  LEA.HI R20, R14, R11.reuse, RZ, 0x3 ;  /* 0x0000000b0e147211 */ /* 0x080fe200078f18ff */
[----:B------:R-:W-:Y:S01]  /*2950*/  IMAD R135, R8, 0x1800, R201 ;  /* 0x0000180008877824 */ /* 0x000fe200078e02c9 */
[----:B------:R-:W-:Y:S01]  /*2960*/  LEA.HI R11, R14, R11, RZ, 0x6 ;  /* 0x0000000b0e0b7211 */ /* 0x000fe200078f30ff */
[----:B------:R-:W-:Y:S01]  /*2970*/  IMAD.IADD R139, R139, 0x1, R0 ;  /* 0x000000018b8b7824 */ /* 0x000fe200078e0200 */
[----:B------:R-:W-:-:S02]  /*2980*/  LOP3.LUT R5, R185, 0x38, R12, 0xf8, !PT ;  /* 0x00000038b9057812 */ /* 0x000fc400078ef80c */
[----:B------:R-:W-:Y:S02]  /*2990*/  SHF.R.S32.HI R0, RZ, 0x6, R11 ;  /* 0x00000006ff007819 */ /* 0x000fe4000001140b */
[----:B------:R-:W-:Y:S02]  /*29a0*/  LOP3.LUT R5, R5, R186, RZ, 0x3c, !PT ;  /* 0x000000ba05057212 */ /* 0x000fe400078e3cff */
[----:B------:R-:W-:Y:S01]  /*29b0*/  LOP3.LUT R3, R185, 0x38, R20, 0xf8, !PT ;  /* 0x00000038b9037812 */ /* 0x000fe200078ef814 */
[----:B------:R-:W-:Y:S01]  /*29c0*/  IMAD R136, R0, 0x1800, R187 ;  /* 0x0000180000887824 */ /* 0x000fe200078e02bb */
[----:B------:R-:W-:Y:S01]  /*29d0*/  LOP3.LUT R9, R181, 0x38, R6, 0xf8, !PT ;  /* 0x00000038b5097812 */ /* 0x000fe200078ef806 */
[----:B------:R-:W-:Y:S01]  /*29e0*/  IMAD.IADD R138, R138, 0x1, R5 ;  /* 0x000000018a8a7824 */ /* 0x000fe200078e0205 */
[----:B------:R-:W-:Y:S01]  /*29f0*/  SHF.R.U32.HI R21, RZ, 0x3, R181 ;  /* 0x00000003ff157819 */ /* 0x000fe200000116b5 */
[----:B------:R-:W-:Y:S01]  /*2a00*/  IMAD R134, R0, 0x1800, R201 ;  /* 0x0000180000867824 */ /* 0x000fe200078e02c9 */
[----:B------:R-:W-:-:S02]  /*2a10*/  SHF.R.S32.HI R13, RZ, 0x1f, R140 ;  /* 0x0000001fff0d7819 */ /* 0x000fc4000001148c */
[----:B------:R-:W-:Y:S02]  /*2a20*/  LOP3.LUT R3, R3, R186, RZ, 0x3c, !PT ;  /* 0x000000ba03037212 */ /* 0x000fe400078e3cff */
[----:B------:R-:W-:Y:S01]  /*2a30*/  LOP3.LUT R5, R181, 0x38, R12, 0xf8, !PT ;  /* 0x00000038b5057812 */ /* 0x000fe200078ef80c */
[----:B------:R-:W-:Y:S01]  /*2a40*/  IMAD R0, R13, R94, RZ ;  /* 0x0000005e0d007224 */ /* 0x000fe200078e02ff */
[----:B------:R-:W-:Y:S01]  /*2a50*/  LOP3.LUT R10, R9, R21, RZ, 0x3c, !PT ;  /* 0x00000015090a7212 */ /* 0x000fe200078e3cff */
[----:B------:R-:W-:Y:S01]  /*2a60*/  IMAD R13, R13, R88, RZ ;  /* 0x000000580d0d7224 */ /* 0x000fe200078e02ff */
[----:B------:R-:W-:Y:S01]  /*2a70*/  LOP3.LUT R9, R181, 0x38, R20, 0xf8, !PT ;  /* 0x00000038b5097812 */ /* 0x000fe200078ef814 */
[----:B------:R-:W-:Y:S01]  /*2a80*/  IMAD R11, R140, R95, R0 ;  /* 0x0000005f8c0b7224 */ /* 0x000fe200078e0200 */
[----:B------:R-:W-:Y:S01]  /*2a90*/  IADD3 R136, R136, R3, RZ ;  /* 0x0000000388887210 */ /* 0x000fe20007ffe0ff */
[----:B------:R-:W-:Y:S01]  /*2aa0*/  IMAD.IADD R137, R137, 0x1, R10 ;  /* 0x0000000189897824 */ /* 0x000fe200078e020a */
[----:B------:R-:W-:Y:S01]  /*2ab0*/  LOP3.LUT R3, R185, 0x18, R18, 0xf8, !PT ;  /* 0x00000018b9037812 */ /* 0x000fe200078ef812 */
[----:B------:R-:W-:Y:S01]  /*2ac0*/  IMAD R13, R140, R89, R13 ;  /* 0x000000598c0d7224 */ /* 0x000fe200078e020d */
[-C--:B------:R-:W-:Y:S01]  /*2ad0*/  LOP3.LUT R8, R5, R21.reuse, RZ, 0x3c, !PT ;  /* 0x0000001505087212 */ /* 0x080fe200078e3cff */
[----:B------:R-:W-:Y:S01]  /*2ae0*/  IMAD R5, R95, 0x60, RZ ;  /* 0x000000605f057824 */ /* 0x000fe200078e02ff */
[----:B------:R-:W-:Y:S01]  /*2af0*/  ISETP.GE.AND P4, PT, R22, UR5, PT ;  /* 0x0000000516007c0c */ /* 0x000fe2000bf86270 */
[----:B------:R-:W-:Y:S01]  /*2b00*/  IMAD.IADD R104, R99, 0x1, R11 ;  /* 0x0000000163687824 */ /* 0x000fe200078e020b */
[----:B------:R-:W-:Y:S01]  /*2b10*/  LOP3.LUT R9, R9, R21, RZ, 0x3c, !PT ;  /* 0x0000001509097212 */ /* 0x000fe200078e3cff */
[----:B------:R-:W-:Y:S01]  /*2b20*/  IMAD.IADD R135, R135, 0x1, R8 ;  /* 0x0000000187877824 */ /* 0x000fe200078e0208 */
[----:B------:R-:W-:Y:S01]  /*2b30*/  ISETP.GE.AND P0, PT, R161, UR4, PT ;  /* 0x00000004a1007c0c */ /* 0x000fe2000bf06270 */
[----:B------:R-:W-:Y:S01]  /*2b40*/  IMAD.IADD R102, R11, 0x1, R97 ;  /* 0x000000010b667824 */ /* 0x000fe200078e0261 */
[----:B------:R-:W-:Y:S01]  /*2b50*/  LOP3.LUT R0, R3, R186, RZ, 0x3c, !PT ;  /* 0x000000ba03007212 */ /* 0x000fe200078e3cff */
[----:B------:R-:W-:Y:S01]  /*2b60*/  IMAD.IADD R134, R134, 0x1, R9 ;  /* 0x0000000186867824 */ /* 0x000fe200078e0209 */
[C---:B------:R-:W-:Y:S01]  /*2b70*/  SHF.L.U64.HI R105, R94.reuse, 0x6, R95 ;  /* 0x000000065e697819 */ /* 0x040fe2000001025f */
[----:B------:R-:W-:Y:S01]  /*2b80*/  IMAD.WIDE.U32 R94, R94, 0x60, RZ ;  /* 0x000000605e5e7825 */ /* 0x000fe200078e00ff */
[----:B------:R-:W-:-:S02]  /*2b90*/  SEL R3, RZ, 0x8, P4 ;  /* 0x00000008ff037807 */ /* 0x000fc40002000000 */
[----:B------:R-:W-:Y:S01]  /*2ba0*/  LOP3.LUT P5, RZ, R228, 0x4, RZ, 0xc0, !PT ;  /* 0x00000004e4ff7812 */ /* 0x000fe200078ac0ff */
[----:B------:R-:W-:Y:S01]  /*2bb0*/  IMAD R9, R89, 0x60, RZ ;  /* 0x0000006059097824 */ /* 0x000fe200078e02ff */
[----:B------:R-:W-:Y:S01]  /*2bc0*/  SEL R8, RZ, 0x20, P0 ;  /* 0x00000020ff087807 */ /* 0x000fe20000000000 */
[----:B------:R-:W-:Y:S01]  /*2bd0*/  IMAD.IADD R0, R187, 0x1, R0 ;  /* 0x00000001bb007824 */ /* 0x000fe200078e0200 */
[C---:B------:R-:W-:Y:S01]  /*2be0*/  SHF.L.U64.HI R107, R88.reuse, 0x6, R89 ;  /* 0x00000006586b7819 */ /* 0x040fe20000010259 */
[----:B------:R-:W-:Y:S01]  /*2bf0*/  IMAD.WIDE.U32 R88, R88, 0x60, RZ ;  /* 0x0000006058587825 */ /* 0x000fe200078e00ff */
[C---:B------:R-:W-:Y:S02]  /*2c00*/  LOP3.LUT R10, R4.reuse, R3, RZ, 0xfc, !PT ;  /* 0x00000003040a7212 */ /* 0x040fe400078efcff */
[----:B------:R-:W-:Y:S01]  /*2c10*/  LOP3.LUT R3, R4, 0x1, RZ, 0xc0, !PT ;  /* 0x0000000104037812 */ /* 0x000fe200078ec0ff */
[----:B------:R-:W-:Y:S01]  /*2c20*/  IMAD.IADD R132, R89, 0x1, R9 ;  /* 0x0000000159847824 */ /* 0x000fe200078e0209 */
[----:B------:R-:W-:Y:S01]  /*2c30*/  SEL R126, R126, 0xffffffe0, !P5 ;  /* 0xffffffe07e7e7807 */ /* 0x000fe20006800000 */
[----:B------:R-:W-:Y:S01]  /*2c40*/  IMAD.IADD R103, R93, 0x1, R13 ;  /* 0x000000015d677824 */ /* 0x000fe200078e020d */
[----:B------:R-:W-:Y:S01]  /*2c50*/  IADD3 R130, R95, R5, RZ ;  /* 0x000000055f827210 */ /* 0x000fe20007ffe0ff */
[----:B------:R-:W-:Y:S01]  /*2c60*/  IMAD.IADD R101, R13, 0x1, R91 ;  /* 0x000000010d657824 */ /* 0x000fe200078e025b */
[----:B------:R-:W-:Y:S01]  /*2c70*/  SHF.R.S32.HI R119, RZ, 0x3, R6 ;  /* 0x00000003ff777819 */ /* 0x000fe20000011406 */
[----:B------:R-:W-:Y:S01]  /*2c80*/  IMAD.IADD R133, R126, 0x1, R0 ;  /* 0x000000017e857824 */ /* 0x000fe200078e0200 */
[----:B------:R-:W-:-:S02]  /*2c90*/  LOP3.LUT R4, R6, 0xfffffff8, RZ, 0xc0, !PT ;  /* 0xfffffff806047812 */ /* 0x000fc400078ec0ff */
[----:B------:R-:W-:Y:S02]  /*2ca0*/  LOP3.LUT R76, R7, R8, RZ, 0xfc, !PT ;  /* 0x00000008074c7212 */ /* 0x000fe400078efcff */
[----:B------:R-:W-:Y:S02]  /*2cb0*/  LOP3.LUT R5, R12, 0xfffffff8, RZ, 0xc0, !PT ;  /* 0xfffffff80c057812 */ /* 0x000fe400078ec0ff */
[----:B------:R-:W-:Y:S02]  /*2cc0*/  LOP3.LUT R6, R20, 0xfffffff8, RZ, 0xc0, !PT ;  /* 0xfffffff814067812 */ /* 0x000fe400078ec0ff */
[----:B------:R-:W-:Y:S02]  /*2cd0*/  SHF.R.S32.HI R113, RZ, 0x3, R20 ;  /* 0x00000003ff717819 */ /* 0x000fe40000011414 */
[C---:B------:R-:W-:Y:S02]  /*2ce0*/  LOP3.LUT R8, R10.reuse, 0x2, RZ, 0xc0, !PT ;  /* 0x000000020a087812 */ /* 0x040fe400078ec0ff */
[----:B------:R-:W-:-:S02]  /*2cf0*/  LOP3.LUT R9, R10, 0x4, RZ, 0xc0, !PT ;  /* 0x000000040a097812 */ /* 0x000fc400078ec0ff */
[C---:B------:R-:W-:Y:S02]  /*2d00*/  LOP3.LUT R20, R76.reuse, 0x2, RZ, 0xc0, !PT ;  /* 0x000000024c147812 */ /* 0x040fe400078ec0ff */
[C---:B------:R-:W-:Y:S02]  /*2d10*/  LOP3.LUT R21, R76.reuse, 0x4, RZ, 0xc0, !PT ;  /* 0x000000044c157812 */ /* 0x040fe400078ec0ff */
[C---:B------:R-:W-:Y:S02]  /*2d20*/  LOP3.LUT R26, R76.reuse, 0x8, RZ, 0xc0, !PT ;  /* 0x000000084c1a7812 */ /* 0x040fe400078ec0ff */
[----:B------:R-:W-:Y:S02]  /*2d30*/  LOP3.LUT R27, R76, 0x10, RZ, 0xc0, !PT ;  /* 0x000000104c1b7812 */ /* 0x000fe400078ec0ff */
[----:B0-----:R-:W-:Y:S02]  /*2d40*/  LEA.HI R194, R194, 0x8, RZ, 0x19 ;  /* 0x00000008c2c27811 */ /* 0x001fe400078fc8ff */
[----:B------:R-:W-:-:S02]  /*2d50*/  SHF.R.S32.HI R118, RZ, 0x3, R12 ;  /* 0x00000003ff767819 */ /* 0x000fc4000001140c */
[----:B------:R-:W-:Y:S02]  /*2d60*/  LOP3.LUT R7, R7, 0x1, RZ, 0xc0, !PT ;  /* 0x0000000107077812 */ /* 0x000fe400078ec0ff */
[----:B------:R-:W-:Y:S02]  /*2d70*/  LOP3.LUT R10, R10, 0x8, RZ, 0xc0, !PT ;  /* 0x000000080a0a7812 */ /* 0x000fe400078ec0ff */
[----:B------:R-:W-:Y:S02]  /*2d80*/  SHF.R.S32.HI R111, RZ, 0x1f, R4 ;  /* 0x0000001fff6f7819 */ /* 0x000fe40000011404 */
[----:B------:R-:W-:Y:S02]  /*2d90*/  SHF.R.S32.HI R110, RZ, 0x1f, R5 ;  /* 0x0000001fff6e7819 */ /* 0x000fe40000011405 */
[----:B------:R-:W-:Y:S02]  /*2da0*/  SHF.R.S32.HI R109, RZ, 0x1f, R6 ;  /* 0x0000001fff6d7819 */ /* 0x000fe40000011406 */
[----:B------:R-:W-:-:S02]  /*2db0*/  LOP3.LUT R76, R76, 0x20, RZ, 0xc0, !PT ;  /* 0x000000204c4c7812 */ /* 0x000fc400078ec0ff */
[----:B----4-:R-:W-:-:S07]  /*2dc0*/  SHF.R.S32.HI R128, RZ, 0x1f, R100 ;  /* 0x0000001fff807819 */ /* 0x010fce0000011464 */
.L_x_1670:
[----:B0-----:R-:W0:Y:S01]  /*2dd0*/  LDC R78, c[0x0][0x430] ;  /* 0x00010c00ff4e7b82 */ /* 0x001e220000000800 */
[----:B------:R-:W-:Y:S02]  /*2de0*/  VIADD R24, R24, 0xffffffff ;  /* 0xffffffff18187836 */ /* 0x000fe40000000000 */
[----:B------:R-:W-:Y:S02]  /*2df0*/  IMAD.MOV.U32 R77, RZ, RZ, RZ ;  /* 0x000000ffff4d7224 */ /* 0x000fe400078e00ff */
[----:B------:R-:W-:-:S03]  /*2e00*/  IMAD R12, R24, 0x60, R112 ;  /* 0x00000060180c7824 */ /* 0x000fc600078e0270 */
[----:B-1----:R-:W1:Y:S02]  /*2e10*/  LDC R123, c[0x0][0x3f4] ;  /* 0x0000fd00ff7b7b82 */ /* 0x002e640000000800 */
[----:B------:R-:W-:Y:S02]  /*2e20*/  ISETP.GE.AND P0, PT, R12, R25, PT ;  /* 0x000000190c00720c */ /* 0x000fe40003f06270 */
[----:B------:R-:W-:Y:S02]  /*2e30*/  IADD3 R32, R129, R12, RZ ;  /* 0x0000000c81207210 */ /* 0x000fe40007ffe0ff */
[----:B------:R-:W-:-:S03]  /*2e40*/  ISETP.GT.OR P0, PT, R112, 0x5f, P0 ;  /* 0x0000005f7000780c */ /* 0x000fc60000704670 */
[----:B------:R-:W-:Y:S01]  /*2e50*/  IMAD.MOV.U32 R28, RZ, RZ, R32 ;  /* 0x000000ffff1c7224 */ /* 0x000fe200078e0020 */
[----:B0-----:R-:W-:-:S09]  /*2e60*/  ISETP.NE.AND P4, PT, R78, 0x1, PT ;  /* 0x000000014e00780c */ /* 0x001fd20003f85270 */
[----:B------:R-:W0:Y:S08]  /*2e70*/  @!P0 LDC.64 R14, c[0x0][0x428] ;  /* 0x00010a00ff0e8b82 */ /* 0x000e300000000a00 */
[----:B------:R-:W2:Y:S08]  /*2e80*/  @!P0 LDC.64 R12, c[0x0][0x418] ;  /* 0x00010600ff0c8b82 */ /* 0x000eb00000000a00 */
[----:B------:R-:W3:Y:S08]  /*2e90*/  @P4 LDC R11, c[0x0][0x434] ;  /* 0x00010d00ff0b4b82 */ /* 0x000ef00000000800 */
[----:B----4-:R-:W4:Y:S01]  /*2ea0*/  @P4 LDC R30, c[0x0][0x438] ;  /* 0x00010e00ff1e4b82 */ /* 0x010f220000000800 */
[----:B---3--:R-:W-:-:S05]  /*2eb0*/  @P4 IMAD.HI.U32 R11, R32, R11, RZ ;  /* 0x0000000b200b4227 */ /* 0x008fca00078e00ff */
[----:B----4-:R-:W-:Y:S01]  /*2ec0*/  @P4 SHF.R.U32.HI R28, RZ, R30, R11 ;  /* 0x0000001eff1c4219 */ /* 0x010fe2000001160b */
[----:B0-----:R-:W-:-:S03]  /*2ed0*/  @!P0 IMAD R11, R128, R14, RZ ;  /* 0x0000000e800b8224 */ /* 0x001fc600078e02ff */
[--C-:B------:R-:W-:Y:S01]  /*2ee0*/  @!P0 SHF.R.S32.HI R29, RZ, 0x1f, R28.reuse ;  /* 0x0000001fff1d8819 */ /* 0x100fe2000001141c */
[C---:B------:R-:W-:Y:S02]  /*2ef0*/  @!P0 IMAD R11, R100.reuse, R15, R11 ;  /* 0x0000000f640b8224 */ /* 0x040fe400078e020b */
[----:B------:R-:W-:-:S04]  /*2f00*/  @!P0 IMAD.WIDE.U32 R14, R100, R14, R28 ;  /* 0x0000000e640e8225 */ /* 0x000fc800078e001c */
[----:B------:R-:W-:Y:S01]  /*2f10*/  @!P0 IMAD.IADD R11, R15, 0x1, R11 ;  /* 0x000000010f0b8824 */ /* 0x000fe200078e020b */
[----:B--2---:R-:W-:-:S04]  /*2f20*/  @!P0 LEA R12, P4, R14, R12, 0x2 ;  /* 0x0000000c0e0c8211 */ /* 0x004fc800078810ff */
[----:B------:R-:W-:-:S05]  /*2f30*/  @!P0 LEA.HI.X R13, R14, R13, R11, 0x2, P4 ;  /* 0x0000000d0e0d8211 */ /* 0x000fca00020f140b */
[----:B------:R0:W5:Y:S01]  /*2f40*/  @!P0 LDG.E R77, desc[UR60][R12.64] ;  /* 0x0000003c0c4d8981 */ /* 0x000162000c1e1900 */
[----:B-1----:R-:W-:Y:S01]  /*2f50*/  ISETP.GE.AND P0, PT, R123, 0x1, PT ;  /* 0x000000017b00780c */ /* 0x002fe20003f06270 */
[----:B------:R-:W-:Y:S01]  /*2f60*/  IMAD.MOV R11, RZ, RZ, -R28 ;  /* 0x000000ffff0b7224 */ /* 0x000fe200078e0a1c */
[----:B------:R-:W-:Y:S01]  /*2f70*/  ISETP.GT.AND P4, PT, R24, R125, PT ;  /* 0x0000007d1800720c */ /* 0x000fe20003f84270 */
[C---:B------:R-:W-:Y:S01]  /*2f80*/  IMAD R14, R17.reuse, 0x4800, R0 ;  /* 0x00004800110e7824 */ /* 0x040fe200078e0200 */
[----:B------:R-:W-:Y:S05]  /*2f90*/  YIELD ;  /* 0x0000000000007946 */ /* 0x000fea0003800000 */
[----:B------:R-:W-:Y:S01]  /*2fa0*/  IMAD R28, R17, 0x4800, R133 ;  /* 0x00004800111c7824 */ /* 0x000fe200078e0285 */
[----:B------:R-:W-:Y:S01]  /*2fb0*/  BSSY B0, `(.L_x_1565) ;  /* 0x00007a1000007945 */ /* 0x000fe20003800000 */
[----:B------:R-:W-:Y:S01]  /*2fc0*/  IMAD R78, R78, R11, R32 ;  /* 0x0000000b4e4e7224 */ /* 0x000fe200078e0220 */
[----:B------:R-:W-:Y:S01]  /*2fd0*/  P2R R122, PR, RZ, 0x10 ;  /* 0x00000010ff7a7803 */ /* 0x000fe20000000000 */
[----:B------:R-:W-:-:S02]  /*2fe0*/  IMAD R29, R14, 0x2, R121 ;  /* 0x000000020e1d7824 */ /* 0x000fc400078e0279 */
[----:B------:R-:W-:Y:S01]  /*2ff0*/  IMAD R28, R28, 0x2, R121 ;  /* 0x000000021c1c7824 */ /* 0x000fe200078e0279 */
[----:B0-----:R-:W-:Y:S06]  /*3000*/  @!P0 BRA `(.L_x_1566) ;  /* 0x0000007000988947 */ /* 0x001fec0003800000 */
[----:B------:R-:W-:Y:S01]  /*3010*/  SHF.R.S32.HI R79, RZ, 0x1f, R78 ;  /* 0x0000001fff4f7819 */ /* 0x000fe2000001144e */
[----:B------:R-:W-:Y:S01]  /*3020*/  ULDC.64 UR4, c[0x0][0x300] ;  /* 0x0000c00000047ab9 */ /* 0x000fe20000000a00 */
[----:B-----5:R-:W-:Y:S01]  /*3030*/  SHF.R.S32.HI R84, RZ, 0x1f, R77 ;  /* 0x0000001fff547819 */ /* 0x020fe2000001144d */
[----:B------:R-:W-:Y:S01]  /*3040*/  IMAD.WIDE.U32 R12, R78, UR4, RZ ;  /* 0x000000044e0c7c25 */ /* 0x000fe2000f8e00ff */
[----:B------:R-:W-:Y:S02]  /*3050*/  ULDC.U8 UR6, c[0x0][0x410] ;  /* 0x0001040000067ab9 */ /* 0x000fe40000000000 */
[----:B------:R-:W-:Y:S01]  /*3060*/  ISETP.NE.AND P0, PT, RZ, UR6, PT ;  /* 0x00000006ff007c0c */ /* 0x000fe2000bf05270 */
[----:B------:R-:W-:Y:S02]  /*3070*/  IMAD R11, R79, UR4, RZ ;  /* 0x000000044f0b7c24 */ /* 0x000fe4000f8e02ff */
[----:B------:R-:W-:Y:S02]  /*3080*/  IMAD R15, R132, R24, RZ ;  /* 0x00000018840f7224 */ /* 0x000fe400078e02ff */
[----:B------:R-:W-:Y:S01]  /*3090*/  IMAD R11, R78, UR5, R11 ;  /* 0x000000054e0b7c24 */ /* 0x000fe2000f8e020b */
[----:B------:R-:W-:Y:S01]  /*30a0*/  ULDC.64 UR4, c[0x0][0x310] ;  /* 0x0000c40000047ab9 */ /* 0x000fe20000000a00 */
[----:B------:R-:W-:-:S02]  /*30b0*/  IMAD R85, R24, -0x60, R25 ;  /* 0xffffffa018557824 */ /* 0x000fc400078e0219 */
[----:B------:R-:W-:Y:S02]  /*30c0*/  IMAD R14, R84, UR4, RZ ;  /* 0x00000004540e7c24 */ /* 0x000fe4000f8e02ff */
[----:B------:R-:W-:Y:S01]  /*30d0*/  IMAD.IADD R13, R13, 0x1, R11 ;  /* 0x000000010d0d7824 */ /* 0x000fe200078e020b */
[----:B------:R-:W-:Y:S01]  /*30e0*/  VIMNMX R85, R85, 0x60, PT ;  /* 0x0000006055557848 */ /* 0x000fe20003fe0100 */
[C---:B------:R-:W-:Y:S02]  /*30f0*/  IMAD R11, R77.reuse, UR5, R14 ;  /* 0x000000054d0b7c24 */ /* 0x040fe4000f8e020e */
[----:B------:R-:W-:Y:S01]  /*3100*/  IMAD.WIDE.U32 R12, R77, UR4, R12 ;  /* 0x000000044d0c7c25 */ /* 0x000fe2000f8e000c */
[----:B------:R-:W-:-:S03]  /*3110*/  ULDC.64 UR4, c[0x0][0x308] ;  /* 0x0000c20000047ab9 */ /* 0x000fc60000000a00 */
[----:B------:R-:W-:Y:S01]  /*3120*/  IMAD R14, R130, R24, RZ ;  /* 0x00000018820e7224 */ /* 0x000fe200078e02ff */
[----:B------:R-:W-:Y:S02]  /*3130*/  IADD3 R13, R13, R11, RZ ;  /* 0x0000000b0d0d7210 */ /* 0x000fe40007ffe0ff */
[----:B------:R-:W-:Y:S01]  /*3140*/  SHF.R.S32.HI R11, RZ, 0x1f, R24 ;  /* 0x0000001fff0b7819 */ /* 0x000fe20000011418 */
[----:B------:R-:W-:-:S04]  /*3150*/  IMAD.WIDE.U32 R116, R169, UR4, R12 ;  /* 0x00000004a9747c25 */ /* 0x000fc8000f8e000c */
[C---:B------:R-:W-:Y:S02]  /*3160*/  IMAD R31, R11.reuse, R94, R14 ;  /* 0x0000005e0b1f7224 */ /* 0x040fe400078e020e */
[----:B------:R-:W-:Y:S02]  /*3170*/  IMAD R33, R11, R88, R15 ;  /* 0x000000580b217224 */ /* 0x000fe400078e020f */
[----:B------:R-:W-:Y:S01]  /*3180*/  IMAD R11, R169, UR5, R117 ;  /* 0x00000005a90b7c24 */ /* 0x000fe2000f8e0275 */
[----:B------:R-:W-:Y:S01]  /*3190*/  ULDC.64 UR4, c[0x0][0x2e8] ;  /* 0x0000ba0000047ab9 */ /* 0x000fe20000000a00 */
[----:B------:R-:W-:Y:S01]  /*31a0*/  IMAD.WIDE.U32 R14, R94, R24, RZ ;  /* 0x000000185e0e7225 */ /* 0x000fe200078e00ff */
[----:B------:R-:W-:-:S03]  /*31b0*/  LEA R117, P4, R116, UR4, 0x1 ;  /* 0x0000000474757c11 */ /* 0x000fc6000f8808ff */
[----:B------:R-:W-:Y:S01]  /*31c0*/  IMAD.WIDE.U32 R12, R88, R24, RZ ;  /* 0x00000018580c7225 */ /* 0x000fe200078e00ff */
[----:B------:R-:W-:-:S03]  /*31d0*/  LEA.HI.X R116, R116, UR5, R11, 0x1, P4 ;  /* 0x0000000574747c11 */ /* 0x000fc6000a0f0c0b */
        /* <DEDUP_REMOVED lines=21> */
[----:B------:R-:W-:Y:S01]  /*3330*/  IADD3 R35, P0, R92, R12, RZ ;  /* 0x0000000c5c237210 */ /* 0x000fe20007f1e0ff */
[----:B------:R-:W-:Y:S01]  /*3340*/  ULDC.64 UR6, c[0x0][0x400] ;  /* 0x0001000000067ab9 */ /* 0x000fe20000000a00 */
[----:B------:R-:W-:Y:S01]  /*3350*/  CS2R R74, SRZ ;  /* 0x00000000004a7805 */ /* 0x000fe2000001ff00 */
[----:B------:R-:W-:Y:S01]  /*3360*/  IMAD.X R34, R11, 0x1, R104, P5 ;  /* 0x000000010b227824 */ /* 0x000fe200028e0668 */
[----:B------:R-:W-:Y:S01]  /*3370*/  LEA R32, P5, R33, UR4, 0x1 ;  /* 0x0000000421207c11 */ /* 0x000fe2000f8a08ff */
[----:B------:R-:W-:Y:S01]  /*3380*/  IMAD.X R36, R82, 0x1, R103, P0 ;  /* 0x0000000152247824 */ /* 0x000fe200000e0667 */
[----:B------:R-:W-:Y:S02]  /*3390*/  ISETP.GE.AND P0, PT, R162, R123, PT ;  /* 0x0000007ba200720c */ /* 0x000fe40003f06270 */
[----:B------:R-:W-:-:S02]  /*33a0*/  CS2R R70, SRZ ;  /* 0x0000000000467805 */ /* 0x000fc4000001ff00 */
[----:B------:R-:W-:Y:S02]  /*33b0*/  LEA.HI.X R33, R33, UR5, R34, 0x1, P5 ;  /* 0x0000000521217c11 */ /* 0x000fe4000a8f0c22 */
[----:B------:R-:W-:Y:S02]  /*33c0*/  CS2R R80, SRZ ;  /* 0x0000000000507805 */ /* 0x000fe4000001ff00 */
[C---:B------:R-:W-:Y:S02]  /*33d0*/  LEA R34, P5, R35.reuse, UR6, 0x1 ;  /* 0x0000000623227c11 */ /* 0x040fe4000f8a08ff */
[----:B------:R-:W-:Y:S02]  /*33e0*/  CS2R R72, SRZ ;  /* 0x0000000000487805 */ /* 0x000fe4000001ff00 */
[----:B------:R-:W-:Y:S02]  /*33f0*/  LEA.HI.X R35, R35, UR7, R36, 0x1, P5 ;  /* 0x0000000723237c11 */ /* 0x000fe4000a8f0c24 */
[-C--:B------:R-:W-:Y:S01]  /*3400*/  ISETP.GE.AND P5, PT, R179, R123.reuse, PT ;  /* 0x0000007bb300720c */ /* 0x080fe20003fa6270 */
[----:B------:R0:W5:Y:S04]  /*3410*/  @!P0 LDG.E.64 R74, desc[UR60][R32.64] ;  /* 0x0000003c204a8981 */ /* 0x000168000c1e1b00 */
[----:B------:R0:W5:Y:S01]  /*3420*/  @!P0 LDG.E.64 R80, desc[UR60][R34.64] ;  /* 0x0000003c22508981 */ /* 0x000162000c1e1b00 */
[----:B------:R-:W-:-:S07]  /*3430*/  ISETP.GE.AND P0, PT, R177, R123, PT ;  /* 0x0000007bb100720c */ /* 0x000fce0003f06270 */
[----:B------:R0:W5:Y:S04]  /*3440*/  @!P5 LDG.E.64 R70, desc[UR60][R32.64+0x20] ;  /* 0x0000203c2046d981 */ /* 0x000168000c1e1b00 */
[----:B------:R0:W5:Y:S01]  /*3450*/  @!P5 LDG.E.64 R72, desc[UR60][R34.64+0x20] ;  /* 0x0000203c2248d981 */ /* 0x000162000c1e1b00 */
[----:B------:R-:W-:Y:S02]  /*3460*/  ISETP.GE.AND P5, PT, R178, R123, PT ;  /* 0x0000007bb200720c */ /* 0x000fe40003fa6270 */
[----:B------:R-:W-:Y:S02]  /*3470*/  CS2R R66, SRZ ;  /* 0x0000000000427805 */ /* 0x000fe4000001ff00 */
[----:B------:R-:W-:Y:S02]  /*3480*/  CS2R R68, SRZ ;  /* 0x0000000000447805 */ /* 0x000fe4000001ff00 */
[----:B------:R-:W-:-:S02]  /*3490*/  CS2R R62, SRZ ;  /* 0x00000000003e7805 */ /* 0x000fc4000001ff00 */
[----:B------:R-:W-:Y:S01]  /*34a0*/  CS2R R64, SRZ ;  /* 0x0000000000407805 */ /* 0x000fe2000001ff00 */
[----:B------:R0:W5:Y:S04]  /*34b0*/  @!P0 LDG.E.64 R66, desc[UR60][R32.64+0x40] ;  /* 0x0000403c20428981 */ /* 0x000168000c1e1b00 */
[----:B------:R0:W5:Y:S01]  /*34c0*/  @!P0 LDG.E.64 R68, desc[UR60][R34.64+0x40] ;  /* 0x0000403c22448981 */ /* 0x000162000c1e1b00 */
[----:B------:R-:W-:-:S03]  /*34d0*/  ISETP.GE.AND P0, PT, R176, R123, PT ;  /* 0x0000007bb000720c */ /* 0x000fc60003f06270 */
        /* <DEDUP_REMOVED lines=8> */
[----:B------:R0:W5:Y:S04]  /*3560*/  @!P0 LDG.E.64 R60, desc[UR60][R34.64+0x80] ;  /* 0x0000803c223c8981 */ /* 0x000168000c1e1b00 */
[----:B------:R0:W5:Y:S04]  /*3570*/  @!P5 LDG.E.64 R54, desc[UR60][R32.64+0xa0] ;  /* 0x0000a03c2036d981 */ /* 0x000168000c1e1b00 */
[----:B------:R0:W5:Y:S02]  /*3580*/  @!P5 LDG.E.64 R56, desc[UR60][R34.64+0xa0] ;  /* 0x0000a03c2238d981 */ /* 0x000164000c1e1b00 */
.L_x_1569:
[----:B------:R-:W-:Y:S05]  /*3590*/  BSYNC B1 ;  /* 0x0000000000017941 */ /* 0x000fea0003800000 */
.L_x_1568:
        /* <DEDUP_REMOVED lines=12> */
[----:B------:R-:W-:Y:S01]  /*3660*/  CS2R R48, SRZ ;  /* 0x0000000000307805 */ /* 0x000fe2000001ff00 */
[----:B-----5:R-:W-:Y:S01]  /*3670*/  IMAD.MOV.U32 R83, RZ, RZ, R54 ;  /* 0x000000ffff537224 */ /* 0x020fe200078e0036 */
[----:B------:R-:W-:Y:S01]  /*3680*/  CS2R R52, SRZ ;  /* 0x0000000000347805 */ /* 0x000fe2000001ff00 */
[----:B------:R-:W-:Y:S06]  /*3690*/  @P5 BRA `(.L_x_1571) ;  /* 0x0000000000a05947 */ /* 0x000fec0003800000 */
[----:B------:R-:W-:Y:S01]  /*36a0*/  IADD3 R14, P0, P6, R98, R14, R106 ;  /* 0x0000000e620e7210 */ /* 0x000fe20007e1e06a */
[----:B------:R-:W-:Y:S01]  /*36b0*/  ULDC.64 UR4, c[0x0][0x3e8] ;  /* 0x0000fa0000047ab9 */ /* 0x000fe20000000a00 */
[----:B------:R-:W-:Y:S01]  /*36c0*/  ULDC.64 UR6, c[0x0][0x400] ;  /* 0x0001000000067ab9 */ /* 0x000fe20000000a00 */
[----:B------:R-:W-:Y:S02]  /*36d0*/  CS2R R50, SRZ ;  /* 0x0000000000327805 */ /* 0x000fe4000001ff00 */
[----:B------:R-:W-:Y:S02]  /*36e0*/  IADD3.X R13, R104, R11, R105, P0, P6 ;  /* 0x0000000b680d7210 */ /* 0x000fe400007ec469 */
[----:B------:R-:W-:Y:S02]  /*36f0*/  CS2R R52, SRZ ;  /* 0x0000000000347805 */ /* 0x000fe4000001ff00 */
[----:B------:R-:W-:-:S04]  /*3700*/  IADD3 R11, P0, P6, R92, R12, R108 ;  /* 0x0000000c5c0b7210 */ /* 0x000fc80007e1e06c */
[----:B------:R-:W-:Y:S02]  /*3710*/  IADD3.X R82, R103, R82, R107, P0, P6 ;  /* 0x0000005267527210 */ /* 0x000fe400007ec46b */
[----:B------:R-:W-:-:S04]  /*3720*/  LEA R12, P0, R14, UR4, 0x1 ;  /* 0x000000040e0c7c11 */ /* 0x000fc8000f8008ff */
[----:B------:R-:W-:Y:S02]  /*3730*/  LEA.HI.X R13, R14, UR5, R13, 0x1, P0 ;  /* 0x000000050e0d7c11 */ /* 0x000fe400080f0c0d */
        /* <DEDUP_REMOVED lines=30> */
.L_x_1571:
[----:B------:R-:W-:Y:S05]  /*3920*/  BSYNC B1 ;  /* 0x0000000000017941 */ /* 0x000fea0003800000 */
.L_x_1570:
[----:B------:R-:W2:Y:S01]  /*3930*/  LDL R11, [R1+0x30] ;  /* 0x00003000010b7983 */ /* 0x000ea20000100800 */
[----:B0-----:R-:W-:Y:S01]  /*3940*/  MOV R12, R58 ;  /* 0x0000003a000c7202 */ /* 0x001fe20000000f00 */
[----:B------:R-:W-:Y:S02]  /*3950*/  IMAD.MOV.U32 R13, RZ, RZ, R55 ;  /* 0x000000ffff0d7224 */ /* 0x000fe400078e0037 */
[----:B------:R-:W-:-:S03]  /*3960*/  IMAD.MOV.U32 R14, RZ, RZ, R62 ;  /* 0x000000ffff0e7224 */ /* 0x000fc600078e003e */
[----:B------:R-:W-:Y:S01]  /*3970*/  PRMT R152, R83, 0x5410, R13 ;  /* 0x0000541053987816 */ /* 0x000fe2000000000d */
[----:B------:R-:W-:Y:S01]  /*3980*/  IMAD.MOV.U32 R13, RZ, RZ, R63 ;  /* 0x000000ffff0d7224 */ /* 0x000fe200078e003f */
[----:B------:R-:W-:Y:S01]  /*3990*/  PRMT R157, R14, 0x7610, R157 ;  /* 0x000076100e9d7816 */ /* 0x000fe2000000009d */
[----:B------:R-:W-:-:S03]  /*39a0*/  IMAD.MOV.U32 R14, RZ, RZ, R75 ;  /* 0x000000ffff0e7224 */ /* 0x000fc600078e004b */
[----:B------:R-:W-:Y:S02]  /*39b0*/  PRMT R156, R13, 0x7610, R156 ;  /* 0x000076100d9c7816 */ /* 0x000fe4000000009c */
[----:B------:R-:W-:-:S04]  /*39c0*/  MOV R13, R74 ;  /* 0x0000004a000d7202 */ /* 0x000fc80000000f00 */
[----:B------:R-:W-:Y:S02]  /*39d0*/  PRMT R148, R13, 0x5410, R14 ;  /* 0x000054100d947816 */ /* 0x000fe4000000000e */
[----:B--2---:R-:W-:Y:S01]  /*39e0*/  R2UR UR4, R11 ;  /* 0x000000000b0472ca */ /* 0x004fe200000e0000 */
[----:B------:R-:W-:-:S05]  /*39f0*/  IMAD.MOV.U32 R11, RZ, RZ, R59 ;  /* 0x000000ffff0b7224 */ /* 0x000fca00078e003b */
[----:B------:R-:W-:Y:S01]  /*3a00*/  PRMT R154, R12, 0x5410, R11 ;  /* 0x000054100c9a7816 */ /* 0x000fe2000000000b */
[----:B------:R-:W-:Y:S02]  /*3a10*/  IMAD.MOV.U32 R11, RZ, RZ, R66 ;  /* 0x000000ffff0b7224 */ /* 0x000fe400078e0042 */
[----:B------:R-:W-:-:S04]  /*3a20*/  IMAD.MOV.U32 R12, RZ, RZ, R67 ;  /* 0x000000ffff0c7224 */ /* 0x000fc800078e0043 */
[----:B------:R-:W-:Y:S01]  /*3a30*/  UISETP.NE.AND UP0, UPT, UR4, 0x3, UPT ;  /* 0x000000030400788c */ /* 0x000fe2000bf05270 */
[----:B------:R-:W-:Y:S01]  /*3a40*/  PRMT R158, R12, 0x5410, R11 ;  /* 0x000054100c9e7816 */ /* 0x000fe2000000000b */
[----:B------:R-:W-:Y:S02]  /*3a50*/  IMAD.MOV.U32 R11, RZ, RZ, R70 ;  /* 0x000000ffff0b7224 */ /* 0x000fe400078e0046 */
[----:B------:R-:W-:Y:S02]  /*3a60*/  IMAD.MOV.U32 R12, RZ, RZ, R71 ;  /* 0x000000ffff0c7224 */ /* 0x000fe400078e0047 */
[----:B------:R-:W-:-:S03]  /*3a70*/  PLOP3.LUT P0, PT, PT, PT, UP0, 0x80, 0x0 ;  /* 0x000000000000781c */ /* 0x000fc60003f0f008 */
[----:B------:R-:W-:Y:S01]  /*3a80*/  PRMT R159, R11, 0x5410, R12 ;  /* 0x000054100b9f7816 */ /* 0x000fe2000000000c */
[----:B------:R-:W-:Y:S02]  /*3a90*/  IMAD.MOV.U32 R12, RZ, RZ, R56 ;  /* 0x000000ffff0c7224 */ /* 0x000fe400078e0038 */
[----:B------:R-:W-:-:S05]  /*3aa0*/  IMAD.MOV.U32 R11, RZ, RZ, R57 ;  /* 0x000000ffff0b7224 */ /* 0x000fca00078e0039 */
[----:B------:R-:W-:Y:S01]  /*3ab0*/  PRMT R153, R12, 0x5410, R11 ;  /* 0x000054100c997816 */ /* 0x000fe2000000000b */
[----:B------:R-:W-:Y:S02]  /*3ac0*/  IMAD.MOV.U32 R12, RZ, RZ, R60 ;  /* 0x000000ffff0c7224 */ /* 0x000fe400078e003c */
[----:B------:R-:W-:-:S05]  /*3ad0*/  IMAD.MOV.U32 R11, RZ, RZ, R61 ;  /* 0x000000ffff0b7224 */ /* 0x000fca00078e003d */
[----:B------:R-:W-:Y:S01]  /*3ae0*/  PRMT R155, R12, 0x5410, R11 ;  /* 0x000054100c9b7816 */ /* 0x000fe2000000000b */
[----:B------:R-:W-:Y:S02]  /*3af0*/  IMAD.MOV.U32 R12, RZ, RZ, R64 ;  /* 0x000000ffff0c7224 */ /* 0x000fe400078e0040 */
[----:B------:R-:W-:-:S03]  /*3b00*/  IMAD.MOV.U32 R11, RZ, RZ, R65 ;  /* 0x000000ffff0b7224 */ /* 0x000fc600078e0041 */
[----:B------:R-:W-:Y:S01]  /*3b10*/  PRMT R157, R157, 0x5410, R12 ;  /* 0x000054109d9d7816 */ /* 0x000fe2000000000c */
[----:B------:R-:W-:Y:S01]  /*3b20*/  IMAD.MOV.U32 R12, RZ, RZ, R69 ;  /* 0x000000ffff0c7224 */ /* 0x000fe200078e0045 */
[----:B------:R-:W-:Y:S02]  /*3b30*/  PRMT R156, R156, 0x5410, R11 ;  /* 0x000054109c9c7816 */ /* 0x000fe4000000000b */
[----:B------:R-:W-:-:S04]  /*3b40*/  MOV R11, R68 ;  /* 0x00000044000b7202 */ /* 0x000fc80000000f00 */
[----:B------:R-:W-:Y:S01]  /*3b50*/  PRMT R189, R11, 0x5410, R12 ;  /* 0x000054100bbd7816 */ /* 0x000fe2000000000c */
[----:B------:R-:W-:Y:S02]  /*3b60*/  IMAD.MOV.U32 R11, RZ, RZ, R72 ;  /* 0x000000ffff0b7224 */ /* 0x000fe400078e0048 */
[----:B------:R-:W-:-:S05]  /*3b70*/  IMAD.MOV.U32 R12, RZ, RZ, R73 ;  /* 0x000000ffff0c7224 */ /* 0x000fca00078e0049 */
[----:B------:R-:W-:Y:S01]  /*3b80*/  PRMT R190, R11, 0x5410, R12 ;  /* 0x000054100bbe7816 */ /* 0x000fe2000000000c */
[----:B------:R-:W-:Y:S02]  /*3b90*/  IMAD.MOV.U32 R11, RZ, RZ, R80 ;  /* 0x000000ffff0b7224 */ /* 0x000fe400078e0050 */
[----:B------:R-:W-:-:S05]  /*3ba0*/  IMAD.MOV.U32 R12, RZ, RZ, R81 ;  /* 0x000000ffff0c7224 */ /* 0x000fca00078e0051 */
[----:B------:R-:W-:Y:S01]  /*3bb0*/  PRMT R191, R11, 0x5410, R12 ;  /* 0x000054100bbf7816 */ /* 0x000fe2000000000c */
[----:B-----5:R-:W-:Y:S02]  /*3bc0*/  IMAD.MOV.U32 R12, RZ, RZ, R30 ;  /* 0x000000ffff0c7224 */ /* 0x020fe400078e001e */
[----:B------:R-:W-:-:S05]  /*3bd0*/  IMAD.MOV.U32 R11, RZ, RZ, R31 ;  /* 0x000000ffff0b7224 */ /* 0x000fca00078e001f */
[----:B------:R-:W-:Y:S01]  /*3be0*/  PRMT R83, R12, 0x5410, R11 ;  /* 0x000054100c537816 */ /* 0x000fe2000000000b */
[----:B------:R-:W-:Y:S01]  /*3bf0*/  IMAD.MOV.U32 R11, RZ, RZ, R35 ;  /* 0x000000ffff0b7224 */ /* 0x000fe200078e0023 */
        /* <DEDUP_REMOVED lines=35> */
[----:B------:R-:W-:Y:S06]  /*3e30*/  @!P0 BRA `(.L_x_1572) ;  /* 0x0000000000048947 */ /* 0x000fec0003800000 */
[----:B------:R-:W-:Y:S01]  /*3e40*/  BPT.TRAP 0x1 ;  /* 0x000000040000795c */ /* 0x000fe20000300000 */
.L_x_1572:
[----:B------:R-:W-:Y:S01]  /*3e50*/  IMAD R86, R17, 0x8, R2 ;  /* 0x0000000811567824 */ /* 0x000fe200078e0202 */
[----:B------:R-:W-:Y:S01]  /*3e60*/  SHF.L.U32 R87, R175, 0x1f, RZ ;  /* 0x0000001faf577819 */ /* 0x000fe200000006ff */
[----:B------:R-:W-:Y:S03]  /*3e70*/  BSSY B1, `(.L_x_1573) ;  /* 0x0000003000017945 */ /* 0x000fe60003800000 */
[----:B------:R-:W0:Y:S02]  /*3e80*/  SYNCS.PHASECHK.TRANS64.TRYWAIT P6, [R86+URZ+0x2a890], R87 ;  /* 0x02a89057560075a7 */ /* 0x000e2400080c017f */
[----:B0-----:R-:W-:Y:S05]  /*3e90*/  @!P6 BRA `(.L_x_1574) ;  /* 0x0000026000dce947 */ /* 0x001fea0003800000 */
.L_x_1996:
[----:B------:R-:W-:Y:S05]  /*3ea0*/  BSYNC B1 ;  /* 0x0000000000017941 */ /* 0x000fea0003800000 */
.L_x_1573:
[----:B------:R-:W-:-:S03]  /*3eb0*/  UMOV UR4, 0xffffffff ;  /* 0xffffffff00047882 */ /* 0x000fc60000000000 */
[----:B------:R-:W-:Y:S05]  /*3ec0*/  BRA.DIV UR4, `(.L_x_1575) ;  /* 0x0000026204e47947 */ /* 0x000fea000b800000 */
[----:B------:R1:W2:Y:S04]  /*3ed0*/  SHFL.IDX PT, R82, R116, RZ, 0x1c1f ;  /* 0x001c1fff74527589 */ /* 0x0002a800000e0000 */
[----:B------:R1:W3:Y:S02]  /*3ee0*/  SHFL.IDX PT, R11, R117, RZ, 0x1c1f ;  /* 0x001c1fff750b7589 */ /* 0x0002e400000e0000 */
.L_x_2000:
        /* <DEDUP_REMOVED lines=21> */
[-C--:B------:R-:W-:Y:S01]  /*4040*/  FFMA.FTZ R75, R147, R146.reuse, -R75 ;  /* 0x00000092934b7223 */ /* 0x080fe2000001084b */
[----:B------:R-:W-:Y:S02]  /*4050*/  IMAD.MOV.U32 R147, RZ, RZ, R12 ;  /* 0x000000ffff937224 */ /* 0x000fe400078e000c */
[----:B------:R-:W-:Y:S01]  /*4060*/  FFMA.FTZ R13, R81, R146, R13 ;  /* 0x00000092510d7223 */ /* 0x000fe2000001000d */
[----:B------:R-:W-:Y:S01]  /*4070*/  MOV R81, R15 ;  /* 0x0000000f00517202 */ /* 0x000fe20000000f00 */
        /* <DEDUP_REMOVED lines=27> */
.L_x_1581:
[----:B------:R-:W-:Y:S05]  /*4230*/  BSYNC B3 ;  /* 0x0000000000037941 */ /* 0x000fea0003800000 */
.L_x_1580:
[----:B---3--:R-:W-:-:S04]  /*4240*/  LEA R74, P4, R18, R11, 0x1 ;  /* 0x0000000b124a7211 */ /* 0x008fc800078808ff */
[----:B--2---:R-:W-:-:S05]  /*4250*/  LEA.HI.X R75, R18, R82, R19, 0x1, P4 ;  /* 0x00000052124b7211 */ /* 0x004fca00020f0c13 */
[----:B0-----:R4:W-:Y:S04]  /*4260*/  ST.E.128 desc[UR60][R74.64], R12 ;  /* 0x0000000c4a007985 */ /* 0x0019e8000c101d3c */
.L_x_1579:
[----:B------:R-:W-:Y:S05]  /*4270*/  BSYNC B2 ;  /* 0x0000000000027941 */ /* 0x000fea0003800000 */
.L_x_1578:
        /* <DEDUP_REMOVED lines=22> */
[----:B------:R-:W-:Y:S02]  /*43e0*/  IMAD.MOV.U32 R73, RZ, RZ, R15 ;  /* 0x000000ffff497224 */ /* 0x000fe400078e000f */
[----:B------:R-:W-:Y:S02]  /*43f0*/  HADD2.F32 R74, -RZ, R70.H0_H0 ;  /* 0x20000046ff4a7230 */ /* 0x000fe40000004100 */
[----:B------:R-:W-:Y:S01]  /*4400*/  HADD2.F32 R12, -RZ, R75.H1_H1 ;  /* 0x3000004bff0c7230 */ /* 0x000fe20000004100 */
[----:B------:R-:W-:Y:S01]  /*4410*/  F2FP.F16.F32.PACK_AB R13, R13, R71 ;  /* 0x000000470d0d723e */ /* 0x000fe200000000ff */
[----:B------:R-:W-:-:S02]  /*4420*/  HADD2.F32 R15, -RZ, R73.H1_H1 ;  /* 0x30000049ff0f7230 */ /* 0x000fc40000004100 */
[----:B------:R-:W-:Y:S02]  /*4430*/  HADD2.F32 R73, -RZ, R73.H0_H0 ;  /* 0x20000049ff497230 */ /* 0x000fe40000004100 */
        /* <DEDUP_REMOVED lines=13> */
[--C-:B------:R-:W-:Y:S02]  /*4510*/  HADD2.F32 R74, -RZ, R14.reuse.H1_H1 ;  /* 0x3000000eff4a7230 */ /* 0x100fe40000004100 */
        /* <DEDUP_REMOVED lines=8> */
.L_x_1585:
[----:B------:R-:W-:Y:S05]  /*45a0*/  BSYNC B3 ;  /* 0x0000000000037941 */ /* 0x000fea0003800000 */
.L_x_1584:
[----:B------:R-:W-:Y:S02]  /*45b0*/  IMAD.SHL.U32 R72, R170, 0x8, RZ ;  /* 0x00000008aa487824 */ /* 0x000fe400078e00ff */
[----:B---3--:R-:W-:Y:S02]  /*45c0*/  IMAD.MOV.U32 R70, RZ, RZ, R11 ;  /* 0x000000ffff467224 */ /* 0x008fe400078e000b */
[----:B--2---:R-:W-:Y:S02]  /*45d0*/  IMAD.MOV.U32 R71, RZ, RZ, R82 ;  /* 0x000000ffff477224 */ /* 0x004fe400078e0052 */
[----:B------:R-:W-:-:S05]  /*45e0*/  IMAD.WIDE R70, R72, 0x2, R70 ;  /* 0x0000000248467825 */ /* 0x000fca00078e0246 */
[----:B0-----:R0:W-:Y:S02]  /*45f0*/  ST.E.128 desc[UR60][R70.64], R12 ;  /* 0x0000000c46007985 */ /* 0x0011e4000c101d3c */
.L_x_1583:
[----:B------:R-:W-:Y:S05]  /*4600*/  BSYNC B2 ;  /* 0x0000000000027941 */ /* 0x000fea0003800000 */
.L_x_1582:
        /* <DEDUP_REMOVED lines=8> */
[----:B------:R-:W-:Y:S02]  /*4690*/  SHF.R.U32.HI R66, RZ, 0x10, R67 ;  /* 0x00000010ff427819 */ /* 0x000fe40000011643 */
[--C-:B------:R-:W-:Y:S01]  /*46a0*/  SHF.R.U64 R71, R68, 0x10, R69.reuse ;  /* 0x0000001044477819 */ /* 0x100fe20000001245 */
[----:B------:R-:W-:Y:S01]  /*46b0*/  HADD2.F32 R70, -RZ, R70.H0_H0 ;  /* 0x20000046ff467230 */ /* 0x000fe20000004100 */
[----:B----4-:R-:W-:Y:S02]  /*46c0*/  MOV R67, R13 ;  /* 0x0000000d00437202 */ /* 0x010fe40000000f00 */
[----:B------:R-:W-:Y:S01]  /*46d0*/  SHF.R.U32.HI R68, RZ, 0x10, R69 ;  /* 0x00000010ff447819 */ /* 0x000fe20000011645 */
[----:B------:R-:W-:Y:S02]  /*46e0*/  HADD2.F32 R13, -RZ, R71.H0_H0 ;  /* 0x20000047ff0d7230 */ /* 0x000fe40000004100 */
[----:B------:R-:W-:-:S02]  /*46f0*/  HADD2.F32 R69, -RZ, R67.H1_H1 ;  /* 0x30000043ff457230 */ /* 0x000fc40000004100 */
        /* <DEDUP_REMOVED lines=26> */
[----:B------:R-:W-:Y:S02]  /*48a0*/  HADD2.F32 R70, -RZ, R14.H1_H1 ;  /* 0x3000000eff467230 */ /* 0x000fe40000004100 */
        /* <DEDUP_REMOVED lines=8> */
.L_x_1589:
[----:B------:R-:W-:Y:S05]  /*4930*/  BSYNC B3 ;  /* 0x0000000000037941 */ /* 0x000fea0003800000 */
.L_x_1588:
[----:B------:R-:W-:Y:S02]  /*4940*/  IMAD.SHL.U32 R68, R171, 0x8, RZ ;  /* 0x00000008ab447824 */ /* 0x000fe400078e00ff */
[----:B---3--:R-:W-:Y:S02]  /*4950*/  IMAD.MOV.U32 R66, RZ, RZ, R11 ;  /* 0x000000ffff427224 */ /* 0x008fe400078e000b */
[----:B--2---:R-:W-:Y:S02]  /*4960*/  IMAD.MOV.U32 R67, RZ, RZ, R82 ;  /* 0x000000ffff437224 */ /* 0x004fe400078e0052 */
[----:B------:R-:W-:-:S05]  /*4970*/  IMAD.WIDE R66, R68, 0x2, R66 ;  /* 0x0000000244427825 */ /* 0x000fca00078e0242 */
[----:B----4-:R0:W-:Y:S02]  /*4980*/  ST.E.128 desc[UR60][R66.64], R12 ;  /* 0x0000000c42007985 */ /* 0x0101e4000c101d3c */
.L_x_1587:
[----:B------:R-:W-:Y:S05]  /*4990*/  BSYNC B2 ;  /* 0x0000000000027941 */ /* 0x000fea0003800000 */
.L_x_1586:
        /* <DEDUP_REMOVED lines=9> */
[--C-:B------:R-:W-:Y:S01]  /*4a30*/  SHF.R.U64 R62, R62, 0x10, R63.reuse ;  /* 0x000000103e3e7819 */ /* 0x100fe2000000123f */
[----:B------:R-:W-:Y:S01]  /*4a40*/  HADD2.F32 R68, -RZ, R156.H1_H1 ;  /* 0x3000009cff447230 */ /* 0x000fe20000004100 */
[----:B------:R-:W-:Y:S01]  /*4a50*/  SHF.R.U32.HI R63, RZ, 0x10, R63 ;  /* 0x00000010ff3f7819 */ /* 0x000fe2000001163f */
[----:B------:R-:W-:Y:S02]  /*4a60*/  HADD2.F32 R66, -RZ, R66.H0_H0 ;  /* 0x20000042ff427230 */ /* 0x000fe40000004100 */
[--C-:B------:R-:W-:Y:S02]  /*4a70*/  HADD2.F32 R13, -RZ, R64.reuse.H1_H1 ;  /* 0x30000040ff0d7230 */ /* 0x100fe40000004100 */
[----:B------:R-:W-:Y:S02]  /*4a80*/  HADD2.F32 R64, -RZ, R64.H0_H0 ;  /* 0x20000040ff407230 */ /* 0x000fe40000004100 */
[----:B------:R-:W-:-:S02]  /*4a90*/  HADD2.F32 R62, -RZ, R62.H0_H0 ;  /* 0x2000003eff3e7230 */ /* 0x000fc40000004100 */
[CC--:B------:R-:W-:Y:S01]  /*4aa0*/  FMUL.FTZ R67, R13.reuse, R66.reuse ;  /* 0x000000420d437220 */ /* 0x0c0fe20000410000 */
[----:B------:R-:W-:Y:S02]  /*4ab0*/  HADD2.F32 R63, -RZ, R63.H0_H0 ;  /* 0x2000003fff3f7230 */ /* 0x000fe40000004100 */
[C---:B------:R-:W-:Y:S01]  /*4ac0*/  FMUL.FTZ R66, R64.reuse, R66 ;  /* 0x0000004240427220 */ /* 0x040fe20000410000 */
[-C--:B------:R-:W-:Y:S01]  /*4ad0*/  FFMA.FTZ R67, R64, R62.reuse, -R67 ;  /* 0x0000003e40437223 */ /* 0x080fe20000010843 */
[----:B------:R-:W-:Y:S02]  /*4ae0*/  SHF.R.U32.HI R64, RZ, 0x10, R65 ;  /* 0x00000010ff407819 */ /* 0x000fe40000011641 */
[----:B------:R-:W-:Y:S01]  /*4af0*/  FFMA.FTZ R66, R13, R62, R66 ;  /* 0x0000003e0d427223 */ /* 0x000fe20000010042 */
[----:B------:R-:W-:Y:S01]  /*4b00*/  IMAD.MOV.U32 R62, RZ, RZ, R12 ;  /* 0x000000ffff3e7224 */ /* 0x000fe200078e000c */
[----:B------:R-:W-:Y:S01]  /*4b10*/  MOV R12, R15 ;  /* 0x0000000f000c7202 */ /* 0x000fe20000000f00 */
[----:B------:R-:W-:-:S02]  /*4b20*/  HADD2.F32 R15, -RZ, R64.H0_H0 ;  /* 0x20000040ff0f7230 */ /* 0x000fc40000004100 */
[----:B------:R-:W-:Y:S02]  /*4b30*/  F2FP.F16.F32.PACK_AB R66, R66, R67 ;  /* 0x000000434242723e */ /* 0x000fe400000000ff */
[--C-:B------:R-:W-:Y:S02]  /*4b40*/  HADD2.F32 R13, -RZ, R12.reuse.H1_H1 ;  /* 0x3000000cff0d7230 */ /* 0x100fe40000004100 */
[----:B------:R-:W-:-:S03]  /*4b50*/  HADD2.F32 R12, -RZ, R12.H0_H0 ;  /* 0x2000000cff0c7230 */ /* 0x000fc60000004100 */
[CC--:B------:R-:W-:Y:S02]  /*4b60*/  FMUL.FTZ R64, R13.reuse, R15.reuse ;  /* 0x0000000f0d407220 */ /* 0x0c0fe40000410000 */
[C---:B------:R-:W-:Y:S02]  /*4b70*/  FMUL.FTZ R15, R12.reuse, R15 ;  /* 0x0000000f0c0f7220 */ /* 0x040fe40000410000 */
[-C--:B------:R-:W-:Y:S01]  /*4b80*/  FFMA.FTZ R12, R12, R63.reuse, -R64 ;  /* 0x0000003f0c0c7223 */ /* 0x080fe20000010840 */
[----:B------:R-:W-:Y:S02]  /*4b90*/  HADD2.F32 R64, -RZ, R157.H1_H1 ;  /* 0x3000009dff407230 */ /* 0x000fe40000004100 */
[----:B------:R-:W-:Y:S01]  /*4ba0*/  FFMA.FTZ R13, R13, R63, R15 ;  /* 0x0000003f0d0d7223 */ /* 0x000fe2000001000f */
[----:B------:R-:W-:Y:S02]  /*4bb0*/  IMAD.MOV.U32 R63, RZ, RZ, R14 ;  /* 0x000000ffff3f7224 */ /* 0x000fe400078e000e */
[----:B------:R-:W-:-:S02]  /*4bc0*/  HADD2.F32 R14, -RZ, R62.H1_H1 ;  /* 0x3000003eff0e7230 */ /* 0x000fc40000004100 */
[----:B------:R-:W-:Y:S02]  /*4bd0*/  HADD2.F32 R15, -RZ, R62.H0_H0 ;  /* 0x2000003eff0f7230 */ /* 0x000fe40000004100 */
[----:B------:R-:W-:Y:S02]  /*4be0*/  HADD2.F32 R62, -RZ, R157.H0_H0 ;  /* 0x2000009dff3e7230 */ /* 0x000fe40000004100 */
[-C--:B------:R-:W-:Y:S01]  /*4bf0*/  FMUL.FTZ R65, R14, R64.reuse ;  /* 0x000000400e417220 */ /* 0x080fe20000410000 */
[----:B------:R-:W-:-:S03]  /*4c00*/  FMUL.FTZ R64, R15, R64 ;  /* 0x000000400f407220 */ /* 0x000fc60000410000 */
[-C--:B------:R-:W-:Y:S01]  /*4c10*/  FFMA.FTZ R15, R15, R62.reuse, -R65 ;  /* 0x0000003e0f0f7223 */ /* 0x080fe20000010841 */
[----:B------:R-:W-:Y:S01]  /*4c20*/  FFMA.FTZ R14, R14, R62, R64 ;  /* 0x0000003e0e0e7223 */ /* 0x000fe20000010040 */
[--C-:B------:R-:W-:Y:S02]  /*4c30*/  HADD2.F32 R62, -RZ, R63.reuse.H1_H1 ;  /* 0x3000003fff3e7230 */ /* 0x100fe40000004100 */
[----:B------:R-:W-:Y:S02]  /*4c40*/  HADD2.F32 R64, -RZ, R63.H0_H0 ;  /* 0x2000003fff407230 */ /* 0x000fe40000004100 */
[----:B------:R-:W-:Y:S02]  /*4c50*/  HADD2.F32 R63, -RZ, R156.H0_H0 ;  /* 0x2000009cff3f7230 */ /* 0x000fe40000004100 */
[-C--:B------:R-:W-:Y:S01]  /*4c60*/  FMUL.FTZ R65, R62, R68.reuse ;  /* 0x000000443e417220 */ /* 0x080fe20000410000 */
[----:B------:R-:W-:Y:S01]  /*4c70*/  F2FP.F16.F32.PACK_AB R14, R14, R15 ;  /* 0x0000000f0e0e723e */ /* 0x000fe200000000ff */
[----:B------:R-:W-:-:S02]  /*4c80*/  FMUL.FTZ R68, R64, R68 ;  /* 0x0000004440447220 */ /* 0x000fc40000410000 */
[-C--:B------:R-:W-:Y:S02]  /*4c90*/  FFMA.FTZ R65, R64, R63.reuse, -R65 ;  /* 0x0000003f40417223 */ /* 0x080fe40000010841 */
[----:B------:R-:W-:Y:S01]  /*4ca0*/  FFMA.FTZ R68, R62, R63, R68 ;  /* 0x0000003f3e447223 */ /* 0x000fe20000010044 */
[----:B------:R-:W-:Y:S01]  /*4cb0*/  F2FP.F16.F32.PACK_AB R62, R13, R12 ;  /* 0x0000000c0d3e723e */ /* 0x000fe200000000ff */
[----:B------:R-:W-:Y:S02]  /*4cc0*/  IMAD.MOV.U32 R12, RZ, RZ, R14 ;  /* 0x000000ffff0c7224 */ /* 0x000fe400078e000e */
[----:B------:R-:W-:Y:S01]  /*4cd0*/  IMAD.MOV.U32 R13, RZ, RZ, R66 ;  /* 0x000000ffff0d7224 */ /* 0x000fe200078e0042 */
[----:B------:R-:W-:Y:S01]  /*4ce0*/  F2FP.F16.F32.PACK_AB R65, R68, R65 ;  /* 0x000000414441723e */ /* 0x000fe200000000ff */
[----:B------:R-:W-:-:S04]  /*4cf0*/  IMAD.MOV.U32 R15, RZ, RZ, R62 ;  /* 0x000000ffff0f7224 */ /* 0x000fc800078e003e */
[----:B------:R-:W-:-:S07]  /*4d00*/  IMAD.MOV.U32 R14, RZ, RZ, R65 ;  /* 0x000000ffff0e7224 */ /* 0x000fce00078e0041 */
.L_x_1593:
[----:B------:R-:W-:Y:S05]  /*4d10*/  BSYNC B3 ;  /* 0x0000000000037941 */ /* 0x000fea0003800000 */
.L_x_1592:
[----:B---3--:R-:W-:-:S04]  /*4d20*/  LEA R62, P4, R22, R11, 0x1 ;  /* 0x0000000b163e7211 */ /* 0x008fc800078808ff */
[----:B--2---:R-:W-:-:S05]  /*4d30*/  LEA.HI.X R63, R22, R82, R173, 0x1, P4 ;  /* 0x00000052163f7211 */ /* 0x004fca00020f0cad */
[----:B----4-:R0:W-:Y:S04]  /*4d40*/  ST.E.128 desc[UR60][R62.64], R12 ;  /* 0x0000000c3e007985 */ /* 0x0101e8000c101d3c */
.L_x_1591:
[----:B------:R-:W-:Y:S05]  /*4d50*/  BSYNC B2 ;  /* 0x0000000000027941 */ /* 0x000fea0003800000 */
.L_x_1590:
        /* <DEDUP_REMOVED lines=9> */
[----:B------:R-:W-:-:S03]  /*4df0*/  SHF.R.U64 R58, R58, 0x10, R59 ;  /* 0x000000103a3a7819 */ /* 0x000fc6000000123b */
[----:B------:R-:W-:Y:S02]  /*4e00*/  HADD2.F32 R63, -RZ, R63.H0_H0 ;  /* 0x2000003fff3f7230 */ /* 0x000fe40000004100 */
[--C-:B------:R-:W-:Y:S02]  /*4e10*/  HADD2.F32 R13, -RZ, R60.reuse.H1_H1 ;  /* 0x3000003cff0d7230 */ /* 0x100fe40000004100 */
[----:B------:R-:W-:Y:S02]  /*4e20*/  HADD2.F32 R60, -RZ, R60.H0_H0 ;  /* 0x2000003cff3c7230 */ /* 0x000fe40000004100 */
[----:B------:R-:W-:Y:S02]  /*4e30*/  HADD2.F32 R58, -RZ, R58.H0_H0 ;  /* 0x2000003aff3a7230 */ /* 0x000fe40000004100 */
[-C--:B------:R-:W-:Y:S01]  /*4e40*/  FMUL.FTZ R62, R13, R63.reuse ;  /* 0x0000003f0d3e7220 */ /* 0x080fe20000410000 */
[----:B------:R-:W-:-:S03]  /*4e50*/  FMUL.FTZ R63, R60, R63 ;  /* 0x0000003f3c3f7220 */ /* 0x000fc60000410000 */
[-C--:B------:R-:W-:Y:S01]  /*4e60*/  FFMA.FTZ R62, R60, R58.reuse, -R62 ;  /* 0x0000003a3c3e7223 */ /* 0x080fe2000001083e */
[----:B------:R-:W-:Y:S01]  /*4e70*/  FFMA.FTZ R63, R13, R58, R63 ;  /* 0x0000003a0d3f7223 */ /* 0x000fe2000001003f */
[----:B------:R-:W-:Y:S01]  /*4e80*/  SHF.R.U32.HI R58, RZ, 0x10, R59 ;  /* 0x00000010ff3a7819 */ /* 0x000fe2000001163b */
[--C-:B------:R-:W-:Y:S01]  /*4e90*/  HADD2.F32 R13, -RZ, R15.reuse.H1_H1 ;  /* 0x3000000fff0d7230 */ /* 0x100fe20000004100 */
[----:B------:R-:W-:Y:S01]  /*4ea0*/  SHF.R.U32.HI R59, RZ, 0x10, R61 ;  /* 0x00000010ff3b7819 */ /* 0x000fe2000001163d */
[----:B------:R-:W-:Y:S01]  /*4eb0*/  HADD2.F32 R15, -RZ, R15.H0_H0 ;  /* 0x2000000fff0f7230 */ /* 0x000fe20000004100 */
[----:B------:R-:W-:Y:S01]  /*4ec0*/  F2FP.F16.F32.PACK_AB R62, R63, R62 ;  /* 0x0000003e3f3e723e */ /* 0x000fe200000000ff */
[----:B------:R-:W-:Y:S02]  /*4ed0*/  HADD2.F32 R58, -RZ, R58.H0_H0 ;  /* 0x2000003aff3a7230 */ /* 0x000fe40000004100 */
[----:B------:R-:W-:-:S05]  /*4ee0*/  HADD2.F32 R59, -RZ, R59.H0_H0 ;  /* 0x2000003bff3b7230 */ /* 0x000fca0000004100 */
[-C--:B------:R-:W-:Y:S01]  /*4ef0*/  FMUL.FTZ R60, R13, R59.reuse ;  /* 0x0000003b0d3c7220 */ /* 0x080fe20000410000 */
[----:B------:R-:W-:-:S03]  /*4f00*/  FMUL.FTZ R59, R15, R59 ;  /* 0x0000003b0f3b7220 */ /* 0x000fc60000410000 */
[-C--:B------:R-:W-:Y:S01]  /*4f10*/  FFMA.FTZ R60, R15, R58.reuse, -R60 ;  /* 0x0000003a0f3c7223 */ /* 0x080fe2000001083c */
[----:B------:R-:W-:Y:S01]  /*4f20*/  FFMA.FTZ R59, R13, R58, R59 ;  /* 0x0000003a0d3b7223 */ /* 0x000fe2000001003b */
[--C-:B------:R-:W-:Y:S02]  /*4f30*/  HADD2.F32 R13, -RZ, R12.reuse.H0_H0 ;  /* 0x2000000cff0d7230 */ /* 0x100fe40000004100 */
[----:B------:R-:W-:Y:S02]  /*4f40*/  HADD2.F32 R12, -RZ, R12.H1_H1 ;  /* 0x3000000cff0c7230 */ /* 0x000fe40000004100 */
[--C-:B------:R-:W-:Y:S01]  /*4f50*/  HADD2.F32 R15, -RZ, R155.reuse.H0_H0 ;  /* 0x2000009bff0f7230 */ /* 0x100fe20000004100 */
[----:B------:R-:W-:Y:S01]  /*4f60*/  F2FP.F16.F32.PACK_AB R59, R59, R60 ;  /* 0x0000003c3b3b723e */ /* 0x000fe200000000ff */
[----:B------:R-:W-:Y:S02]  /*4f70*/  HADD2.F32 R58, -RZ, R154.H0_H0 ;  /* 0x2000009aff3a7230 */ /* 0x000fe40000004100 */
[----:B------:R-:W-:-:S02]  /*4f80*/  HADD2.F32 R155, -RZ, R155.H1_H1 ;  /* 0x3000009bff9b7230 */ /* 0x000fc40000004100 */
[CC--:B------:R-:W-:Y:S01]  /*4f90*/  FMUL.FTZ R61, R12.reuse, R15.reuse ;  /* 0x0000000f0c3d7220 */ /* 0x0c0fe20000410000 */
[C---:B------:R-:W-:Y:S01]  /*4fa0*/  FMUL.FTZ R15, R13.reuse, R15 ;  /* 0x0000000f0d0f7220 */ /* 0x040fe20000410000 */
[----:B------:R-:W-:Y:S02]  /*4fb0*/  HADD2.F32 R154, -RZ, R154.H1_H1 ;  /* 0x3000009aff9a7230 */ /* 0x000fe40000004100 */
[-C--:B------:R-:W-:Y:S01]  /*4fc0*/  FFMA.FTZ R61, R13, R58.reuse, -R61 ;  /* 0x0000003a0d3d7223 */ /* 0x080fe2000001083d */
[----:B------:R-:W-:Y:S01]  /*4fd0*/  FFMA.FTZ R15, R12, R58, R15 ;  /* 0x0000003a0c0f7223 */ /* 0x000fe2000001000f */
[--C-:B------:R-:W-:Y:S02]  /*4fe0*/  HADD2.F32 R12, -RZ, R14.reuse.H0_H0 ;  /* 0x2000000eff0c7230 */ /* 0x100fe40000004100 */
[----:B------:R-:W-:Y:S02]  /*4ff0*/  HADD2.F32 R14, -RZ, R14.H1_H1 ;  /* 0x3000000eff0e7230 */ /* 0x000fe40000004100 */
[----:B------:R-:W-:-:S03]  /*5000*/  F2FP.F16.F32.PACK_AB R15, R15, R61 ;  /* 0x0000003d0f0f723e */ /* 0x000fc600000000ff */
[-C--:B------:R-:W-:Y:S01]  /*5010*/  FMUL.FTZ R13, R14, R155.reuse ;  /* 0x0000009b0e0d7220 */ /* 0x080fe20000410000 */
[----:B------:R-:W-:-:S03]  /*5020*/  FMUL.FTZ R155, R12, R155 ;  /* 0x0000009b0c9b7220 */ /* 0x000fc60000410000 */
[-C--:B------:R-:W-:Y:S01]  /*5030*/  FFMA.FTZ R13, R12, R154.reuse, -R13 ;  /* 0x0000009a0c0d7223 */ /* 0x080fe2000001080d */
[----:B------:R-:W-:Y:S01]  /*5040*/  FFMA.FTZ R155, R14, R154, R155 ;  /* 0x0000009a0e9b7223 */ /* 0x000fe2000001009b */
[----:B------:R-:W-:Y:S02]  /*5050*/  IMAD.MOV.U32 R12, RZ, RZ, R15 ;  /* 0x000000ffff0c7224 */ /* 0x000fe400078e000f */
[----:B------:R-:W-:Y:S02]  /*5060*/  IMAD.MOV.U32 R15, RZ, RZ, R59 ;  /* 0x000000ffff0f7224 */ /* 0x000fe400078e003b */
[----:B------:R-:W-:Y:S02]  /*5070*/  F2FP.F16.F32.PACK_AB R155, R155, R13 ;  /* 0x0000000d9b9b723e */ /* 0x000fe400000000ff */
[----:B------:R-:W-:-:S03]  /*5080*/  MOV R13, R62 ;  /* 0x0000003e000d7202 */ /* 0x000fc60000000f00 */
[----:B------:R-:W-:-:S07]  /*5090*/  IMAD.MOV.U32 R14, RZ, RZ, R155 ;  /* 0x000000ffff0e7224 */ /* 0x000fce00078e009b */
.L_x_1597:
[----:B------:R-:W-:Y:S05]  /*50a0*/  BSYNC B3 ;  /* 0x0000000000037941 */ /* 0x000fea0003800000 */
.L_x_1596:
[----:B---3--:R-:W-:-:S04]  /*50b0*/  LEA R58, P4, R160, R11, 0x1 ;  /* 0x0000000ba03a7211 */ /* 0x008fc800078808ff */
[----:B--2---:R-:W-:-:S05]  /*50c0*/  LEA.HI.X R59, R160, R82, R184, 0x1, P4 ;  /* 0x00000052a03b7211 */ /* 0x004fca00020f0cb8 */
[----:B----4-:R0:W-:Y:S04]  /*50d0*/  ST.E.128 desc[UR60][R58.64], R12 ;  /* 0x0000000c3a007985 */ /* 0x0101e8000c101d3c */
.L_x_1595:
[----:B------:R-:W-:Y:S05]  /*50e0*/  BSYNC B2 ;  /* 0x0000000000027941 */ /* 0x000fea0003800000 */
.L_x_1594:
        /* <DEDUP_REMOVED lines=10> */
[----:B------:R-:W-:Y:S02]  /*5190*/  SHF.R.U64 R13, R54, 0x10, R55 ;  /* 0x00000010360d7819 */ /* 0x000fe40000001237 */
        /* <DEDUP_REMOVED lines=11> */
[----:B------:R-:W-:Y:S02]  /*5250*/  IMAD.MOV.U32 R11, RZ, RZ, R15 ;  /* 0x000000ffff0b7224 */ /* 0x000fe400078e000f */
[----:B------:R-:W-:-:S02]  /*5260*/  HADD2.F32 R54, -RZ, R54.H0_H0 ;  /* 0x20000036ff367230 */ /* 0x000fc40000004100 */
        /* <DEDUP_REMOVED lines=8> */
[--C-:B------:R-:W-:Y:S02]  /*52f0*/  HADD2.F32 R13, -RZ, R12.reuse.H1_H1 ;  /* 0x3000000cff0d7230 */ /* 0x100fe40000004100 */
[----:B------:R-:W-:-:S02]  /*5300*/  HADD2.F32 R12, -RZ, R12.H0_H0 ;  /* 0x2000000cff0c7230 */ /* 0x000fc40000004100 */
[--C-:B------:R-:W-:Y:S02]  /*5310*/  HADD2.F32 R54, -RZ, R152.reuse.H0_H0 ;  /* 0x20000098ff367230 */ /* 0x100fe40000004100 */
[CC--:B------:R-:W-:Y:S01]  /*5320*/  FMUL.FTZ R55, R13.reuse, R11.reuse ;  /* 0x0000000b0d377220 */ /* 0x0c0fe20000410000 */
[----:B------:R-:W-:Y:S02]  /*5330*/  HADD2.F32 R153, -RZ, R153.H1_H1 ;  /* 0x30000099ff997230 */ /* 0x000fe40000004100 */
[C---:B------:R-:W-:Y:S01]  /*5340*/  FMUL.FTZ R11, R12.reuse, R11 ;  /* 0x0000000b0c0b7220 */ /* 0x040fe20000410000 */
[----:B------:R-:W-:Y:S02]  /*5350*/  HADD2.F32 R152, -RZ, R152.H1_H1 ;  /* 0x30000098ff987230 */ /* 0x000fe40000004100 */
[-C--:B------:R-:W-:Y:S01]  /*5360*/  FFMA.FTZ R55, R12, R54.reuse, -R55 ;  /* 0x000000360c377223 */ /* 0x080fe20000010837 */
[--C-:B------:R-:W-:Y:S02]  /*5370*/  HADD2.F32 R12, -RZ, R14.reuse.H1_H1 ;  /* 0x3000000eff0c7230 */ /* 0x100fe40000004100 */
[----:B------:R-:W-:Y:S01]  /*5380*/  FFMA.FTZ R11, R13, R54, R11 ;  /* 0x000000360d0b7223 */ /* 0x000fe2000001000b */
[----:B------:R-:W-:Y:S01]  /*5390*/  HADD2.F32 R14, -RZ, R14.H0_H0 ;  /* 0x2000000eff0e7230 */ /* 0x000fe20000004100 */
[----:B------:R-:W-:Y:S01]  /*53a0*/  F2FP.F16.F32.PACK_AB R15, R57, R15 ;  /* 0x0000000f390f723e */ /* 0x000fe200000000ff */
[----:B------:R-:W-:-:S02]  /*53b0*/  FMUL.FTZ R13, R12, R153 ;  /* 0x000000990c0d7220 */ /* 0x000fc40000410000 */
[----:B------:R-:W-:Y:S01]  /*53c0*/  F2FP.F16.F32.PACK_AB R11, R11, R55 ;  /* 0x000000370b0b723e */ /* 0x000fe200000000ff */
[C---:B------:R-:W-:Y:S01]  /*53d0*/  FMUL.FTZ R153, R14.reuse, R153 ;  /* 0x000000990e997220 */ /* 0x040fe20000410000 */
[----:B------:R-:W-:-:S03]  /*53e0*/  FFMA.FTZ R13, R14, R152, -R13 ;  /* 0x000000980e0d7223 */ /* 0x000fc6000001080d */
[----:B------:R-:W-:Y:S01]  /*53f0*/  FFMA.FTZ R153, R12, R152, R153 ;  /* 0x000000980c997223 */ /* 0x000fe20000010099 */
[----:B------:R-:W-:-:S04]  /*5400*/  IMAD.MOV.U32 R12, RZ, RZ, R11 ;  /* 0x000000ffff0c7224 */ /* 0x000fc800078e000b */
[----:B------:R-:W-:Y:S01]  /*5410*/  F2FP.F16.F32.PACK_AB R153, R153, R13 ;  /* 0x0000000d9999723e */ /* 0x000fe200000000ff */
[----:B------:R-:W-:-:S04]  /*5420*/  IMAD.MOV.U32 R13, RZ, RZ, R56 ;  /* 0x000000ffff0d7224 */ /* 0x000fc800078e0038 */
[----:B------:R-:W-:-:S07]  /*5430*/  IMAD.MOV.U32 R14, RZ, RZ, R153 ;  /* 0x000000ffff0e7224 */ /* 0x000fce00078e0099 */
.L_x_1599:
[----:B------:R-:W-:Y:S05]  /*5440*/  BSYNC B2 ;  /* 0x0000000000027941 */ /* 0x000fea0003800000 */
.L_x_1598:
[----:B----4-:R0:W-:Y:S02]  /*5450*/  ST.E.128 desc[UR60][R58.64], R12 ;  /* 0x0000000c3a007985 */ /* 0x0101e4000c101d3c */
.L_x_1577:
[----:B------:R-:W-:Y:S05]  /*5460*/  BSYNC B1 ;  /* 0x0000000000017941 */ /* 0x000fea0003800000 */
.L_x_1576:
[----:B------:R-:W-:-:S03]  /*5470*/  UMOV UR4, 0xffffffff ;  /* 0xffffffff00047882 */ /* 0x000fc60000000000 */
[----:B------:R-:W-:Y:S05]  /*5480*/  BRA.DIV UR4, `(.L_x_1600) ;  /* 0x0000024e04c07947 */ /* 0x000fea000b800000 */
[----:B-1----:R-:W1:Y:S04]  /*5490*/  SHFL.IDX PT, R116, R116, 0x1, 0x1c1f ;  /* 0x003c1f0074747f89 */ /* 0x002e6800000e0000 */
[----:B------:R-:W0:Y:S02]  /*54a0*/  SHFL.IDX PT, R117, R117, 0x1, 0x1c1f ;  /* 0x003c1f0075757f89 */ /* 0x000e2400000e0000 */
.L_x_2004:
[----:B------:R-:W-:Y:S05]  /*54b0*/  @P5 BRA `(.L_x_1601) ;  /* 0x0000005400405947 */ /* 0x000fea0003800000 */
[----:B------:R-:W-:Y:S01]  /*54c0*/  ISETP.NE.AND P4, PT, R7, RZ, PT ;  /* 0x000000ff0700720c */ /* 0x000fe20003f85270 */
[----:B------:R-:W-:-:S12]  /*54d0*/  BSSY B1, `(.L_x_1602) ;  /* 0x0000034000017945 */ /* 0x000fd80003800000 */
[----:B------:R-:W-:Y:S05]  /*54e0*/  @!P4 BRA `(.L_x_1603) ;  /* 0x0000000000c8c947 */ /* 0x000fea0003800000 */
[----:B0---4-:R0:W4:Y:S01]  /*54f0*/  LDS.128 R12, [R29+0x2000] ;  /* 0x002000001d0c7984 */ /* 0x0111220000000c00 */
[----:B------:R-:W-:Y:S01]  /*5500*/  ISETP.GE.AND P5, PT, R162, R123, PT ;  /* 0x0000007ba200720c */ /* 0x000fe20003fa6270 */
[----:B------:R-:W-:Y:S01]  /*5510*/  BSSY B2, `(.L_x_1604) ;  /* 0x000002e000027945 */ /* 0x000fe20003800000 */
[----:B------:R-:W-:-:S04]  /*5520*/  LEA R54, P4, R18, R117, 0x1 ;  /* 0x0000007512367211 */ /* 0x000fc800078808ff */
[----:B-1----:R-:W-:-:S07]  /*5530*/  LEA.HI.X R55, R18, R116, R19, 0x1, P4 ;  /* 0x0000007412377211 */ /* 0x002fce00020f0c13 */
[----:B0-----:R-:W-:Y:S05]  /*5540*/  @P5 BRA `(.L_x_1605) ;  /* 0x0000000000a85947 */ /* 0x001fea0003800000 */
[--C-:B---3--:R-:W-:Y:S01]  /*5550*/  SHF.R.U64 R11, R50, 0x10, R51.reuse ;  /* 0x00000010320b7819 */ /* 0x108fe20000001233 */
        /* <DEDUP_REMOVED lines=27> */
[----:B------:R-:W-:Y:S01]  /*5710*/  HADD2.F32 R14, -RZ, R14.H0_H0 ;  /* 0x2000000eff0e7230 */ /* 0x000fe20000004100 */
[----:B------:R-:W-:Y:S01]  /*5720*/  F2FP.F16.F32.PACK_AB R51, R52, R51 ;  /* 0x000000333433723e */ /* 0x000fe200000000ff */
[----:B------:R-:W-:-:S02]  /*5730*/  HADD2.F32 R11, -RZ, R150.H0_H0 ;  /* 0x20000096ff0b7230 */ /* 0x000fc40000004100 */
[-C--:B------:R-:W-:Y:S01]  /*5740*/  FMUL.FTZ R13, R53, R151.reuse ;  /* 0x00000097350d7220 */ /* 0x080fe20000410000 */
[----:B------:R-:W-:Y:S02]  /*5750*/  HADD2.F32 R150, -RZ, R150.H1_H1 ;  /* 0x30000096ff967230 */ /* 0x000fe40000004100 */
[----:B------:R-:W-:Y:S01]  /*5760*/  FMUL.FTZ R151, R14, R151 ;  /* 0x000000970e977220 */ /* 0x000fe20000410000 */
[-C--:B------:R-:W-:Y:S01]  /*5770*/  FFMA.FTZ R56, R12, R11.reuse, -R56 ;  /* 0x0000000b0c387223 */ /* 0x080fe20000010838 */
[----:B------:R-:W-:Y:S01]  /*5780*/  FFMA.FTZ R57, R15, R11, R57 ;  /* 0x0000000b0f397223 */ /* 0x000fe20000010039 */
[-C--:B------:R-:W-:Y:S01]  /*5790*/  FFMA.FTZ R13, R14, R150.reuse, -R13 ;  /* 0x000000960e0d7223 */ /* 0x080fe2000001080d */
[----:B------:R-:W-:Y:S01]  /*57a0*/  FFMA.FTZ R151, R53, R150, R151 ;  /* 0x0000009635977223 */ /* 0x000fe20000010097 */
[----:B------:R-:W-:Y:S02]  /*57b0*/  IMAD.MOV.U32 R15, RZ, RZ, R51 ;  /* 0x000000ffff0f7224 */ /* 0x000fe400078e0033 */
[----:B------:R-:W-:-:S02]  /*57c0*/  F2FP.F16.F32.PACK_AB R12, R57, R56 ;  /* 0x00000038390c723e */ /* 0x000fc400000000ff */
[----:B------:R-:W-:Y:S02]  /*57d0*/  F2FP.F16.F32.PACK_AB R14, R151, R13 ;  /* 0x0000000d970e723e */ /* 0x000fe400000000ff */
[----:B------:R-:W-:-:S07]  /*57e0*/  MOV R13, R50 ;  /* 0x00000032000d7202 */ /* 0x000fce0000000f00 */
.L_x_1605:
[----:B------:R-:W-:Y:S05]  /*57f0*/  BSYNC B2 ;  /* 0x0000000000027941 */ /* 0x000fea0003800000 */
.L_x_1604:
[----:B----4-:R0:W-:Y:S02]  /*5800*/  ST.E.128 desc[UR60][R54.64], R12 ;  /* 0x0000000c36007985 */ /* 0x0101e4000c101d3c */
.L_x_1603:
[----:B------:R-:W-:Y:S05]  /*5810*/  BSYNC B1 ;  /* 0x0000000000017941 */ /* 0x000fea0003800000 */
.L_x_1602:
[----:B------:R-:W-:Y:S01]  /*5820*/  ISETP.NE.AND P4, PT, R20, RZ, PT ;  /* 0x000000ff1400720c */ /* 0x000fe20003f85270 */
[----:B------:R-:W-:-:S12]  /*5830*/  BSSY B1, `(.L_x_1606) ;  /* 0x0000036000017945 */ /* 0x000fd80003800000 */
[----:B------:R-:W-:Y:S05]  /*5840*/  @!P4 BRA `(.L_x_1607) ;  /* 0x0000000000d0c947 */ /* 0x000fea0003800000 */
[----:B0---4-:R0:W4:Y:S01]  /*5850*/  LDS.128 R12, [R28+0x2000] ;  /* 0x002000001c0c7984 */ /* 0x0111220000000c00 */
[----:B------:R-:W-:Y:S01]  /*5860*/  ISETP.GE.AND P4, PT, R179, R123, PT ;  /* 0x0000007bb300720c */ /* 0x000fe20003f86270 */
[----:B---3--:R-:W-:Y:S01]  /*5870*/  IMAD.SHL.U32 R11, R170, 0x8, RZ ;  /* 0x00000008aa0b7824 */ /* 0x008fe200078e00ff */
[----:B------:R-:W-:Y:S01]  /*5880*/  BSSY B2, `(.L_x_1608) ;  /* 0x000002f000027945 */ /* 0x000fe20003800000 */
[----:B------:R-:W-:Y:S02]  /*5890*/  IMAD.MOV.U32 R50, RZ, RZ, R117 ;  /* 0x000000ffff327224 */ /* 0x000fe400078e0075 */
[----:B-1----:R-:W-:Y:S02]  /*58a0*/  IMAD.MOV.U32 R51, RZ, RZ, R116 ;  /* 0x000000ffff337224 */ /* 0x002fe400078e0074 */
        /* <DEDUP_REMOVED lines=16> */
[CC--:B------:R-:W-:Y:S01]  /*59b0*/  FMUL.FTZ R47, R52.reuse, R48.reuse ;  /* 0x00000030342f7220 */ /* 0x0c0fe20000410000 */
[----:B------:R-:W-:Y:S01]  /*59c0*/  FMUL.FTZ R48, R15, R48 ;  /* 0x000000300f307220 */ /* 0x000fe20000410000 */
[-C--:B------:R-:W-:Y:S01]  /*59d0*/  FFMA.FTZ R46, R13, R11.reuse, -R46 ;  /* 0x0000000b0d2e7223 */ /* 0x080fe2000001082e */
[----:B------:R-:W-:Y:S01]  /*59e0*/  FFMA.FTZ R11, R49, R11, R54 ;  /* 0x0000000b310b7223 */ /* 0x000fe20000010036 */
[-C--:B------:R-:W-:Y:S01]  /*59f0*/  FFMA.FTZ R47, R15, R53.reuse, -R47 ;  /* 0x000000350f2f7223 */ /* 0x080fe2000001082f */
[----:B------:R-:W-:Y:S01]  /*5a00*/  FFMA.FTZ R48, R52, R53, R48 ;  /* 0x0000003534307223 */ /* 0x000fe20000010030 */
[----:B------:R-:W-:-:S02]  /*5a10*/  HADD2.F32 R15, -RZ, R149.H0_H0 ;  /* 0x20000095ff0f7230 */ /* 0x000fc40000004100 */
[--C-:B------:R-:W-:Y:S02]  /*5a20*/  HADD2.F32 R52, -RZ, R12.reuse.H1_H1 ;  /* 0x3000000cff347230 */ /* 0x100fe40000004100 */
[----:B------:R-:W-:Y:S01]  /*5a30*/  HADD2.F32 R54, -RZ, R12.H0_H0 ;  /* 0x2000000cff367230 */ /* 0x000fe20000004100 */
[----:B------:R-:W-:Y:S01]  /*5a40*/  F2FP.F16.F32.PACK_AB R47, R48, R47 ;  /* 0x0000002f302f723e */ /* 0x000fe200000000ff */
[----:B------:R-:W-:Y:S02]  /*5a50*/  HADD2.F32 R149, -RZ, R149.H1_H1 ;  /* 0x30000095ff957230 */ /* 0x000fe40000004100 */
[-C--:B------:R-:W-:Y:S01]  /*5a60*/  FMUL.FTZ R49, R52, R15.reuse ;  /* 0x0000000f34317220 */ /* 0x080fe20000410000 */
[----:B------:R-:W-:Y:S02]  /*5a70*/  HADD2.F32 R12, -RZ, R14.H1_H1 ;  /* 0x3000000eff0c7230 */ /* 0x000fe40000004100 */
[----:B------:R-:W-:Y:S01]  /*5a80*/  FMUL.FTZ R53, R54, R15 ;  /* 0x0000000f36357220 */ /* 0x000fe20000410000 */
[----:B------:R-:W-:-:S02]  /*5a90*/  HADD2.F32 R13, -RZ, R145.H0_H0 ;  /* 0x20000091ff0d7230 */ /* 0x000fc40000004100 */
[----:B------:R-:W-:Y:S02]  /*5aa0*/  HADD2.F32 R14, -RZ, R14.H0_H0 ;  /* 0x2000000eff0e7230 */ /* 0x000fe40000004100 */
[----:B------:R-:W-:Y:S01]  /*5ab0*/  FMUL.FTZ R15, R12, R149 ;  /* 0x000000950c0f7220 */ /* 0x000fe20000410000 */
[----:B------:R-:W-:Y:S02]  /*5ac0*/  HADD2.F32 R145, -RZ, R145.H1_H1 ;  /* 0x30000091ff917230 */ /* 0x000fe40000004100 */
[-C--:B------:R-:W-:Y:S01]  /*5ad0*/  FFMA.FTZ R49, R54, R13.reuse, -R49 ;  /* 0x0000000d36317223 */ /* 0x080fe20000010831 */
[----:B------:R-:W-:Y:S01]  /*5ae0*/  FFMA.FTZ R52, R52, R13, R53 ;  /* 0x0000000d34347223 */ /* 0x000fe20000010035 */
[C---:B------:R-:W-:Y:S01]  /*5af0*/  FMUL.FTZ R149, R14.reuse, R149 ;  /* 0x000000950e957220 */ /* 0x040fe20000410000 */
[----:B------:R-:W-:Y:S01]  /*5b00*/  F2FP.F16.F32.PACK_AB R13, R11, R46 ;  /* 0x0000002e0b0d723e */ /* 0x000fe200000000ff */
[-C--:B------:R-:W-:Y:S02]  /*5b10*/  FFMA.FTZ R15, R14, R145.reuse, -R15 ;  /* 0x000000910e0f7223 */ /* 0x080fe4000001080f */
[----:B------:R-:W-:Y:S01]  /*5b20*/  FFMA.FTZ R12, R12, R145, R149 ;  /* 0x000000910c0c7223 */ /* 0x000fe20000010095 */
[----:B------:R-:W-:-:S04]  /*5b30*/  F2FP.F16.F32.PACK_AB R52, R52, R49 ;  /* 0x000000313434723e */ /* 0x000fc800000000ff */
[----:B------:R-:W-:Y:S01]  /*5b40*/  F2FP.F16.F32.PACK_AB R14, R12, R15 ;  /* 0x0000000f0c0e723e */ /* 0x000fe200000000ff */
[----:B------:R-:W-:Y:S02]  /*5b50*/  IMAD.MOV.U32 R12, RZ, RZ, R52 ;  /* 0x000000ffff0c7224 */ /* 0x000fe400078e0034 */
[----:B------:R-:W-:-:S07]  /*5b60*/  IMAD.MOV.U32 R15, RZ, RZ, R47 ;  /* 0x000000ffff0f7224 */ /* 0x000fce00078e002f */
.L_x_1609:
[----:B------:R-:W-:Y:S05]  /*5b70*/  BSYNC B2 ;  /* 0x0000000000027941 */ /* 0x000fea0003800000 */
.L_x_1608:
[----:B----4-:R0:W-:Y:S02]  /*5b80*/  ST.E.128 desc[UR60][R50.64], R12 ;  /* 0x0000000c32007985 */ /* 0x0101e4000c101d3c */
.L_x_1607:
[----:B------:R-:W-:Y:S05]  /*5b90*/  BSYNC B1 ;  /* 0x0000000000017941 */ /* 0x000fea0003800000 */
.L_x_1606:
[----:B------:R-:W-:Y:S01]  /*5ba0*/  ISETP.NE.AND P4, PT, R21, RZ, PT ;  /* 0x000000ff1500720c */ /* 0x000fe20003f85270 */
[----:B------:R-:W-:-:S12]  /*5bb0*/  BSSY B1, `(.L_x_1610) ;  /* 0x0000036000017945 */ /* 0x000fd80003800000 */
[----:B------:R-:W-:Y:S05]  /*5bc0*/  @!P4 BRA `(.L_x_1611) ;  /* 0x0000000000d0c947 */ /* 0x000fea0003800000 */
[----:B0---4-:R0:W4:Y:S01]  /*5bd0*/  LDS.128 R12, [R29+0x5000] ;  /* 0x005000001d0c7984 */ /* 0x0111220000000c00 */
[----:B------:R-:W-:Y:S01]  /*5be0*/  ISETP.GE.AND P4, PT, R177, R123, PT ;  /* 0x0000007bb100720c */ /* 0x000fe20003f86270 */
[----:B---3--:R-:W-:Y:S01]  /*5bf0*/  IMAD.SHL.U32 R11, R171, 0x8, RZ ;  /* 0x00000008ab0b7824 */ /* 0x008fe200078e00ff */
[----:B------:R-:W-:Y:S01]  /*5c00*/  MOV R46, R117 ;  /* 0x00000075002e7202 */ /* 0x000fe20000000f00 */
[----:B-1----:R-:W-:Y:S01]  /*5c10*/  IMAD.MOV.U32 R47, RZ, RZ, R116 ;  /* 0x000000ffff2f7224 */ /* 0x002fe200078e0074 */
[----:B------:R-:W-:Y:S03]  /*5c20*/  BSSY B2, `(.L_x_1612) ;  /* 0x000002d000027945 */ /* 0x000fe60003800000 */
[----:B------:R-:W-:-:S06]  /*5c30*/  IMAD.WIDE R46, R11, 0x2, R46 ;  /* 0x000000020b2e7825 */ /* 0x000fcc00078e022e */
[----:B0-----:R-:W-:Y:S05]  /*5c40*/  @P4 BRA `(.L_x_1613) ;  /* 0x0000000000a84947 */ /* 0x001fea0003800000 */
[----:B------:R-:W-:Y:S01]  /*5c50*/  SHF.R.U64 R48, R42, 0x10, R43 ;  /* 0x000000102a307819 */ /* 0x000fe2000000122b */
[----:B----4-:R-:W-:Y:S01]  /*5c60*/  IMAD.MOV.U32 R11, RZ, RZ, R13 ;  /* 0x000000ffff0b7224 */ /* 0x010fe200078e000d */
[----:B------:R-:W-:Y:S02]  /*5c70*/  SHF.R.U32.HI R42, RZ, 0x10, R43 ;  /* 0x00000010ff2a7819 */ /* 0x000fe4000001162b */
[--C-:B------:R-:W-:Y:S01]  /*5c80*/  SHF.R.U64 R43, R44, 0x10, R45.reuse ;  /* 0x000000102c2b7819 */ /* 0x100fe2000000122d */
[----:B------:R-:W-:Y:S01]  /*5c90*/  HADD2.F32 R13, -RZ, R48.H0_H0 ;  /* 0x20000030ff0d7230 */ /* 0x000fe20000004100 */
[----:B------:R-:W-:Y:S01]  /*5ca0*/  SHF.R.U32.HI R52, RZ, 0x10, R45 ;  /* 0x00000010ff347819 */ /* 0x000fe2000001162d */
[----:B------:R-:W-:Y:S02]  /*5cb0*/  HADD2.F32 R48, -RZ, R11.H1_H1 ;  /* 0x3000000bff307230 */ /* 0x000fe40000004100 */
[----:B------:R-:W-:Y:S02]  /*5cc0*/  HADD2.F32 R45, -RZ, R43.H0_H0 ;  /* 0x2000002bff2d7230 */ /* 0x000fe40000004100 */
[----:B------:R-:W-:-:S02]  /*5cd0*/  HADD2.F32 R52, -RZ, R52.H0_H0 ;  /* 0x20000034ff347230 */ /* 0x000fc40000004100 */
[----:B------:R-:W-:Y:S02]  /*5ce0*/  HADD2.F32 R44, -RZ, R11.H0_H0 ;  /* 0x2000000bff2c7230 */ /* 0x000fe40000004100 */
[-C--:B------:R-:W-:Y:S01]  /*5cf0*/  FMUL.FTZ R11, R48, R45.reuse ;  /* 0x0000002d300b7220 */ /* 0x080fe20000410000 */
[--C-:B------:R-:W-:Y:S02]  /*5d00*/  HADD2.F32 R43, -RZ, R15.reuse.H1_H1 ;  /* 0x3000000fff2b7230 */ /* 0x100fe40000004100 */
[----:B------:R-:W-:Y:S02]  /*5d10*/  HADD2.F32 R15, -RZ, R15.H0_H0 ;  /* 0x2000000fff0f7230 */ /* 0x000fe40000004100 */
[C---:B------:R-:W-:Y:S01]  /*5d20*/  FMUL.FTZ R45, R44.reuse, R45 ;  /* 0x0000002d2c2d7220 */ /* 0x040fe20000410000 */
[----:B------:R-:W-:Y:S02]  /*5d30*/  HADD2.F32 R50, -RZ, R42.H0_H0 ;  /* 0x2000002aff327230 */ /* 0x000fe40000004100 */
[-C--:B------:R-:W-:Y:S01]  /*5d40*/  FMUL.FTZ R54, R43, R52.reuse ;  /* 0x000000342b367220 */ /* 0x080fe20000410000 */
[-C--:B------:R-:W-:Y:S01]  /*5d50*/  FFMA.FTZ R11, R44, R13.reuse, -R11 ;  /* 0x0000000d2c0b7223 */ /* 0x080fe2000001080b */
[C---:B------:R-:W-:Y:S01]  /*5d60*/  FMUL.FTZ R52, R15.reuse, R52 ;  /* 0x000000340f347220 */ /* 0x040fe20000410000 */
[----:B------:R-:W-:Y:S01]  /*5d70*/  FFMA.FTZ R42, R48, R13, R45 ;  /* 0x0000000d302a7223 */ /* 0x000fe2000001002d */
[----:B------:R-:W-:Y:S01]  /*5d80*/  FFMA.FTZ R13, R15, R50, -R54 ;  /* 0x000000320f0d7223 */ /* 0x000fe20000010836 */
[----:B------:R-:W-:-:S02]  /*5d90*/  HADD2.F32 R48, -RZ, R144.H0_H0 ;  /* 0x20000090ff307230 */ /* 0x000fc40000004100 */
[----:B------:R-:W-:Y:S01]  /*5da0*/  FFMA.FTZ R44, R43, R50, R52 ;  /* 0x000000322b2c7223 */ /* 0x000fe20000010034 */
[----:B------:R-:W-:Y:S01]  /*5db0*/  HADD2.F32 R144, -RZ, R144.H1_H1 ;  /* 0x30000090ff907230 */ /* 0x000fe20000004100 */
[----:B------:R-:W-:Y:S01]  /*5dc0*/  F2FP.F16.F32.PACK_AB R11, R42, R11 ;  /* 0x0000000b2a0b723e */ /* 0x000fe200000000ff */
        /* <DEDUP_REMOVED lines=17> */
[----:B------:R-:W-:-:S07]  /*5ee0*/  F2FP.F16.F32.PACK_AB R14, R144, R51 ;  /* 0x00000033900e723e */ /* 0x000fce00000000ff */
.L_x_1613:
[----:B------:R-:W-:Y:S05]  /*5ef0*/  BSYNC B2 ;  /* 0x0000000000027941 */ /* 0x000fea0003800000 */
.L_x_1612:
[----:B----4-:R0:W-:Y:S02]  /*5f00*/  ST.E.128 desc[UR60][R46.64], R12 ;  /* 0x0000000c2e007985 */ /* 0x0101e4000c101d3c */
.L_x_1611:
[----:B------:R-:W-:Y:S05]  /*5f10*/  BSYNC B1 ;  /* 0x0000000000017941 */ /* 0x000fea0003800000 */
.L_x_1610:
        /* <DEDUP_REMOVED lines=9> */
[----:B---3--:R-:W-:Y:S01]  /*5fb0*/  SHF.R.U64 R11, R38, 0x10, R39 ;  /* 0x00000010260b7819 */ /* 0x008fe20000001227 */
[----:B----4-:R-:W-:Y:S01]  /*5fc0*/  IMAD.MOV.U32 R38, RZ, RZ, R15 ;  /* 0x000000ffff267224 */ /* 0x010fe200078e000f */
[--C-:B------:R-:W-:Y:S01]  /*5fd0*/  SHF.R.U64 R44, R40, 0x10, R41.reuse ;  /* 0x00000010282c7819 */ /* 0x100fe20000001229 */
[----:B------:R-:W-:Y:S01]  /*5fe0*/  HADD2.F32 R15, -RZ, R13.H1_H1 ;  /* 0x3000000dff0f7230 */ /* 0x000fe20000004100 */
[----:B------:R-:W-:Y:S01]  /*5ff0*/  SHF.R.U32.HI R41, RZ, 0x10, R41 ;  /* 0x00000010ff297819 */ /* 0x000fe20000011629 */
[----:B------:R-:W-:Y:S01]  /*6000*/  HADD2.F32 R40, -RZ, R11.H0_H0 ;  /* 0x2000000bff287230 */ /* 0x000fe20000004100 */
[----:B------:R-:W-:Y:S01]  /*6010*/  SHF.R.U32.HI R39, RZ, 0x10, R39 ;  /* 0x00000010ff277819 */ /* 0x000fe20000011627 */
[----:B------:R-:W-:Y:S02]  /*6020*/  HADD2.F32 R11, -RZ, R13.H0_H0 ;  /* 0x2000000dff0b7230 */ /* 0x000fe40000004100 */
[----:B------:R-:W-:Y:S02]  /*6030*/  HADD2.F32 R13, -RZ, R38.H1_H1 ;  /* 0x30000026ff0d7230 */ /* 0x000fe40000004100 */
[----:B------:R-:W-:-:S02]  /*6040*/  HADD2.F32 R41, -RZ, R41.H0_H0 ;  /* 0x20000029ff297230 */ /* 0x000fc40000004100 */
[----:B------:R-:W-:Y:S02]  /*6050*/  HADD2.F32 R38, -RZ, R38.H0_H0 ;  /* 0x20000026ff267230 */ /* 0x000fe40000004100 */
[----:B------:R-:W-:Y:S02]  /*6060*/  HADD2.F32 R44, -RZ, R44.H0_H0 ;  /* 0x2000002cff2c7230 */ /* 0x000fe40000004100 */
[-C--:B------:R-:W-:Y:S01]  /*6070*/  FMUL.FTZ R45, R13, R41.reuse ;  /* 0x000000290d2d7220 */ /* 0x080fe20000410000 */
[----:B------:R-:W-:Y:S02]  /*6080*/  HADD2.F32 R39, -RZ, R39.H0_H0 ;  /* 0x20000027ff277230 */ /* 0x000fe40000004100 */
[C---:B------:R-:W-:Y:S01]  /*6090*/  FMUL.FTZ R48, R38.reuse, R41 ;  /* 0x0000002926307220 */ /* 0x040fe20000410000 */
[-C--:B------:R-:W-:Y:S01]  /*60a0*/  FMUL.FTZ R46, R15, R44.reuse ;  /* 0x0000002c0f2e7220 */ /* 0x080fe20000410000 */
[----:B------:R-:W-:Y:S02]  /*60b0*/  FMUL.FTZ R44, R11, R44 ;  /* 0x0000002c0b2c7220 */ /* 0x000fe40000410000 */
[-C--:B------:R-:W-:Y:S01]  /*60c0*/  FFMA.FTZ R48, R13, R39.reuse, R48 ;  /* 0x000000270d307223 */ /* 0x080fe20000010030 */
[----:B------:R-:W-:Y:S01]  /*60d0*/  FFMA.FTZ R45, R38, R39, -R45 ;  /* 0x00000027262d7223 */ /* 0x000fe2000001082d */
[----:B------:R-:W-:-:S02]  /*60e0*/  HADD2.F32 R13, -RZ, R12.H1_H1 ;  /* 0x3000000cff0d7230 */ /* 0x000fc40000004100 */
[-C--:B------:R-:W-:Y:S01]  /*60f0*/  FFMA.FTZ R44, R15, R40.reuse, R44 ;  /* 0x000000280f2c7223 */ /* 0x080fe2000001002c */
[----:B------:R-:W-:Y:S02]  /*6100*/  HADD2.F32 R39, -RZ, R142.H0_H0 ;  /* 0x2000008eff277230 */ /* 0x000fe40000004100 */
[----:B------:R-:W-:Y:S01]  /*6110*/  FFMA.FTZ R11, R11, R40, -R46 ;  /* 0x000000280b0b7223 */ /* 0x000fe2000001082e */
        /* <DEDUP_REMOVED lines=18> */
.L_x_1617:
[----:B------:R-:W-:Y:S05]  /*6240*/  BSYNC B2 ;  /* 0x0000000000027941 */ /* 0x000fea0003800000 */
.L_x_1616:
[----:B----4-:R0:W-:Y:S02]  /*6250*/  ST.E.128 desc[UR60][R42.64], R12 ;  /* 0x0000000c2a007985 */ /* 0x0101e4000c101d3c */
.L_x_1615:
[----:B------:R-:W-:Y:S05]  /*6260*/  BSYNC B1 ;  /* 0x0000000000017941 */ /* 0x000fea0003800000 */
.L_x_1614:
        /* <DEDUP_REMOVED lines=9> */
[--C-:B------:R-:W-:Y:S01]  /*6300*/  SHF.R.U64 R40, R36, 0x10, R37.reuse ;  /* 0x0000001024287819 */ /* 0x100fe20000001225 */
[--C-:B---34-:R-:W-:Y:S01]  /*6310*/  HADD2.F32 R11, -RZ, R13.reuse.H1_H1 ;  /* 0x3000000dff0b7230 */ /* 0x118fe20000004100 */
[----:B------:R-:W-:Y:S01]  /*6320*/  SHF.R.U32.HI R42, RZ, 0x10, R37 ;  /* 0x00000010ff2a7819 */ /* 0x000fe20000011625 */
[----:B------:R-:W-:Y:S01]  /*6330*/  HADD2.F32 R13, -RZ, R13.H0_H0 ;  /* 0x2000000dff0d7230 */ /* 0x000fe20000004100 */
[--C-:B------:R-:W-:Y:S01]  /*6340*/  SHF.R.U64 R34, R34, 0x10, R35.reuse ;  /* 0x0000001022227819 */ /* 0x100fe20000001223 */
[----:B------:R-:W-:Y:S01]  /*6350*/  HADD2.F32 R40, -RZ, R40.H0_H0 ;  /* 0x20000028ff287230 */ /* 0x000fe20000004100 */
[----:B------:R-:W-:Y:S01]  /*6360*/  SHF.R.U32.HI R35, RZ, 0x10, R35 ;  /* 0x00000010ff237819 */ /* 0x000fe20000011623 */
[----:B------:R-:W-:Y:S02]  /*6370*/  HADD2.F32 R42, -RZ, R42.H0_H0 ;  /* 0x2000002aff2a7230 */ /* 0x000fe40000004100 */
[--C-:B------:R-:W-:Y:S02]  /*6380*/  HADD2.F32 R29, -RZ, R15.reuse.H1_H1 ;  /* 0x3000000fff1d7230 */ /* 0x100fe40000004100 */
[----:B------:R-:W-:Y:S01]  /*6390*/  FMUL.FTZ R44, R11, R40 ;  /* 0x000000280b2c7220 */ /* 0x000fe20000410000 */
[----:B------:R-:W-:-:S02]  /*63a0*/  HADD2.F32 R15, -RZ, R15.H0_H0 ;  /* 0x2000000fff0f7230 */ /* 0x000fc40000004100 */
[----:B------:R-:W-:Y:S01]  /*63b0*/  FMUL.FTZ R40, R13, R40 ;  /* 0x000000280d287220 */ /* 0x000fe20000410000 */
[----:B------:R-:W-:Y:S02]  /*63c0*/  HADD2.F32 R34, -RZ, R34.H0_H0 ;  /* 0x20000022ff227230 */ /* 0x000fe40000004100 */
[-C--:B------:R-:W-:Y:S01]  /*63d0*/  FMUL.FTZ R46, R29, R42.reuse ;  /* 0x0000002a1d2e7220 */ /* 0x080fe20000410000 */
[----:B------:R-:W-:Y:S02]  /*63e0*/  HADD2.F32 R36, -RZ, R35.H0_H0 ;  /* 0x20000023ff247230 */ /* 0x000fe40000004100 */
[----:B------:R-:W-:Y:S01]  /*63f0*/  FMUL.FTZ R42, R15, R42 ;  /* 0x0000002a0f2a7220 */ /* 0x000fe20000410000 */
[-C--:B------:R-:W-:Y:S01]  /*6400*/  FFMA.FTZ R37, R11, R34.reuse, R40 ;  /* 0x000000220b257223 */ /* 0x080fe20000010028 */
[----:B------:R-:W-:Y:S02]  /*6410*/  FFMA.FTZ R44, R13, R34, -R44 ;  /* 0x000000220d2c7223 */ /* 0x000fe4000001082c */
[----:B------:R-:W-:Y:S01]  /*6420*/  FFMA.FTZ R41, R29, R36, R42 ;  /* 0x000000241d297223 */ /* 0x000fe2000001002a */
[----:B------:R-:W-:-:S02]  /*6430*/  HADD2.F32 R11, -RZ, R12.H1_H1 ;  /* 0x3000000cff0b7230 */ /* 0x000fc40000004100 */
[----:B------:R-:W-:Y:S01]  /*6440*/  FFMA.FTZ R46, R15, R36, -R46 ;  /* 0x000000240f2e7223 */ /* 0x000fe2000001082e */
[--C-:B------:R-:W-:Y:S02]  /*6450*/  HADD2.F32 R29, -RZ, R127.reuse.H0_H0 ;  /* 0x2000007fff1d7230 */ /* 0x100fe40000004100 */
[----:B------:R-:W-:Y:S02]  /*6460*/  HADD2.F32 R12, -RZ, R12.H0_H0 ;  /* 0x2000000cff0c7230 */ /* 0x000fe40000004100 */
[--C-:B------:R-:W-:Y:S02]  /*6470*/  HADD2.F32 R13, -RZ, R14.reuse.H1_H1 ;  /* 0x3000000eff0d7230 */ /* 0x100fe40000004100 */
[-C--:B------:R-:W-:Y:S01]  /*6480*/  FMUL.FTZ R35, R11, R29.reuse ;  /* 0x0000001d0b237220 */ /* 0x080fe20000410000 */
[----:B------:R-:W-:Y:S02]  /*6490*/  HADD2.F32 R127, -RZ, R127.H1_H1 ;  /* 0x3000007fff7f7230 */ /* 0x000fe40000004100 */
        /* <DEDUP_REMOVED lines=14> */
.L_x_1621:
[----:B------:R-:W-:Y:S05]  /*6580*/  BSYNC B2 ;  /* 0x0000000000027941 */ /* 0x000fea0003800000 */
.L_x_1620:
[----:B----4-:R0:W-:Y:S02]  /*6590*/  ST.E.128 desc[UR60][R38.64], R12 ;  /* 0x0000000c26007985 */ /* 0x0101e4000c101d3c */
.L_x_1619:
[----:B------:R-:W-:Y:S05]  /*65a0*/  BSYNC B1 ;  /* 0x0000000000017941 */ /* 0x000fea0003800000 */
.L_x_1618:
[----:B------:R-:W-:-:S13]  /*65b0*/  ISETP.NE.AND P4, PT, R76, RZ, PT ;  /* 0x000000ff4c00720c */ /* 0x000fda0003f85270 */
        /* <DEDUP_REMOVED lines=47> */
.L_x_1623:
[----:B------:R-:W-:Y:S05]  /*68b0*/  BSYNC B1 ;  /* 0x0000000000017941 */ /* 0x000fea0003800000 */
.L_x_1622:
[----:B----4-:R0:W-:Y:S01]  /*68c0*/  ST.E.128 desc[UR60][R34.64], R12 ;  /* 0x0000000c22007985 */ /* 0x0101e2000c101d3c */
[----:B------:R-:W-:Y:S05]  /*68d0*/  BRA `(.L_x_1601) ;  /* 0x0000004000387947 */ /* 0x000fea0003800000 */
.L_x_1567:
        /* <DEDUP_REMOVED lines=18> */
[----:B------:R-:W-:Y:S02]  /*6a00*/  IADD3 R28, P5, R90, R12, RZ ;  /* 0x0000000c5a1c7210 */ /* 0x000fe40007fbe0ff */
[----:B------:R-:W-:Y:S02]  /*6a10*/  CS2R R38, SRZ ;  /* 0x0000000000267805 */ /* 0x000fe4000001ff00 */
[----:B------:R-:W-:Y:S01]  /*6a20*/  CS2R R36, SRZ ;  /* 0x0000000000247805 */ /* 0x000fe2000001ff00 */
[----:B------:R-:W-:Y:S01]  /*6a30*/  IMAD.X R30, R11, 0x1, R102, P0 ;  /* 0x000000010b1e7824 */ /* 0x000fe200000e0666 */
[----:B------:R-:W-:Y:S02]  /*6a40*/  LEA R52, P0, R29, UR4, 0x1 ;  /* 0x000000041d347c11 */ /* 0x000fe4000f8008ff */
[----:B------:R-:W-:-:S02]  /*6a50*/  CS2R R50, SRZ ;  /* 0x0000000000327805 */ /* 0x000fc4000001ff00 */
[----:B------:R-:W-:Y:S02]  /*6a60*/  CS2R R48, SRZ ;  /* 0x0000000000307805 */ /* 0x000fe4000001ff00 */
[----:B------:R-:W-:Y:S01]  /*6a70*/  LEA.HI.X R53, R29, UR5, R30, 0x1, P0 ;  /* 0x000000051d357c11 */ /* 0x000fe200080f0c1e */
[----:B------:R-:W-:Y:S01]  /*6a80*/  ULDC.64 UR4, c[0x0][0x400] ;  /* 0x0001000000047ab9 */ /* 0x000fe20000000a00 */
[----:B------:R-:W-:Y:S01]  /*6a90*/  ISETP.GE.AND P0, PT, R18, R123, PT ;  /* 0x0000007b1200720c */ /* 0x000fe20003f06270 */
[----:B------:R-:W-:Y:S01]  /*6aa0*/  IMAD.X R29, R82, 0x1, R101, P5 ;  /* 0x00000001521d7824 */ /* 0x000fe200028e0665 */
[----:B------:R-:W-:-:S04]  /*6ab0*/  LEA R56, P5, R28, UR4, 0x1 ;  /* 0x000000041c387c11 */ /* 0x000fc8000f8a08ff */
[----:B------:R-:W-:Y:S02]  /*6ac0*/  LEA.HI.X R57, R28, UR5, R29, 0x1, P5 ;  /* 0x000000051c397c11 */ /* 0x000fe4000a8f0c1d */
[----:B------:R-:W-:-:S05]  /*6ad0*/  ISETP.GE.AND P5, PT, R167, R123, PT ;  /* 0x0000007ba700720c */ /* 0x000fca0003fa6270 */
[----:B------:R0:W5:Y:S04]  /*6ae0*/  @!P0 LDG.E.128 R36, desc[UR60][R52.64] ;  /* 0x0000003c34248981 */ /* 0x000168000c1e1d00 */
[----:B------:R0:W5:Y:S01]  /*6af0*/  @!P0 LDG.E.128 R48, desc[UR60][R56.64] ;  /* 0x0000003c38308981 */ /* 0x000162000c1e1d00 */
[----:B------:R-:W-:Y:S02]  /*6b00*/  ISETP.GE.AND P0, PT, R168, R123, PT ;  /* 0x0000007ba800720c */ /* 0x000fe40003f06270 */
        /* <DEDUP_REMOVED lines=8> */
[----:B------:R0:W5:Y:S04]  /*6b90*/  @!P5 LDG.E.128 R32, desc[UR60][R52.64+0x40] ;  /* 0x0000403c3420d981 */ /* 0x000168000c1e1d00 */
[----:B------:R0:W5:Y:S04]  /*6ba0*/  @!P0 LDG.E.128 R28, desc[UR60][R52.64+0x80] ;  /* 0x0000803c341c8981 */ /* 0x000168000c1e1d00 */
[----:B------:R0:W5:Y:S04]  /*6bb0*/  @!P5 LDG.E.128 R44, desc[UR60][R56.64+0x40] ;  /* 0x0000403c382cd981 */ /* 0x000168000c1e1d00 */
[----:B------:R0:W5:Y:S02]  /*6bc0*/  @!P0 LDG.E.128 R40, desc[UR60][R56.64+0x80] ;  /* 0x0000803c38288981 */ /* 0x000164000c1e1d00 */
.L_x_1625:
[----:B------:R-:W-:Y:S05]  /*6bd0*/  BSYNC B1 ;  /* 0x0000000000017941 */ /* 0x000fea0003800000 */
.L_x_1624:
        /* <DEDUP_REMOVED lines=13> */
[----:B-----5:R-:W-:Y:S02]  /*6cb0*/  MOV R80, R30 ;  /* 0x0000001e00507202 */ /* 0x020fe40000000f00 */
        /* <DEDUP_REMOVED lines=8> */
[----:B------:R-:W-:Y:S02]  /*6d40*/  IADD3 R11, P0, P6, R90, R12, R108 ;  /* 0x0000000c5a0b7210 */ /* 0x000fe40007e1e06c */
[----:B------:R-:W-:-:S02]  /*6d50*/  CS2R R74, SRZ ;  /* 0x00000000004a7805 */ /* 0x000fc4000001ff00 */
[----:B------:R-:W-:Y:S02]  /*6d60*/  CS2R R72, SRZ ;  /* 0x0000000000487805 */ /* 0x000fe4000001ff00 */
[----:B------:R-:W-:Y:S02]  /*6d70*/  IADD3.X R82, R101, R82, R107, P0, P6 ;  /* 0x0000005265527210 */ /* 0x000fe400007ec46b */
[----:B------:R-:W-:-:S04]  /*6d80*/  LEA R12, P0, R14, UR4, 0x1 ;  /* 0x000000040e0c7c11 */ /* 0x000fc8000f8008ff */
[----:B------:R-:W-:Y:S02]  /*6d90*/  LEA.HI.X R13, R14, UR5, R13, 0x1, P0 ;  /* 0x000000050e0d7c11 */ /* 0x000fe400080f0c0d */
        /* <DEDUP_REMOVED lines=19> */
.L_x_1627:
[----:B------:R-:W-:Y:S05]  /*6ed0*/  BSYNC B1 ;  /* 0x0000000000017941 */ /* 0x000fea0003800000 */
.L_x_1626:
[----:B------:R-:W2:Y:S01]  /*6ee0*/  LDL R11, [R1+0x30] ;  /* 0x00003000010b7983 */ /* 0x000ea20000100800 */
[----:B0-----:R-:W-:Y:S02]  /*6ef0*/  IMAD.MOV.U32 R13, RZ, RZ, R31 ;  /* 0x000000ffff0d7224 */ /* 0x001fe400078e001f */
[----:B------:R-:W-:Y:S02]  /*6f00*/  IMAD.MOV.U32 R12, RZ, RZ, R28 ;  /* 0x000000ffff0c7224 */ /* 0x000fe400078e001c */
[----:B------:R-:W-:Y:S01]  /*6f10*/  IMAD.MOV.U32 R14, RZ, RZ, R34 ;  /* 0x000000ffff0e7224 */ /* 0x000fe200078e0022 */
[----:B------:R-:W-:Y:S01]  /*6f20*/  PRMT R189, R80, 0x5410, R13 ;  /* 0x0000541050bd7816 */ /* 0x000fe2000000000d */
[----:B------:R-:W-:-:S03]  /*6f30*/  IMAD.MOV.U32 R13, RZ, RZ, R35 ;  /* 0x000000ffff0d7224 */ /* 0x000fc600078e0023 */
[----:B------:R-:W-:Y:S01]  /*6f40*/  PRMT R195, R14, 0x7610, R195 ;  /* 0x000076100ec37816 */ /* 0x000fe200000000c3 */
[----:B------:R-:W-:Y:S01]  /*6f50*/  IMAD.MOV.U32 R14, RZ, RZ, R37 ;  /* 0x000000ffff0e7224 */ /* 0x000fe200078e0025 */
[----:B------:R-:W-:Y:S01]  /*6f60*/  PRMT R197, R13, 0x7610, R197 ;  /* 0x000076100dc57816 */ /* 0x000fe200000000c5 */
[----:B------:R-:W-:-:S03]  /*6f70*/  IMAD.MOV.U32 R13, RZ, RZ, R36 ;  /* 0x000000ffff0d7224 */ /* 0x000fc600078e0024 */
[----:B------:R-:W-:Y:S02]  /*6f80*/  PRMT R153, R14, 0x7610, R153 ;  /* 0x000076100e997816 */ /* 0x000fe40000000099 */
[----:B--2---:R-:W-:Y:S01]  /*6f90*/  R2UR UR4, R11 ;  /* 0x000000000b0472ca */ /* 0x004fe200000e0000 */
[----:B------:R-:W-:-:S05]  /*6fa0*/  IMAD.MOV.U32 R11, RZ, RZ, R29 ;  /* 0x000000ffff0b7224 */ /* 0x000fca00078e001d */
[----:B------:R-:W-:Y:S01]  /*6fb0*/  PRMT R190, R12, 0x5410, R11 ;  /* 0x000054100cbe7816 */ /* 0x000fe2000000000b */
[----:B------:R-:W-:Y:S02]  /*6fc0*/  IMAD.MOV.U32 R12, RZ, RZ, R32 ;  /* 0x000000ffff0c7224 */ /* 0x000fe400078e0020 */
[----:B------:R-:W-:-:S03]  /*6fd0*/  IMAD.MOV.U32 R11, RZ, RZ, R33 ;  /* 0x000000ffff0b7224 */ /* 0x000fc600078e0021 */
[----:B------:R-:W-:Y:S01]  /*6fe0*/  PRMT R196, R12, 0x7610, R196 ;  /* 0x000076100cc47816 */ /* 0x000fe200000000c4 */
[----:B------:R-:W-:Y:S01]  /*6ff0*/  IMAD.MOV.U32 R12, RZ, RZ, R39 ;  /* 0x000000ffff0c7224 */ /* 0x000fe200078e0027 */
[----:B------:R-:W-:Y:S01]  /*7000*/  PRMT R198, R11, 0x7610, R198 ;  /* 0x000076100bc67816 */ /* 0x000fe200000000c6 */
[----:B------:R-:W-:Y:S01]  /*7010*/  UISETP.NE.AND UP0, UPT, UR4, 0x3, UPT ;  /* 0x000000030400788c */ /* 0x000fe2000bf05270 */
[----:B------:R-:W-:Y:S02]  /*7020*/  MOV R11, R38 ;  /* 0x00000026000b7202 */ /* 0x000fe40000000f00 */
[----:B------:R-:W-:Y:S01]  /*7030*/  PRMT R199, R12, 0x5410, R13 ;  /* 0x000054100cc77816 */ /* 0x000fe2000000000d */
[----:B------:R-:W-:Y:S01]  /*7040*/  IMAD.MOV.U32 R12, RZ, RZ, R42 ;  /* 0x000000ffff0c7224 */ /* 0x000fe200078e002a */
[----:B------:R-:W-:Y:S01]  /*7050*/  PRMT R198, R198, 0x5410, R11 ;  /* 0x00005410c6c67816 */ /* 0x000fe2000000000b */
[----:B------:R-:W-:Y:S01]  /*7060*/  IMAD.MOV.U32 R11, RZ, RZ, R43 ;  /* 0x000000ffff0b7224 */ /* 0x000fe200078e002b */
[----:B------:R-:W-:-:S04]  /*7070*/  PLOP3.LUT P0, PT, PT, PT, UP0, 0x80, 0x0 ;  /* 0x000000000000781c */ /* 0x000fc80003f0f008 */
        /* <DEDUP_REMOVED lines=8> */
[----:B------:R-:W-:Y:S01]  /*7100*/  PRMT R195, R195, 0x5410, R12 ;  /* 0x00005410c3c37816 */ /* 0x000fe2000000000c */
[----:B------:R-:W-:-:S03]  /*7110*/  IMAD.MOV.U32 R12, RZ, RZ, R44 ;  /* 0x000000ffff0c7224 */ /* 0x000fc600078e002c */
        /* <DEDUP_REMOVED lines=9> */
[----:B-----5:R-:W-:Y:S01]  /*71b0*/  IMAD.MOV.U32 R11, RZ, RZ, R55 ;  /* 0x000000ffff0b7224 */ /* 0x020fe200078e0037 */
        /* <DEDUP_REMOVED lines=41> */
.L_x_1628:
[----:B------:R-:W-:Y:S01]  /*7450*/  LEA R86, R17, R2, 0x3 ;  /* 0x0000000211567211 */ /* 0x000fe200078e18ff */
[----:B------:R-:W-:Y:S01]  /*7460*/  BSSY B1, `(.L_x_1629) ;  /* 0x0000004000017945 */ /* 0x000fe20003800000 */
[----:B------:R-:W-:-:S04]  /*7470*/  SHF.L.U32 R87, R175, 0x1f, RZ ;  /* 0x0000001faf577819 */ /* 0x000fc800000006ff */
[----:B------:R-:W0:Y:S02]  /*7480*/  SYNCS.PHASECHK.TRANS64.TRYWAIT P6, [R86+URZ+0x2a890], R87 ;  /* 0x02a89057560075a7 */ /* 0x000e2400080c017f */
[----:B0-----:R-:W-:Y:S05]  /*7490*/  @!P6 BRA `(.L_x_1630) ;  /* 0x000002300008e947 */ /* 0x001fea0003800000 */
.L_x_2005:
[----:B------:R-:W-:Y:S05]  /*74a0*/  BSYNC B1 ;  /* 0x0000000000017941 */ /* 0x000fea0003800000 */
.L_x_1629:
[----:B------:R-:W1:Y:S01]  /*74b0*/  LDC R127, c[0x0][0x2f4] ;  /* 0x0000bd00ff7f7b82 */ /* 0x000e620000000800 */
[----:B------:R-:W-:Y:S01]  /*74c0*/  UMOV UR4, 0xffffffff ;  /* 0xffffffff00047882 */ /* 0x000fe20000000000 */
[----:B-1----:R-:W-:Y:S02]  /*74d0*/  IMAD.IADD R131, R127, 0x1, -R124 ;  /* 0x000000017f837824 */ /* 0x002fe400078e0a7c */
[----:B------:R-:W-:Y:S05]  /*74e0*/  BRA.DIV UR4, `(.L_x_1631) ;  /* 0x0000023204087947 */ /* 0x000fea000b800000 */
[----:B------:R1:W2:Y:S04]  /*74f0*/  SHFL.IDX PT, R115, R116, RZ, 0x1c1f ;  /* 0x001c1fff74737589 */ /* 0x0002a800000e0000 */
[----:B------:R1:W3:Y:S02]  /*7500*/  SHFL.IDX PT, R11, R117, RZ, 0x1c1f ;  /* 0x001c1fff750b7589 */ /* 0x0002e400000e0000 */
.L_x_2009:
        /* <DEDUP_REMOVED lines=22> */
[--C-:B------:R-:W-:Y:S02]  /*7670*/  IMAD R80, R80, 0x2, R2.reuse ;  /* 0x0000000250507824 */ /* 0x100fe400078e0202 */
[----:B------:R-:W-:-:S04]  /*7680*/  IMAD R12, R12, 0x2, R2 ;  /* 0x000000020c0c7824 */ /* 0x000fc800078e0202 */
[----:B------:R-:W3:Y:S04]  /*7690*/  LDS.128 R80, [R80+0x18400] ;  /* 0x0184000050507984 */ /* 0x000ee80000000c00 */
[----:B------:R-:W4:Y:S01]  /*76a0*/  LDS.128 R12, [R12+0x18400] ;  /* 0x018400000c0c7984 */ /* 0x000f220000000c00 */
[----:B------:R-:W-:Y:S05]  /*76b0*/  @P4 BRA `(.L_x_1637) ;  /* 0x0000000400644947 */ /* 0x000fea0003800000 */
[----:B---3--:R-:W-:Y:S01]  /*76c0*/  IMAD.MOV.U32 R151, RZ, RZ, R81 ;  /* 0x000000ffff977224 */ /* 0x008fe200078e0051 */
[----:B----4-:R-:W-:Y:S01]  /*76d0*/  MOV R150, R13 ;  /* 0x0000000d00967202 */ /* 0x010fe20000000f00 */
[----:B------:R-:W-:Y:S01]  /*76e0*/  HADD2.F32 R152, -RZ, R152.H0_H0 ;  /* 0x20000098ff987230 */ /* 0x000fe20000004100 */
[--C-:B------:R-:W-:Y:S01]  /*76f0*/  SHF.R.U64 R36, R36, 0x10, R37.reuse ;  /* 0x0000001024247819 */ /* 0x100fe20000001225 */
[----:B------:R-:W-:Y:S01]  /*7700*/  HADD2.F32 R153, -RZ, R153.H0_H0 ;  /* 0x20000099ff997230 */ /* 0x000fe20000004100 */
[----:B------:R-:W-:Y:S01]  /*7710*/  SHF.R.U32.HI R37, RZ, 0x10, R37 ;  /* 0x00000010ff257819 */ /* 0x000fe20000011625 */
[--C-:B------:R-:W-:Y:S01]  /*7720*/  HADD2.F32 R13, -RZ, R151.reuse.H0_H0 ;  /* 0x20000097ff0d7230 */ /* 0x100fe20000004100 */
[----:B------:R-:W-:Y:S01]  /*7730*/  SHF.R.U64 R38, R38, 0x10, R39 ;  /* 0x0000001026267819 */ /* 0x000fe20000001227 */
[----:B------:R-:W-:Y:S02]  /*7740*/  HADD2.F32 R154, -RZ, R150.H0_H0 ;  /* 0x20000096ff9a7230 */ /* 0x000fe40000004100 */
[----:B------:R-:W-:-:S02]  /*7750*/  HADD2.F32 R151, -RZ, R151.H1_H1 ;  /* 0x30000097ff977230 */ /* 0x000fc40000004100 */
[CC--:B------:R-:W-:Y:S01]  /*7760*/  FMUL.FTZ R81, R13.reuse, R152.reuse ;  /* 0x000000980d517220 */ /* 0x0c0fe20000410000 */
[----:B------:R-:W-:Y:S02]  /*7770*/  HADD2.F32 R37, -RZ, R37.H0_H0 ;  /* 0x20000025ff257230 */ /* 0x000fe40000004100 */
[C---:B------:R-:W-:Y:S01]  /*7780*/  FMUL.FTZ R152, R154.reuse, R152 ;  /* 0x000000989a987220 */ /* 0x040fe20000410000 */
[----:B------:R-:W-:Y:S02]  /*7790*/  HADD2.F32 R36, -RZ, R36.H0_H0 ;  /* 0x20000024ff247230 */ /* 0x000fe40000004100 */
[-C--:B------:R-:W-:Y:S01]  /*77a0*/  FFMA.FTZ R81, R154, R153.reuse, -R81 ;  /* 0x000000999a517223 */ /* 0x080fe20000010851 */
[----:B------:R-:W-:Y:S02]  /*77b0*/  HADD2.F32 R38, -RZ, R38.H0_H0 ;  /* 0x20000026ff267230 */ /* 0x000fe40000004100 */
[----:B------:R-:W-:Y:S01]  /*77c0*/  FFMA.FTZ R13, R13, R153, R152 ;  /* 0x000000990d0d7223 */ /* 0x000fe20000010098 */
[--C-:B------:R-:W-:Y:S01]  /*77d0*/  SHF.R.U32.HI R152, RZ, 0x10, R49.reuse ;  /* 0x00000010ff987819 */ /* 0x100fe20000011631 */
[----:B------:R-:W-:Y:S01]  /*77e0*/  HADD2.F32 R153, -RZ, R202.H0_H0 ;  /* 0x200000caff997230 */ /* 0x000fe20000004100 */
[----:B------:R-:W-:Y:S01]  /*77f0*/  SHF.R.U64 R49, R48, 0x10, R49 ;  /* 0x0000001030317819 */ /* 0x000fe20000001231 */
[----:B------:R-:W-:-:S02]  /*7800*/  HADD2.F32 R48, -RZ, R150.H1_H1 ;  /* 0x30000096ff307230 */ /* 0x000fc40000004100 */
[----:B------:R-:W-:Y:S02]  /*7810*/  HADD2.F32 R152, -RZ, R152.H0_H0 ;  /* 0x20000098ff987230 */ /* 0x000fe40000004100 */
[----:B------:R-:W-:-:S03]  /*7820*/  HADD2.F32 R49, -RZ, R49.H0_H0 ;  /* 0x20000031ff317230 */ /* 0x000fc60000004100 */
[-C--:B------:R-:W-:Y:S01]  /*7830*/  FMUL.FTZ R150, R151, R152.reuse ;  /* 0x0000009897967220 */ /* 0x080fe20000410000 */
[----:B------:R-:W-:-:S03]  /*7840*/  FMUL.FTZ R152, R48, R152 ;  /* 0x0000009830987220 */ /* 0x000fc60000410000 */
[-C--:B------:R-:W-:Y:S01]  /*7850*/  FFMA.FTZ R48, R48, R37.reuse, -R150 ;  /* 0x0000002530307223 */ /* 0x080fe20000010896 */
[----:B------:R-:W-:Y:S02]  /*7860*/  HADD2.F32 R150, -RZ, R83.H0_H0 ;  /* 0x20000053ff967230 */ /* 0x000fe40000004100 */
[----:B------:R-:W-:Y:S01]  /*7870*/  FFMA.FTZ R37, R151, R37, R152 ;  /* 0x0000002597257223 */ /* 0x000fe20000010098 */
[----:B------:R-:W-:Y:S02]  /*7880*/  HADD2.F32 R151, -RZ, R199.H0_H0 ;  /* 0x200000c7ff977230 */ /* 0x000fe40000004100 */
[--C-:B------:R-:W-:Y:S02]  /*7890*/  HADD2.F32 R152, -RZ, R15.reuse.H0_H0 ;  /* 0x2000000fff987230 */ /* 0x100fe40000004100 */
[----:B------:R-:W-:Y:S01]  /*78a0*/  FMUL.FTZ R154, R150, R153 ;  /* 0x00000099969a7220 */ /* 0x000fe20000410000 */
[----:B------:R-:W-:Y:S01]  /*78b0*/  HADD2.F32 R15, -RZ, R15.H1_H1 ;  /* 0x3000000fff0f7230 */ /* 0x000fe20000004100 */
[----:B------:R-:W-:-:S02]  /*78c0*/  F2FP.F16.F32.PACK_AB R48, R48, R81 ;  /* 0x000000513030723e */ /* 0x000fc400000000ff */
[C---:B------:R-:W-:Y:S01]  /*78d0*/  FFMA.FTZ R154, R152.reuse, R151, -R154 ;  /* 0x00000097989a7223 */ /* 0x040fe2000001089a */
[----:B------:R-:W-:Y:S01]  /*78e0*/  FMUL.FTZ R152, R152, R153 ;  /* 0x0000009998987220 */ /* 0x000fe20000410000 */
[----:B------:R-:W-:Y:S01]  /*78f0*/  HADD2.F32 R153, -RZ, R202.H1_H1 ;  /* 0x300000caff997230 */ /* 0x000fe20000004100 */
[----:B------:R-:W-:Y:S01]  /*7900*/  F2FP.F16.F32.PACK_AB R37, R37, R13 ;  /* 0x0000000d2525723e */ /* 0x000fe200000000ff */
[----:B------:R-:W-:Y:S02]  /*7910*/  IMAD.MOV.U32 R13, RZ, RZ, R48 ;  /* 0x000000ffff0d7224 */ /* 0x000fe400078e0030 */
[----:B------:R-:W-:Y:S01]  /*7920*/  FFMA.FTZ R152, R150, R151, R152 ;  /* 0x0000009796987223 */ /* 0x000fe20000010098 */
[----:B------:R-:W-:Y:S02]  /*7930*/  SHF.R.U32.HI R150, RZ, 0x10, R39 ;  /* 0x00000010ff967819 */ /* 0x000fe40000011627 */
[--C-:B------:R-:W-:Y:S01]  /*7940*/  SHF.R.U64 R39, R50, 0x10, R51.reuse ;  /* 0x0000001032277819 */ /* 0x100fe20000001233 */
[----:B------:R-:W-:Y:S01]  /*7950*/  HADD2.F32 R50, -RZ, R83.H1_H1 ;  /* 0x30000053ff327230 */ /* 0x000fe20000004100 */
[----:B------:R-:W-:Y:S01]  /*7960*/  SHF.R.U32.HI R51, RZ, 0x10, R51 ;  /* 0x00000010ff337819 */ /* 0x000fe20000011633 */
[----:B------:R-:W-:-:S02]  /*7970*/  HADD2.F32 R150, -RZ, R150.H0_H0 ;  /* 0x20000096ff967230 */ /* 0x000fc40000004100 */
[----:B------:R-:W-:Y:S02]  /*7980*/  HADD2.F32 R39, -RZ, R39.H0_H0 ;  /* 0x20000027ff277230 */ /* 0x000fe40000004100 */
[----:B------:R-:W-:Y:S02]  /*7990*/  HADD2.F32 R51, -RZ, R51.H0_H0 ;  /* 0x20000033ff337230 */ /* 0x000fe40000004100 */
[----:B------:R-:W-:-:S03]  /*79a0*/  IMAD.MOV.U32 R81, RZ, RZ, R37 ;  /* 0x000000ffff517224 */ /* 0x000fc600078e0025 */
[----:B------:R-:W-:-:S04]  /*79b0*/  FMUL.FTZ R83, R50, R51 ;  /* 0x0000003332537220 */ /* 0x000fc80000410000 */
[C---:B------:R-:W-:Y:S01]  /*79c0*/  FFMA.FTZ R83, R15.reuse, R150, -R83 ;  /* 0x000000960f537223 */ /* 0x040fe20000010853 */
[----:B------:R-:W-:Y:S01]  /*79d0*/  FMUL.FTZ R15, R15, R51 ;  /* 0x000000330f0f7220 */ /* 0x000fe20000410000 */
[----:B------:R-:W-:-:S03]  /*79e0*/  HADD2.F32 R51, -RZ, R199.H1_H1 ;  /* 0x300000c7ff337230 */ /* 0x000fc60000004100 */
        /* <DEDUP_REMOVED lines=10> */
[----:B------:R-:W-:-:S02]  /*7a90*/  HADD2.F32 R150, -RZ, R200.H1_H1 ;  /* 0x300000c8ff967230 */ /* 0x000fc40000004100 */
[----:B------:R-:W-:Y:S01]  /*7aa0*/  FFMA.FTZ R153, R50, R51, R153 ;  /* 0x0000003332997223 */ /* 0x000fe20000010099 */
[-C--:B------:R-:W-:Y:S01]  /*7ab0*/  FMUL.FTZ R50, R80, R49.reuse ;  /* 0x0000003150327220 */ /* 0x080fe20000410000 */
[C---:B------:R-:W-:Y:S01]  /*7ac0*/  FMUL.FTZ R49, R12.reuse, R49 ;  /* 0x000000310c317220 */ /* 0x040fe20000410000 */
[----:B------:R-:W-:Y:S02]  /*7ad0*/  HADD2.F32 R51, -RZ, R14.H0_H0 ;  /* 0x2000000eff337230 */ /* 0x000fe40000004100 */
[-C--:B------:R-:W-:Y:S01]  /*7ae0*/  FFMA.FTZ R12, R12, R36.reuse, -R50 ;  /* 0x000000240c0c7223 */ /* 0x080fe20000010832 */
[----:B------:R-:W-:Y:S01]  /*7af0*/  FFMA.FTZ R36, R80, R36, R49 ;  /* 0x0000002450247223 */ /* 0x000fe20000010031 */
[----:B------:R-:W-:Y:S02]  /*7b00*/  HADD2.F32 R49, -RZ, R82.H0_H0 ;  /* 0x20000052ff317230 */ /* 0x000fe40000004100 */
[----:B------:R-:W-:Y:S01]  /*7b10*/  HADD2.F32 R50, -RZ, R198.H1_H1 ;  /* 0x300000c6ff327230 */ /* 0x000fe20000004100 */
[----:B------:R-:W-:Y:S01]  /*7b20*/  F2FP.F16.F32.PACK_AB R12, R12, R151 ;  /* 0x000000970c0c723e */ /* 0x000fe200000000ff */
[----:B------:R-:W-:-:S02]  /*7b30*/  HADD2.F32 R82, -RZ, R82.H1_H1 ;  /* 0x30000052ff527230 */ /* 0x000fc40000004100 */
[-C--:B------:R-:W-:Y:S01]  /*7b40*/  FMUL.FTZ R80, R49, R150.reuse ;  /* 0x0000009631507220 */ /* 0x080fe20000410000 */
[C---:B------:R-:W-:Y:S01]  /*7b50*/  FMUL.FTZ R150, R51.reuse, R150 ;  /* 0x0000009633967220 */ /* 0x040fe20000410000 */
[----:B------:R-:W-:Y:S01]  /*7b60*/  HADD2.F32 R14, -RZ, R14.H1_H1 ;  /* 0x3000000eff0e7230 */ /* 0x000fe20000004100 */
[----:B------:R-:W-:Y:S01]  /*7b70*/  F2FP.F16.F32.PACK_AB R36, R36, R153 ;  /* 0x000000992424723e */ /* 0x000fe200000000ff */
[-C--:B------:R-:W-:Y:S01]  /*7b80*/  FFMA.FTZ R80, R51, R50.reuse, -R80 ;  /* 0x0000003233507223 */ /* 0x080fe20000010850 */
[----:B------:R-:W-:Y:S01]  /*7b90*/  FFMA.FTZ R150, R49, R50, R150 ;  /* 0x0000003231967223 */ /* 0x000fe20000010096 */
[-C--:B------:R-:W-:Y:S01]  /*7ba0*/  FMUL.FTZ R49, R82, R39.reuse ;  /* 0x0000002752317220 */ /* 0x080fe20000410000 */
[C---:B------:R-:W-:Y:S01]  /*7bb0*/  FMUL.FTZ R39, R14.reuse, R39 ;  /* 0x000000270e277220 */ /* 0x040fe20000410000 */
[----:B------:R-:W-:Y:S02]  /*7bc0*/  IMAD.MOV.U32 R15, RZ, RZ, R83 ;  /* 0x000000ffff0f7224 */ /* 0x000fe400078e0053 */
[-C--:B------:R-:W-:Y:S01]  /*7bd0*/  FFMA.FTZ R49, R14, R38.reuse, -R49 ;  /* 0x000000260e317223 */ /* 0x080fe20000010831 */
[----:B------:R-:W-:Y:S01]  /*7be0*/  FFMA.FTZ R39, R82, R38, R39 ;  /* 0x0000002652277223 */ /* 0x000fe20000010027 */
[----:B------:R-:W-:-:S03]  /*7bf0*/  IMAD.MOV.U32 R83, RZ, RZ, R152 ;  /* 0x000000ffff537224 */ /* 0x000fc600078e0098 */
[----:B------:R-:W-:Y:S01]  /*7c00*/  F2FP.F16.F32.PACK_AB R49, R49, R80 ;  /* 0x000000503131723e */ /* 0x000fe200000000ff */
[----:B------:R-:W-:Y:S01]  /*7c10*/  IMAD.MOV.U32 R80, RZ, RZ, R36 ;  /* 0x000000ffff507224 */ /* 0x000fe200078e0024 */
[----:B------:R-:W-:-:S03]  /*7c20*/  F2FP.F16.F32.PACK_AB R39, R39, R150 ;  /* 0x000000962727723e */ /* 0x000fc600000000ff */
[----:B------:R-:W-:Y:S02]  /*7c30*/  IMAD.MOV.U32 R14, RZ, RZ, R49 ;  /* 0x000000ffff0e7224 */ /* 0x000fe400078e0031 */
[----:B------:R-:W-:-:S07]  /*7c40*/  IMAD.MOV.U32 R82, RZ, RZ, R39 ;  /* 0x000000ffff527224 */ /* 0x000fce00078e0027 */
.L_x_1637:
[----:B------:R-:W-:Y:S05]  /*7c50*/  BSYNC B3 ;  /* 0x0000000000037941 */ /* 0x000fea0003800000 */
.L_x_1636:
[----:B------:R-:W-:-:S04]  /*7c60*/  LEA R36, P4, R4, R11, 0x1 ;  /* 0x0000000b04247211 */ /* 0x000fc800078808ff */
[----:B--2---:R-:W-:Y:S02]  /*7c70*/  LEA.HI.X R37, R4, R115, R111, 0x1, P4 ;  /* 0x0000007304257211 */ /* 0x004fe400020f0c6f */
[----:B------:R-:W-:-:S03]  /*7c80*/  ISETP.GE.AND P4, PT, R149, R127, PT ;  /* 0x0000007f9500720c */ /* 0x000fc60003f86270 */
[----:B----4-:R2:W-:Y:S10]  /*7c90*/  ST.E.128 desc[UR60][R36.64], R12 ;  /* 0x0000000c24007985 */ /* 0x0105f4000c101d3c */
[----:B--2---:R-:W-:-:S05]  /*7ca0*/  @!P4 IMAD.WIDE R12, R149, 0x2, R114 ;  /* 0x00000002950cc825 */ /* 0x004fca00078e0272 */
[----:B---3--:R3:W-:Y:S02]  /*7cb0*/  @!P4 ST.E.128 desc[UR60][R12.64], R80 ;  /* 0x000000500c00c985 */ /* 0x0087e4000c101d3c */
.L_x_1635:
[----:B------:R-:W-:Y:S05]  /*7cc0*/  BSYNC B2 ;  /* 0x0000000000027941 */ /* 0x000fea0003800000 */
.L_x_1634:
        /* <DEDUP_REMOVED lines=25> */
[----:B------:R-:W-:Y:S01]  /*7e60*/  SHF.R.U64 R32, R32, 0x10, R33 ;  /* 0x0000001020207819 */ /* 0x000fe20000001221 */
[----:B----4-:R-:W-:Y:S01]  /*7e70*/  IMAD.MOV.U32 R49, RZ, RZ, R13 ;  /* 0x000000ffff317224 */ /* 0x010fe200078e000d */
[----:B------:R-:W-:Y:S01]  /*7e80*/  SHF.R.U32.HI R33, RZ, 0x10, R33 ;  /* 0x00000010ff217819 */ /* 0x000fe20000011621 */
[----:B------:R-:W-:Y:S01]  /*7e90*/  HADD2.F32 R51, -RZ, R200.H0_H0 ;  /* 0x200000c8ff337230 */ /* 0x000fe20000004100 */
[----:B------:R-:W-:Y:S01]  /*7ea0*/  SHF.R.U64 R34, R34, 0x10, R35 ;  /* 0x0000001022227819 */ /* 0x000fe20000001223 */
[----:B------:R-:W-:Y:S02]  /*7eb0*/  HADD2.F32 R13, -RZ, R50.H0_H0 ;  /* 0x20000032ff0d7230 */ /* 0x000fe40000004100 */
[----:B------:R-:W-:Y:S02]  /*7ec0*/  HADD2.F32 R81, -RZ, R49.H0_H0 ;  /* 0x20000031ff517230 */ /* 0x000fe40000004100 */
[----:B------:R-:W-:-:S02]  /*7ed0*/  HADD2.F32 R80, -RZ, R198.H0_H0 ;  /* 0x200000c6ff507230 */ /* 0x000fc40000004100 */
[-C--:B------:R-:W-:Y:S01]  /*7ee0*/  FMUL.FTZ R37, R13, R51.reuse ;  /* 0x000000330d257220 */ /* 0x080fe20000410000 */
[----:B------:R-:W-:Y:S02]  /*7ef0*/  HADD2.F32 R50, -RZ, R50.H1_H1 ;  /* 0x30000032ff327230 */ /* 0x000fe40000004100 */
[C---:B------:R-:W-:Y:S01]  /*7f00*/  FMUL.FTZ R51, R81.reuse, R51 ;  /* 0x0000003351337220 */ /* 0x040fe20000410000 */
[----:B------:R-:W-:Y:S02]  /*7f10*/  HADD2.F32 R33, -RZ, R33.H0_H0 ;  /* 0x20000021ff217230 */ /* 0x000fe40000004100 */
[-C--:B------:R-:W-:Y:S01]  /*7f20*/  FFMA.FTZ R37, R81, R80.reuse, -R37 ;  /* 0x0000005051257223 */ /* 0x080fe20000010825 */
[----:B------:R-:W-:Y:S02]  /*7f30*/  HADD2.F32 R32, -RZ, R32.H0_H0 ;  /* 0x20000020ff207230 */ /* 0x000fe40000004100 */
[----:B------:R-:W-:Y:S01]  /*7f40*/  FFMA.FTZ R13, R13, R80, R51 ;  /* 0x000000500d0d7223 */ /* 0x000fe20000010033 */
[--C-:B------:R-:W-:Y:S01]  /*7f50*/  SHF.R.U32.HI R51, RZ, 0x10, R45.reuse ;  /* 0x00000010ff337819 */ /* 0x100fe2000001162d */
[----:B------:R-:W-:Y:S01]  /*7f60*/  HADD2.F32 R80, -RZ, R197.H1_H1 ;  /* 0x300000c5ff507230 */ /* 0x000fe20000004100 */
[----:B------:R-:W-:Y:S01]  /*7f70*/  SHF.R.U64 R45, R44, 0x10, R45 ;  /* 0x000000102c2d7819 */ /* 0x000fe2000000122d */
[----:B------:R-:W-:-:S02]  /*7f80*/  HADD2.F32 R44, -RZ, R49.H1_H1 ;  /* 0x30000031ff2c7230 */ /* 0x000fc40000004100 */
[----:B------:R-:W-:Y:S02]  /*7f90*/  HADD2.F32 R51, -RZ, R51.H0_H0 ;  /* 0x20000033ff337230 */ /* 0x000fe40000004100 */
[----:B------:R-:W-:Y:S02]  /*7fa0*/  HADD2.F32 R45, -RZ, R45.H0_H0 ;  /* 0x2000002dff2d7230 */ /* 0x000fe40000004100 */
[----:B------:R-:W-:Y:S02]  /*7fb0*/  HADD2.F32 R34, -RZ, R34.H0_H0 ;  /* 0x20000022ff227230 */ /* 0x000fe40000004100 */
[-C--:B------:R-:W-:Y:S01]  /*7fc0*/  FMUL.FTZ R49, R50, R51.reuse ;  /* 0x0000003332317220 */ /* 0x080fe20000410000 */
[----:B------:R-:W-:-:S03]  /*7fd0*/  FMUL.FTZ R51, R44, R51 ;  /* 0x000000332c337220 */ /* 0x000fc60000410000 */
[-C--:B------:R-:W-:Y:S01]  /*7fe0*/  FFMA.FTZ R44, R44, R33.reuse, -R49 ;  /* 0x000000212c2c7223 */ /* 0x080fe20000010831 */
[----:B------:R-:W-:Y:S02]  /*7ff0*/  HADD2.F32 R49, -RZ, R39.H0_H0 ;  /* 0x20000027ff317230 */ /* 0x000fe40000004100 */
[----:B------:R-:W-:Y:S01]  /*8000*/  FFMA.FTZ R33, R50, R33, R51 ;  /* 0x0000002132217223 */ /* 0x000fe20000010033 */
[----:B------:R-:W-:Y:S02]  /*8010*/  HADD2.F32 R50, -RZ, R197.H0_H0 ;  /* 0x200000c5ff327230 */ /* 0x000fe40000004100 */
[----:B------:R-:W-:Y:S02]  /*8020*/  HADD2.F32 R51, -RZ, R15.H0_H0 ;  /* 0x2000000fff337230 */ /* 0x000fe40000004100 */
[----:B------:R-:W-:Y:S01]  /*8030*/  FMUL.FTZ R81, R49, R80 ;  /* 0x0000005031517220 */ /* 0x000fe20000410000 */
[----:B------:R-:W-:Y:S01]  /*8040*/  HADD2.F32 R39, -RZ, R39.H1_H1 ;  /* 0x30000027ff277230 */ /* 0x000fe20000004100 */
[----:B------:R-:W-:Y:S01]  /*8050*/  F2FP.F16.F32.PACK_AB R37, R44, R37 ;  /* 0x000000252c25723e */ /* 0x000fe200000000ff */
[----:B------:R-:W-:-:S02]  /*8060*/  HADD2.F32 R15, -RZ, R15.H1_H1 ;  /* 0x3000000fff0f7230 */ /* 0x000fc40000004100 */
[C---:B------:R-:W-:Y:S01]  /*8070*/  FFMA.FTZ R81, R51.reuse, R50, -R81 ;  /* 0x0000003233517223 */ /* 0x040fe20000010851 */
[----:B------:R-:W-:Y:S01]  /*8080*/  FMUL.FTZ R51, R51, R80 ;  /* 0x0000005033337220 */ /* 0x000fe20000410000 */
[----:B------:R-:W-:Y:S01]  /*8090*/  HADD2.F32 R80, -RZ, R196.H1_H1 ;  /* 0x300000c4ff507230 */ /* 0x000fe20000004100 */
[----:B------:R-:W-:Y:S01]  /*80a0*/  F2FP.F16.F32.PACK_AB R33, R33, R13 ;  /* 0x0000000d2121723e */ /* 0x000fe200000000ff */
[----:B------:R-:W-:Y:S02]  /*80b0*/  IMAD.MOV.U32 R13, RZ, RZ, R37 ;  /* 0x000000ffff0d7224 */ /* 0x000fe400078e0025 */
[----:B------:R-:W-:Y:S01]  /*80c0*/  FFMA.FTZ R51, R49, R50, R51 ;  /* 0x0000003231337223 */ /* 0x000fe20000010033 */
[----:B------:R-:W-:Y:S02]  /*80d0*/  SHF.R.U32.HI R49, RZ, 0x10, R35 ;  /* 0x00000010ff317819 */ /* 0x000fe40000011623 */
[--C-:B------:R-:W-:Y:S02]  /*80e0*/  SHF.R.U64 R35, R46, 0x10, R47.reuse ;  /* 0x000000102e237819 */ /* 0x100fe4000000122f */
[----:B------:R-:W-:Y:S01]  /*80f0*/  SHF.R.U32.HI R46, RZ, 0x10, R47 ;  /* 0x00000010ff2e7819 */ /* 0x000fe2000001162f */
[----:B------:R-:W-:Y:S01]  /*8100*/  HADD2.F32 R49, -RZ, R49.H0_H0 ;  /* 0x20000031ff317230 */ /* 0x000fe20000004100 */
[----:B------:R-:W-:Y:S01]  /*8110*/  MOV R37, R33 ;  /* 0x0000002100257202 */ /* 0x000fe20000000f00 */
[----:B------:R-:W-:-:S02]  /*8120*/  HADD2.F32 R35, -RZ, R35.H0_H0 ;  /* 0x20000023ff237230 */ /* 0x000fc40000004100 */
[----:B------:R-:W-:-:S05]  /*8130*/  HADD2.F32 R46, -RZ, R46.H0_H0 ;  /* 0x2000002eff2e7230 */ /* 0x000fca0000004100 */
[----:B------:R-:W-:-:S04]  /*8140*/  FMUL.FTZ R47, R39, R46 ;  /* 0x0000002e272f7220 */ /* 0x000fc80000410000 */
[C---:B------:R-:W-:Y:S01]  /*8150*/  FFMA.FTZ R47, R15.reuse, R49, -R47 ;  /* 0x000000310f2f7223 */ /* 0x040fe2000001082f */
[----:B------:R-:W-:Y:S01]  /*8160*/  FMUL.FTZ R15, R15, R46 ;  /* 0x0000002e0f0f7220 */ /* 0x000fe20000410000 */
[----:B------:R-:W-:-:S03]  /*8170*/  HADD2.F32 R46, -RZ, R196.H0_H0 ;  /* 0x200000c4ff2e7230 */ /* 0x000fc60000004100 */
[----:B------:R-:W-:Y:S01]  /*8180*/  FFMA.FTZ R15, R39, R49, R15 ;  /* 0x00000031270f7223 */ /* 0x000fe2000001000f */
[----:B------:R-:W-:Y:S01]  /*8190*/  HADD2.F32 R39, -RZ, R36.H0_H0 ;  /* 0x20000024ff277230 */ /* 0x000fe20000004100 */
[----:B------:R-:W-:Y:S01]  /*81a0*/  F2FP.F16.F32.PACK_AB R47, R47, R81 ;  /* 0x000000512f2f723e */ /* 0x000fe200000000ff */
[----:B------:R-:W-:Y:S02]  /*81b0*/  HADD2.F32 R49, -RZ, R12.H0_H0 ;  /* 0x2000000cff317230 */ /* 0x000fe40000004100 */
[----:B------:R-:W-:Y:S02]  /*81c0*/  HADD2.F32 R36, -RZ, R36.H1_H1 ;  /* 0x30000024ff247230 */ /* 0x000fe40000004100 */
[-C--:B------:R-:W-:Y:S01]  /*81d0*/  FMUL.FTZ R50, R39, R80.reuse ;  /* 0x0000005027327220 */ /* 0x080fe20000410000 */
[----:B------:R-:W-:Y:S02]  /*81e0*/  HADD2.F32 R12, -RZ, R12.H1_H1 ;  /* 0x3000000cff0c7230 */ /* 0x000fe40000004100 */
[----:B------:R-:W-:Y:S01]  /*81f0*/  FMUL.FTZ R80, R49, R80 ;  /* 0x0000005031507220 */ /* 0x000fe20000410000 */
[----:B------:R-:W-:Y:S01]  /*8200*/  F2FP.F16.F32.PACK_AB R51, R15, R51 ;  /* 0x000000330f33723e */ /* 0x000fe200000000ff */
[----:B------:R-:W-:Y:S01]  /*8210*/  FFMA.FTZ R50, R49, R46, -R50 ;  /* 0x0000002e31327223 */ /* 0x000fe20000010832 */
[----:B------:R-:W-:-:S02]  /*8220*/  HADD2.F32 R49, -RZ, R195.H1_H1 ;  /* 0x300000c3ff317230 */ /* 0x000fc40000004100 */
[----:B------:R-:W-:Y:S01]  /*8230*/  FFMA.FTZ R80, R39, R46, R80 ;  /* 0x0000002e27507223 */ /* 0x000fe20000010050 */
[-C--:B------:R-:W-:Y:S01]  /*8240*/  FMUL.FTZ R39, R36, R45.reuse ;  /* 0x0000002d24277220 */ /* 0x080fe20000410000 */
[C---:B------:R-:W-:Y:S01]  /*8250*/  FMUL.FTZ R45, R12.reuse, R45 ;  /* 0x0000002d0c2d7220 */ /* 0x040fe20000410000 */
[----:B------:R-:W-:Y:S02]  /*8260*/  IMAD.MOV.U32 R15, RZ, RZ, R47 ;  /* 0x000000ffff0f7224 */ /* 0x000fe400078e002f */
[-C--:B------:R-:W-:Y:S01]  /*8270*/  FFMA.FTZ R12, R12, R32.reuse, -R39 ;  /* 0x000000200c0c7223 */ /* 0x080fe20000010827 */
[----:B------:R-:W-:Y:S01]  /*8280*/  FFMA.FTZ R32, R36, R32, R45 ;  /* 0x0000002024207223 */ /* 0x000fe2000001002d */
[----:B------:R-:W-:Y:S02]  /*8290*/  HADD2.F32 R36, -RZ, R38.H0_H0 ;  /* 0x20000026ff247230 */ /* 0x000fe40000004100 */
[----:B------:R-:W-:Y:S01]  /*82a0*/  HADD2.F32 R45, -RZ, R14.H0_H0 ;  /* 0x2000000eff2d7230 */ /* 0x000fe20000004100 */
[----:B------:R-:W-:Y:S01]  /*82b0*/  F2FP.F16.F32.PACK_AB R12, R12, R50 ;  /* 0x000000320c0c723e */ /* 0x000fe200000000ff */
[----:B------:R-:W-:-:S02]  /*82c0*/  HADD2.F32 R39, -RZ, R195.H0_H0 ;  /* 0x200000c3ff277230 */ /* 0x000fc40000004100 */
[-C--:B------:R-:W-:Y:S01]  /*82d0*/  FMUL.FTZ R46, R36, R49.reuse ;  /* 0x00000031242e7220 */ /* 0x080fe20000410000 */
[----:B------:R-:W-:Y:S02]  /*82e0*/  HADD2.F32 R38, -RZ, R38.H1_H1 ;  /* 0x30000026ff267230 */ /* 0x000fe40000004100 */
[C---:B------:R-:W-:Y:S01]  /*82f0*/  FMUL.FTZ R49, R45.reuse, R49 ;  /* 0x000000312d317220 */ /* 0x040fe20000410000 */
[----:B------:R-:W-:Y:S02]  /*8300*/  HADD2.F32 R14, -RZ, R14.H1_H1 ;  /* 0x3000000eff0e7230 */ /* 0x000fe40000004100 */
[-C--:B------:R-:W-:Y:S01]  /*8310*/  FFMA.FTZ R46, R45, R39.reuse, -R46 ;  /* 0x000000272d2e7223 */ /* 0x080fe2000001082e */
[----:B------:R-:W-:Y:S01]  /*8320*/  F2FP.F16.F32.PACK_AB R32, R32, R80 ;  /* 0x000000502020723e */ /* 0x000fe200000000ff */
[----:B------:R-:W-:Y:S01]  /*8330*/  FFMA.FTZ R49, R36, R39, R49 ;  /* 0x0000002724317223 */ /* 0x000fe20000010031 */
[-C--:B------:R-:W-:Y:S01]  /*8340*/  FMUL.FTZ R36, R38, R35.reuse ;  /* 0x0000002326247220 */ /* 0x080fe20000410000 */
[----:B------:R-:W-:Y:S01]  /*8350*/  FMUL.FTZ R35, R14, R35 ;  /* 0x000000230e237220 */ /* 0x000fe20000410000 */
[----:B------:R-:W-:-:S02]  /*8360*/  IMAD.MOV.U32 R39, RZ, RZ, R51 ;  /* 0x000000ffff277224 */ /* 0x000fc400078e0033 */
[-C--:B------:R-:W-:Y:S01]  /*8370*/  FFMA.FTZ R36, R14, R34.reuse, -R36 ;  /* 0x000000220e247223 */ /* 0x080fe20000010824 */
[----:B------:R-:W-:-:S04]  /*8380*/  FFMA.FTZ R35, R38, R34, R35 ;  /* 0x0000002226237223 */ /* 0x000fc80000010023 */
[----:B------:R-:W-:Y:S01]  /*8390*/  F2FP.F16.F32.PACK_AB R46, R36, R46 ;  /* 0x0000002e242e723e */ /* 0x000fe200000000ff */
[----:B------:R-:W-:Y:S01]  /*83a0*/  IMAD.MOV.U32 R36, RZ, RZ, R32 ;  /* 0x000000ffff247224 */ /* 0x000fe200078e0020 */
[----:B------:R-:W-:-:S03]  /*83b0*/  F2FP.F16.F32.PACK_AB R35, R35, R49 ;  /* 0x000000312323723e */ /* 0x000fc600000000ff */
[----:B------:R-:W-:Y:S02]  /*83c0*/  IMAD.MOV.U32 R14, RZ, RZ, R46 ;  /* 0x000000ffff0e7224 */ /* 0x000fe400078e002e */
[----:B------:R-:W-:-:S07]  /*83d0*/  IMAD.MOV.U32 R38, RZ, RZ, R35 ;  /* 0x000000ffff267224 */ /* 0x000fce00078e0023 */
.L_x_1641:
[----:B------:R-:W-:Y:S05]  /*83e0*/  BSYNC B3 ;  /* 0x0000000000037941 */ /* 0x000fea0003800000 */
.L_x_1640:
[----:B------:R-:W-:-:S04]  /*83f0*/  LEA R32, P4, R5, R11, 0x1 ;  /* 0x0000000b05207211 */ /* 0x000fc800078808ff */
[----:B--2---:R-:W-:Y:S02]  /*8400*/  LEA.HI.X R33, R5, R115, R110, 0x1, P4 ;  /* 0x0000007305217211 */ /* 0x004fe400020f0c6e */
[----:B------:R-:W-:-:S03]  /*8410*/  ISETP.GE.AND P4, PT, R48, R127, PT ;  /* 0x0000007f3000720c */ /* 0x000fc60003f86270 */
[----:B----4-:R2:W-:Y:S10]  /*8420*/  ST.E.128 desc[UR60][R32.64], R12 ;  /* 0x0000000c20007985 */ /* 0x0105f4000c101d3c */
[----:B--2---:R-:W-:-:S05]  /*8430*/  @!P4 IMAD.WIDE R12, R48, 0x2, R114 ;  /* 0x00000002300cc825 */ /* 0x004fca00078e0272 */
[----:B---3--:R4:W-:Y:S02]  /*8440*/  @!P4 ST.E.128 desc[UR60][R12.64], R36 ;  /* 0x000000240c00c985 */ /* 0x0089e4000c101d3c */
.L_x_1639:
[----:B------:R-:W-:Y:S05]  /*8450*/  BSYNC B2 ;  /* 0x0000000000027941 */ /* 0x000fea0003800000 */
.L_x_1638:
[----:B------:R-:W-:-:S13]  /*8460*/  ISETP.NE.AND P4, PT, R21, RZ, PT ;  /* 0x000000ff1500720c */ /* 0x000fda0003f85270 */
[----:B------:R-:W-:Y:S05]  /*8470*/  @!P4 BRA `(.L_x_1633) ;  /* 0x0000000400ccc947 */ /* 0x000fea0003800000 */
[----:B---34-:R-:W-:Y:S01]  /*8480*/  SEL R12, R124, R131, !P1 ;  /* 0x000000837c0c7207 */ /* 0x018fe20004800000 */
        /* <DEDUP_REMOVED lines=103> */
[----:B------:R-:W-:Y:S01]  /*8b00*/  F2FP.F16.F32.PACK_AB R31, R31, R191 ;  /* 0x000000bf1f1f723e */ /* 0x000fe200000000ff */
[----:B------:R-:W-:Y:S02]  /*8b10*/  IMAD.MOV.U32 R32, RZ, RZ, R40 ;  /* 0x000000ffff207224 */ /* 0x000fe400078e0028 */
[----:B------:R-:W-:Y:S02]  /*8b20*/  IMAD.MOV.U32 R33, RZ, RZ, R37 ;  /* 0x000000ffff217224 */ /* 0x000fe400078e0025 */
[----:B------:R-:W-:-:S07]  /*8b30*/  IMAD.MOV.U32 R34, RZ, RZ, R31 ;  /* 0x000000ffff227224 */ /* 0x000fce00078e001f */
.L_x_1643:
[----:B------:R-:W-:Y:S05]  /*8b40*/  BSYNC B2 ;  /* 0x0000000000027941 */ /* 0x000fea0003800000 */
.L_x_1642:
[----:B------:R-:W-:-:S04]  /*8b50*/  LEA R28, P4, R6, R11, 0x1 ;  /* 0x0000000b061c7211 */ /* 0x000fc800078808ff */
[----:B--2---:R-:W-:Y:S02]  /*8b60*/  LEA.HI.X R29, R6, R115, R109, 0x1, P4 ;  /* 0x00000073061d7211 */ /* 0x004fe400020f0c6d */
[----:B------:R-:W-:-:S03]  /*8b70*/  ISETP.GE.AND P4, PT, R36, R127, PT ;  /* 0x0000007f2400720c */ /* 0x000fc60003f86270 */
[----:B----4-:R2:W-:Y:S10]  /*8b80*/  ST.E.128 desc[UR60][R28.64], R12 ;  /* 0x0000000c1c007985 */ /* 0x0105f4000c101d3c */
[----:B------:R-:W-:-:S05]  /*8b90*/  @!P4 IMAD.WIDE R114, R36, 0x2, R114 ;  /* 0x000000022472c825 */ /* 0x000fca00078e0272 */
[----:B---3--:R2:W-:Y:S02]  /*8ba0*/  @!P4 ST.E.128 desc[UR60][R114.64], R32 ;  /* 0x000000207200c985 */ /* 0x0085e4000c101d3c */
.L_x_1633:
[----:B------:R-:W-:Y:S05]  /*8bb0*/  BSYNC B1 ;  /* 0x0000000000017941 */ /* 0x000fea0003800000 */
.L_x_1632:
[----:B------:R-:W-:-:S03]  /*8bc0*/  UMOV UR4, 0xffffffff ;  /* 0xffffffff00047882 */ /* 0x000fc60000000000 */
[----:B------:R-:W-:Y:S05]  /*8bd0*/  BRA.DIV UR4, `(.L_x_1644) ;  /* 0x0000021a04987947 */ /* 0x000fea000b800000 */
[----:B-1----:R-:W1:Y:S04]  /*8be0*/  SHFL.IDX PT, R116, R116, 0x1, 0x1c1f ;  /* 0x003c1f0074747f89 */ /* 0x002e6800000e0000 */
[----:B------:R-:W0:Y:S02]  /*8bf0*/  SHFL.IDX PT, R117, R117, 0x1, 0x1c1f ;  /* 0x003c1f0075757f89 */ /* 0x000e2400000e0000 */
.L_x_2013:
        /* <DEDUP_REMOVED lines=10> */
[----:B------:R-:W-:Y:S02]  /*8ca0*/  LEA R34, P5, R4, R117, 0x1 ;  /* 0x0000007504227211 */ /* 0x000fe400078a08ff */
[----:B------:R-:W-:Y:S02]  /*8cb0*/  LEA.HI R12, R12, R11, RZ, 0x4 ;  /* 0x0000000b0c0c7211 */ /* 0x000fe400078f20ff */
[----:B------:R-:W-:-:S02]  /*8cc0*/  LEA.HI.X R35, R4, R116, R111, 0x1, P5 ;  /* 0x0000007404237211 */ /* 0x000fc400028f0c6f */
[----:B------:R-:W-:Y:S02]  /*8cd0*/  LEA.HI.SX32 R36, R12, R119, 0x1c ;  /* 0x000000770c247211 */ /* 0x000fe400078fe2ff */
[----:B------:R-:W-:Y:S02]  /*8ce0*/  ISETP.GE.AND P5, PT, R18, R123, PT ;  /* 0x0000007b1200720c */ /* 0x000fe40003fa6270 */
[----:B------:R-:W-:-:S04]  /*8cf0*/  SHF.R.S32.HI R12, RZ, 0x1f, R36 ;  /* 0x0000001fff0c7819 */ /* 0x000fc80000011424 */
[----:B------:R-:W-:Y:S01]  /*8d00*/  LEA.HI R12, R12, R36, RZ, 0x3 ;  /* 0x000000240c0c7211 */ /* 0x000fe200078f18ff */
[----:B------:R-:W-:-:S03]  /*8d10*/  IMAD.SHL.U32 R36, R36, 0x8, RZ ;  /* 0x0000000824247824 */ /* 0x000fc600078e00ff */
[----:B------:R-:W-:Y:S02]  /*8d20*/  SHF.R.S32.HI R12, RZ, 0x3, R12 ;  /* 0x00000003ff0c7819 */ /* 0x000fe4000001140c */
[----:B------:R-:W-:Y:S02]  /*8d30*/  LOP3.LUT R11, R181, 0x38, R36, 0xf8, !PT ;  /* 0x00000038b50b7812 */ /* 0x000fe400078ef824 */
[----:B------:R-:W-:Y:S01]  /*8d40*/  ISETP.GE.AND P4, PT, R36, R127, PT ;  /* 0x0000007f2400720c */ /* 0x000fe20003f86270 */
[----:B------:R-:W-:Y:S01]  /*8d50*/  IMAD R12, R12, 0x1800, R201 ;  /* 0x000018000c0c7824 */ /* 0x000fe200078e02c9 */
[----:B------:R-:W-:-:S05]  /*8d60*/  LOP3.LUT R11, R11, R13, RZ, 0x3c, !PT ;  /* 0x0000000d0b0b7212 */ /* 0x000fca00078e3cff */
[----:B------:R-:W-:Y:S02]  /*8d70*/  IMAD.IADD R11, R12, 0x1, R11 ;  /* 0x000000010c0b7824 */ /* 0x000fe400078e020b */
[C---:B------:R-:W-:Y:S02]  /*8d80*/  IMAD R12, R17.reuse, 0x4800, R137 ;  /* 0x00004800110c7824 */ /* 0x040fe400078e0289 */
[----:B------:R-:W-:Y:S02]  /*8d90*/  IMAD R28, R17, 0x4800, R11 ;  /* 0x00004800111c7824 */ /* 0x000fe400078e020b */
[--C-:B------:R-:W-:Y:S02]  /*8da0*/  IMAD R12, R12, 0x2, R2.reuse ;  /* 0x000000020c0c7824 */ /* 0x100fe400078e0202 */
[----:B------:R-:W-:Y:S02]  /*8db0*/  IMAD R28, R28, 0x2, R2 ;  /* 0x000000021c1c7824 */ /* 0x000fe400078e0202 */
[----:B------:R-:W-:-:S02]  /*8dc0*/  @!P4 IMAD.WIDE R36, R36, 0x2, R32 ;  /* 0x000000022424c825 */ /* 0x000fc400078e0220 */
        /* <DEDUP_REMOVED lines=32> */
[----:B------:R-:W-:Y:S02]  /*8fd0*/  IMAD.MOV.U32 R13, RZ, RZ, R15 ;  /* 0x000000ffff0d7224 */ /* 0x000fe400078e000f */
[----:B------:R-:W-:Y:S01]  /*8fe0*/  HADD2.F32 R15, -RZ, R31.H0_H0 ;  /* 0x2000001fff0f7230 */ /* 0x000fe20000004100 */
[----:B------:R-:W-:Y:S01]  /*8ff0*/  F2FP.F16.F32.PACK_AB R29, R29, R39 ;  /* 0x000000271d1d723e */ /* 0x000fe200000000ff */
[----:B------:R-:W-:Y:S01]  /*9000*/  HADD2.F32 R42, -RZ, R156.H1_H1 ;  /* 0x3000009cff2a7230 */ /* 0x000fe20000004100 */
[----:B------:R-:W-:Y:S01]  /*9010*/  F2FP.F16.F32.PACK_AB R11, R11, R38 ;  /* 0x000000260b0b723e */ /* 0x000fe200000000ff */
[--C-:B------:R-:W-:Y:S02]  /*9020*/  HADD2.F32 R40, -RZ, R13.reuse.H0_H0 ;  /* 0x2000000dff287230 */ /* 0x100fe40000004100 */
[----:B------:R-:W-:Y:S01]  /*9030*/  FMUL.FTZ R43, R15, R41 ;  /* 0x000000290f2b7220 */ /* 0x000fe20000410000 */
[----:B------:R-:W-:-:S02]  /*9040*/  HADD2.F32 R13, -RZ, R13.H1_H1 ;  /* 0x3000000dff0d7230 */ /* 0x000fc40000004100 */
[----:B------:R-:W-:Y:S02]  /*9050*/  HADD2.F32 R158, -RZ, R158.H0_H0 ;  /* 0x2000009eff9e7230 */ /* 0x000fe40000004100 */
        /* <DEDUP_REMOVED lines=31> */
[----:B------:R-:W-:Y:S01]  /*9250*/  HADD2.F32 R30, -RZ, R30.H1_H1 ;  /* 0x3000001eff1e7230 */ /* 0x000fe20000004100 */
[----:B------:R-:W-:Y:S01]  /*9260*/  F2FP.F16.F32.PACK_AB R13, R13, R40 ;  /* 0x000000280d0d723e */ /* 0x000fe200000000ff */
[-C--:B------:R-:W-:Y:S01]  /*9270*/  FMUL.FTZ R28, R12, R158.reuse ;  /* 0x0000009e0c1c7220 */ /* 0x080fe20000410000 */
[----:B------:R-:W-:Y:S01]  /*9280*/  FMUL.FTZ R158, R15, R158 ;  /* 0x0000009e0f9e7220 */ /* 0x000fe20000410000 */
[----:B------:R-:W-:-:S02]  /*9290*/  F2FP.F16.F32.PACK_AB R72, R72, R159 ;  /* 0x0000009f4848723e */ /* 0x000fc400000000ff */
[-C--:B------:R-:W-:Y:S01]  /*92a0*/  FFMA.FTZ R28, R15, R156.reuse, -R28 ;  /* 0x0000009c0f1c7223 */ /* 0x080fe2000001081c */
        /* <DEDUP_REMOVED lines=9> */
[----:B------:R-:W-:Y:S01]  /*9340*/  MOV R12, R13 ;  /* 0x0000000d000c7202 */ /* 0x000fe20000000f00 */
[----:B------:R-:W-:Y:S02]  /*9350*/  IMAD.MOV.U32 R13, RZ, RZ, R29 ;  /* 0x000000ffff0d7224 */ /* 0x000fe400078e001d */
[----:B------:R-:W-:Y:S02]  /*9360*/  IMAD.MOV.U32 R29, RZ, RZ, R11 ;  /* 0x000000ffff1d7224 */ /* 0x000fe400078e000b */
[----:B------:R-:W-:-:S07]  /*9370*/  IMAD.MOV.U32 R30, RZ, RZ, R74 ;  /* 0x000000ffff1e7224 */ /* 0x000fce00078e004a */
.L_x_1648:
[----:B------:R-:W-:Y:S05]  /*9380*/  BSYNC B2 ;  /* 0x0000000000027941 */ /* 0x000fea0003800000 */
.L_x_1647:
[----:B0-----:R0:W-:Y:S04]  /*9390*/  ST.E.128 desc[UR60][R34.64], R12 ;  /* 0x0000000c22007985 */ /* 0x0011e8000c101d3c */
[----:B-1----:R0:W-:Y:S02]  /*93a0*/  @!P4 ST.E.128 desc[UR60][R36.64], R28 ;  /* 0x0000001c2400c985 */ /* 0x0021e4000c101d3c */
.L_x_1646:
[----:B------:R-:W-:Y:S05]  /*93b0*/  BSYNC B1 ;  /* 0x0000000000017941 */ /* 0x000fea0003800000 */
.L_x_1645:
[----:B------:R-:W-:Y:S01]  /*93c0*/  ISETP.NE.AND P4, PT, R20, RZ, PT ;  /* 0x000000ff1400720c */ /* 0x000fe20003f85270 */
[----:B------:R-:W-:-:S12]  /*93d0*/  BSSY B1, `(.L_x_1649) ;  /* 0x0000073000017945 */ /* 0x000fd80003800000 */
[----:B------:R-:W-:Y:S05]  /*93e0*/  @!P4 BRA `(.L_x_1650) ;  /* 0x0000000400c4c947 */ /* 0x000fea0003800000 */
[----:B---3--:R-:W-:Y:S01]  /*93f0*/  SEL R11, R124, R131, !P2 ;  /* 0x000000837c0b7207 */ /* 0x008fe20005000000 */
[----:B------:R-:W-:Y:S01]  /*9400*/  BSSY B2, `(.L_x_1651) ;  /* 0x000006d000027945 */ /* 0x000fe20003800000 */
[----:B0---4-:R-:W-:Y:S02]  /*9410*/  SHF.R.U32.HI R13, RZ, 0x3, R181 ;  /* 0x00000003ff0d7819 */ /* 0x011fe400000116b5 */
[----:B------:R-:W-:Y:S02]  /*9420*/  SHF.R.S32.HI R12, RZ, 0x1f, R11 ;  /* 0x0000001fff0c7819 */ /* 0x000fe4000001140b */
[C---:B------:R-:W-:Y:S02]  /*9430*/  LEA R34, P5, R5.reuse, R117, 0x1 ;  /* 0x0000007505227211 */ /* 0x040fe400078a08ff */
[----:B------:R-:W-:Y:S02]  /*9440*/  LEA.HI R11, R12, R11, RZ, 0x4 ;  /* 0x0000000b0c0b7211 */ /* 0x000fe400078f20ff */
[----:B------:R-:W-:-:S02]  /*9450*/  LEA.HI.X R35, R5, R116, R110, 0x1, P5 ;  /* 0x0000007405237211 */ /* 0x000fc400028f0c6e */
[----:B------:R-:W-:Y:S02]  /*9460*/  LEA.HI.SX32 R11, R11, R118, 0x1c ;  /* 0x000000760b0b7211 */ /* 0x000fe400078fe2ff */
[----:B------:R-:W-:Y:S02]  /*9470*/  ISETP.GE.AND P5, PT, R167, R123, PT ;  /* 0x0000007ba700720c */ /* 0x000fe40003fa6270 */
        /* <DEDUP_REMOVED lines=12> */
[----:B------:R-:W-:Y:S02]  /*9540*/  IMAD R28, R13, 0x2, R2 ;  /* 0x000000020d1c7824 */ /* 0x000fe400078e0202 */
[----:B------:R-:W-:Y:S02]  /*9550*/  @!P4 IMAD.WIDE R36, R36, 0x2, R32 ;  /* 0x000000022424c825 */ /* 0x000fe400078e0220 */
[----:B------:R0:W1:Y:S04]  /*9560*/  LDS.128 R12, [R11+0x18400] ;  /* 0x018400000b0c7984 */ /* 0x0000680000000c00 */
[----:B------:R-:W2:Y:S01]  /*9570*/  LDS.128 R28, [R28+0x18400] ;  /* 0x018400001c1c7984 */ /* 0x000ea20000000c00 */
[----:B------:R-:W-:Y:S05]  /*9580*/  @P5 BRA `(.L_x_1652) ;  /* 0x0000000400505947 */ /* 0x000fea0003800000 */
[--C-:B------:R-:W-:Y:S01]  /*9590*/  SHF.R.U64 R38, R68, 0x10, R69.reuse ;  /* 0x0000001044267819 */ /* 0x100fe20000001245 */
[--C-:B--2---:R-:W-:Y:S01]  /*95a0*/  HADD2.F32 R43, -RZ, R29.reuse.H0_H0 ;  /* 0x2000001dff2b7230 */ /* 0x104fe20000004100 */
[----:B------:R-:W-:Y:S01]  /*95b0*/  SHF.R.U32.HI R68, RZ, 0x10, R69 ;  /* 0x00000010ff447819 */ /* 0x000fe20000011645 */
[----:B------:R-:W-:Y:S01]  /*95c0*/  HADD2.F32 R44, -RZ, R29.H1_H1 ;  /* 0x3000001dff2c7230 */ /* 0x000fe20000004100 */
[--C-:B0-----:R-:W-:Y:S01]  /*95d0*/  SHF.R.U64 R11, R56, 0x10, R57.reuse ;  /* 0x00000010380b7819 */ /* 0x101fe20000001239 */
[----:B------:R-:W-:Y:S01]  /*95e0*/  HADD2.F32 R42, -RZ, R155.H1_H1 ;  /* 0x3000009bff2a7230 */ /* 0x000fe20000004100 */
[----:B------:R-:W-:Y:S01]  /*95f0*/  SHF.R.U32.HI R56, RZ, 0x10, R57 ;  /* 0x00000010ff387819 */ /* 0x000fe20000011639 */
[--C-:B-1----:R-:W-:Y:S01]  /*9600*/  HADD2.F32 R29, -RZ, R13.reuse.H0_H0 ;  /* 0x2000000dff1d7230 */ /* 0x102fe20000004100 */
[----:B------:R-:W-:Y:S01]  /*9610*/  SHF.R.U64 R40, R70, 0x10, R71 ;  /* 0x0000001046287819 */ /* 0x000fe20000001247 */
[----:B------:R-:W-:Y:S02]  /*9620*/  HADD2.F32 R68, -RZ, R68.H0_H0 ;  /* 0x20000044ff447230 */ /* 0x000fe40000004100 */
[----:B------:R-:W-:Y:S01]  /*9630*/  FMUL.FTZ R45, R43, R42 ;  /* 0x0000002a2b2d7220 */ /* 0x000fe20000410000 */
[----:B------:R-:W-:-:S02]  /*9640*/  HADD2.F32 R13, -RZ, R13.H1_H1 ;  /* 0x3000000dff0d7230 */ /* 0x000fc40000004100 */
[----:B------:R-:W-:Y:S01]  /*9650*/  FMUL.FTZ R46, R29, R42 ;  /* 0x0000002a1d2e7220 */ /* 0x000fe20000410000 */
[----:B------:R-:W-:Y:S02]  /*9660*/  HADD2.F32 R56, -RZ, R56.H0_H0 ;  /* 0x20000038ff387230 */ /* 0x000fe40000004100 */
[-C--:B------:R-:W-:Y:S01]  /*9670*/  FMUL.FTZ R42, R44, R68.reuse ;  /* 0x000000442c2a7220 */ /* 0x080fe20000410000 */
[----:B------:R-:W-:Y:S01]  /*9680*/  SHF.R.U32.HI R70, RZ, 0x10, R71 ;  /* 0x00000010ff467819 */ /* 0x000fe20000011647 */
[C---:B------:R-:W-:Y:S01]  /*9690*/  FMUL.FTZ R68, R13.reuse, R68 ;  /* 0x000000440d447220 */ /* 0x040fe20000410000 */
[----:B------:R-:W-:Y:S02]  /*96a0*/  HADD2.F32 R41, -RZ, R147.H1_H1 ;  /* 0x30000093ff297230 */ /* 0x000fe40000004100 */
[-C--:B------:R-:W-:Y:S01]  /*96b0*/  FFMA.FTZ R42, R13, R56.reuse, -R42 ;  /* 0x000000380d2a7223 */ /* 0x080fe2000001082a */
[--C-:B------:R-:W-:Y:S01]  /*96c0*/  SHF.R.U64 R39, R58, 0x10, R59.reuse ;  /* 0x000000103a277819 */ /* 0x100fe2000000123b */
[----:B------:R-:W-:Y:S01]  /*96d0*/  FFMA.FTZ R13, R44, R56, R68 ;  /* 0x000000382c0d7223 */ /* 0x000fe20000010044 */
[----:B------:R-:W-:Y:S01]  /*96e0*/  SHF.R.U32.HI R58, RZ, 0x10, R59 ;  /* 0x00000010ff3a7819 */ /* 0x000fe2000001163b */
[----:B------:R-:W-:-:S02]  /*96f0*/  HADD2.F32 R44, -RZ, R31.H0_H0 ;  /* 0x2000001fff2c7230 */ /* 0x000fc40000004100 */
[-C--:B------:R-:W-:Y:S01]  /*9700*/  FFMA.FTZ R45, R29, R41.reuse, -R45 ;  /* 0x000000291d2d7223 */ /* 0x080fe2000001082d */
[----:B------:R-:W-:Y:S02]  /*9710*/  HADD2.F32 R31, -RZ, R31.H1_H1 ;  /* 0x3000001fff1f7230 */ /* 0x000fe40000004100 */
[----:B------:R-:W-:Y:S01]  /*9720*/  FFMA.FTZ R46, R43, R41, R46 ;  /* 0x000000292b2e7223 */ /* 0x000fe2000001002e */
[----:B------:R-:W-:Y:S02]  /*9730*/  HADD2.F32 R70, -RZ, R70.H0_H0 ;  /* 0x20000046ff467230 */ /* 0x000fe40000004100 */
[----:B------:R-:W-:Y:S01]  /*9740*/  HADD2.F32 R41, -RZ, R148.H1_H1 ;  /* 0x30000094ff297230 */ /* 0x000fe20000004100 */
[----:B------:R-:W-:Y:S01]  /*9750*/  F2FP.F16.F32.PACK_AB R42, R42, R45 ;  /* 0x0000002d2a2a723e */ /* 0x000fe200000000ff */
[--C-:B------:R-:W-:Y:S02]  /*9760*/  HADD2.F32 R48, -RZ, R15.reuse.H0_H0 ;  /* 0x2000000fff307230 */ /* 0x100fe40000004100 */
[----:B------:R-:W-:Y:S01]  /*9770*/  FMUL.FTZ R50, R31, R70 ;  /* 0x000000461f327220 */ /* 0x000fe20000410000 */
[----:B------:R-:W-:-:S02]  /*9780*/  HADD2.F32 R15, -RZ, R15.H1_H1 ;  /* 0x3000000fff0f7230 */ /* 0x000fc40000004100 */
[-C--:B------:R-:W-:Y:S01]  /*9790*/  FMUL.FTZ R43, R44, R41.reuse ;  /* 0x000000292c2b7220 */ /* 0x080fe20000410000 */
[----:B------:R-:W-:Y:S02]  /*97a0*/  HADD2.F32 R58, -RZ, R58.H0_H0 ;  /* 0x2000003aff3a7230 */ /* 0x000fe40000004100 */
[----:B------:R-:W-:Y:S01]  /*97b0*/  FMUL.FTZ R41, R48, R41 ;  /* 0x0000002930297220 */ /* 0x000fe20000410000 */
[----:B------:R-:W-:Y:S02]  /*97c0*/  HADD2.F32 R29, -RZ, R146.H1_H1 ;  /* 0x30000092ff1d7230 */ /* 0x000fe40000004100 */
[C---:B------:R-:W-:Y:S01]  /*97d0*/  FMUL.FTZ R70, R15.reuse, R70 ;  /* 0x000000460f467220 */ /* 0x040fe20000410000 */
[----:B------:R-:W-:Y:S02]  /*97e0*/  HADD2.F32 R56, -RZ, R38.H0_H0 ;  /* 0x20000026ff387230 */ /* 0x000fe40000004100 */
[----:B------:R-:W-:Y:S01]  /*97f0*/  FFMA.FTZ R50, R15, R58, -R50 ;  /* 0x0000003a0f327223 */ /* 0x000fe20000010832 */
[----:B------:R-:W-:-:S02]  /*9800*/  HADD2.F32 R15, -RZ, R28.H1_H1 ;  /* 0x3000001cff0f7230 */ /* 0x000fc40000004100 */
[-C--:B------:R-:W-:Y:S01]  /*9810*/  FFMA.FTZ R43, R48, R29.reuse, -R43 ;  /* 0x0000001d302b7223 */ /* 0x080fe2000001082b */
[----:B------:R-:W-:Y:S02]  /*9820*/  HADD2.F32 R155, -RZ, R155.H0_H0 ;  /* 0x2000009bff9b7230 */ /* 0x000fe40000004100 */
[----:B------:R-:W-:Y:S01]  /*9830*/  FFMA.FTZ R41, R44, R29, R41 ;  /* 0x0000001d2c297223 */ /* 0x000fe20000010029 */
[----:B------:R-:W-:Y:S02]  /*9840*/  HADD2.F32 R38, -RZ, R28.H0_H0 ;  /* 0x2000001cff267230 */ /* 0x000fe40000004100 */
[----:B------:R-:W-:Y:S01]  /*9850*/  FMUL.FTZ R28, R15, R56 ;  /* 0x000000380f1c7220 */ /* 0x000fe20000410000 */
[--C-:B------:R-:W-:Y:S02]  /*9860*/  HADD2.F32 R48, -RZ, R12.reuse.H0_H0 ;  /* 0x2000000cff307230 */ /* 0x100fe40000004100 */
[----:B------:R-:W-:Y:S01]  /*9870*/  FFMA.FTZ R70, R31, R58, R70 ;  /* 0x0000003a1f467223 */ /* 0x000fe20000010046 */
[----:B------:R-:W-:Y:S01]  /*9880*/  HADD2.F32 R29, -RZ, R12.H1_H1 ;  /* 0x3000000cff1d7230 */ /* 0x000fe20000004100 */
[----:B------:R-:W-:Y:S01]  /*9890*/  F2FP.F16.F32.PACK_AB R43, R50, R43 ;  /* 0x0000002b322b723e */ /* 0x000fe200000000ff */
[----:B------:R-:W-:-:S02]  /*98a0*/  HADD2.F32 R44, -RZ, R11.H0_H0 ;  /* 0x2000000bff2c7230 */ /* 0x000fc40000004100 */
[-C--:B------:R-:W-:Y:S01]  /*98b0*/  FMUL.FTZ R11, R38, R155.reuse ;  /* 0x0000009b260b7220 */ /* 0x080fe20000410000 */
[----:B------:R-:W-:Y:S02]  /*98c0*/  HADD2.F32 R147, -RZ, R147.H0_H0 ;  /* 0x20000093ff937230 */ /* 0x000fe40000004100 */
[----:B------:R-:W-:Y:S01]  /*98d0*/  FMUL.FTZ R155, R48, R155 ;  /* 0x0000009b309b7220 */ /* 0x000fe20000410000 */
[C---:B------:R-:W-:Y:S01]  /*98e0*/  FMUL.FTZ R56, R29.reuse, R56 ;  /* 0x000000381d387220 */ /* 0x040fe20000410000 */
[----:B------:R-:W-:Y:S01]  /*98f0*/  FFMA.FTZ R28, R29, R44, -R28 ;  /* 0x0000002c1d1c7223 */ /* 0x000fe2000001081c */
[----:B------:R-:W-:Y:S02]  /*9900*/  HADD2.F32 R29, -RZ, R30.H0_H0 ;  /* 0x2000001eff1d7230 */ /* 0x000fe40000004100 */
[-C--:B------:R-:W-:Y:S01]  /*9910*/  FFMA.FTZ R12, R38, R147.reuse, R155 ;  /* 0x00000093260c7223 */ /* 0x080fe2000001009b */
[----:B------:R-:W-:Y:S02]  /*9920*/  HADD2.F32 R148, -RZ, R148.H0_H0 ;  /* 0x20000094ff947230 */ /* 0x000fe40000004100 */
[----:B------:R-:W-:Y:S01]  /*9930*/  FFMA.FTZ R11, R48, R147, -R11 ;  /* 0x00000093300b7223 */ /* 0x000fe2000001080b */
[----:B------:R-:W-:-:S02]  /*9940*/  HADD2.F32 R47, -RZ, R40.H0_H0 ;  /* 0x20000028ff2f7230 */ /* 0x000fc40000004100 */
[----:B------:R-:W-:Y:S01]  /*9950*/  FFMA.FTZ R15, R15, R44, R56 ;  /* 0x0000002c0f0f7223 */ /* 0x000fe20000010038 */
[----:B------:R-:W-:Y:S01]  /*9960*/  HADD2.F32 R30, -RZ, R30.H1_H1 ;  /* 0x3000001eff1e7230 */ /* 0x000fe20000004100 */
[----:B------:R-:W-:Y:S01]  /*9970*/  F2FP.F16.F32.PACK_AB R46, R13, R46 ;  /* 0x0000002e0d2e723e */ /* 0x000fe200000000ff */
[--C-:B------:R-:W-:Y:S01]  /*9980*/  HADD2.F32 R31, -RZ, R14.reuse.H0_H0 ;  /* 0x2000000eff1f7230 */ /* 0x100fe20000004100 */
[----:B------:R-:W-:Y:S01]  /*9990*/  F2FP.F16.F32.PACK_AB R11, R28, R11 ;  /* 0x0000000b1c0b723e */ /* 0x000fe200000000ff */
[----:B------:R-:W-:Y:S02]  /*99a0*/  HADD2.F32 R38, -RZ, R14.H1_H1 ;  /* 0x3000000eff267230 */ /* 0x000fe40000004100 */
[----:B------:R-:W-:Y:S01]  /*99b0*/  FMUL.FTZ R14, R29, R148 ;  /* 0x000000941d0e7220 */ /* 0x000fe20000410000 */
[----:B------:R-:W-:Y:S02]  /*99c0*/  HADD2.F32 R146, -RZ, R146.H0_H0 ;  /* 0x20000092ff927230 */ /* 0x000fe40000004100 */
[----:B------:R-:W-:Y:S01]  /*99d0*/  FMUL.FTZ R49, R30, R47 ;  /* 0x0000002f1e317220 */ /* 0x000fe20000410000 */
[----:B------:R-:W-:-:S02]  /*99e0*/  HADD2.F32 R39, -RZ, R39.H0_H0 ;  /* 0x20000027ff277230 */ /* 0x000fc40000004100 */
[C---:B------:R-:W-:Y:S01]  /*99f0*/  FMUL.FTZ R148, R31.reuse, R148 ;  /* 0x000000941f947220 */ /* 0x040fe20000410000 */
[----:B------:R-:W-:Y:S01]  /*9a00*/  FMUL.FTZ R47, R38, R47 ;  /* 0x0000002f262f7220 */ /* 0x000fe20000410000 */
[----:B------:R-:W-:Y:S01]  /*9a10*/  FFMA.FTZ R14, R31, R146, -R14 ;  /* 0x000000921f0e7223 */ /* 0x000fe2000001080e */
[----:B------:R-:W-:Y:S01]  /*9a20*/  F2FP.F16.F32.PACK_AB R28, R15, R12 ;  /* 0x0000000c0f1c723e */ /* 0x000fe200000000ff */
[----:B------:R-:W-:Y:S01]  /*9a30*/  FFMA.FTZ R29, R29, R146, R148 ;  /* 0x000000921d1d7223 */ /* 0x000fe20000010094 */
[-C--:B------:R-:W-:Y:S01]  /*9a40*/  FFMA.FTZ R30, R30, R39.reuse, R47 ;  /* 0x000000271e1e7223 */ /* 0x080fe2000001002f */
[----:B------:R-:W-:Y:S01]  /*9a50*/  FFMA.FTZ R49, R38, R39, -R49 ;  /* 0x0000002726317223 */ /* 0x000fe20000010831 */
[----:B------:R-:W-:Y:S01]  /*9a60*/  F2FP.F16.F32.PACK_AB R31, R70, R41 ;  /* 0x00000029461f723e */ /* 0x000fe200000000ff */
[----:B------:R-:W-:Y:S02]  /*9a70*/  IMAD.MOV.U32 R12, RZ, RZ, R11 ;  /* 0x000000ffff0c7224 */ /* 0x000fe400078e000b */
[----:B------:R-:W-:Y:S01]  /*9a80*/  F2FP.F16.F32.PACK_AB R30, R30, R29 ;  /* 0x0000001d1e1e723e */ /* 0x000fe200000000ff */
[----:B------:R-:W-:Y:S01]  /*9a90*/  IMAD.MOV.U32 R13, RZ, RZ, R42 ;  /* 0x000000ffff0d7224 */ /* 0x000fe200078e002a */
[----:B------:R-:W-:Y:S01]  /*9aa0*/  F2FP.F16.F32.PACK_AB R14, R49, R14 ;  /* 0x0000000e310e723e */ /* 0x000fe200000000ff */
[----:B------:R-:W-:-:S02]  /*9ab0*/  IMAD.MOV.U32 R29, RZ, RZ, R46 ;  /* 0x000000ffff1d7224 */ /* 0x000fc400078e002e */
[----:B------:R-:W-:-:S07]  /*9ac0*/  IMAD.MOV.U32 R15, RZ, RZ, R43 ;  /* 0x000000ffff0f7224 */ /* 0x000fce00078e002b */
.L_x_1652:
[----:B------:R-:W-:Y:S05]  /*9ad0*/  BSYNC B2 ;  /* 0x0000000000027941 */ /* 0x000fea0003800000 */
.L_x_1651:
[----:B-1----:R1:W-:Y:S04]  /*9ae0*/  ST.E.128 desc[UR60][R34.64], R12 ;  /* 0x0000000c22007985 */ /* 0x0023e8000c101d3c */
[----:B--2---:R1:W-:Y:S02]  /*9af0*/  @!P4 ST.E.128 desc[UR60][R36.64], R28 ;  /* 0x0000001c2400c985 */ /* 0x0043e4000c101d3c */
.L_x_1650:
[----:B------:R-:W-:Y:S05]  /*9b00*/  BSYNC B1 ;  /* 0x0000000000017941 */ /* 0x000fea0003800000 */
.L_x_1649:
[----:B------:R-:W-:-:S13]  /*9b10*/  ISETP.NE.AND P4, PT, R21, RZ, PT ;  /* 0x000000ff1500720c */ /* 0x000fda0003f85270 */
[----:B------:R-:W-:Y:S05]  /*9b20*/  @!P4 BRA `(.L_x_1601) ;  /* 0x0000000c00a4c947 */ /* 0x000fea0003800000 */
[----:B------:R-:W-:Y:S01]  /*9b30*/  SEL R131, R124, R131, !P1 ;  /* 0x000000837c837207 */ /* 0x000fe20004800000 */
[----:B------:R-:W-:Y:S01]  /*9b40*/  BSSY B1, `(.L_x_1653) ;  /* 0x000006c000017945 */ /* 0x000fe20003800000 */
[----:B01-34-:R-:W-:Y:S02]  /*9b50*/  SHF.R.U32.HI R13, RZ, 0x3, R181 ;  /* 0x00000003ff0d7819 */ /* 0x01bfe400000116b5 */
[----:B------:R-:W-:Y:S02]  /*9b60*/  SHF.R.S32.HI R12, RZ, 0x1f, R131 ;  /* 0x0000001fff0c7819 */ /* 0x000fe40000011483 */
[----:B------:R-:W-:Y:S02]  /*9b70*/  ISETP.GE.AND P5, PT, R168, R123, PT ;  /* 0x0000007ba800720c */ /* 0x000fe40003fa6270 */
[----:B------:R-:W-:Y:S02]  /*9b80*/  LEA.HI R12, R12, R131, RZ, 0x4 ;  /* 0x000000830c0c7211 */ /* 0x000fe400078f20ff */
[----:B------:R-:W-:-:S02]  /*9b90*/  LEA R34, P4, R6, R117, 0x1 ;  /* 0x0000007506227211 */ /* 0x000fc400078808ff */
[----:B------:R-:W-:Y:S02]  /*9ba0*/  LEA.HI.SX32 R12, R12, R113, 0x1c ;  /* 0x000000710c0c7211 */ /* 0x000fe400078fe2ff */
[----:B------:R-:W-:Y:S02]  /*9bb0*/  LEA.HI.X R35, R6, R116, R109, 0x1, P4 ;  /* 0x0000007406237211 */ /* 0x000fe400020f0c6d */
[----:B------:R-:W-:Y:S01]  /*9bc0*/  SHF.R.S32.HI R11, RZ, 0x1f, R12 ;  /* 0x0000001fff0b7819 */ /* 0x000fe2000001140c */
[----:B------:R-:W-:-:S03]  /*9bd0*/  IMAD.SHL.U32 R36, R12, 0x8, RZ ;  /* 0x000000080c247824 */ /* 0x000fc600078e00ff */
[----:B------:R-:W-:-:S04]  /*9be0*/  LEA.HI R11, R11, R12, RZ, 0x3 ;  /* 0x0000000c0b0b7211 */ /* 0x000fc800078f18ff */
        /* <DEDUP_REMOVED lines=8> */
[----:B------:R-:W-:-:S04]  /*9c70*/  IMAD R28, R13, 0x2, R2 ;  /* 0x000000020d1c7824 */ /* 0x000fc800078e0202 */
[----:B------:R0:W1:Y:S04]  /*9c80*/  LDS.128 R12, [R11+0x18400] ;  /* 0x018400000b0c7984 */ /* 0x0000680000000c00 */
[----:B------:R-:W2:Y:S01]  /*9c90*/  LDS.128 R28, [R28+0x18400] ;  /* 0x018400001c1c7984 */ /* 0x000ea20000000c00 */
[----:B------:R-:W-:Y:S05]  /*9ca0*/  @P5 BRA `(.L_x_1654) ;  /* 0x0000000400545947 */ /* 0x000fea0003800000 */
[----:B------:R-:W-:Y:S01]  /*9cb0*/  SHF.R.U32.HI R45, RZ, 0x10, R65 ;  /* 0x00000010ff2d7819 */ /* 0x000fe20000011641 */
[----:B--2---:R-:W-:Y:S01]  /*9cc0*/  IMAD.MOV.U32 R40, RZ, RZ, R29 ;  /* 0x000000ffff287224 */ /* 0x004fe200078e001d */
[----:B------:R-:W-:Y:S01]  /*9cd0*/  SHF.R.U32.HI R43, RZ, 0x10, R53 ;  /* 0x00000010ff2b7819 */ /* 0x000fe20000011635 */
[----:B------:R-:W-:Y:S01]  /*9ce0*/  IMAD.MOV.U32 R41, RZ, RZ, R31 ;  /* 0x000000ffff297224 */ /* 0x000fe200078e001f */
[--C-:B------:R-:W-:Y:S01]  /*9cf0*/  SHF.R.U64 R39, R66, 0x10, R67.reuse ;  /* 0x0000001042277819 */ /* 0x100fe20000001243 */
[----:B------:R-:W-:Y:S01]  /*9d00*/  HADD2.F32 R45, -RZ, R45.H0_H0 ;  /* 0x2000002dff2d7230 */ /* 0x000fe20000004100 */
[----:B------:R-:W-:Y:S01]  /*9d10*/  SHF.R.U32.HI R66, RZ, 0x10, R67 ;  /* 0x00000010ff427819 */ /* 0x000fe20000011643 */
[--C-:B------:R-:W-:Y:S01]  /*9d20*/  HADD2.F32 R31, -RZ, R40.reuse.H0_H0 ;  /* 0x20000028ff1f7230 */ /* 0x100fe20000004100 */
[--C-:B------:R-:W-:Y:S01]  /*9d30*/  SHF.R.U64 R37, R54, 0x10, R55.reuse ;  /* 0x0000001036257819 */ /* 0x100fe20000001237 */
[----:B------:R-:W-:Y:S01]  /*9d40*/  HADD2.F32 R42, -RZ, R40.H1_H1 ;  /* 0x30000028ff2a7230 */ /* 0x000fe20000004100 */
[----:B------:R-:W-:Y:S01]  /*9d50*/  SHF.R.U32.HI R54, RZ, 0x10, R55 ;  /* 0x00000010ff367819 */ /* 0x000fe20000011637 */
[----:B-1----:R-:W-:Y:S01]  /*9d60*/  IMAD.MOV.U32 R29, RZ, RZ, R15 ;  /* 0x000000ffff1d7224 */ /* 0x002fe200078e000f */
[----:B------:R-:W-:Y:S01]  /*9d70*/  SHF.R.U64 R38, R64, 0x10, R65 ;  /* 0x0000001040267819 */ /* 0x000fe20000001241 */
[----:B------:R-:W-:-:S02]  /*9d80*/  HADD2.F32 R46, -RZ, R145.H1_H1 ;  /* 0x30000091ff2e7230 */ /* 0x000fc40000004100 */
[-C--:B------:R-:W-:Y:S01]  /*9d90*/  FMUL.FTZ R47, R42, R45.reuse ;  /* 0x0000002d2a2f7220 */ /* 0x080fe20000410000 */
[--C-:B------:R-:W-:Y:S01]  /*9da0*/  HADD2.F32 R40, -RZ, R13.reuse.H1_H1 ;  /* 0x3000000dff287230 */ /* 0x100fe20000004100 */
[----:B0-----:R-:W-:Y:S01]  /*9db0*/  SHF.R.U64 R11, R52, 0x10, R53 ;  /* 0x00000010340b7819 */ /* 0x001fe20000001235 */
[----:B------:R-:W-:Y:S02]  /*9dc0*/  HADD2.F32 R15, -RZ, R13.H0_H0 ;  /* 0x2000000dff0f7230 */ /* 0x000fe40000004100 */
[-C--:B------:R-:W-:Y:S01]  /*9dd0*/  FMUL.FTZ R48, R31, R46.reuse ;  /* 0x0000002e1f307220 */ /* 0x080fe20000410000 */
[----:B------:R-:W-:Y:S02]  /*9de0*/  HADD2.F32 R44, -RZ, R143.H1_H1 ;  /* 0x3000008fff2c7230 */ /* 0x000fe40000004100 */
[----:B------:R-:W-:Y:S01]  /*9df0*/  FMUL.FTZ R45, R40, R45 ;  /* 0x0000002d282d7220 */ /* 0x000fe20000410000 */
[----:B------:R-:W-:Y:S02]  /*9e00*/  HADD2.F32 R43, -RZ, R43.H0_H0 ;  /* 0x2000002bff2b7230 */ /* 0x000fe40000004100 */
[----:B------:R-:W-:Y:S01]  /*9e10*/  FMUL.FTZ R46, R15, R46 ;  /* 0x0000002e0f2e7220 */ /* 0x000fe20000410000 */
[----:B------:R-:W-:-:S02]  /*9e20*/  HADD2.F32 R66, -RZ, R66.H0_H0 ;  /* 0x20000042ff427230 */ /* 0x000fc40000004100 */
[-C--:B------:R-:W-:Y:S01]  /*9e30*/  FFMA.FTZ R13, R15, R44.reuse, -R48 ;  /* 0x0000002c0f0d7223 */ /* 0x080fe20000010830 */
[----:B------:R-:W-:Y:S02]  /*9e40*/  HADD2.F32 R48, -RZ, R144.H1_H1 ;  /* 0x30000090ff307230 */ /* 0x000fe40000004100 */
[-C--:B------:R-:W-:Y:S01]  /*9e50*/  FFMA.FTZ R40, R40, R43.reuse, -R47 ;  /* 0x0000002b28287223 */ /* 0x080fe2000001082f */
[----:B------:R-:W-:Y:S01]  /*9e60*/  FFMA.FTZ R42, R42, R43, R45 ;  /* 0x0000002b2a2a7223 */ /* 0x000fe2000001002d */
[----:B------:R-:W-:Y:S01]  /*9e70*/  FFMA.FTZ R15, R31, R44, R46 ;  /* 0x0000002c1f0f7223 */ /* 0x000fe2000001002e */
[--C-:B------:R-:W-:Y:S02]  /*9e80*/  HADD2.F32 R43, -RZ, R41.reuse.H0_H0 ;  /* 0x20000029ff2b7230 */ /* 0x100fe40000004100 */
[----:B------:R-:W-:Y:S01]  /*9e90*/  HADD2.F32 R41, -RZ, R41.H1_H1 ;  /* 0x30000029ff297230 */ /* 0x000fe20000004100 */
[----:B------:R-:W-:Y:S01]  /*9ea0*/  F2FP.F16.F32.PACK_AB R13, R40, R13 ;  /* 0x0000000d280d723e */ /* 0x000fe200000000ff */
[----:B------:R-:W-:-:S02]  /*9eb0*/  HADD2.F32 R31, -RZ, R29.H0_H0 ;  /* 0x2000001dff1f7230 */ /* 0x000fc40000004100 */
[----:B------:R-:W-:Y:S01]  /*9ec0*/  FMUL.FTZ R50, R43, R48 ;  /* 0x000000302b327220 */ /* 0x000fe20000410000 */
[----:B------:R-:W-:Y:S02]  /*9ed0*/  HADD2.F32 R44, -RZ, R29.H1_H1 ;  /* 0x3000001dff2c7230 */ /* 0x000fe40000004100 */
[----:B------:R-:W-:Y:S01]  /*9ee0*/  FMUL.FTZ R45, R41, R66 ;  /* 0x00000042292d7220 */ /* 0x000fe20000410000 */
[----:B------:R-:W-:Y:S02]  /*9ef0*/  HADD2.F32 R46, -RZ, R142.H1_H1 ;  /* 0x3000008eff2e7230 */ /* 0x000fe40000004100 */
[----:B------:R-:W-:Y:S01]  /*9f00*/  FMUL.FTZ R48, R31, R48 ;  /* 0x000000301f307220 */ /* 0x000fe20000410000 */
[----:B------:R-:W-:Y:S02]  /*9f10*/  HADD2.F32 R54, -RZ, R54.H0_H0 ;  /* 0x20000036ff367230 */ /* 0x000fe40000004100 */
[----:B------:R-:W-:Y:S01]  /*9f20*/  FMUL.FTZ R66, R44, R66 ;  /* 0x000000422c427220 */ /* 0x000fe20000410000 */
[----:B------:R-:W-:-:S02]  /*9f30*/  HADD2.F32 R145, -RZ, R145.H0_H0 ;  /* 0x20000091ff917230 */ /* 0x000fc40000004100 */
[-C--:B------:R-:W-:Y:S01]  /*9f40*/  FFMA.FTZ R29, R31, R46.reuse, -R50 ;  /* 0x0000002e1f1d7223 */ /* 0x080fe20000010832 */
[----:B------:R-:W-:Y:S01]  /*9f50*/  FFMA.FTZ R31, R43, R46, R48 ;  /* 0x0000002e2b1f7223 */ /* 0x000fe20000010030 */
[-C--:B------:R-:W-:Y:S01]  /*9f60*/  FFMA.FTZ R46, R41, R54.reuse, R66 ;  /* 0x00000036292e7223 */ /* 0x080fe20000010042 */
[----:B------:R-:W-:Y:S02]  /*9f70*/  HADD2.F32 R43, -RZ, R38.H0_H0 ;  /* 0x20000026ff2b7230 */ /* 0x000fe40000004100 */
[----:B------:R-:W-:Y:S01]  /*9f80*/  FFMA.FTZ R44, R44, R54, -R45 ;  /* 0x000000362c2c7223 */ /* 0x000fe2000001082d */
[----:B------:R-:W-:Y:S02]  /*9f90*/  HADD2.F32 R41, -RZ, R28.H0_H0 ;  /* 0x2000001cff297230 */ /* 0x000fe40000004100 */
[----:B------:R-:W-:Y:S01]  /*9fa0*/  HADD2.F32 R38, -RZ, R12.H0_H0 ;  /* 0x2000000cff267230 */ /* 0x000fe20000004100 */
[----:B------:R-:W-:Y:S01]  /*9fb0*/  F2FP.F16.F32.PACK_AB R31, R46, R31 ;  /* 0x0000001f2e1f723e */ /* 0x000fe200000000ff */
[----:B------:R-:W-:-:S02]  /*9fc0*/  HADD2.F32 R28, -RZ, R28.H1_H1 ;  /* 0x3000001cff1c7230 */ /* 0x000fc40000004100 */
[-C--:B------:R-:W-:Y:S01]  /*9fd0*/  FMUL.FTZ R45, R41, R145.reuse ;  /* 0x00000091292d7220 */ /* 0x080fe20000410000 */
[----:B------:R-:W-:Y:S02]  /*9fe0*/  HADD2.F32 R12, -RZ, R12.H1_H1 ;  /* 0x3000000cff0c7230 */ /* 0x000fe40000004100 */
[----:B------:R-:W-:Y:S01]  /*9ff0*/  FMUL.FTZ R48, R38, R145 ;  /* 0x0000009126307220 */ /* 0x000fe20000410000 */
[----:B------:R-:W-:Y:S02]  /*a000*/  HADD2.F32 R143, -RZ, R143.H0_H0 ;  /* 0x2000008fff8f7230 */ /* 0x000fe40000004100 */
[-C--:B------:R-:W-:Y:S01]  /*a010*/  FMUL.FTZ R47, R28, R43.reuse ;  /* 0x0000002b1c2f7220 */ /* 0x080fe20000410000 */
[----:B------:R-:W-:Y:S02]  /*a020*/  HADD2.F32 R11, -RZ, R11.H0_H0 ;  /* 0x2000000bff0b7230 */ /* 0x000fe40000004100 */
[----:B------:R-:W-:Y:S01]  /*a030*/  FMUL.FTZ R43, R12, R43 ;  /* 0x0000002b0c2b7220 */ /* 0x000fe20000410000 */
[----:B------:R-:W-:-:S02]  /*a040*/  HADD2.F32 R144, -RZ, R144.H0_H0 ;  /* 0x20000090ff907230 */ /* 0x000fc40000004100 */
[----:B------:R-:W-:Y:S01]  /*a050*/  FFMA.FTZ R45, R38, R143, -R45 ;  /* 0x0000008f262d7223 */ /* 0x000fe2000001082d */
[----:B------:R-:W-:Y:S02]  /*a060*/  HADD2.F32 R39, -RZ, R39.H0_H0 ;  /* 0x20000027ff277230 */ /* 0x000fe40000004100 */
[-C--:B------:R-:W-:Y:S01]  /*a070*/  FFMA.FTZ R38, R12, R11.reuse, -R47 ;  /* 0x0000000b0c267223 */ /* 0x080fe2000001082f */
[----:B------:R-:W-:Y:S01]  /*a080*/  FFMA.FTZ R43, R28, R11, R43 ;  /* 0x0000000b1c2b7223 */ /* 0x000fe2000001002b */
[----:B------:R-:W-:Y:S02]  /*a090*/  HADD2.F32 R12, -RZ, R30.H0_H0 ;  /* 0x2000001eff0c7230 */ /* 0x000fe40000004100 */
[----:B------:R-:W-:Y:S01]  /*a0a0*/  FFMA.FTZ R48, R41, R143, R48 ;  /* 0x0000008f29307223 */ /* 0x000fe20000010030 */
        /* <DEDUP_REMOVED lines=10> */
[----:B------:R-:W-:Y:S01]  /*a150*/  F2FP.F16.F32.PACK_AB R48, R43, R48 ;  /* 0x000000302b30723e */ /* 0x000fe200000000ff */
[-C--:B------:R-:W-:Y:S01]  /*a160*/  FFMA.FTZ R28, R11, R142.reuse, -R28 ;  /* 0x0000008e0b1c7223 */ /* 0x080fe2000001081c */
[----:B------:R-:W-:Y:S01]  /*a170*/  FFMA.FTZ R41, R12, R142, R41 ;  /* 0x0000008e0c297223 */ /* 0x000fe20000010029 */
[-C--:B------:R-:W-:Y:S01]  /*a180*/  FFMA.FTZ R47, R14, R37.reuse, -R47 ;  /* 0x000000250e2f7223 */ /* 0x080fe2000001082f */
[----:B------:R-:W-:Y:S01]  /*a190*/  FFMA.FTZ R30, R30, R37, R39 ;  /* 0x000000251e1e7223 */ /* 0x000fe20000010027 */
[----:B------:R-:W-:Y:S01]  /*a1a0*/  F2FP.F16.F32.PACK_AB R29, R42, R15 ;  /* 0x0000000f2a1d723e */ /* 0x000fe200000000ff */
[----:B------:R-:W-:Y:S01]  /*a1b0*/  IMAD.MOV.U32 R15, RZ, RZ, R44 ;  /* 0x000000ffff0f7224 */ /* 0x000fe200078e002c */
[----:B------:R-:W-:-:S02]  /*a1c0*/  F2FP.F16.F32.PACK_AB R12, R38, R45 ;  /* 0x0000002d260c723e */ /* 0x000fc400000000ff */
[----:B------:R-:W-:Y:S01]  /*a1d0*/  F2FP.F16.F32.PACK_AB R14, R47, R28 ;  /* 0x0000001c2f0e723e */ /* 0x000fe200000000ff */
[----:B------:R-:W-:Y:S01]  /*a1e0*/  IMAD.MOV.U32 R28, RZ, RZ, R48 ;  /* 0x000000ffff1c7224 */ /* 0x000fe200078e0030 */
[----:B------:R-:W-:-:S07]  /*a1f0*/  F2FP.F16.F32.PACK_AB R30, R30, R41 ;  /* 0x000000291e1e723e */ /* 0x000fce00000000ff */
.L_x_1654:
[----:B------:R-:W-:Y:S05]  /*a200*/  BSYNC B1 ;  /* 0x0000000000017941 */ /* 0x000fea0003800000 */
.L_x_1653:
[----:B-1----:R1:W-:Y:S01]  /*a210*/  ST.E.128 desc[UR60][R34.64], R12 ;  /* 0x0000000c22007985 */ /* 0x0023e2000c101d3c */
[----:B------:R-:W-:-:S13]  /*a220*/  ISETP.GE.AND P4, PT, R36, R127, PT ;  /* 0x0000007f2400720c */ /* 0x000fda0003f86270 */
[----:B------:R-:W-:Y:S05]  /*a230*/  @P4 BRA `(.L_x_1601) ;  /* 0x0000000400e04947 */ /* 0x000fea0003800000 */
[----:B------:R-:W-:-:S05]  /*a240*/  IMAD.WIDE R32, R36, 0x2, R32 ;  /* 0x0000000224207825 */ /* 0x000fca00078e0220 */
[----:B--2---:R2:W-:Y:S01]  /*a250*/  ST.E.128 desc[UR60][R32.64], R28 ;  /* 0x0000001c20007985 */ /* 0x0045e2000c101d3c */
[----:B------:R-:W-:Y:S05]  /*a260*/  BRA `(.L_x_1601) ;  /* 0x0000000400d47947 */ /* 0x000fea0003800000 */
.L_x_1566:
[----:B------:R-:W2:Y:S02]  /*a270*/  LDL R11, [R1+0x30] ;  /* 0x00003000010b7983 */ /* 0x000ea40000100800 */
[----:B--2---:R-:W-:-:S13]  /*a280*/  R2UR UR4, R11 ;  /* 0x000000000b0472ca */ /* 0x004fda00000e0000 */
[----:B------:R-:W-:-:S06]  /*a290*/  UISETP.NE.AND UP0, UPT, UR4, 0x3, UPT ;  /* 0x000000030400788c */ /* 0x000fcc000bf05270 */
[----:B------:R-:W-:-:S13]  /*a2a0*/  PLOP3.LUT P0, PT, PT, PT, UP0, 0x80, 0x0 ;  /* 0x000000000000781c */ /* 0x000fda0003f0f008 */
[----:B------:R-:W-:Y:S05]  /*a2b0*/  @!P0 BRA `(.L_x_1655) ;  /* 0x0000000000048947 */ /* 0x000fea0003800000 */
[----:B------:R-:W-:Y:S01]  /*a2c0*/  BPT.TRAP 0x1 ;  /* 0x000000040000795c */ /* 0x000fe20000300000 */
.L_x_1655:
[----:B------:R-:W-:Y:S01]  /*a2d0*/  IMAD R86, R17, 0x8, R2 ;  /* 0x0000000811567824 */ /* 0x000fe200078e0202 */
[----:B------:R-:W-:Y:S01]  /*a2e0*/  SHF.L.U32 R87, R175, 0x1f, RZ ;  /* 0x0000001faf577819 */ /* 0x000fe200000006ff */
[----:B------:R-:W-:Y:S01]  /*a2f0*/  BSSY B1, `(.L_x_1656) ;  /* 0x0000004000017945 */ /* 0x000fe20003800000 */
[----:B------:R-:W-:Y:S02]  /*a300*/  SHF.R.S32.HI R79, RZ, 0x1f, R78 ;  /* 0x0000001fff4f7819 */ /* 0x000fe4000001144e */
[----:B------:R-:W0:Y:S02]  /*a310*/  SYNCS.PHASECHK.TRANS64.TRYWAIT P4, [R86+URZ+0x2a890], R87 ;  /* 0x02a89057560075a7 */ /* 0x000e24000808017f */
[----:B0-----:R-:W-:Y:S05]  /*a320*/  @!P4 BRA `(.L_x_1657) ;  /* 0x000002040010c947 */ /* 0x001fea0003800000 */
.L_x_2014:
[----:B------:R-:W-:Y:S05]  /*a330*/  BSYNC B1 ;  /* 0x0000000000017941 */ /* 0x000fea0003800000 */
.L_x_1656:
[----:B------:R-:W-:Y:S01]  /*a340*/  ULDC.64 UR4, c[0x0][0x300] ;  /* 0x0000c00000047ab9 */ /* 0x000fe20000000a00 */
[----:B-----5:R-:W-:Y:S01]  /*a350*/  SHF.R.S32.HI R84, RZ, 0x1f, R77 ;  /* 0x0000001fff547819 */ /* 0x020fe2000001144d */
[----:B------:R-:W-:Y:S01]  /*a360*/  IMAD R11, R79, UR4, RZ ;  /* 0x000000044f0b7c24 */ /* 0x000fe2000f8e02ff */
[----:B------:R-:W-:Y:S01]  /*a370*/  ULDC.64 UR6, c[0x0][0x2e8] ;  /* 0x0000ba0000067ab9 */ /* 0x000fe20000000a00 */
[----:B------:R-:W-:-:S04]  /*a380*/  IMAD.WIDE.U32 R12, R78, UR4, RZ ;  /* 0x000000044e0c7c25 */ /* 0x000fc8000f8e00ff */
[----:B------:R-:W-:Y:S01]  /*a390*/  IMAD R11, R78, UR5, R11 ;  /* 0x000000054e0b7c24 */ /* 0x000fe2000f8e020b */
[----:B------:R-:W-:Y:S01]  /*a3a0*/  ULDC.64 UR4, c[0x0][0x310] ;  /* 0x0000c40000047ab9 */ /* 0x000fe20000000a00 */
[----:B------:R-:W-:Y:S02]  /*a3b0*/  IMAD R85, R24, -0x60, R25 ;  /* 0xffffffa018557824 */ /* 0x000fe400078e0219 */
[----:B------:R-:W-:Y:S01]  /*a3c0*/  IMAD R14, R84, UR4, RZ ;  /* 0x00000004540e7c24 */ /* 0x000fe2000f8e02ff */
[----:B------:R-:W-:Y:S02]  /*a3d0*/  IADD3 R13, R13, R11, RZ ;  /* 0x0000000b0d0d7210 */ /* 0x000fe40007ffe0ff */
[----:B------:R-:W-:Y:S01]  /*a3e0*/  VIMNMX R85, R85, 0x60, PT ;  /* 0x0000006055557848 */ /* 0x000fe20003fe0100 */
[C---:B------:R-:W-:Y:S02]  /*a3f0*/  IMAD R11, R77.reuse, UR5, R14 ;  /* 0x000000054d0b7c24 */ /* 0x040fe4000f8e020e */
[----:B------:R-:W-:Y:S01]  /*a400*/  IMAD.WIDE.U32 R12, R77, UR4, R12 ;  /* 0x000000044d0c7c25 */ /* 0x000fe2000f8e000c */
[----:B------:R-:W-:-:S03]  /*a410*/  ULDC.64 UR4, c[0x0][0x308] ;  /* 0x0000c20000047ab9 */ /* 0x000fc60000000a00 */
[----:B------:R-:W-:Y:S02]  /*a420*/  IMAD.IADD R13, R13, 0x1, R11 ;  /* 0x000000010d0d7824 */ /* 0x000fe400078e020b */
[----:B------:R-:W-:Y:S02]  /*a430*/  IMAD.IADD R36, R85, 0x1, -R174 ;  /* 0x0000000155247824 */ /* 0x000fe400078e0aae */
        /* <DEDUP_REMOVED lines=9> */
.L_x_2018:
[----:B------:R-:W-:Y:S04]  /*a4d0*/  BSSY B1, `(.L_x_1659) ;  /* 0x0000025000017945 */ /* 0x000fe80003800000 */
[----:B------:R-:W-:Y:S05]  /*a4e0*/  @!P4 BRA `(.L_x_1660) ;  /* 0x00000000008cc947 */ /* 0x000fea0003800000 */
[----:B------:R-:W-:Y:S02]  /*a4f0*/  ULDC UR4, c[0x0][0x2f4] ;  /* 0x0000bd0000047ab9 */ /* 0x000fe40000000800 */
[----:B------:R-:W-:-:S13]  /*a500*/  ISETP.GE.AND P4, PT, R18, UR4, PT ;  /* 0x0000000412007c0c */ /* 0x000fda000bf86270 */
[----:B------:R-:W4:Y:S01]  /*a510*/  @!P4 LDS.128 R12, [R29] ;  /* 0x000000001d0cc984 */ /* 0x000f220000000c00 */
[----:B---3--:R-:W-:-:S04]  /*a520*/  @!P4 LEA R30, P5, R18, R34, 0x1 ;  /* 0x00000022121ec211 */ /* 0x008fc800078a08ff */
[----:B--2---:R-:W-:Y:S02]  /*a530*/  @!P4 LEA.HI.X R31, R18, R35, R19, 0x1, P5 ;  /* 0x00000023121fc211 */ /* 0x004fe400028f0c13 */
[----:B------:R-:W-:-:S13]  /*a540*/  ISETP.GE.AND P5, PT, R167, UR4, PT ;  /* 0x00000004a7007c0c */ /* 0x000fda000bfa6270 */
[----:B------:R-:W-:Y:S01]  /*a550*/  @!P5 IMAD.SHL.U32 R11, R170, 0x8, RZ ;  /* 0x00000008aa0bd824 */ /* 0x000fe200078e00ff */
[----:B----4-:R2:W-:Y:S01]  /*a560*/  @!P4 ST.E.128 desc[UR60][R30.64], R12 ;  /* 0x0000000c1e00c985 */ /* 0x0105e2000c101d3c */
[----:B------:R-:W-:-:S03]  /*a570*/  ISETP.GE.AND P4, PT, R168, UR4, PT ;  /* 0x00000004a8007c0c */ /* 0x000fc6000bf86270 */
[----:B------:R-:W3:Y:S01]  /*a580*/  @!P5 LDS.128 R12, [R28] ;  /* 0x000000001c0cd984 */ /* 0x000ee20000000c00 */
[----:B--2---:R-:W-:Y:S02]  /*a590*/  @!P5 IMAD.MOV.U32 R30, RZ, RZ, R34 ;  /* 0x000000ffff1ed224 */ /* 0x004fe400078e0022 */
[----:B------:R-:W-:Y:S02]  /*a5a0*/  @!P5 IMAD.MOV.U32 R31, RZ, RZ, R35 ;  /* 0x000000ffff1fd224 */ /* 0x000fe400078e0023 */
[----:B------:R-:W-:-:S05]  /*a5b0*/  @!P5 IMAD.WIDE R30, R11, 0x2, R30 ;  /* 0x000000020b1ed825 */ /* 0x000fca00078e021e */
[----:B------:R-:W-:Y:S01]  /*a5c0*/  @!P4 IMAD.SHL.U32 R11, R171, 0x8, RZ ;  /* 0x00000008ab0bc824 */ /* 0x000fe200078e00ff */
[----:B---3--:R2:W-:Y:S01]  /*a5d0*/  @!P5 ST.E.128 desc[UR60][R30.64], R12 ;  /* 0x0000000c1e00d985 */ /* 0x0085e2000c101d3c */
[----:B------:R-:W-:-:S03]  /*a5e0*/  ISETP.GE.AND P5, PT, R22, UR4, PT ;  /* 0x0000000416007c0c */ /* 0x000fc6000bfa6270 */
[----:B------:R-:W3:Y:S01]  /*a5f0*/  @!P4 LDS.128 R12, [R29+0x3000] ;  /* 0x003000001d0cc984 */ /* 0x000ee20000000c00 */
[----:B--2---:R-:W-:Y:S01]  /*a600*/  @!P4 MOV R31, R35 ;  /* 0x00000023001fc202 */ /* 0x004fe20000000f00 */
[----:B------:R-:W-:-:S04]  /*a610*/  @!P4 IMAD.MOV.U32 R30, RZ, RZ, R34 ;  /* 0x000000ffff1ec224 */ /* 0x000fc800078e0022 */
[----:B------:R-:W-:-:S05]  /*a620*/  @!P4 IMAD.WIDE R30, R11, 0x2, R30 ;  /* 0x000000020b1ec825 */ /* 0x000fca00078e021e */
[----:B---3--:R2:W-:Y:S04]  /*a630*/  @!P4 ST.E.128 desc[UR60][R30.64], R12 ;  /* 0x0000000c1e00c985 */ /* 0x0085e8000c101d3c */
[----:B------:R-:W3:Y:S01]  /*a640*/  @!P5 LDS.128 R12, [R28+0x3000] ;  /* 0x003000001c0cd984 */ /* 0x000ee20000000c00 */
[----:B--2---:R-:W-:-:S04]  /*a650*/  @!P5 LEA R30, P4, R22, R34, 0x1 ;  /* 0x00000022161ed211 */ /* 0x004fc800078808ff */
[----:B------:R-:W-:Y:S02]  /*a660*/  @!P5 LEA.HI.X R31, R22, R35, R173, 0x1, P4 ;  /* 0x00000023161fd211 */ /* 0x000fe400020f0cad */
[----:B------:R-:W-:-:S03]  /*a670*/  ISETP.GE.AND P4, PT, R160, UR4, PT ;  /* 0x00000004a0007c0c */ /* 0x000fc6000bf86270 */
[----:B---3--:R2:W-:Y:S10]  /*a680*/  @!P5 ST.E.128 desc[UR60][R30.64], R12 ;  /* 0x0000000c1e00d985 */ /* 0x0085f4000c101d3c */
[----:B------:R-:W3:Y:S01]  /*a690*/  @!P4 LDS.128 R12, [R29+0x6000] ;  /* 0x006000001d0cc984 */ /* 0x000ee20000000c00 */
[----:B--2---:R-:W-:-:S04]  /*a6a0*/  @!P4 LEA R30, P5, R160, R34, 0x1 ;  /* 0x00000022a01ec211 */ /* 0x004fc800078a08ff */
[----:B------:R-:W-:Y:S02]  /*a6b0*/  @!P4 LEA.HI.X R31, R160, R35, R184, 0x1, P5 ;  /* 0x00000023a01fc211 */ /* 0x000fe400028f0cb8 */
[----:B------:R-:W-:-:S03]  /*a6c0*/  ISETP.GE.AND P5, PT, R161, UR4, PT ;  /* 0x00000004a1007c0c */ /* 0x000fc6000bfa6270 */
[----:B---3--:R2:W-:Y:S10]  /*a6d0*/  @!P4 ST.E.128 desc[UR60][R30.64], R12 ;  /* 0x0000000c1e00c985 */ /* 0x0085f4000c101d3c */
[----:B------:R-:W3:Y:S01]  /*a6e0*/  @!P5 LDS.128 R12, [R28+0x6000] ;  /* 0x006000001c0cd984 */ /* 0x000ee20000000c00 */
[----:B--2---:R-:W-:-:S04]  /*a6f0*/  @!P5 LEA R30, P4, R161, R34, 0x1 ;  /* 0x00000022a11ed211 */ /* 0x004fc800078808ff */
[----:B------:R-:W-:-:S05]  /*a700*/  @!P5 LEA.HI.X R31, R161, R35, R183, 0x1, P4 ;  /* 0x00000023a11fd211 */ /* 0x000fca00020f0cb7 */
[----:B---3--:R4:W-:Y:S04]  /*a710*/  @!P5 ST.E.128 desc[UR60][R30.64], R12 ;  /* 0x0000000c1e00d985 */ /* 0x0089e8000c101d3c */
.L_x_1660:
[----:B------:R-:W-:Y:S05]  /*a720*/  BSYNC B1 ;  /* 0x0000000000017941 */ /* 0x000fea0003800000 */
.L_x_1659:
[----:B------:R-:W-:-:S03]  /*a730*/  UMOV UR4, 0xffffffff ;  /* 0xffffffff00047882 */ /* 0x000fc60000000000 */
[----:B------:R-:W-:Y:S05]  /*a740*/  BRA.DIV UR4, `(.L_x_1661) ;  /* 0x0000020204687947 */ /* 0x000fea000b800000 */
[----:B-1----:R-:W1:Y:S04]  /*a750*/  SHFL.IDX PT, R33, R33, 0x1, 0x1c1f ;  /* 0x003c1f0021217f89 */ /* 0x002e6800000e0000 */
[----:B------:R-:W0:Y:S02]  /*a760*/  SHFL.IDX PT, R32, R32, 0x1, 0x1c1f ;  /* 0x003c1f0020207f89 */ /* 0x000e2400000e0000 */
.L_x_2022:
[----:B------:R-:W-:-:S13]  /*a770*/  ISETP.GE.AND P4, PT, R36, 0x41, PT ;  /* 0x000000412400780c */ /* 0x000fda0003f86270 */
[----:B------:R-:W-:Y:S05]  /*a780*/  @!P4 BRA `(.L_x_1601) ;  /* 0x00000000008cc947 */ /* 0x000fea0003800000 */
[----:B------:R-:W-:Y:S02]  /*a790*/  ULDC UR4, c[0x0][0x2f4] ;  /* 0x0000bd0000047ab9 */ /* 0x000fe40000000800 */
[----:B------:R-:W-:-:S13]  /*a7a0*/  ISETP.GE.AND P4, PT, R18, UR4, PT ;  /* 0x0000000412007c0c */ /* 0x000fda000bf86270 */
[----:B----4-:R-:W4:Y:S01]  /*a7b0*/  @!P4 LDS.128 R12, [R29+0x2000] ;  /* 0x002000001d0cc984 */ /* 0x010f220000000c00 */
[----:B0-----:R-:W-:-:S04]  /*a7c0*/  @!P4 LEA R30, P5, R18, R32, 0x1 ;  /* 0x00000020121ec211 */ /* 0x001fc800078a08ff */
[----:B-1----:R-:W-:Y:S02]  /*a7d0*/  @!P4 LEA.HI.X R31, R18, R33, R19, 0x1, P5 ;  /* 0x00000021121fc211 */ /* 0x002fe400028f0c13 */
[----:B------:R-:W-:-:S13]  /*a7e0*/  ISETP.GE.AND P5, PT, R167, UR4, PT ;  /* 0x00000004a7007c0c */ /* 0x000fda000bfa6270 */
[----:B------:R-:W-:Y:S01]  /*a7f0*/  @!P5 IMAD.SHL.U32 R11, R170, 0x8, RZ ;  /* 0x00000008aa0bd824 */ /* 0x000fe200078e00ff */
[----:B----4-:R0:W-:Y:S01]  /*a800*/  @!P4 ST.E.128 desc[UR60][R30.64], R12 ;  /* 0x0000000c1e00c985 */ /* 0x0101e2000c101d3c */
[----:B------:R-:W-:-:S03]  /*a810*/  ISETP.GE.AND P4, PT, R168, UR4, PT ;  /* 0x00000004a8007c0c */ /* 0x000fc6000bf86270 */
[----:B------:R-:W1:Y:S01]  /*a820*/  @!P5 LDS.128 R12, [R28+0x2000] ;  /* 0x002000001c0cd984 */ /* 0x000e620000000c00 */
[----:B0-----:R-:W-:Y:S02]  /*a830*/  @!P5 IMAD.MOV.U32 R30, RZ, RZ, R32 ;  /* 0x000000ffff1ed224 */ /* 0x001fe400078e0020 */
[----:B------:R-:W-:Y:S02]  /*a840*/  @!P5 IMAD.MOV.U32 R31, RZ, RZ, R33 ;  /* 0x000000ffff1fd224 */ /* 0x000fe400078e0021 */
[----:B------:R-:W-:-:S05]  /*a850*/  @!P5 IMAD.WIDE R30, R11, 0x2, R30 ;  /* 0x000000020b1ed825 */ /* 0x000fca00078e021e */
[----:B------:R-:W-:Y:S01]  /*a860*/  @!P4 IMAD.SHL.U32 R11, R171, 0x8, RZ ;  /* 0x00000008ab0bc824 */ /* 0x000fe200078e00ff */
[----:B-1----:R0:W-:Y:S01]  /*a870*/  @!P5 ST.E.128 desc[UR60][R30.64], R12 ;  /* 0x0000000c1e00d985 */ /* 0x0021e2000c101d3c */
[----:B------:R-:W-:-:S03]  /*a880*/  ISETP.GE.AND P5, PT, R22, UR4, PT ;  /* 0x0000000416007c0c */ /* 0x000fc6000bfa6270 */
[----:B------:R-:W1:Y:S01]  /*a890*/  @!P4 LDS.128 R12, [R29+0x5000] ;  /* 0x005000001d0cc984 */ /* 0x000e620000000c00 */
[----:B0-----:R-:W-:Y:S02]  /*a8a0*/  @!P4 IMAD.MOV.U32 R30, RZ, RZ, R32 ;  /* 0x000000ffff1ec224 */ /* 0x001fe400078e0020 */
[----:B------:R-:W-:Y:S02]  /*a8b0*/  @!P4 IMAD.MOV.U32 R31, RZ, RZ, R33 ;  /* 0x000000ffff1fc224 */ /* 0x000fe400078e0021 */
[----:B------:R-:W-:-:S05]  /*a8c0*/  @!P4 IMAD.WIDE R30, R11, 0x2, R30 ;  /* 0x000000020b1ec825 */ /* 0x000fca00078e021e */
[----:B-1----:R0:W-:Y:S04]  /*a8d0*/  @!P4 ST.E.128 desc[UR60][R30.64], R12 ;  /* 0x0000000c1e00c985 */ /* 0x0021e8000c101d3c */
[----:B------:R-:W1:Y:S01]  /*a8e0*/  @!P5 LDS.128 R12, [R28+0x5000] ;  /* 0x005000001c0cd984 */ /* 0x000e620000000c00 */
[----:B0-----:R-:W-:-:S04]  /*a8f0*/  @!P5 LEA R30, P4, R22, R32, 0x1 ;  /* 0x00000020161ed211 */ /* 0x001fc800078808ff */
[----:B------:R-:W-:Y:S02]  /*a900*/  @!P5 LEA.HI.X R31, R22, R33, R173, 0x1, P4 ;  /* 0x00000021161fd211 */ /* 0x000fe400020f0cad */
[----:B------:R-:W-:-:S03]  /*a910*/  ISETP.GE.AND P4, PT, R160, UR4, PT ;  /* 0x00000004a0007c0c */ /* 0x000fc6000bf86270 */
[----:B-1----:R0:W-:Y:S10]  /*a920*/  @!P5 ST.E.128 desc[UR60][R30.64], R12 ;  /* 0x0000000c1e00d985 */ /* 0x0021f4000c101d3c */
[----:B------:R-:W1:Y:S01]  /*a930*/  @!P4 LDS.128 R12, [R29+0x8000] ;  /* 0x008000001d0cc984 */ /* 0x000e620000000c00 */
[----:B0-----:R-:W-:-:S04]  /*a940*/  @!P4 LEA R30, P5, R160, R32, 0x1 ;  /* 0x00000020a01ec211 */ /* 0x001fc800078a08ff */
[----:B------:R-:W-:Y:S02]  /*a950*/  @!P4 LEA.HI.X R31, R160, R33, R184, 0x1, P5 ;  /* 0x00000021a01fc211 */ /* 0x000fe400028f0cb8 */
[----:B------:R-:W-:-:S03]  /*a960*/  ISETP.GE.AND P5, PT, R161, UR4, PT ;  /* 0x00000004a1007c0c */ /* 0x000fc6000bfa6270 */
[----:B-1----:R-:W-:Y:S10]  /*a970*/  @!P4 ST.E.128 desc[UR60][R30.64], R12 ;  /* 0x0000000c1e00c985 */ /* 0x002ff4000c101d3c */
[----:B------:R0:W1:Y:S02]  /*a980*/  @!P5 LDS.128 R12, [R28+0x8000] ;  /* 0x008000001c0cd984 */ /* 0x0000640000000c00 */
[----:B0-----:R-:W-:-:S04]  /*a990*/  @!P5 LEA R28, P4, R161, R32, 0x1 ;  /* 0x00000020a11cd211 */ /* 0x001fc800078808ff */
[----:B------:R-:W-:-:S05]  /*a9a0*/  @!P5 LEA.HI.X R29, R161, R33, R183, 0x1, P4 ;  /* 0x00000021a11dd211 */ /* 0x000fca00020f0cb7 */
[----:B-1----:R0:W-:Y:S04]  /*a9b0*/  @!P5 ST.E.128 desc[UR60][R28.64], R12 ;  /* 0x0000000c1c00d985 */ /* 0x0021e8000c101d3c */
.L_x_1601:
[----:B------:R-:W-:Y:S05]  /*a9c0*/  BSYNC B0 ;  /* 0x0000000000007941 */ /* 0x000fea0003800000 */
.L_x_1565:
[----:B0--3--:R-:W0:Y:S01]  /*a9d0*/  S2R R11, SR_TID.X ;  /* 0x00000000000b7919 */ /* 0x009e220000002100 */
[----:B------:R-:W-:Y:S01]  /*a9e0*/  @!PT LDS RZ, [RZ] ;  /* 0x00000000fffff984 */ /* 0x000fe20000000800 */
[----:B------:R-:W-:Y:S01]  /*a9f0*/  @!PT LDS RZ, [RZ] ;  /* 0x00000000fffff984 */ /* 0x000fe20000000800 */
[----:B------:R-:W-:Y:S01]  /*aa00*/  @!PT LDS RZ, [RZ] ;  /* 0x00000000fffff984 */ /* 0x000fe20000000800 */
[----:B------:R-:W-:Y:S01]  /*aa10*/  @!PT LDS RZ, [RZ] ;  /* 0x00000000fffff984 */ /* 0x000fe20000000800 */
[----:B------:R3:W-:Y:S06]  /*aa20*/  MEMBAR.ALL.CTA ;  /* 0x0000000000007992 */ /* 0x0007ec0000008000 */
[----:B---3--:R-:W3:Y:S01]  /*aa30*/  FENCE.VIEW.ASYNC.S ;  /* 0x00000000000073c6 */ /* 0x008ee20000000000 */
[----:B------:R-:W-:Y:S05]  /*aa40*/  WARPSYNC.ALL ;  /* 0x0000000000007948 */ /* 0x000fea0003800000 */
[----:B------:R-:W-:Y:S01]  /*aa50*/  BSSY B0, `(.L_x_1662) ;  /* 0x0000009000007945 */ /* 0x000fe20003800000 */
[----:B0-----:R-:W-:Y:S01]  /*aa60*/  LOP3.LUT R11, R11, 0x7f, RZ, 0xc0, !PT ;  /* 0x0000007f0b0b7812 */ /* 0x001fe200078ec0ff */
[----:B---3--:R0:W-:Y:S03]  /*aa70*/  BAR.SYNC.DEFER_BLOCKING R194, 0x80 ;  /* 0x000200c20000751d */ /* 0x0081e60000010000 */
[----:B------:R-:W-:-:S13]  /*aa80*/  ISETP.NE.AND P4, PT, R11, RZ, PT ;  /* 0x000000ff0b00720c */ /* 0x000fda0003f85270 */
[----:B------:R-:W-:-:S05]  /*aa90*/  @!P4 VIADD R11, R86, 0x2a8a0 ;  /* 0x0002a8a0560bc836 */ /* 0x000fca0000000000 */
[----:B------:R-:W-:-:S04]  /*aaa0*/  @!P4 PRMT R11, RZ, 0x654, R11 ;  /* 0x00000654ff0bc816 */ /* 0x000fc8000000000b */
[----:B------:R0:W-:Y:S01]  /*aab0*/  @!P4 SYNCS.ARRIVE.TRANS64.RED.A1T0 RZ, [R11+URZ], RZ ;  /* 0x000000ff0bffc9a7 */ /* 0x0001e2000810043f */
[----:B------:R-:W-:Y:S05]  /*aac0*/  @!P0 BRA `(.L_x_1663) ;  /* 0x0000000000048947 */ /* 0x000fea0003800000 */
[----:B------:R-:W-:Y:S01]  /*aad0*/  BPT.TRAP 0x1 ;  /* 0x000000040000795c */ /* 0x000fe20000300000 */
.L_x_1663:
[----:B------:R-:W-:Y:S05]  /*aae0*/  BSYNC B0 ;  /* 0x0000000000007941 */ /* 0x000fea0003800000 */
.L_x_1662:
[----:B------:R-:W3:Y:S01]  /*aaf0*/  SYNCS.PHASECHK.TRANS64.TRYWAIT P0, [R86+URZ+0x2a8b0], R87 ;  /* 0x02a8b057560075a7 */ /* 0x000ee2000800017f */
[----:B------:R-:W-:Y:S04]  /*ab00*/  BSSY B0, `(.L_x_1664) ;  /* 0x0000002000007945 */ /* 0x000fe80003800000 */
[----:B---3--:R-:W-:Y:S05]  /*ab10*/  @!P0 BRA `(.L_x_1665) ;  /* 0x000001fc00c08947 */ /* 0x008fea0003800000 */
.L_x_2023:
[----:B------:R-:W-:Y:S05]  /*ab20*/  BSYNC B0 ;  /* 0x0000000000007941 */ /* 0x000fea0003800000 */
.L_x_1664:
[----:B------:R-:W-:Y:S01]  /*ab30*/  ULDC.64 UR4, c[0x0][0x328] ;  /* 0x0000ca0000047ab9 */ /* 0x000fe20000000a00 */
[----:B------:R-:W-:Y:S01]  /*ab40*/  IMAD.IADD R85, R85, 0x1, -R174 ;  /* 0x0000000155557824 */ /* 0x000fe200078e0aae */
[----:B------:R-:W-:Y:S01]  /*ab50*/  ULDC.64 UR6, c[0x0][0x318] ;  /* 0x0000c60000067ab9 */ /* 0x000fe20000000a00 */
[----:B------:R-:W-:Y:S01]  /*ab60*/  IMAD R79, R79, UR4, RZ ;  /* 0x000000044f4f7c24 */ /* 0x000fe2000f8e02ff */
[----:B------:R-:W-:Y:S01]  /*ab70*/  BSSY B0, `(.L_x_1666) ;  /* 0x000002a000007945 */ /* 0x000fe20003800000 */
[----:B-12-4-:R-:W-:Y:S01]  /*ab80*/  IMAD.WIDE.U32 R12, R78, UR4, RZ ;  /* 0x000000044e0c7c25 */ /* 0x016fe2000f8e00ff */
[----:B------:R-:W-:-:S03]  /*ab90*/  ISETP.GE.AND P0, PT, R85, 0x1, PT ;  /* 0x000000015500780c */ /* 0x000fc60003f06270 */
[----:B------:R-:W-:Y:S01]  /*aba0*/  IMAD R79, R78, UR5, R79 ;  /* 0x000000054e4f7c24 */ /* 0x000fe2000f8e024f */
[----:B------:R-:W-:Y:S02]  /*abb0*/  ULDC.64 UR4, c[0x0][0x338] ;  /* 0x0000ce0000047ab9 */ /* 0x000fe40000000a00 */
[----:B------:R-:W-:Y:S02]  /*abc0*/  IMAD R84, R84, UR4, RZ ;  /* 0x0000000454547c24 */ /* 0x000fe4000f8e02ff */
[----:B------:R-:W-:Y:S02]  /*abd0*/  IADD3 R13, R13, R79, RZ ;  /* 0x0000004f0d0d7210 */ /* 0x000fe40007ffe0ff */
[C---:B0-----:R-:W-:Y:S02]  /*abe0*/  IMAD R11, R77.reuse, UR5, R84 ;  /* 0x000000054d0b7c24 */ /* 0x041fe4000f8e0254 */
[----:B------:R-:W-:Y:S01]  /*abf0*/  IMAD.WIDE.U32 R12, R77, UR4, R12 ;  /* 0x000000044d0c7c25 */ /* 0x000fe2000f8e000c */
[----:B------:R-:W-:-:S03]  /*ac00*/  ULDC.64 UR4, c[0x0][0x330] ;  /* 0x0000cc0000047ab9 */ /* 0x000fc60000000a00 */
[----:B------:R-:W-:Y:S02]  /*ac10*/  IMAD.IADD R13, R13, 0x1, R11 ;  /* 0x000000010d0d7824 */ /* 0x000fe400078e020b */
[----:B------:R-:W-:Y:S02]  /*ac20*/  IMAD R11, R17, 0x3000, R0 ;  /* 0x00003000110b7824 */ /* 0x000fe400078e0200 */
[----:B------:R-:W-:-:S04]  /*ac30*/  IMAD.WIDE.U32 R12, R169, UR4, R12 ;  /* 0x00000004a90c7c25 */ /* 0x000fc8000f8e000c */
[----:B------:R-:W-:Y:S01]  /*ac40*/  IMAD R15, R169, UR5, R13 ;  /* 0x00000005a90f7c24 */ /* 0x000fe2000f8e020d */
[----:B------:R-:W-:Y:S01]  /*ac50*/  LEA R32, P5, R12, UR6, 0x1 ;  /* 0x000000060c207c11 */ /* 0x000fe2000f8a08ff */
[----:B------:R-:W-:Y:S02]  /*ac60*/  IMAD.IADD R13, R126, 0x1, R11 ;  /* 0x000000017e0d7824 */ /* 0x000fe400078e020b */
[--C-:B------:R-:W-:Y:S01]  /*ac70*/  IMAD R11, R11, 0x2, R120.reuse ;  /* 0x000000020b0b7824 */ /* 0x100fe200078e0278 */
[----:B------:R-:W-:Y:S01]  /*ac80*/  LEA.HI.X R33, R12, UR7, R15, 0x1, P5 ;  /* 0x000000070c217c11 */ /* 0x000fe2000a8f0c0f */
[----:B------:R0:W1:Y:S01]  /*ac90*/  SHFL.IDX PT, R28, R32, RZ, 0x1c1f ;  /* 0x001c1fff201c7589 */ /* 0x00006200000e0000 */
[----:B------:R-:W-:-:S03]  /*aca0*/  IMAD R34, R13, 0x2, R120 ;  /* 0x000000020d227824 */ /* 0x000fc600078e0278 */
[----:B------:R0:W2:Y:S01]  /*acb0*/  SHFL.IDX PT, R29, R33, RZ, 0x1c1f ;  /* 0x001c1fff211d7589 */ /* 0x0000a200000e0000 */
[----:B------:R-:W-:Y:S05]  /*acc0*/  @!P0 BRA `(.L_x_1667) ;  /* 0x0000000000508947 */ /* 0x000fea0003800000 */
[----:B------:R-:W-:-:S13]  /*acd0*/  ISETP.NE.AND P5, PT, R3, RZ, PT ;  /* 0x000000ff0300720c */ /* 0x000fda0003fa5270 */
[----:B------:R-:W4:Y:S01]  /*ace0*/  @P5 LDS.128 R12, [R11] ;  /* 0x000000000b0c5984 */ /* 0x000f220000000c00 */
[----:B-1----:R-:W-:-:S04]  /*acf0*/  @P5 LEA R30, P0, R18, R28, 0x1 ;  /* 0x0000001c121e5211 */ /* 0x002fc800078008ff */
[----:B--2---:R-:W-:Y:S02]  /*ad00*/  @P5 LEA.HI.X R31, R18, R29, R19, 0x1, P0 ;  /* 0x0000001d121f5211 */ /* 0x004fe400000f0c13 */
[----:B------:R-:W-:-:S13]  /*ad10*/  ISETP.NE.AND P0, PT, R8, RZ, PT ;  /* 0x000000ff0800720c */ /* 0x000fda0003f05270 */
[----:B------:R-:W-:Y:S01]  /*ad20*/  @P0 IMAD.SHL.U32 R35, R170, 0x8, RZ ;  /* 0x00000008aa230824 */ /* 0x000fe200078e00ff */
[----:B----4-:R1:W-:Y:S01]  /*ad30*/  @P5 ST.E.128 desc[UR60][R30.64], R12 ;  /* 0x0000000c1e005985 */ /* 0x0103e2000c101d3c */
[----:B------:R-:W-:-:S03]  /*ad40*/  ISETP.NE.AND P5, PT, R9, RZ, PT ;  /* 0x000000ff0900720c */ /* 0x000fc60003fa5270 */
[----:B------:R-:W2:Y:S01]  /*ad50*/  @P0 LDS.128 R12, [R34] ;  /* 0x00000000220c0984 */ /* 0x000ea20000000c00 */
[----:B-1----:R-:W-:-:S09]  /*ad60*/  @P0 IMAD.WIDE R30, R35, 0x2, R28 ;  /* 0x00000002231e0825 */ /* 0x002fd200078e021c */
[----:B------:R-:W-:Y:S01]  /*ad70*/  @P5 IMAD.SHL.U32 R35, R171, 0x8, RZ ;  /* 0x00000008ab235824 */ /* 0x000fe200078e00ff */
[----:B--2---:R1:W-:Y:S01]  /*ad80*/  @P0 ST.E.128 desc[UR60][R30.64], R12 ;  /* 0x0000000c1e000985 */ /* 0x0043e2000c101d3c */
[----:B------:R-:W-:-:S03]  /*ad90*/  ISETP.NE.AND P0, PT, R10, RZ, PT ;  /* 0x000000ff0a00720c */ /* 0x000fc60003f05270 */
[----:B------:R-:W2:Y:S01]  /*ada0*/  @P5 LDS.128 R12, [R11+0x3000] ;  /* 0x003000000b0c5984 */ /* 0x000ea20000000c00 */
[----:B-1----:R-:W-:-:S05]  /*adb0*/  @P5 IMAD.WIDE R30, R35, 0x2, R28 ;  /* 0x00000002231e5825 */ /* 0x002fca00078e021c */
[----:B--2---:R-:W-:Y:S04]  /*adc0*/  @P5 ST.E.128 desc[UR60][R30.64], R12 ;  /* 0x0000000c1e005985 */ /* 0x004fe8000c101d3c */
[C---:B------:R-:W-:Y:S01]  /*add0*/  @P0 LEA R28, P5, R22.reuse, R28, 0x1 ;  /* 0x0000001c161c0211 */ /* 0x040fe200078a08ff */
[----:B------:R-:W1:Y:S03]  /*ade0*/  @P0 LDS.128 R12, [R34+0x3000] ;  /* 0x00300000220c0984 */ /* 0x000e660000000c00 */
[----:B------:R-:W-:-:S05]  /*adf0*/  @P0 LEA.HI.X R29, R22, R29, R173, 0x1, P5 ;  /* 0x0000001d161d0211 */ /* 0x000fca00028f0cad */
[----:B-1----:R4:W-:Y:S04]  /*ae00*/  @P0 ST.E.128 desc[UR60][R28.64], R12 ;  /* 0x0000000c1c000985 */ /* 0x0029e8000c101d3c */
.L_x_1667:
[----:B------:R-:W-:Y:S05]  /*ae10*/  BSYNC B0 ;  /* 0x0000000000007941 */ /* 0x000fea0003800000 */
.L_x_1666:
[----:B------:R-:W-:Y:S01]  /*ae20*/  ISETP.GE.AND P0, PT, R85, 0x41, PT ;  /* 0x000000415500780c */ /* 0x000fe20003f06270 */
[----:B--2-4-:R2:W4:Y:S01]  /*ae30*/  SHFL.IDX PT, R29, R33, 0x1, 0x1c1f ;  /* 0x003c1f00211d7f89 */ /* 0x01452200000e0000 */
[----:B------:R-:W-:Y:S03]  /*ae40*/  BSSY B0, `(.L_x_1668) ;  /* 0x0000017000007945 */ /* 0x000fe60003800000 */
[----:B-1----:R2:W1:Y:S08]  /*ae50*/  SHFL.IDX PT, R28, R32, 0x1, 0x1c1f ;  /* 0x003c1f00201c7f89 */ /* 0x00247000000e0000 */
[----:B--2---:R-:W-:Y:S05]  /*ae60*/  @!P0 BRA `(.L_x_1669) ;  /* 0x0000000000508947 */ /* 0x004fea0003800000 */
[----:B------:R-:W-:-:S13]  /*ae70*/  ISETP.NE.AND P5, PT, R3, RZ, PT ;  /* 0x000000ff0300720c */ /* 0x000fda0003fa5270 */
[----:B------:R-:W2:Y:S01]  /*ae80*/  @P5 LDS.128 R12, [R11+0x2000] ;  /* 0x002000000b0c5984 */ /* 0x000ea20000000c00 */
[----:B-1----:R-:W-:-:S04]  /*ae90*/  @P5 LEA R30, P0, R18, R28, 0x1 ;  /* 0x0000001c121e5211 */ /* 0x002fc800078008ff */
[----:B----4-:R-:W-:Y:S02]  /*aea0*/  @P5 LEA.HI.X R31, R18, R29, R19, 0x1, P0 ;  /* 0x0000001d121f5211 */ /* 0x010fe400000f0c13 */
[----:B------:R-:W-:-:S13]  /*aeb0*/  ISETP.NE.AND P0, PT, R8, RZ, PT ;  /* 0x000000ff0800720c */ /* 0x000fda0003f05270 */
[----:B0-----:R-:W-:Y:S01]  /*aec0*/  @P0 SHF.L.U32 R33, R170, 0x3, RZ ;  /* 0x00000003aa210819 */ /* 0x001fe200000006ff */
[----:B--2---:R0:W-:Y:S01]  /*aed0*/  @P5 ST.E.128 desc[UR60][R30.64], R12 ;  /* 0x0000000c1e005985 */ /* 0x0041e2000c101d3c */
[----:B------:R-:W-:-:S03]  /*aee0*/  ISETP.NE.AND P5, PT, R9, RZ, PT ;  /* 0x000000ff0900720c */ /* 0x000fc60003fa5270 */
[----:B------:R-:W1:Y:S01]  /*aef0*/  @P0 LDS.128 R12, [R34+0x2000] ;  /* 0x00200000220c0984 */ /* 0x000e620000000c00 */
[----:B0-----:R-:W-:-:S09]  /*af00*/  @P0 IMAD.WIDE R30, R33, 0x2, R28 ;  /* 0x00000002211e0825 */ /* 0x001fd200078e021c */
[----:B------:R-:W-:Y:S01]  /*af10*/  @P5 IMAD.SHL.U32 R33, R171, 0x8, RZ ;  /* 0x00000008ab215824 */ /* 0x000fe200078e00ff */
[----:B-1----:R0:W-:Y:S01]  /*af20*/  @P0 ST.E.128 desc[UR60][R30.64], R12 ;  /* 0x0000000c1e000985 */ /* 0x0021e2000c101d3c */
[----:B------:R-:W-:-:S03]  /*af30*/  ISETP.NE.AND P0, PT, R10, RZ, PT ;  /* 0x000000ff0a00720c */ /* 0x000fc60003f05270 */
[----:B------:R-:W1:Y:S01]  /*af40*/  @P5 LDS.128 R12, [R11+0x5000] ;  /* 0x005000000b0c5984 */ /* 0x000e620000000c00 */
[----:B0-----:R-:W-:-:S05]  /*af50*/  @P5 IMAD.WIDE R30, R33, 0x2, R28 ;  /* 0x00000002211e5825 */ /* 0x001fca00078e021c */
[----:B-1----:R-:W-:Y:S04]  /*af60*/  @P5 ST.E.128 desc[UR60][R30.64], R12 ;  /* 0x0000000c1e005985 */ /* 0x002fe8000c101d3c */
[C---:B------:R-:W-:Y:S01]  /*af70*/  @P0 LEA R28, P5, R22.reuse, R28, 0x1 ;  /* 0x0000001c161c0211 */ /* 0x040fe200078a08ff */
[----:B------:R-:W0:Y:S03]  /*af80*/  @P0 LDS.128 R12, [R34+0x5000] ;  /* 0x00500000220c0984 */ /* 0x000e260000000c00 */
[----:B------:R-:W-:-:S05]  /*af90*/  @P0 LEA.HI.X R29, R22, R29, R173, 0x1, P5 ;  /* 0x0000001d161d0211 */ /* 0x000fca00028f0cad */
[----:B0-----:R2:W-:Y:S04]  /*afa0*/  @P0 ST.E.128 desc[UR60][R28.64], R12 ;  /* 0x0000000c1c000985 */ /* 0x0015e8000c101d3c */
.L_x_1669:
[----:B------:R-:W-:Y:S05]  /*afb0*/  BSYNC B0 ;  /* 0x0000000000007941 */ /* 0x000fea0003800000 */
.L_x_1668:
[----:B------:R-:W-:Y:S01]  /*afc0*/  @!PT LDS RZ, [RZ] ;  /* 0x00000000fffff984 */ /* 0x000fe20000000800 */
[----:B------:R-:W-:Y:S01]  /*afd0*/  @!PT LDS RZ, [RZ] ;  /* 0x00000000fffff984 */ /* 0x000fe20000000800 */
[----:B------:R-:W-:Y:S01]  /*afe0*/  @!PT LDS RZ, [RZ] ;  /* 0x00000000fffff984 */ /* 0x000fe20000000800 */
[----:B------:R-:W-:Y:S01]  /*aff0*/  @!PT LDS RZ, [RZ] ;  /* 0x00000000fffff984 */ /* 0x000fe20000000800 */
[----:B------:R5:W-:Y:S06]  /*b000*/  MEMBAR.ALL.CTA ;  /* 0x0000000000007992 */ /* 0x000bec0000008000 */
[----:B-----5:R-:W5:Y:S01]  /*b010*/  FENCE.VIEW.ASYNC.S ;  /* 0x00000000000073c6 */ /* 0x020f620000000000 */
[----:B---3--:R-:W-:Y:S01]  /*b020*/  @!P4 VIADD R86, R86, 0x2a8c0 ;  /* 0x0002a8c05656c836 */ /* 0x008fe20000000000 */
[----:B-----5:R3:W-:Y:S01]  /*b030*/  BAR.SYNC.DEFER_BLOCKING R194, 0x80 ;  /* 0x000200c20000751d */ /* 0x0207e20000010000 */
[----:B------:R-:W-:Y:S01]  /*b040*/  ISETP.NE.AND P5, PT, R122, RZ, PT ;  /* 0x000000ff7a00720c */ /* 0x000fe20003fa5270 */
[----:B------:R-:W-:-:S02]  /*b050*/  VIADD R17, R17, 0x1 ;  /* 0x0000000111117836 */ /* 0x000fc40000000000 */
[----:B------:R-:W-:Y:S02]  /*b060*/  @!P4 PRMT R86, RZ, 0x654, R86 ;  /* 0x00000654ff56c816 */ /* 0x000fe40000000056 */
[----:B------:R-:W-:Y:S02]  /*b070*/  PLOP3.LUT P0, PT, PT, PT, PT, 0x8, 0x0 ;  /* 0x000000000000781c */ /* 0x000fe40003f0e170 */
[----:B------:R3:W-:Y:S01]  /*b080*/  @!P4 SYNCS.ARRIVE.TRANS64.RED.A1T0 RZ, [R86+URZ], RZ ;  /* 0x000000ff56ffc9a7 */ /* 0x0007e2000810043f */
[----:B------:R-:W-:-:S04]  /*b090*/  ISETP.NE.AND P4, PT, R17, 0x2, PT ;  /* 0x000000021100780c */ /* 0x000fc80003f85270 */
[----:B--2---:R-:W-:Y:S02]  /*b0a0*/  SEL R12, RZ, 0x1, P4 ;  /* 0x00000001ff0c7807 */ /* 0x004fe40002000000 */
[----:B------:R-:W-:Y:S02]  /*b0b0*/  SEL R17, R17, RZ, P4 ;  /* 0x000000ff11117207 */ /* 0x000fe40002000000 */
[----:B------:R-:W-:Y:S01]  /*b0c0*/  LOP3.LUT R175, R175, R12, RZ, 0x3c, !PT ;  /* 0x0000000cafaf7212 */ /* 0x000fe200078e3cff */
[----:B---3--:R-:W-:Y:S06]  /*b0d0*/  @P5 BRA `(.L_x_1670) ;  /* 0xffffff7c003c5947 */ /* 0x008fec000383ffff */
.L_x_1560:
[----:B------:R-:W2:Y:S01]  /*b0e0*/  LDC R0, c[0x0][0x448] ;  /* 0x00011200ff007b82 */ /* 0x000ea20000000800 */
[----:B------:R-:W-:Y:S01]  /*b0f0*/  IADD3 R7, R166, 0x1, -R165 ;  /* 0x00000001a6077810 */ /* 0x000fe20007ffe8a5 */
[----:B------:R-:W-:Y:S06]  /*b100*/  BSSY B0, `(.L_x_1671) ;  /* 0x000000d000007945 */ /* 0x000fec0003800000 */
[----:B------:R-:W3:Y:S01]  /*b110*/  LDC.64 R4, c[0x0][0x9e0] ;  /* 0x00027800ff047b82 */ /* 0x000ee20000000a00 */
[----:B--2---:R-:W-:Y:S01]  /*b120*/  ISETP.NE.AND P1, PT, R0, 0x1, PT ;  /* 0x000000010000780c */ /* 0x004fe20003f25270 */
[----:B------:R-:W-:Y:S01]  /*b130*/  VIADD R0, R188, 0x7f ;  /* 0x0000007fbc007836 */ /* 0x000fe20000000000 */
[----:B---3--:R-:W-:-:S11]  /*b140*/  ISETP.GE.AND P2, PT, R5, 0x1, PT ;  /* 0x000000010500780c */ /* 0x008fd60003f46270 */
[----:B------:R-:W2:Y:S08]  /*b150*/  @P1 LDC R3, c[0x0][0x44c] ;  /* 0x00011300ff031b82 */ /* 0x000eb00000000800 */
[----:B------:R-:W3:Y:S01]  /*b160*/  @P1 LDC R6, c[0x0][0x450] ;  /* 0x00011400ff061b82 */ /* 0x000ee20000000800 */
[----:B--2---:R-:W-:-:S05]  /*b170*/  @P1 IMAD.HI.U32 R3, R0, R3, RZ ;  /* 0x0000000300031227 */ /* 0x004fca00078e00ff */
[----:B---3--:R-:W-:-:S05]  /*b180*/  @P1 SHF.R.U32.HI R0, RZ, R6, R3 ;  /* 0x00000006ff001219 */ /* 0x008fca0000011603 */
[----:B------:R-:W-:Y:S01]  /*b190*/  IMAD.IADD R3, R7, 0x1, R0 ;  /* 0x0000000107037824 */ /* 0x000fe200078e0200 */
[----:B------:R-:W-:Y:S06]  /*b1a0*/  @P0 BRA `(.L_x_1672) ;  /* 0x0000000000080947 */ /* 0x000fec0003800000 */
[----:B------:R-:W2:Y:S02]  /*b1b0*/  FENCE.VIEW.ASYNC.G ;  /* 0x00000000000073c6 */ /* 0x000ea40000000100 */
[----:B--2---:R-:W-:Y:S06]  /*b1c0*/  BAR.ARV 0xc, 0x180 ;  /* 0x0306000000007b1d */ /* 0x004fec0000002000 */
.L_x_1672:
[----:B------:R-:W-:Y:S05]  /*b1d0*/  BSYNC B0 ;  /* 0x0000000000007941 */ /* 0x000fea0003800000 */
.L_x_1671:
[----:B------:R-:W-:Y:S01]  /*b1e0*/  IMAD.IADD R4, R3, 0x1, R4 ;  /* 0x0000000103047824 */ /* 0x000fe200078e0204 */
[----:B------:R-:W-:Y:S06]  /*b1f0*/  @!P2 BRA `(.L_x_1673) ;  /* 0x000000000048a947 */ /* 0x000fec0003800000 */
[C---:B------:R-:W-:Y:S01]  /*b200*/  ISETP.GT.AND P0, PT, R3.reuse, RZ, PT ;  /* 0x000000ff0300720c */ /* 0x040fe20003f04270 */
[----:B------:R-:W-:Y:S01]  /*b210*/  BSSY B0, `(.L_x_1674) ;  /* 0x000000e000007945 */ /* 0x000fe20003800000 */
[----:B------:R-:W-:-:S11]  /*b220*/  VIADD R0, R3, 0xffffffff ;  /* 0xffffffff03007836 */ /* 0x000fd60000000000 */
[----:B------:R-:W-:Y:S05]  /*b230*/  @P0 BRA `(.L_x_1675) ;  /* 0x00000000001c0947 */ /* 0x000fea0003800000 */
[----:B------:R-:W-:Y:S02]  /*b240*/  ISETP.NE.AND P0, PT, R5, 0x1, PT ;  /* 0x000000010500780c */ /* 0x000fe40003f05270 */
[----:B------:R-:W-:-:S11]  /*b250*/  IADD3 R3, -R3, RZ, RZ ;  /* 0x000000ff03037210 */ /* 0x000fd60007ffe1ff */
[----:B------:R-:W2:Y:S02]  /*b260*/  @P0 LDC.64 R6, c[0x0][0x9e8] ;  /* 0x00027a00ff060b82 */ /* 0x000ea40000000a00 */
[----:B--2---:R-:W-:-:S05]  /*b270*/  @P0 IMAD.HI.U32 R0, R3, R6, RZ ;  /* 0x0000000603000227 */ /* 0x004fca00078e00ff */
[----:B------:R-:W-:-:S04]  /*b280*/  @P0 SHF.R.U32.HI R3, RZ, R7, R0 ;  /* 0x00000007ff030219 */ /* 0x000fc80000011600 */
[----:B------:R-:W-:Y:S01]  /*b290*/  LOP3.LUT R0, RZ, R3, RZ, 0x33, !PT ;  /* 0x00000003ff007212 */ /* 0x000fe200078e33ff */
[----:B------:R-:W-:Y:S06]  /*b2a0*/  BRA `(.L_x_1676) ;  /* 0x0000000000107947 */ /* 0x000fec0003800000 */
.L_x_1675:
[----:B------:R-:W-:-:S13]  /*b2b0*/  ISETP.NE.AND P0, PT, R5, 0x1, PT ;  /* 0x000000010500780c */ /* 0x000fda0003f05270 */
[----:B------:R-:W2:Y:S02]  /*b2c0*/  @P0 LDC.64 R6, c[0x0][0x9e8] ;  /* 0x00027a00ff060b82 */ /* 0x000ea40000000a00 */
[----:B--2---:R-:W-:-:S05]  /*b2d0*/  @P0 IMAD.HI.U32 R6, R0, R6, RZ ;  /* 0x0000000600060227 */ /* 0x004fca00078e00ff */
[----:B------:R-:W-:-:S07]  /*b2e0*/  @P0 SHF.R.U32.HI R0, RZ, R7, R6 ;  /* 0x00000007ff000219 */ /* 0x000fce0000011606 */
.L_x_1676:
[----:B------:R-:W-:Y:S05]  /*b2f0*/  BSYNC B0 ;  /* 0x0000000000007941 */ /* 0x000fea0003800000 */
.L_x_1674:
[----:B------:R-:W-:-:S05]  /*b300*/  IMAD R3, R0, R5, R5 ;  /* 0x0000000500037224 */ /* 0x000fca00078e0205 */
[----:B------:R-:W-:-:S07]  /*b310*/  VIMNMX R4, R4, R3, PT ;  /* 0x0000000304047248 */ /* 0x000fce0003fe0100 */
.L_x_1673:
[----:B------:R-:W2:Y:S01]  /*b320*/  @P1 LDC R3, c[0x0][0x44c] ;  /* 0x00011300ff031b82 */ /* 0x000ea20000000800 */
[----:B------:R-:W-:Y:S01]  /*b330*/  VIADD R4, R4, 0x5f ;  /* 0x0000005f04047836 */ /* 0x000fe20000000000 */
[----:B------:R-:W-:Y:S01]  /*b340*/  ULDC UR4, c[0x0][0x9dc] ;  /* 0x0002770000047ab9 */ /* 0x000fe20000000800 */
[----:B------:R-:W-:Y:S02]  /*b350*/  IMAD.MOV.U32 R0, RZ, RZ, R188 ;  /* 0x000000ffff007224 */ /* 0x000fe400078e00bc */
[----:B------:R-:W-:-:S03]  /*b360*/  IMAD.HI R4, R4, 0x2aaaaaab, RZ ;  /* 0x2aaaaaab04047827 */ /* 0x000fc600078e02ff */
[----:B------:R-:W3:Y:S01]  /*b370*/  @P1 LDC R7, c[0x0][0x450] ;  /* 0x00011400ff071b82 */ /* 0x000ee20000000800 */
[----:B--2---:R-:W-:Y:S01]  /*b380*/  @P1 IMAD.HI.U32 R6, R188, R3, RZ ;  /* 0x00000003bc061227 */ /* 0x004fe200078e00ff */
[----:B------:R-:W-:-:S04]  /*b390*/  SHF.R.U32.HI R3, RZ, 0x1f, R4 ;  /* 0x0000001fff037819 */ /* 0x000fc80000011604 */
[----:B------:R-:W-:Y:S02]  /*b3a0*/  LEA.HI.SX32 R4, R4, R3, 0x1c ;  /* 0x0000000304047211 */ /* 0x000fe400078fe2ff */
[----:B---3--:R-:W-:Y:S02]  /*b3b0*/  @P1 SHF.R.U32.HI R0, RZ, R7, R6 ;  /* 0x00000007ff001219 */ /* 0x008fe40000011606 */
        /* <DEDUP_REMOVED lines=9> */
[----:B------:R-:W2:Y:S02]  /*b450*/  @P0 LDC.64 R8, c[0x0][0x9e8] ;  /* 0x00027a00ff080b82 */ /* 0x000ea40000000a00 */
[----:B--2---:R-:W-:-:S05]  /*b460*/  @P0 IMAD.HI.U32 R0, R7, R8, RZ ;  /* 0x0000000807000227 */ /* 0x004fca00078e00ff */
[----:B------:R-:W-:-:S04]  /*b470*/  @P0 SHF.R.U32.HI R7, RZ, R9, R0 ;  /* 0x00000009ff070219 */ /* 0x000fc80000011600 */
[----:B------:R-:W-:Y:S01]  /*b480*/  LOP3.LUT R0, RZ, R7, RZ, 0x33, !PT ;  /* 0x00000007ff007212 */ /* 0x000fe200078e33ff */
[----:B------:R-:W-:Y:S06]  /*b490*/  BRA `(.L_x_1680) ;  /* 0x0000000000107947 */ /* 0x000fec0003800000 */
.L_x_1679:
[----:B------:R-:W-:-:S13]  /*b4a0*/  ISETP.NE.AND P0, PT, R5, 0x1, PT ;  /* 0x000000010500780c */ /* 0x000fda0003f05270 */
[----:B------:R-:W2:Y:S02]  /*b4b0*/  @P0 LDC.64 R6, c[0x0][0x9e8] ;  /* 0x00027a00ff060b82 */ /* 0x000ea40000000a00 */
[----:B--2---:R-:W-:-:S05]  /*b4c0*/  @P0 IMAD.HI.U32 R4, R0, R6, RZ ;  /* 0x0000000600040227 */ /* 0x004fca00078e00ff */
[----:B------:R-:W-:-:S07]  /*b4d0*/  @P0 SHF.R.U32.HI R0, RZ, R7, R4 ;  /* 0x00000007ff000219 */ /* 0x000fce0000011604 */
.L_x_1680:
[----:B------:R-:W-:Y:S05]  /*b4e0*/  BSYNC B0 ;  /* 0x0000000000007941 */ /* 0x000fea0003800000 */
.L_x_1678:
[----:B------:R-:W-:-:S05]  /*b4f0*/  IMAD R0, R0, R5, RZ ;  /* 0x0000000500007224 */ /* 0x000fca00078e02ff */
[----:B------:R-:W-:-:S07]  /*b500*/  VIMNMX R3, R3, R0, !PT ;  /* 0x0000000003037248 */ /* 0x000fce0007fe0100 */
.L_x_1677:
[----:B------:R-:W-:Y:S01]  /*b510*/  IMAD.HI R3, R3, 0x2aaaaaab, RZ ;  /* 0x2aaaaaab03037827 */ /* 0x000fe200078e02ff */
[----:B------:R-:W-:Y:S03]  /*b520*/  BSSY B0, `(.L_x_1681) ;  /* 0x0000026000007945 */ /* 0x000fe60003800000 */
[----:B------:R-:W-:Y:S01]  /*b530*/  IMAD.MOV.U32 R72, RZ, RZ, RZ ;  /* 0x000000ffff487224 */ /* 0x000fe200078e00ff */
[----:B------:R-:W-:-:S04]  /*b540*/  SHF.R.U32.HI R0, RZ, 0x1f, R3 ;  /* 0x0000001fff007819 */ /* 0x000fc80000011603 */
[----:B------:R-:W-:-:S04]  /*b550*/  LEA.HI.SX32 R0, R3, R0, 0x1c ;  /* 0x0000000003007211 */ /* 0x000fc800078fe2ff */
[----:B------:R-:W-:-:S04]  /*b560*/  VIMNMX R202, RZ, R0, !PT ;  /* 0x00000000ffca7248 */ /* 0x000fc80007fe0100 */
[----:B------:R-:W-:-:S13]  /*b570*/  ISETP.GT.AND P0, PT, R141, R202, PT ;  /* 0x000000ca8d00720c */ /* 0x000fda0003f04270 */
[----:B------:R-:W-:Y:S05]  /*b580*/  @!P0 BRA `(.L_x_1682) ;  /* 0x00000000007c8947 */ /* 0x000fea0003800000 */
[----:B------:R-:W-:Y:S01]  /*b590*/  ISETP.NE.AND P0, PT, R207, RZ, PT ;  /* 0x000000ffcf00720c */ /* 0x000fe20003f05270 */
[----:B------:R-:W-:-:S03]  /*b5a0*/  ULDC UR4, c[0x0][0x9f0] ;  /* 0x00027c0000047ab9 */ /* 0x000fc60000000800 */
[----:B------:R-:W-:-:S04]  /*b5b0*/  SEL R8, R207, UR4, P0 ;  /* 0x00000004cf087c07 */ /* 0x000fc80008000000 */
[-C--:B------:R-:W-:Y:S02]  /*b5c0*/  IABS R6, R8.reuse ;  /* 0x0000000800067213 */ /* 0x080fe40000000000 */
[----:B------:R-:W-:Y:S02]  /*b5d0*/  IADD3 R0, R8, -0x1, R141 ;  /* 0xffffffff08007810 */ /* 0x000fe40007ffe08d */
[----:B------:R-:W2:Y:S01]  /*b5e0*/  I2F.RP R3, R6 ;  /* 0x0000000600037306 */ /* 0x000ea20000209400 */
[----:B------:R-:W-:Y:S02]  /*b5f0*/  IABS R10, R8 ;  /* 0x00000008000a7213 */ /* 0x000fe40000000000 */
[----:B------:R-:W-:-:S04]  /*b600*/  IADD3 R0, -R202, R0, RZ ;  /* 0x00000000ca007210 */ /* 0x000fc80007ffe1ff */
[----:B------:R-:W-:Y:S02]  /*b610*/  IABS R9, R0 ;  /* 0x0000000000097213 */ /* 0x000fe40000000000 */
[----:B------:R-:W-:-:S04]  /*b620*/  LOP3.LUT R0, R0, R8, RZ, 0x3c, !PT ;  /* 0x0000000800007212 */ /* 0x000fc800078e3cff */
[----:B------:R-:W-:Y:S01]  /*b630*/  ISETP.GE.AND P2, PT, R0, RZ, PT ;  /* 0x000000ff0000720c */ /* 0x000fe20003f46270 */
[----:B--2---:R-:W2:Y:S02]  /*b640*/  MUFU.RCP R3, R3 ;  /* 0x0000000300037308 */ /* 0x004ea40000001000 */
[----:B--2---:R-:W-:Y:S02]  /*b650*/  VIADD R4, R3, 0xffffffe ;  /* 0x0ffffffe03047836 */ /* 0x004fe40000000000 */
[----:B------:R-:W-:-:S04]  /*b660*/  IMAD.MOV R3, RZ, RZ, -R10 ;  /* 0x000000ffff037224 */ /* 0x000fc800078e0a0a */
[----:B------:R2:W3:Y:S02]  /*b670*/  F2I.FTZ.U32.TRUNC.NTZ R5, R4 ;  /* 0x0000000400057305 */ /* 0x0004e4000021f000 */
[----:B--2---:R-:W-:Y:S02]  /*b680*/  IMAD.MOV.U32 R4, RZ, RZ, RZ ;  /* 0x000000ffff047224 */ /* 0x004fe400078e00ff */
[----:B---3--:R-:W-:-:S04]  /*b690*/  IMAD.MOV R7, RZ, RZ, -R5 ;  /* 0x000000ffff077224 */ /* 0x008fc800078e0a05 */
        /* <DEDUP_REMOVED lines=12> */
[----:B------:R-:W-:-:S04]  /*b760*/  @!P1 LOP3.LUT R5, RZ, R8, RZ, 0x33, !PT ;  /* 0x00000008ff059212 */ /* 0x000fc800078e33ff */
[----:B------:R-:W-:-:S07]  /*b770*/  MOV R72, R5 ;  /* 0x0000000500487202 */ /* 0x000fce0000000f00 */
.L_x_1682:
[----:B------:R-:W-:Y:S05]  /*b780*/  BSYNC B0 ;  /* 0x0000000000007941 */ /* 0x000fea0003800000 */
.L_x_1681:
[-C--:B------:R-:W-:Y:S01]  /*b790*/  IMAD R202, R211, R72.reuse, R202 ;  /* 0x00000048d3ca7224 */ /* 0x080fe200078e02ca */
        /* <DEDUP_REMOVED lines=37> */
[----:B------:R-:W2:Y:S04]  /*b9f0*/  LDL R0, [R1+0x4c] ;  /* 0x00004c0001007983 */ /* 0x000ea80000100800 */
[----:B------:R-:W3:Y:S04]  /*ba00*/  LDL R3, [R1+0x48] ;  /* 0x0000480001037983 */ /* 0x000ee80000100800 */
[----:B--2---:R-:W2:Y:S01]  /*ba10*/  SHFL.IDX PT, R0, R0, RZ, 0x1f ;  /* 0x00001fff00007589 */ /* 0x004ea200000e0000 */
[----:B---3--:R-:W-:-:S13]  /*ba20*/  R2UR UR4, R3 ;  /* 0x00000000030472ca */ /* 0x008fda00000e0000 */
[----:B------:R-:W-:Y:S01]  /*ba30*/  ULOP3.LUT UP0, URZ, UR4, 0x1bf, URZ, 0xc0, !UPT ;  /* 0x000001bf043f7892 */ /* 0x000fe2000f80c03f */
[----:B--2---:R-:W-:-:S04]  /*ba40*/  LEA.HI R3, R0, R0, RZ, 0x1 ;  /* 0x0000000000037211 */ /* 0x004fc800078f08ff */
[----:B------:R-:W-:Y:S02]  /*ba50*/  LOP3.LUT R3, R3, 0x1e, RZ, 0xc0, !PT ;  /* 0x0000001e03037812 */ /* 0x000fe400078ec0ff */
[----:B------:R-:W-:-:S03]  /*ba60*/  PLOP3.LUT P0, PT, PT, PT, UP0, 0x80, 0x0 ;  /* 0x000000000000781c */ /* 0x000fc60003f0f008 */
[----:B------:R-:W-:-:S05]  /*ba70*/  IMAD.IADD R3, R0, 0x1, -R3 ;  /* 0x0000000100037824 */ /* 0x000fca00078e0a03 */
        /* <DEDUP_REMOVED lines=8> */
[----:B------:R2:W3:Y:S01]  /*bb00*/  LDC.64 R14, c[0x4][R0] ;  /* 0x01000000000e7b82 */ /* 0x0004e20000000a00 */
[----:B------:R-:W-:Y:S01]  /*bb10*/  IMAD.U32 R5, RZ, RZ, UR5 ;  /* 0x00000005ff057e24 */ /* 0x000fe2000f8e00ff */
[----:B------:R-:W-:Y:S01]  /*bb20*/  ULDC.64 UR4, c[0x4][0x30] ;  /* 0x01000c0000047ab9 */ /* 0x000fe20000000a00 */
[----:B------:R-:W-:Y:S01]  /*bb30*/  IMAD.U32 R6, RZ, RZ, UR6 ;  /* 0x00000006ff067e24 */ /* 0x000fe2000f8e00ff */
[----:B------:R-:W-:Y:S01]  /*bb40*/  MOV R8, 0x70 ;  /* 0x0000007000087802 */ /* 0x000fe20000000f00 */
[----:B------:R-:W-:Y:S02]  /*bb50*/  IMAD.U32 R7, RZ, RZ, UR7 ;  /* 0x00000007ff077e24 */ /* 0x000fe4000f8e00ff */
[----:B------:R-:W-:-:S02]  /*bb60*/  IMAD.U32 R10, RZ, RZ, UR4 ;  /* 0x00000004ff0a7e24 */ /* 0x000fc4000f8e00ff */
[----:B------:R-:W-:Y:S02]  /*bb70*/  IMAD.U32 R11, RZ, RZ, UR5 ;  /* 0x00000005ff0b7e24 */ /* 0x000fe4000f8e00ff */
[----:B------:R-:W-:Y:S02]  /*bb80*/  IMAD.MOV.U32 R12, RZ, RZ, 0x1 ;  /* 0x00000001ff0c7424 */ /* 0x000fe400078e00ff */
[----:B--2---:R-:W-:-:S07]  /*bb90*/  IMAD.MOV.U32 R13, RZ, RZ, RZ ;  /* 0x000000ffff0d7224 */ /* 0x004fce00078e00ff */
[----:B------:R-:W-:-:S07]  /*bba0*/  LEPC R20, `(.L_x_1684) ;  /* 0x000000001014794e */ /* 0x000fce0000000000 */
[----:B01-345:R-:W-:Y:S05]  /*bbb0*/  CALL.ABS.NOINC R14 ;  /* 0x000000000e007343 */ /* 0x03bfea0003c00000 */
.L_x_1684:
[----:B------:R-:W-:Y:S02]  /*bbc0*/  ULDC UR4, c[0x0][0x3f4] ;  /* 0x0000fd0000047ab9 */ /* 0x000fe40000000800 */
[----:B------:R-:W-:-:S13]  /*bbd0*/  ISETP.LT.AND P0, PT, RZ, UR4, PT ;  /* 0x00000004ff007c0c */ /* 0x000fda000bf01270 */
[----:B------:R-:W-:Y:S05]  /*bbe0*/  @P0 BRA `(.L_x_1685) ;  /* 0x00000000003c0947 */ /* 0x000fea0003800000 */
[----:B------:R-:W-:-:S04]  /*bbf0*/  LEA.HI R0, R209, R209, RZ, 0x1 ;  /* 0x000000d1d1007211 */ /* 0x000fc800078f08ff */
[----:B------:R-:W-:-:S05]  /*bc00*/  LOP3.LUT R0, R0, 0xfffffffe, RZ, 0xc0, !PT ;  /* 0xfffffffe00007812 */ /* 0x000fca00078ec0ff */
[----:B------:R-:W-:-:S05]  /*bc10*/  IMAD.IADD R0, R209, 0x1, -R0 ;  /* 0x00000001d1007824 */ /* 0x000fca00078e0a00 */
[----:B------:R-:W-:-:S04]  /*bc20*/  SHF.L.U32 R3, R0, 0x1f, RZ ;  /* 0x0000001f00037819 */ /* 0x000fc800000006ff */
[----:B------:R2:W3:Y:S03]  /*bc30*/  SYNCS.PHASECHK.TRANS64.TRYWAIT P0, [R2+URZ+0x2a800], R3 ;  /* 0x02a80003020075a7 */ /* 0x0004e6000800017f */
[----:B---3--:R-:W-:Y:S05]  /*bc40*/  @!P0 NANOSLEEP.SYNCS 0x989680 ;  /* 0x009896800000895d */ /* 0x008fea0003900000 */
[----:B------:R-:W3:Y:S01]  /*bc50*/  @!P0 SYNCS.PHASECHK.TRANS64 P0, [R2+URZ+0x2a800], R3 ;  /* 0x02a80003020085a7 */ /* 0x000ee2000800007f */
[----:B------:R-:W-:Y:S04]  /*bc60*/  BSSY B0, `(.L_x_1686) ;  /* 0x0000006000007945 */ /* 0x000fe80003800000 */
[----:B---3--:R-:W-:Y:S05]  /*bc70*/  @P0 BRA `(.L_x_1687) ;  /* 0x0000000000100947 */ /* 0x008fea0003800000 */
.L_x_1688:
[----:B---3--:R3:W0:Y:S02]  /*bc80*/  SYNCS.PHASECHK.TRANS64.TRYWAIT P0, [R2+URZ+0x2a800], R3 ;  /* 0x02a80003020075a7 */ /* 0x008624000800017f */
[----:B0-----:R-:W-:Y:S05]  /*bc90*/  @!P0 NANOSLEEP.SYNCS 0x989680 ;  /* 0x009896800000895d */ /* 0x001fea0003900000 */
[----:B------:R-:W0:Y:S02]  /*bca0*/  @!P0 SYNCS.PHASECHK.TRANS64 P0, [R2+URZ+0x2a800], R3 ;  /* 0x02a80003020085a7 */ /* 0x000e24000800007f */
[----:B0-----:R-:W-:Y:S05]  /*bcb0*/  @!P0 BRA `(.L_x_1688) ;  /* 0xfffffffc00f08947 */ /* 0x001fea000383ffff */
.L_x_1687:
[----:B------:R-:W-:Y:S05]  /*bcc0*/  BSYNC B0 ;  /* 0x0000000000007941 */ /* 0x000fea0003800000 */
.L_x_1686:
[----:B------:R-:W-:Y:S05]  /*bcd0*/  BRA `(.L_x_1689) ;  /* 0x0000006c00647947 */ /* 0x000fea0003800000 */
.L_x_1685:
[----:B------:R-:W2:Y:S01]  /*bce0*/  LDL R0, [R1+0x48] ;  /* 0x0000480001007983 */ /* 0x000ea20000100800 */
[----:B------:R-:W-:Y:S01]  /*bcf0*/  ULDC.64 UR6, c[0x0][0x408] ;  /* 0x0001020000067ab9 */ /* 0x000fe20000000a00 */
[----:B--2---:R-:W-:Y:S02]  /*bd00*/  R2UR UR4, R0 ;  /* 0x00000000000472ca */ /* 0x004fe400000e0000 */
[----:B-----5:R-:W-:-:S05]  /*bd10*/  SHF.R.S32.HI R0, RZ, 0x1f, R140 ;  /* 0x0000001fff007819 */ /* 0x020fca000001148c */
[----:B------:R-:W-:-:S04]  /*bd20*/  IMAD R5, R0, UR6, RZ ;  /* 0x0000000600057c24 */ /* 0x000fc8000f8e02ff */
[----:B------:R-:W-:Y:S02]  /*bd30*/  IMAD R5, R140, UR7, R5 ;  /* 0x000000078c057c24 */ /* 0x000fe4000f8e0205 */
[----:B------:R-:W-:-:S03]  /*bd40*/  ULOP3.LUT UP0, URZ, UR4, 0x3ff, URZ, 0xc0, !UPT ;  /* 0x000003ff043f7892 */ /* 0x000fc6000f80c03f */
[----:B------:R-:W-:Y:S02]  /*bd50*/  ULDC.64 UR4, c[0x0][0x3f8] ;  /* 0x0000fe0000047ab9 */ /* 0x000fe40000000a00 */
[----:B------:R-:W-:Y:S01]  /*bd60*/  IMAD R3, R0, UR4, RZ ;  /* 0x0000000400037c24 */ /* 0x000fe2000f8e02ff */
[----:B------:R-:W-:Y:S01]  /*bd70*/  PLOP3.LUT P0, PT, PT, PT, UP0, 0x80, 0x0 ;  /* 0x000000000000781c */ /* 0x000fe20003f0f008 */
[----:B------:R-:W-:-:S04]  /*bd80*/  IMAD.WIDE.U32 R24, R140, UR4, RZ ;  /* 0x000000048c187c25 */ /* 0x000fc8000f8e00ff */
[C---:B------:R-:W-:Y:S02]  /*bd90*/  IMAD R3, R140.reuse, UR5, R3 ;  /* 0x000000058c037c24 */ /* 0x040fe4000f8e0203 */
[----:B------:R-:W-:-:S04]  /*bda0*/  IMAD.WIDE.U32 R140, R140, UR6, RZ ;  /* 0x000000068c8c7c25 */ /* 0x000fc8000f8e00ff */
[----:B------:R-:W-:Y:S02]  /*bdb0*/  IMAD.IADD R27, R3, 0x1, R25 ;  /* 0x00000001031b7824 */ /* 0x000fe400078e0219 */
[----:B----4-:R-:W-:Y:S01]  /*bdc0*/  IMAD.IADD R29, R5, 0x1, R141 ;  /* 0x00000001051d7824 */ /* 0x010fe200078e028d */
[----:B------:R-:W-:Y:S06]  /*bdd0*/  @!P0 BRA `(.L_x_1690) ;  /* 0x0000000000408947 */ /* 0x000fec0003800000 */
[----:B------:R-:W-:Y:S01]  /*bde0*/  MOV R14, 0x0 ;  /* 0x00000000000e7802 */ /* 0x000fe20000000f00 */
[----:B------:R-:W-:Y:S01]  /*bdf0*/  ULDC.64 UR4, c[0x4][0x90] ;  /* 0x0100240000047ab9 */ /* 0x000fe20000000a00 */
[----:B------:R-:W-:Y:S01]  /*be00*/  ULDC.64 UR6, c[0x4][0x98] ;  /* 0x0100260000067ab9 */ /* 0x000fe20000000a00 */
[----:B------:R-:W-:Y:S01]  /*be10*/  IMAD.U32 R4, RZ, RZ, UR4 ;  /* 0x00000004ff047e24 */ /* 0x000fe2000f8e00ff */
[----:B------:R-:W-:Y:S01]  /*be20*/  MOV R6, UR6 ;  /* 0x0000000600067c02 */ /* 0x000fe20008000f00 */
[----:B------:R-:W-:Y:S01]  /*be30*/  IMAD.U32 R5, RZ, RZ, UR5 ;  /* 0x00000005ff057e24 */ /* 0x000fe2000f8e00ff */
[----:B------:R-:W2:Y:S01]  /*be40*/  LDC.64 R14, c[0x4][R14] ;  /* 0x010000000e0e7b82 */ /* 0x000ea20000000a00 */
[----:B------:R-:W-:Y:S01]  /*be50*/  ULDC.64 UR4, c[0x4][0x20] ;  /* 0x0100080000047ab9 */ /* 0x000fe20000000a00 */
[----:B------:R-:W-:Y:S02]  /*be60*/  IMAD.U32 R7, RZ, RZ, UR7 ;  /* 0x00000007ff077e24 */ /* 0x000fe4000f8e00ff */
[----:B------:R-:W-:-:S02]  /*be70*/  IMAD.U32 R10, RZ, RZ, UR4 ;  /* 0x00000004ff0a7e24 */ /* 0x000fc4000f8e00ff */
[----:B------:R-:W-:Y:S02]  /*be80*/  IMAD.U32 R11, RZ, RZ, UR5 ;  /* 0x00000005ff0b7e24 */ /* 0x000fe4000f8e00ff */
[----:B------:R-:W-:Y:S02]  /*be90*/  IMAD.MOV.U32 R8, RZ, RZ, 0x70 ;  /* 0x00000070ff087424 */ /* 0x000fe400078e00ff */
[----:B------:R-:W-:Y:S02]  /*bea0*/  IMAD.MOV.U32 R12, RZ, RZ, 0x1 ;  /* 0x00000001ff0c7424 */ /* 0x000fe400078e00ff */
[----:B------:R-:W-:-:S07]  /*beb0*/  IMAD.MOV.U32 R13, RZ, RZ, RZ ;  /* 0x000000ffff0d7224 */ /* 0x000fce00078e00ff */
[----:B------:R-:W-:-:S07]  /*bec0*/  LEPC R20, `(.L_x_1690) ;  /* 0x000000001014794e */ /* 0x000fce0000000000 */
[----:B012---:R-:W-:Y:S05]  /*bed0*/  CALL.ABS.NOINC R14 ;  /* 0x000000000e007343 */ /* 0x007fea0003c00000 */
.L_x_1690:
[----:B------:R-:W-:Y:S01]  /*bee0*/  ULDC.U8 UR4, c[0x0][0x410] ;  /* 0x0001040000047ab9 */ /* 0x000fe20000000000 */
[----:B------:R-:W-:Y:S01]  /*bef0*/  BSSY B0, `(.L_x_1691) ;  /* 0x00006af000007945 */ /* 0x000fe20003800000 */
[----:B------:R-:W-:Y:S01]  /*bf00*/  ISETP.NE.AND P0, PT, RZ, UR4, PT ;  /* 0x00000004ff007c0c */ /* 0x000fe2000bf05270 */
[----:B------:R-:W-:-:S12]  /*bf10*/  IMAD.IADD R69, R174, 0x1, R188 ;  /* 0x00000001ae457824 */ /* 0x000fd800078e02bc */
[----:B------:R-:W-:Y:S05]  /*bf20*/  @!P0 BRA `(.L_x_1692) ;  /* 0x0000003400888947 */ /* 0x000fea0003800000 */
[----:B------:R-:W2:Y:S01]  /*bf30*/  LDC R10, c[0x0][0x448] ;  /* 0x00011200ff0a7b82 */ /* 0x000ea20000000800 */
[----:B------:R-:W-:Y:S01]  /*bf40*/  LEA R3, R210, R69, 0x6 ;  /* 0x00000045d2037211 */ /* 0x000fe200078e30ff */
[----:B------:R-:W-:Y:S01]  /*bf50*/  ULDC.64 UR4, c[0x0][0x3f8] ;  /* 0x0000fe0000047ab9 */ /* 0x000fe20000000a00 */
[----:B------:R-:W-:Y:S01]  /*bf60*/  ULDC.64 UR6, c[0x0][0x408] ;  /* 0x0001020000067ab9 */ /* 0x000fe20000000a00 */
[----:B------:R-:W-:Y:S01]  /*bf70*/  IMAD.MOV.U32 R4, RZ, RZ, R24 ;  /* 0x000000ffff047224 */ /* 0x000fe200078e0018 */
[----:B------:R-:W-:Y:S01]  /*bf80*/  SHF.R.S32.HI R80, RZ, 0x1f, R179 ;  /* 0x0000001fff507819 */ /* 0x000fe200000114b3 */
[----:B------:R-:W-:Y:S01]  /*bf90*/  IMAD.MOV.U32 R6, RZ, RZ, R140 ;  /* 0x000000ffff067224 */ /* 0x000fe200078e008c */
[----:B------:R-:W-:Y:S01]  /*bfa0*/  SHF.R.S32.HI R76, RZ, 0x1f, R177 ;  /* 0x0000001fff4c7819 */ /* 0x000fe200000114b1 */
[----:B------:R-:W-:Y:S01]  /*bfb0*/  IMAD.MOV.U32 R7, RZ, RZ, R29 ;  /* 0x000000ffff077224 */ /* 0x000fe200078e001d */
[----:B------:R-:W-:Y:S02]  /*bfc0*/  SHF.R.S32.HI R81, RZ, 0x1f, R178 ;  /* 0x0000001fff517819 */ /* 0x000fe400000114b2 */
[----:B------:R-:W-:-:S02]  /*bfd0*/  SHF.R.S32.HI R77, RZ, 0x1f, R176 ;  /* 0x0000001fff4d7819 */ /* 0x000fc400000114b0 */
[----:B------:R-:W-:Y:S02]  /*bfe0*/  SHF.R.S32.HI R71, RZ, 0x1f, R180 ;  /* 0x0000001fff477819 */ /* 0x000fe400000114b4 */
[----:B--2---:R-:W-:-:S13]  /*bff0*/  ISETP.NE.AND P0, PT, R10, 0x1, PT ;  /* 0x000000010a00780c */ /* 0x004fda0003f05270 */
[----:B------:R-:W2:Y:S08]  /*c000*/  @P0 LDC R0, c[0x0][0x44c] ;  /* 0x00011300ff000b82 */ /* 0x000eb00000000800 */
[----:B------:R-:W3:Y:S01]  /*c010*/  @P0 LDC R5, c[0x0][0x450] ;  /* 0x00011400ff050b82 */ /* 0x000ee20000000800 */
[----:B--2---:R-:W-:-:S05]  /*c020*/  @P0 IMAD.HI.U32 R0, R3, R0, RZ ;  /* 0x0000000003000227 */ /* 0x004fca00078e00ff */
[----:B---3--:R-:W-:Y:S01]  /*c030*/  @P0 SHF.R.U32.HI R3, RZ, R5, R0 ;  /* 0x00000005ff030219 */ /* 0x008fe20000011600 */
[----:B------:R-:W-:-:S03]  /*c040*/  IMAD.MOV.U32 R5, RZ, RZ, R27 ;  /* 0x000000ffff057224 */ /* 0x000fc600078e001b */
[----:B------:R-:W-:Y:S01]  /*c050*/  SHF.R.S32.HI R0, RZ, 0x1f, R3 ;  /* 0x0000001fff007819 */ /* 0x000fe20000011403 */
[----:B------:R-:W-:-:S04]  /*c060*/  IMAD.WIDE.U32 R4, R3, UR4, R4 ;  /* 0x0000000403047c25 */ /* 0x000fc8000f8e0004 */
[C---:B------:R-:W-:Y:S02]  /*c070*/  IMAD R8, R0.reuse, UR4, RZ ;  /* 0x0000000400087c24 */ /* 0x040fe4000f8e02ff */
[----:B------:R-:W-:Y:S02]  /*c080*/  IMAD R0, R0, UR6, RZ ;  /* 0x0000000600007c24 */ /* 0x000fe4000f8e02ff */
[C---:B------:R-:W-:Y:S01]  /*c090*/  IMAD R9, R3.reuse, UR5, R8 ;  /* 0x0000000503097c24 */ /* 0x040fe2000f8e0208 */
[----:B------:R-:W-:Y:S01]  /*c0a0*/  ULDC.64 UR4, c[0x0][0x3e8] ;  /* 0x0000fa0000047ab9 */ /* 0x000fe20000000a00 */
[C---:B------:R-:W-:Y:S01]  /*c0b0*/  IMAD.WIDE.U32 R6, R3.reuse, UR6, R6 ;  /* 0x0000000603067c25 */ /* 0x040fe2000f8e0006 */
[----:B------:R-:W-:Y:S01]  /*c0c0*/  LEA R63, P0, R4, UR4, 0x1 ;  /* 0x00000004043f7c11 */ /* 0x000fe2000f8008ff */
[----:B------:R-:W-:Y:S02]  /*c0d0*/  UMOV UR4, 0xffffffff ;  /* 0xffffffff00047882 */ /* 0x000fe40000000000 */
[----:B------:R-:W-:Y:S01]  /*c0e0*/  IMAD R3, R3, UR7, R0 ;  /* 0x0000000703037c24 */ /* 0x000fe2000f8e0200 */
[----:B------:R-:W-:Y:S01]  /*c0f0*/  ULDC.64 UR6, c[0x0][0x400] ;  /* 0x0001000000067ab9 */ /* 0x000fe20000000a00 */
[----:B------:R-:W-:Y:S01]  /*c100*/  IMAD.IADD R5, R5, 0x1, R9 ;  /* 0x0000000105057824 */ /* 0x000fe200078e0209 */
[----:B------:R-:W-:Y:S01]  /*c110*/  LEA R65, P1, R6, UR6, 0x1 ;  /* 0x0000000606417c11 */ /* 0x000fe2000f8208ff */
[----:B------:R-:W-:-:S03]  /*c120*/  IMAD.IADD R3, R7, 0x1, R3 ;  /* 0x0000000107037824 */ /* 0x000fc600078e0203 */
[----:B------:R-:W-:Y:S02]  /*c130*/  LEA.HI.X R62, R4, UR5, R5, 0x1, P0 ;  /* 0x00000005043e7c11 */ /* 0x000fe400080f0c05 */
[----:B------:R-:W-:Y:S01]  /*c140*/  LEA.HI.X R0, R6, UR7, R3, 0x1, P1 ;  /* 0x0000000706007c11 */ /* 0x000fe200088f0c03 */
[----:B------:R-:W-:Y:S06]  /*c150*/  BRA.DIV UR4, `(.L_x_1693) ;  /* 0x000001ea04447947 */ /* 0x000fec000b800000 */
[----:B------:R2:W3:Y:S04]  /*c160*/  SHFL.IDX PT, R3, R62, RZ, 0x1c1f ;  /* 0x001c1fff3e037589 */ /* 0x0004e800000e0000 */
[----:B------:R2:W4:Y:S04]  /*c170*/  SHFL.IDX PT, R6, R63, RZ, 0x1c1f ;  /* 0x001c1fff3f067589 */ /* 0x00052800000e0000 */
[----:B------:R2:W0:Y:S04]  /*c180*/  SHFL.IDX PT, R9, R0, RZ, 0x1c1f ;  /* 0x001c1fff00097589 */ /* 0x00042800000e0000 */
[----:B------:R2:W0:Y:S02]  /*c190*/  SHFL.IDX PT, R8, R65, RZ, 0x1c1f ;  /* 0x001c1fff41087589 */ /* 0x00042400000e0000 */
.L_x_2029:
[----:B------:R-:W-:Y:S01]  /*c1a0*/  IMAD R67, R165, R10, RZ ;  /* 0x0000000aa5437224 */ /* 0x000fe200078e02ff */
        /* <DEDUP_REMOVED lines=15> */
[----:B------:R-:W-:Y:S01]  /*c2a0*/  ULDC UR4, c[0x0][0x3f4] ;  /* 0x0000fd0000047ab9 */ /* 0x000fe20000000800 */
[----:B------:R-:W-:Y:S02]  /*c2b0*/  CS2R R60, SRZ ;  /* 0x00000000003c7805 */ /* 0x000fe4000001ff00 */
[----:B------:R-:W-:Y:S02]  /*c2c0*/  ISETP.GE.AND P3, PT, R179, UR4, PT ;  /* 0x00000004b3007c0c */ /* 0x000fe4000bf66270 */
[----:B------:R-:W-:Y:S02]  /*c2d0*/  CS2R R58, SRZ ;  /* 0x00000000003a7805 */ /* 0x000fe4000001ff00 */
[----:B------:R-:W-:Y:S02]  /*c2e0*/  ISETP.GE.AND P2, PT, R177, UR4, PT ;  /* 0x00000004b1007c0c */ /* 0x000fe4000bf46270 */
[----:B------:R-:W-:Y:S02]  /*c2f0*/  ISETP.GE.AND P1, PT, R178, UR4, PT ;  /* 0x00000004b2007c0c */ /* 0x000fe4000bf26270 */
[----:B------:R-:W-:-:S02]  /*c300*/  ISETP.GE.AND P0, PT, R176, UR4, PT ;  /* 0x00000004b0007c0c */ /* 0x000fc4000bf06270 */
[----:B------:R-:W-:-:S03]  /*c310*/  ISETP.GE.AND P4, PT, R162, UR4, PT ;  /* 0x00000004a2007c0c */ /* 0x000fc6000bf86270 */
[C---:B------:R-:W-:Y:S01]  /*c320*/  @!P3 IMAD.SHL.U32 R27, R179.reuse, 0x2, RZ ;  /* 0x00000002b31bb824 */ /* 0x040fe200078e00ff */
[----:B------:R-:W-:-:S03]  /*c330*/  @!P3 SHF.L.U64.HI R4, R179, 0x1, R80 ;  /* 0x00000001b304b819 */ /* 0x000fc60000010250 */
[C---:B------:R-:W-:Y:S02]  /*c340*/  @!P2 SHF.L.U32 R21, R177.reuse, 0x1, RZ ;  /* 0x00000001b115a819 */ /* 0x040fe400000006ff */
[----:B------:R-:W-:Y:S01]  /*c350*/  @!P1 IMAD.SHL.U32 R13, R178, 0x2, RZ ;  /* 0x00000002b20d9824 */ /* 0x000fe200078e00ff */
[-C--:B-1--4-:R-:W-:Y:S01]  /*c360*/  @!P3 IADD3 R28, P6, R6, R27.reuse, RZ ;  /* 0x0000001b061cb210 */ /* 0x092fe20007fde0ff */
[----:B------:R-:W-:Y:S01]  /*c370*/  @!P0 IMAD.SHL.U32 R35, R176, 0x2, RZ ;  /* 0x00000002b0238824 */ /* 0x000fe200078e00ff */
[----:B0-----:R-:W-:Y:S01]  /*c380*/  @!P3 IADD3 R26, P5, R8, R27, RZ ;  /* 0x0000001b081ab210 */ /* 0x001fe20007fbe0ff */
[----:B------:R-:W-:Y:S01]  /*c390*/  @!P4 IMAD.MOV.U32 R5, RZ, RZ, R9 ;  /* 0x000000ffff05c224 */ /* 0x000fe200078e0009 */
[----:B------:R-:W-:Y:S01]  /*c3a0*/  @!P2 SHF.L.U64.HI R10, R177, 0x1, R76 ;  /* 0x00000001b10aa819 */ /* 0x000fe2000001024c */
[--C-:B---3--:R-:W-:Y:S01]  /*c3b0*/  @!P3 IMAD.X R29, R3, 0x1, R4.reuse, P6 ;  /* 0x00000001031db824 */ /* 0x108fe200030e0604 */
[-C--:B------:R-:W-:Y:S01]  /*c3c0*/  @!P2 IADD3 R24, P6, R6, R21.reuse, RZ ;  /* 0x000000150618a210 */ /* 0x080fe20007fde0ff */
[----:B------:R-:W-:Y:S01]  /*c3d0*/  @!P3 IMAD.X R27, R9, 0x1, R4, P5 ;  /* 0x00000001091bb824 */ /* 0x000fe200028e0604 */
[----:B------:R-:W-:-:S02]  /*c3e0*/  @!P2 IADD3 R20, P5, R8, R21, RZ ;  /* 0x000000150814a210 */ /* 0x000fc40007fbe0ff */
[----:B------:R-:W-:Y:S01]  /*c3f0*/  @!P1 SHF.L.U64.HI R4, R178, 0x1, R81 ;  /* 0x00000001b2049819 */ /* 0x000fe20000010251 */
[--C-:B------:R-:W-:Y:S01]  /*c400*/  @!P2 IMAD.X R25, R3, 0x1, R10.reuse, P6 ;  /* 0x000000010319a824 */ /* 0x100fe200030e060a */
[-C--:B------:R-:W-:Y:S01]  /*c410*/  @!P1 IADD3 R14, P6, R6, R13.reuse, RZ ;  /* 0x0000000d060e9210 */ /* 0x080fe20007fde0ff */
[----:B------:R-:W-:Y:S01]  /*c420*/  @!P2 IMAD.X R21, R9, 0x1, R10, P5 ;  /* 0x000000010915a824 */ /* 0x000fe200028e060a */
[----:B------:R-:W-:Y:S02]  /*c430*/  ISETP.GE.AND P5, PT, R180, UR4, PT ;  /* 0x00000004b4007c0c */ /* 0x000fe4000bfa6270 */
[----:B------:R-:W-:Y:S01]  /*c440*/  @!P0 SHF.L.U64.HI R36, R176, 0x1, R77 ;  /* 0x00000001b0248819 */ /* 0x000fe2000001024d */
[----:B------:R-:W-:Y:S01]  /*c450*/  @!P1 IMAD.X R15, R3, 0x1, R4, P6 ;  /* 0x00000001030f9824 */ /* 0x000fe200030e0604 */
[----:B------:R-:W-:Y:S02]  /*c460*/  @!P1 IADD3 R12, P6, R8, R13, RZ ;  /* 0x0000000d080c9210 */ /* 0x000fe40007fde0ff */
[----:B------:R-:W-:-:S03]  /*c470*/  @!P4 MOV R7, R3 ;  /* 0x000000030007c202 */ /* 0x000fc60000000f00 */
[----:B------:R-:W-:Y:S01]  /*c480*/  @!P1 IMAD.X R13, R9, 0x1, R4, P6 ;  /* 0x00000001090d9824 */ /* 0x000fe200030e0604 */
[----:B------:R-:W-:Y:S01]  /*c490*/  @!P0 IADD3 R10, P6, R6, R35, RZ ;  /* 0x00000023060a8210 */ /* 0x000fe20007fde0ff */
[----:B------:R-:W-:Y:S02]  /*c4a0*/  @!P4 IMAD.MOV.U32 R4, RZ, RZ, R8 ;  /* 0x000000ffff04c224 */ /* 0x000fe400078e0008 */
[----:B------:R-:W-:-:S04]  /*c4b0*/  @!P4 IMAD.WIDE R32, R162, 0x2, R6 ;  /* 0x00000002a220c825 */ /* 0x000fc800078e0206 */
[----:B------:R-:W-:Y:S01]  /*c4c0*/  @!P4 IMAD.WIDE R30, R162, 0x2, R4 ;  /* 0x00000002a21ec825 */ /* 0x000fe200078e0204 */
[----:B------:R0:W5:Y:S03]  /*c4d0*/  @!P4 LD.E.64 R60, desc[UR60][R32.64] ;  /* 0x0000003c203cc980 */ /* 0x000166000c101b00 */
[--C-:B------:R-:W-:Y:S01]  /*c4e0*/  @!P0 IMAD.X R11, R3, 0x1, R36.reuse, P6 ;  /* 0x00000001030b8824 */ /* 0x100fe200030e0624 */
[----:B------:R-:W-:Y:S01]  /*c4f0*/  @!P0 IADD3 R4, P6, R8, R35, RZ ;  /* 0x0000002308048210 */ /* 0x000fe20007fde0ff */
[C---:B------:R-:W-:Y:S01]  /*c500*/  @!P5 IMAD.SHL.U32 R7, R180.reuse, 0x2, RZ ;  /* 0x00000002b407d824 */ /* 0x040fe200078e00ff */
[----:B------:R0:W5:Y:S01]  /*c510*/  @!P4 LD.E.64 R58, desc[UR60][R30.64] ;  /* 0x0000003c1e3ac980 */ /* 0x000162000c101b00 */
[----:B------:R-:W-:Y:S02]  /*c520*/  @!P5 SHF.L.U64.HI R34, R180, 0x1, R71 ;  /* 0x00000001b422d819 */ /* 0x000fe40000010247 */
[----:B------:R-:W-:Y:S01]  /*c530*/  CS2R R56, SRZ ;  /* 0x0000000000387805 */ /* 0x000fe2000001ff00 */
[----:B------:R-:W-:Y:S01]  /*c540*/  @!P0 IMAD.X R5, R9, 0x1, R36, P6 ;  /* 0x0000000109058824 */ /* 0x000fe200030e0624 */
[----:B------:R-:W-:-:S02]  /*c550*/  @!P5 IADD3 R6, P4, R6, R7, RZ ;  /* 0x000000070606d210 */ /* 0x000fc40007f9e0ff */
[----:B------:R-:W-:Y:S02]  /*c560*/  CS2R R54, SRZ ;  /* 0x0000000000367805 */ /* 0x000fe4000001ff00 */
[----:B------:R-:W-:Y:S02]  /*c570*/  @!P5 IADD3 R8, P6, R8, R7, RZ ;  /* 0x000000070808d210 */ /* 0x000fe40007fde0ff */
        /* <DEDUP_REMOVED lines=8> */
[----:B------:R-:W-:Y:S01]  /*c600*/  @!P5 IMAD.X R7, R3, 0x1, R34, P4 ;  /* 0x000000010307d824 */ /* 0x000fe200020e0622 */
[----:B------:R-:W-:Y:S01]  /*c610*/  @!P5 IADD3.X R9, R9, R34, RZ, P6, !PT ;  /* 0x000000220909d210 */ /* 0x000fe200037fe4ff */
[----:B------:R0:W5:Y:S04]  /*c620*/  @!P3 LD.E.64 R56, desc[UR60][R28.64] ;  /* 0x0000003c1c38b980 */ /* 0x000168000c101b00 */
        /* <DEDUP_REMOVED lines=8> */
[----:B------:R0:W5:Y:S02]  /*c6b0*/  @!P5 LD.E.64 R38, desc[UR60][R8.64] ;  /* 0x0000003c0826d980 */ /* 0x000164000c101b00 */
.L_x_1695:
[----:B------:R-:W-:Y:S05]  /*c6c0*/  BSYNC B1 ;  /* 0x0000000000017941 */ /* 0x000fea0003800000 */
.L_x_1694:
[----:B---3-5:R-:W-:Y:S01]  /*c6d0*/  IMAD.MOV.U32 R3, RZ, RZ, R58 ;  /* 0x000000ffff037224 */ /* 0x028fe200078e003a */
[----:B------:R-:W-:Y:S01]  /*c6e0*/  UMOV UR4, 0xffffffff ;  /* 0xffffffff00047882 */ /* 0x000fe20000000000 */
[----:B0-----:R-:W-:Y:S01]  /*c6f0*/  IMAD.MOV.U32 R4, RZ, RZ, R59 ;  /* 0x000000ffff047224 */ /* 0x001fe200078e003b */
[----:B------:R-:W-:Y:S01]  /*c700*/  CS2R R30, SRZ ;  /* 0x00000000001e7805 */ /* 0x000fe2000001ff00 */
[----:B------:R-:W-:Y:S01]  /*c710*/  IMAD.MOV.U32 R5, RZ, RZ, R54 ;  /* 0x000000ffff057224 */ /* 0x000fe200078e0036 */
[----:B------:R-:W-:Y:S01]  /*c720*/  PRMT R88, R3, 0x7610, R88 ;  /* 0x0000761003587816 */ /* 0x000fe20000000058 */
[----:B----4-:R-:W-:Y:S01]  /*c730*/  IMAD.MOV.U32 R6, RZ, RZ, R55 ;  /* 0x000000ffff067224 */ /* 0x010fe200078e0037 */
[----:B------:R-:W-:Y:S01]  /*c740*/  PRMT R87, R87, 0x5410, R4 ;  /* 0x0000541057577816 */ /* 0x000fe20000000004 */
[----:B------:R-:W-:Y:S01]  /*c750*/  IMAD.MOV.U32 R3, RZ, RZ, R50 ;  /* 0x000000ffff037224 */ /* 0x000fe200078e0032 */
[----:B------:R-:W-:Y:S01]  /*c760*/  PRMT R82, R82, 0x5410, R5 ;  /* 0x0000541052527816 */ /* 0x000fe20000000005 */
[----:B------:R-:W-:Y:S01]  /*c770*/  IMAD.MOV.U32 R4, RZ, RZ, R51 ;  /* 0x000000ffff047224 */ /* 0x000fe200078e0033 */
[----:B------:R-:W-:Y:S01]  /*c780*/  PRMT R83, R6, 0x7610, R83 ;  /* 0x0000761006537816 */ /* 0x000fe20000000053 */
[----:B------:R-:W-:Y:S01]  /*c790*/  IMAD.MOV.U32 R5, RZ, RZ, R46 ;  /* 0x000000ffff057224 */ /* 0x000fe200078e002e */
[----:B------:R-:W-:-:S02]  /*c7a0*/  MOV R6, R47 ;  /* 0x0000002f00067202 */ /* 0x000fc40000000f00 */
[----:B------:R-:W-:Y:S01]  /*c7b0*/  PRMT R79, R4, 0x5410, R3 ;  /* 0x00005410044f7816 */ /* 0x000fe20000000003 */
[----:B------:R-:W-:Y:S01]  /*c7c0*/  IMAD.MOV.U32 R3, RZ, RZ, R42 ;  /* 0x000000ffff037224 */ /* 0x000fe200078e002a */
[----:B------:R-:W-:Y:S01]  /*c7d0*/  PRMT R74, R5, 0x5410, R6 ;  /* 0x00005410054a7816 */ /* 0x000fe20000000006 */
[----:B------:R-:W-:Y:S02]  /*c7e0*/  IMAD.MOV.U32 R4, RZ, RZ, R43 ;  /* 0x000000ffff047224 */ /* 0x000fe400078e002b */
[----:B------:R-:W-:Y:S02]  /*c7f0*/  IMAD.MOV.U32 R5, RZ, RZ, R38 ;  /* 0x000000ffff057224 */ /* 0x000fe400078e0026 */
[----:B------:R-:W-:Y:S01]  /*c800*/  IMAD.MOV.U32 R6, RZ, RZ, R39 ;  /* 0x000000ffff067224 */ /* 0x000fe200078e0027 */
[----:B------:R-:W-:Y:S01]  /*c810*/  PRMT R73, R4, 0x5410, R3 ;  /* 0x0000541004497816 */ /* 0x000fe20000000003 */
[----:B------:R-:W-:Y:S02]  /*c820*/  IMAD.MOV.U32 R3, RZ, RZ, R60 ;  /* 0x000000ffff037224 */ /* 0x000fe400078e003c */
[----:B------:R-:W-:Y:S01]  /*c830*/  IMAD.MOV.U32 R4, RZ, RZ, R61 ;  /* 0x000000ffff047224 */ /* 0x000fe200078e003d */
[----:B------:R-:W-:Y:S01]  /*c840*/  PRMT R66, R6, 0x5410, R5 ;  /* 0x0000541006427816 */ /* 0x000fe20000000005 */
[----:B------:R-:W-:Y:S01]  /*c850*/  IMAD.MOV.U32 R6, RZ, RZ, R57 ;  /* 0x000000ffff067224 */ /* 0x000fe200078e0039 */
[----:B------:R-:W-:-:S02]  /*c860*/  MOV R5, R56 ;  /* 0x0000003800057202 */ /* 0x000fc40000000f00 */
[----:B------:R-:W-:Y:S01]  /*c870*/  PRMT R88, R88, 0x5410, R3 ;  /* 0x0000541058587816 */ /* 0x000fe20000000003 */
[----:B------:R-:W-:Y:S01]  /*c880*/  IMAD.MOV.U32 R3, RZ, RZ, R52 ;  /* 0x000000ffff037224 */ /* 0x000fe200078e0034 */
        /* <DEDUP_REMOVED lines=12> */
[----:B------:R-:W-:-:S05]  /*c950*/  IMAD.MOV.U32 R6, RZ, RZ, R37 ;  /* 0x000000ffff067224 */ /* 0x000fca00078e0025 */
[----:B------:R-:W-:Y:S01]  /*c960*/  PRMT R64, R6, 0x5410, R5 ;  /* 0x0000541006407816 */ /* 0x000fe20000000005 */
[----:B------:R-:W-:Y:S06]  /*c970*/  BRA.DIV UR4, `(.L_x_1696) ;  /* 0x000001e204b07947 */ /* 0x000fec000b800000 */
[----:B--2---:R-:W0:Y:S04]  /*c980*/  SHFL.IDX PT, R62, R62, 0x1, 0x1c1f ;  /* 0x003c1f003e3e7f89 */ /* 0x004e2800000e0000 */
[----:B------:R-:W2:Y:S04]  /*c990*/  SHFL.IDX PT, R63, R63, 0x1, 0x1c1f ;  /* 0x003c1f003f3f7f89 */ /* 0x000ea800000e0000 */
[----:B------:R-:W3:Y:S04]  /*c9a0*/  SHFL.IDX PT, R0, R0, 0x1, 0x1c1f ;  /* 0x003c1f0000007f89 */ /* 0x000ee800000e0000 */
[----:B------:R-:W4:Y:S02]  /*c9b0*/  SHFL.IDX PT, R65, R65, 0x1, 0x1c1f ;  /* 0x003c1f0041417f89 */ /* 0x000f2400000e0000 */
.L_x_2035:
[----:B------:R-:W-:Y:S01]  /*c9c0*/  VIADD R4, R69, 0x40 ;  /* 0x0000004045047836 */ /* 0x000fe20000000000 */
[----:B------:R-:W-:Y:S01]  /*c9d0*/  LOP3.LUT R3, R185, 0x18, R18, 0xf8, !PT ;  /* 0x00000018b9037812 */ /* 0x000fe200078ef812 */
[----:B------:R-:W-:Y:S01]  /*c9e0*/  BSSY B1, `(.L_x_1697) ;  /* 0x0000055000017945 */ /* 0x000fe20003800000 */
[----:B------:R-:W-:Y:S02]  /*c9f0*/  LOP3.LUT P0, RZ, R228, 0x4, RZ, 0xc0, !PT ;  /* 0x00000004e4ff7812 */ /* 0x000fe4000780c0ff */
[----:B------:R-:W-:Y:S02]  /*ca00*/  CS2R R32, SRZ ;  /* 0x0000000000207805 */ /* 0x000fe4000001ff00 */
[----:B------:R-:W-:Y:S02]  /*ca10*/  ISETP.GE.AND P1, PT, R4, R67, PT ;  /* 0x000000430400720c */ /* 0x000fe40003f26270 */
[----:B------:R-:W-:Y:S02]  /*ca20*/  CS2R R26, SRZ ;  /* 0x00000000001a7805 */ /* 0x000fe4000001ff00 */
[----:B------:R-:W-:-:S02]  /*ca30*/  LOP3.LUT R4, R3, R186, RZ, 0x3c, !PT ;  /* 0x000000ba03047212 */ /* 0x000fc400078e3cff */
[----:B------:R-:W-:Y:S02]  /*ca40*/  CS2R R20, SRZ ;  /* 0x0000000000147805 */ /* 0x000fe4000001ff00 */
[----:B------:R-:W-:Y:S02]  /*ca50*/  CS2R R12, SRZ ;  /* 0x00000000000c7805 */ /* 0x000fe4000001ff00 */
[----:B------:R-:W-:Y:S02]  /*ca60*/  CS2R R8, SRZ ;  /* 0x0000000000087805 */ /* 0x000fe4000001ff00 */
[----:B------:R-:W-:Y:S01]  /*ca70*/  CS2R R40, SRZ ;  /* 0x0000000000287805 */ /* 0x000fe2000001ff00 */
[----:B------:R-:W-:Y:S01]  /*ca80*/  IMAD.IADD R3, R187, 0x1, R4 ;  /* 0x00000001bb037824 */ /* 0x000fe200078e0204 */
[----:B------:R-:W-:Y:S02]  /*ca90*/  CS2R R34, SRZ ;  /* 0x0000000000227805 */ /* 0x000fe4000001ff00 */
[----:B-1----:R-:W-:-:S02]  /*caa0*/  CS2R R28, SRZ ;  /* 0x00000000001c7805 */ /* 0x002fc4000001ff00 */
[----:B------:R-:W-:Y:S02]  /*cab0*/  CS2R R24, SRZ ;  /* 0x0000000000187805 */ /* 0x000fe4000001ff00 */
[----:B------:R-:W-:Y:S01]  /*cac0*/  CS2R R14, SRZ ;  /* 0x00000000000e7805 */ /* 0x000fe2000001ff00 */
[----:B------:R-:W-:Y:S01]  /*cad0*/  IMAD R3, R3, 0x2, R2 ;  /* 0x0000000203037824 */ /* 0x000fe200078e0202 */
        /* <DEDUP_REMOVED lines=8> */
[----:B------:R-:W-:-:S05]  /*cb60*/  ISETP.GE.AND P1, PT, R176, UR4, PT ;  /* 0x00000004b0007c0c */ /* 0x000fca000bf26270 */
[C---:B------:R-:W-:Y:S01]  /*cb70*/  @!P4 IMAD.SHL.U32 R24, R179.reuse, 0x2, RZ ;  /* 0x00000002b318c824 */ /* 0x040fe200078e00ff */
[----:B------:R-:W-:-:S03]  /*cb80*/  @!P4 SHF.L.U64.HI R5, R179, 0x1, R80 ;  /* 0x00000001b305c819 */ /* 0x000fc60000010250 */
[----:B------:R-:W-:Y:S02]  /*cb90*/  @!P3 SHF.L.U32 R14, R177, 0x1, RZ ;  /* 0x00000001b10eb819 */ /* 0x000fe400000006ff */
[----:B------:R-:W-:Y:S01]  /*cba0*/  @!P2 IMAD.SHL.U32 R10, R178, 0x2, RZ ;  /* 0x00000002b20aa824 */ /* 0x000fe200078e00ff */
[-C--:B--2---:R-:W-:Y:S01]  /*cbb0*/  @!P4 IADD3 R26, P5, R63, R24.reuse, RZ ;  /* 0x000000183f1ac210 */ /* 0x084fe20007fbe0ff */
[----:B------:R-:W-:Y:S01]  /*cbc0*/  @!P1 IMAD.SHL.U32 R4, R176, 0x2, RZ ;  /* 0x00000002b0049824 */ /* 0x000fe200078e00ff */
[----:B----4-:R-:W-:Y:S02]  /*cbd0*/  @!P4 IADD3 R24, P6, R65, R24, RZ ;  /* 0x000000184118c210 */ /* 0x010fe40007fde0ff */
[----:B------:R-:W-:Y:S01]  /*cbe0*/  @!P3 SHF.L.U64.HI R7, R177, 0x1, R76 ;  /* 0x00000001b107b819 */ /* 0x000fe2000001024c */
[--C-:B0-----:R-:W-:Y:S01]  /*cbf0*/  @!P4 IMAD.X R27, R62, 0x1, R5.reuse, P5 ;  /* 0x000000013e1bc824 */ /* 0x101fe200028e0605 */
[-C--:B------:R-:W-:Y:S01]  /*cc00*/  @!P3 IADD3 R20, P5, R63, R14.reuse, RZ ;  /* 0x0000000e3f14b210 */ /* 0x080fe20007fbe0ff */
[----:B---3--:R-:W-:Y:S01]  /*cc10*/  @!P4 IMAD.X R25, R0, 0x1, R5, P6 ;  /* 0x000000010019c824 */ /* 0x008fe200030e0605 */
[----:B------:R-:W-:-:S02]  /*cc20*/  @!P3 IADD3 R14, P6, R65, R14, RZ ;  /* 0x0000000e410eb210 */ /* 0x000fc40007fde0ff */
[----:B------:R-:W-:Y:S01]  /*cc30*/  @!P2 SHF.L.U64.HI R81, R178, 0x1, R81 ;  /* 0x00000001b251a819 */ /* 0x000fe20000010251 */
[--C-:B------:R-:W-:Y:S01]  /*cc40*/  @!P3 IMAD.X R21, R62, 0x1, R7.reuse, P5 ;  /* 0x000000013e15b824 */ /* 0x100fe200028e0607 */
[-C--:B------:R-:W-:Y:S01]  /*cc50*/  @!P2 IADD3 R12, P5, R63, R10.reuse, RZ ;  /* 0x0000000a3f0ca210 */ /* 0x080fe20007fbe0ff */
[----:B------:R-:W-:Y:S01]  /*cc60*/  @!P3 IMAD.X R15, R0, 0x1, R7, P6 ;  /* 0x00000001000fb824 */ /* 0x000fe200030e0607 */
[----:B------:R-:W-:Y:S02]  /*cc70*/  @!P1 SHF.L.U64.HI R77, R176, 0x1, R77 ;  /* 0x00000001b04d9819 */ /* 0x000fe4000001024d */
[----:B------:R-:W-:Y:S02]  /*cc80*/  @!P2 IADD3.X R13, R62, R81, RZ, P5, !PT ;  /* 0x000000513e0da210 */ /* 0x000fe40002ffe4ff */
[----:B------:R-:W-:Y:S02]  /*cc90*/  @!P2 IADD3 R10, P6, R65, R10, RZ ;  /* 0x0000000a410aa210 */ /* 0x000fe40007fde0ff */
[----:B------:R-:W-:-:S03]  /*cca0*/  @!P1 IADD3 R8, P5, R63, R4, RZ ;  /* 0x000000043f089210 */ /* 0x000fc60007fbe0ff */
[----:B------:R-:W-:Y:S01]  /*ccb0*/  @!P2 IMAD.X R11, R0, 0x1, R81, P6 ;  /* 0x00000001000ba824 */ /* 0x000fe200030e0651 */
[----:B------:R-:W-:Y:S01]  /*ccc0*/  ISETP.GE.AND P6, PT, R162, UR4, PT ;  /* 0x00000004a2007c0c */ /* 0x000fe2000bfc6270 */
[----:B------:R-:W-:Y:S01]  /*ccd0*/  @!P1 IMAD.X R9, R62, 0x1, R77, P5 ;  /* 0x000000013e099824 */ /* 0x000fe200028e064d */
[----:B------:R-:W-:-:S05]  /*cce0*/  @!P1 IADD3 R4, P5, R65, R4, RZ ;  /* 0x0000000441049210 */ /* 0x000fca0007fbe0ff */
[----:B------:R-:W-:Y:S01]  /*ccf0*/  @!P1 IMAD.X R5, R0, 0x1, R77, P5 ;  /* 0x0000000100059824 */ /* 0x000fe200028e064d */
[----:B------:R-:W-:-:S05]  /*cd00*/  ISETP.GE.AND P5, PT, R180, UR4, PT ;  /* 0x00000004b4007c0c */ /* 0x000fca000bfa6270 */
[----:B------:R-:W-:Y:S01]  /*cd10*/  @!P6 MOV R7, R0 ;  /* 0x000000000007e202 */ /* 0x000fe20000000f00 */
[----:B------:R-:W-:Y:S02]  /*cd20*/  @!P6 IMAD.MOV.U32 R28, RZ, RZ, R63 ;  /* 0x000000ffff1ce224 */ /* 0x000fe400078e003f */
[----:B------:R-:W-:Y:S02]  /*cd30*/  @!P6 IMAD.MOV.U32 R29, RZ, RZ, R62 ;  /* 0x000000ffff1de224 */ /* 0x000fe400078e003e */
[----:B------:R-:W-:Y:S02]  /*cd40*/  @!P6 IMAD.MOV.U32 R6, RZ, RZ, R65 ;  /* 0x000000ffff06e224 */ /* 0x000fe400078e0041 */
[----:B------:R-:W-:-:S04]  /*cd50*/  @!P6 IMAD.WIDE R28, R162, 0x2, R28 ;  /* 0x00000002a21ce825 */ /* 0x000fc800078e021c */
[----:B------:R-:W-:Y:S01]  /*cd60*/  @!P6 IMAD.WIDE R6, R162, 0x2, R6 ;  /* 0x00000002a206e825 */ /* 0x000fe200078e0206 */
[----:B------:R0:W5:Y:S03]  /*cd70*/  @!P6 LD.E.64 R40, desc[UR60][R28.64] ;  /* 0x0000003c1c28e980 */ /* 0x000166000c101b00 */
[C---:B------:R-:W-:Y:S01]  /*cd80*/  @!P5 IMAD.SHL.U32 R32, R180.reuse, 0x2, RZ ;  /* 0x00000002b420d824 */ /* 0x040fe200078e00ff */
[----:B------:R1:W5:Y:S01]  /*cd90*/  @!P6 LD.E.64 R30, desc[UR60][R6.64] ;  /* 0x0000003c061ee980 */ /* 0x000362000c101b00 */
[----:B------:R-:W-:Y:S02]  /*cda0*/  @!P5 SHF.L.U64.HI R71, R180, 0x1, R71 ;  /* 0x00000001b447d819 */ /* 0x000fe40000010247 */
[----:B------:R-:W-:Y:S02]  /*cdb0*/  CS2R R34, SRZ ;  /* 0x0000000000227805 */ /* 0x000fe4000001ff00 */
[----:B0-----:R-:W-:-:S04]  /*cdc0*/  CS2R R28, SRZ ;  /* 0x00000000001c7805 */ /* 0x001fc8000001ff00 */
[----:B------:R0:W5:Y:S01]  /*cdd0*/  @!P4 LD.E.64 R34, desc[UR60][R26.64] ;  /* 0x0000003c1a22c980 */ /* 0x000162000c101b00 */
[----:B-1----:R-:W-:-:S03]  /*cde0*/  @!P5 IADD3 R6, P6, R63, R32, RZ ;  /* 0x000000203f06d210 */ /* 0x002fc60007fde0ff */
[----:B------:R1:W5:Y:S02]  /*cdf0*/  @!P3 LD.E.64 R28, desc[UR60][R20.64] ;  /* 0x0000003c141cb980 */ /* 0x000364000c101b00 */
[--C-:B------:R-:W-:Y:S01]  /*ce00*/  @!P5 IMAD.X R7, R62, 0x1, R71.reuse, P6 ;  /* 0x000000013e07d824 */ /* 0x100fe200030e0647 */
[----:B------:R-:W-:Y:S02]  /*ce10*/  @!P5 IADD3 R62, P6, R65, R32, RZ ;  /* 0x00000020413ed210 */ /* 0x000fe40007fde0ff */
[----:B------:R-:W-:Y:S02]  /*ce20*/  CS2R R32, SRZ ;  /* 0x0000000000207805 */ /* 0x000fe4000001ff00 */
[----:B0-----:R-:W-:Y:S02]  /*ce30*/  CS2R R26, SRZ ;  /* 0x00000000001a7805 */ /* 0x001fe4000001ff00 */
[----:B-1----:R-:W-:Y:S02]  /*ce40*/  CS2R R20, SRZ ;  /* 0x0000000000147805 */ /* 0x002fe4000001ff00 */
[----:B------:R0:W5:Y:S04]  /*ce50*/  @!P4 LD.E.64 R32, desc[UR60][R24.64] ;  /* 0x0000003c1820c980 */ /* 0x000168000c101b00 */
[----:B------:R1:W5:Y:S01]  /*ce60*/  @!P3 LD.E.64 R26, desc[UR60][R14.64] ;  /* 0x0000003c0e1ab980 */ /* 0x000362000c101b00 */
[----:B------:R-:W-:-:S03]  /*ce70*/  @!P5 IMAD.X R63, R0, 0x1, R71, P6 ;  /* 0x00000001003fd824 */ /* 0x000fc600030e0647 */
[----:B------:R2:W5:Y:S01]  /*ce80*/  @!P2 LD.E.64 R20, desc[UR60][R10.64] ;  /* 0x0000003c0a14a980 */ /* 0x000562000c101b00 */
[----:B0-----:R-:W-:Y:S02]  /*ce90*/  CS2R R24, SRZ ;  /* 0x0000000000187805 */ /* 0x001fe4000001ff00 */
[----:B-1----:R-:W-:-:S04]  /*cea0*/  CS2R R14, SRZ ;  /* 0x00000000000e7805 */ /* 0x002fc8000001ff00 */
[----:B------:R0:W5:Y:S01]  /*ceb0*/  @!P2 LD.E.64 R24, desc[UR60][R12.64] ;  /* 0x0000003c0c18a980 */ /* 0x000162000c101b00 */
[----:B--2---:R-:W-:-:S03]  /*cec0*/  CS2R R10, SRZ ;  /* 0x00000000000a7805 */ /* 0x004fc6000001ff00 */
[----:B------:R1:W5:Y:S04]  /*ced0*/  @!P1 LD.E.64 R14, desc[UR60][R8.64] ;  /* 0x0000003c080e9980 */ /* 0x000368000c101b00 */
[----:B------:R2:W5:Y:S01]  /*cee0*/  @!P5 LD.E.64 R10, desc[UR60][R6.64] ;  /* 0x0000003c060ad980 */ /* 0x000562000c101b00 */
[----:B0-----:R-:W-:Y:S02]  /*cef0*/  CS2R R12, SRZ ;  /* 0x00000000000c7805 */ /* 0x001fe4000001ff00 */
[----:B-1----:R-:W-:-:S04]  /*cf00*/  CS2R R8, SRZ ;  /* 0x0000000000087805 */ /* 0x002fc8000001ff00 */
[----:B------:R2:W5:Y:S04]  /*cf10*/  @!P1 LD.E.64 R12, desc[UR60][R4.64] ;  /* 0x0000003c040c9980 */ /* 0x000568000c101b00 */
[----:B------:R2:W5:Y:S02]  /*cf20*/  @!P5 LD.E.64 R8, desc[UR60][R62.64] ;  /* 0x0000003c3e08d980 */ /* 0x000564000c101b00 */
.L_x_1698:
[----:B------:R-:W-:Y:S05]  /*cf30*/  BSYNC B1 ;  /* 0x0000000000017941 */ /* 0x000fea0003800000 */
.L_x_1697:
[----:B--2---:R-:W-:Y:S01]  /*cf40*/  LEA.HI R4, R209, R209, RZ, 0x1 ;  /* 0x000000d1d1047211 */ /* 0x004fe200078f08ff */
[----:B-----5:R-:W-:Y:S01]  /*cf50*/  IMAD.MOV.U32 R5, RZ, RZ, R30 ;  /* 0x000000ffff057224 */ /* 0x020fe200078e001e */
[----:B0-----:R-:W-:Y:S01]  /*cf60*/  MOV R62, R20 ;  /* 0x00000014003e7202 */ /* 0x001fe20000000f00 */
[C---:B------:R-:W-:Y:S01]  /*cf70*/  VIADD R6, R3.reuse, 0xc400 ;  /* 0x0000c40003067836 */ /* 0x040fe20000000000 */
[----:B------:R-:W-:Y:S01]  /*cf80*/  LOP3.LUT R4, R4, 0xfffffffe, RZ, 0xc0, !PT ;  /* 0xfffffffe04047812 */ /* 0x000fe200078ec0ff */
[----:B---3--:R-:W-:Y:S01]  /*cf90*/  VIADD R0, R3, 0xc440 ;  /* 0x0000c44003007836 */ /* 0x008fe20000000000 */
[----:B------:R-:W-:Y:S01]  /*cfa0*/  PRMT R85, R5, 0x7610, R85 ;  /* 0x0000761005557816 */ /* 0x000fe20000000055 */
[----:B------:R-:W-:Y:S01]  /*cfb0*/  IMAD.MOV.U32 R5, RZ, RZ, R31 ;  /* 0x000000ffff057224 */ /* 0x000fe200078e001f */
[----:B------:R-:W-:Y:S01]  /*cfc0*/  @P0 IADD3 R0, R6, -0x40, RZ ;  /* 0xffffffc006000810 */ /* 0x000fe20007ffe0ff */
[----:B------:R-:W-:Y:S01]  /*cfd0*/  IMAD.IADD R4, R209, 0x1, -R4 ;  /* 0x00000001d1047824 */ /* 0x000fe200078e0a04 */
[----:B------:R-:W-:Y:S01]  /*cfe0*/  PRMT R71, R71, 0x5410, R62 ;  /* 0x0000541047477816 */ /* 0x000fe2000000003e */
[----:B------:R-:W-:Y:S01]  /*cff0*/  IMAD.MOV.U32 R6, RZ, RZ, R32 ;  /* 0x000000ffff067224 */ /* 0x000fe200078e0020 */
[----:B------:R-:W-:Y:S01]  /*d000*/  PRMT R85, R85, 0x5410, R5 ;  /* 0x0000541055557816 */ /* 0x000fe20000000005 */
[----:B------:R-:W-:Y:S01]  /*d010*/  IMAD.MOV.U32 R7, RZ, RZ, R33 ;  /* 0x000000ffff077224 */ /* 0x000fe200078e0021 */
[----:B------:R-:W-:Y:S01]  /*d020*/  SHF.L.U32 R5, R4, 0x1f, RZ ;  /* 0x0000001f04057819 */ /* 0x000fe200000006ff */
[----:B------:R-:W-:Y:S01]  /*d030*/  IMAD.MOV.U32 R4, RZ, RZ, R21 ;  /* 0x000000ffff047224 */ /* 0x000fe200078e0015 */
[----:B------:R-:W-:Y:S01]  /*d040*/  VIADDMNMX R67, R67, -R188, 0x80, PT ;  /* 0x0000008043437446 */ /* 0x000fe200038009bc */
[----:B------:R-:W-:Y:S01]  /*d050*/  IMAD.MOV.U32 R62, RZ, RZ, R8 ;  /* 0x000000ffff3e7224 */ /* 0x000fe200078e0008 */
[----:B------:R-:W0:Y:S01]  /*d060*/  SYNCS.PHASECHK.TRANS64.TRYWAIT P0, [R2+URZ+0x2a800], R5 ;  /* 0x02a80005020075a7 */ /* 0x000e22000800017f */
[----:B------:R-:W-:Y:S01]  /*d070*/  PRMT R81, R6, 0x5410, R7 ;  /* 0x0000541006517816 */ /* 0x000fe20000000007 */
[----:B------:R-:W-:Y:S01]  /*d080*/  IMAD.MOV.U32 R6, RZ, RZ, R26 ;  /* 0x000000ffff067224 */ /* 0x000fe200078e001a */
[----:B------:R-:W-:Y:S01]  /*d090*/  PRMT R71, R4, 0x7610, R71 ;  /* 0x0000761004477816 */ /* 0x000fe20000000047 */
[----:B------:R-:W-:Y:S01]  /*d0a0*/  IMAD.MOV.U32 R7, RZ, RZ, R27 ;  /* 0x000000ffff077224 */ /* 0x000fe200078e001b */
[----:B------:R-:W-:Y:S01]  /*d0b0*/  BSSY B1, `(.L_x_1699) ;  /* 0x000001b000017945 */ /* 0x000fe20003800000 */
[----:B------:R-:W-:Y:S01]  /*d0c0*/  IMAD.MOV.U32 R4, RZ, RZ, R9 ;  /* 0x000000ffff047224 */ /* 0x000fe200078e0009 */
[----:B------:R-:W-:Y:S01]  /*d0d0*/  ISETP.GE.AND P1, PT, R174, R67, PT ;  /* 0x00000043ae00720c */ /* 0x000fe20003f26270 */
[----:B------:R-:W-:Y:S01]  /*d0e0*/  IMAD.MOV.U32 R63, RZ, RZ, R34 ;  /* 0x000000ffff3f7224 */ /* 0x000fe200078e0022 */
[----:B------:R-:W-:Y:S01]  /*d0f0*/  PRMT R77, R7, 0x5410, R6 ;  /* 0x00005410074d7816 */ /* 0x000fe20000000006 */
[----:B------:R-:W-:Y:S01]  /*d100*/  IMAD.MOV.U32 R6, RZ, RZ, R12 ;  /* 0x000000ffff067224 */ /* 0x000fe200078e000c */
[----:B------:R-:W-:Y:S01]  /*d110*/  PRMT R62, R62, 0x5410, R4 ;  /* 0x000054103e3e7816 */ /* 0x000fe20000000004 */
[----:B------:R-:W-:Y:S01]  /*d120*/  IMAD.MOV.U32 R7, RZ, RZ, R13 ;  /* 0x000000ffff077224 */ /* 0x000fe200078e000d */
[----:B------:R-:W-:Y:S01]  /*d130*/  PRMT R82, R63, 0x7610, R82 ;  /* 0x000076103f527816 */ /* 0x000fe20000000052 */
[----:B------:R-:W-:-:S02]  /*d140*/  IMAD.MOV.U32 R4, RZ, RZ, R35 ;  /* 0x000000ffff047224 */ /* 0x000fc400078e0023 */
[----:B------:R-:W-:Y:S01]  /*d150*/  IMAD.MOV.U32 R63, RZ, RZ, R15 ;  /* 0x000000ffff3f7224 */ /* 0x000fe200078e000f */
[----:B----4-:R-:W-:Y:S01]  /*d160*/  PRMT R65, R6, 0x5410, R7 ;  /* 0x0000541006417816 */ /* 0x010fe20000000007 */
[----:B------:R-:W-:Y:S01]  /*d170*/  IMAD.MOV.U32 R6, RZ, RZ, R40 ;  /* 0x000000ffff067224 */ /* 0x000fe200078e0028 */
[----:B------:R-:W-:Y:S02]  /*d180*/  MOV R7, R41 ;  /* 0x0000002900077202 */ /* 0x000fe40000000f00 */
[----:B------:R-:W-:Y:S01]  /*d190*/  PRMT R84, R84, 0x5410, R4 ;  /* 0x0000541054547816 */ /* 0x000fe20000000004 */
[----:B------:R-:W-:Y:S01]  /*d1a0*/  IMAD.MOV.U32 R4, RZ, RZ, R24 ;  /* 0x000000ffff047224 */ /* 0x000fe200078e0018 */
        /* <DEDUP_REMOVED lines=9> */
[----:B------:R-:W-:Y:S01]  /*d240*/  IMAD.MOV.U32 R6, RZ, RZ, R11 ;  /* 0x000000ffff067224 */ /* 0x000fe200078e000b */
[----:B0-----:R-:W-:Y:S06]  /*d250*/  @!P0 BRA `(.L_x_1700) ;  /* 0x000001d800ec8947 */ /* 0x001fec0003800000 */
.L_x_2036:
[----:B------:R-:W-:Y:S05]  /*d260*/  BSYNC B1 ;  /* 0x0000000000017941 */ /* 0x000fea0003800000 */
.L_x_1699:
[----:B------:R-:W-:Y:S01]  /*d270*/  BSSY B1, `(.L_x_1701) ;  /* 0x0000116000017945 */ /* 0x000fe20003800000 */
[----:B------:R-:W-:-:S03]  /*d280*/  PRMT R63, R4, 0x5410, R6 ;  /* 0x00005410043f7816 */ /* 0x000fc60000000006 */
[----:B------:R-:W-:Y:S05]  /*d290*/  @P1 BRA `(.L_x_1702) ;  /* 0x00000010004c1947 */ /* 0x000fea0003800000 */
[----:B0-----:R-:W0:Y:S01]  /*d2a0*/  LDC R5, c[0x0][0x3f4] ;  /* 0x0000fd00ff057b82 */ /* 0x001e220000000800 */
        /* <DEDUP_REMOVED lines=9> */
[----:B------:R-:W-:Y:S01]  /*d340*/  SHF.R.U32.HI R92, RZ, 0x10, R61 ;  /* 0x00000010ff5c7819 */ /* 0x000fe2000001163d */
[----:B------:R-:W-:Y:S01]  /*d350*/  HADD2.F32 R93, -RZ, R88.H1_H1 ;  /* 0x30000058ff5d7230 */ /* 0x000fe20000004100 */
[--C-:B------:R-:W-:Y:S02]  /*d360*/  SHF.R.U32.HI R94, RZ, 0x10, R59.reuse ;  /* 0x00000010ff5e7819 */ /* 0x100fe4000001163b */
[----:B------:R-:W-:Y:S01]  /*d370*/  SHF.R.U64 R58, R58, 0x10, R59 ;  /* 0x000000103a3a7819 */ /* 0x000fe2000000123b */
[----:B------:R-:W-:Y:S01]  /*d380*/  HADD2.F32 R92, -RZ, R92.H0_H0 ;  /* 0x2000005cff5c7230 */ /* 0x000fe20000004100 */
[----:B------:R-:W-:Y:S01]  /*d390*/  SHF.R.U64 R60, R60, 0x10, R61 ;  /* 0x000000103c3c7819 */ /* 0x000fe2000000123d */
[----:B------:R-:W-:Y:S02]  /*d3a0*/  HADD2.F32 R94, -RZ, R94.H0_H0 ;  /* 0x2000005eff5e7230 */ /* 0x000fe40000004100 */
[----:B------:R-:W-:-:S02]  /*d3b0*/  HADD2.F32 R59, -RZ, R88.H0_H0 ;  /* 0x20000058ff3b7230 */ /* 0x000fc40000004100 */
[--C-:B0-----:R-:W-:Y:S02]  /*d3c0*/  HADD2.F32 R91, -RZ, R7.reuse.H1_H1 ;  /* 0x30000007ff5b7230 */ /* 0x101fe40000004100 */
[----:B------:R-:W-:Y:S02]  /*d3d0*/  HADD2.F32 R89, -RZ, R7.H0_H0 ;  /* 0x20000007ff597230 */ /* 0x000fe40000004100 */
[--C-:B------:R-:W-:Y:S02]  /*d3e0*/  HADD2.F32 R90, -RZ, R4.reuse.H1_H1 ;  /* 0x30000004ff5a7230 */ /* 0x100fe40000004100 */
[C---:B------:R-:W-:Y:S01]  /*d3f0*/  FMUL.FTZ R95, R91.reuse, R92 ;  /* 0x0000005c5b5f7220 */ /* 0x040fe20000410000 */
[----:B------:R-:W-:Y:S01]  /*d400*/  FMUL.FTZ R96, R91, R94 ;  /* 0x0000005e5b607220 */ /* 0x000fe20000410000 */
[----:B------:R-:W-:Y:S02]  /*d410*/  HADD2.F32 R88, -RZ, R4.H0_H0 ;  /* 0x20000004ff587230 */ /* 0x000fe40000004100 */
[----:B------:R-:W-:-:S02]  /*d420*/  HADD2.F32 R7, -RZ, R6.H0_H0 ;  /* 0x20000006ff077230 */ /* 0x000fc40000004100 */
[C---:B------:R-:W-:Y:S01]  /*d430*/  FFMA.FTZ R94, R89.reuse, R94, R95 ;  /* 0x0000005e595e7223 */ /* 0x040fe2000001005f */
[----:B------:R-:W-:Y:S02]  /*d440*/  HADD2.F32 R61, -RZ, R6.H1_H1 ;  /* 0x30000006ff3d7230 */ /* 0x000fe40000004100 */
[C---:B------:R-:W-:Y:S01]  /*d450*/  FMUL.FTZ R91, R90.reuse, R59 ;  /* 0x0000003b5a5b7220 */ /* 0x040fe20000410000 */
[--C-:B------:R-:W-:Y:S02]  /*d460*/  HADD2.F32 R4, -RZ, R5.reuse.H0_H0 ;  /* 0x20000005ff047230 */ /* 0x100fe40000004100 */
[----:B------:R-:W-:Y:S01]  /*d470*/  FMUL.FTZ R95, R90, R93 ;  /* 0x0000005d5a5f7220 */ /* 0x000fe20000410000 */
[----:B------:R-:W-:Y:S02]  /*d480*/  HADD2.F32 R6, -RZ, R5.H1_H1 ;  /* 0x30000005ff067230 */ /* 0x000fe40000004100 */
[----:B------:R-:W-:Y:S01]  /*d490*/  FFMA.FTZ R5, R89, R92, -R96 ;  /* 0x0000005c59057223 */ /* 0x000fe20000010860 */
[----:B------:R-:W-:-:S02]  /*d4a0*/  HADD2.F32 R92, -RZ, R87.H1_H1 ;  /* 0x30000057ff5c7230 */ /* 0x000fc40000004100 */
[C---:B------:R-:W-:Y:S01]  /*d4b0*/  FFMA.FTZ R91, R88.reuse, R93, -R91 ;  /* 0x0000005d585b7223 */ /* 0x040fe2000001085b */
[----:B------:R-:W-:Y:S02]  /*d4c0*/  HADD2.F32 R90, -RZ, R87.H0_H0 ;  /* 0x20000057ff5a7230 */ /* 0x000fe40000004100 */
[----:B------:R-:W-:Y:S01]  /*d4d0*/  FFMA.FTZ R88, R88, R59, R95 ;  /* 0x0000003b58587223 */ /* 0x000fe2000001005f */
[----:B------:R-:W-:Y:S02]  /*d4e0*/  HADD2.F32 R89, -RZ, R58.H0_H0 ;  /* 0x2000003aff597230 */ /* 0x000fe40000004100 */
[C---:B------:R-:W-:Y:S01]  /*d4f0*/  FMUL.FTZ R58, R61.reuse, R92 ;  /* 0x0000005c3d3a7220 */ /* 0x040fe20000410000 */
[----:B------:R-:W-:Y:S02]  /*d500*/  HADD2.F32 R87, -RZ, R60.H0_H0 ;  /* 0x2000003cff577230 */ /* 0x000fe40000004100 */
[-C--:B------:R-:W-:Y:S01]  /*d510*/  FMUL.FTZ R61, R61, R90.reuse ;  /* 0x0000005a3d3d7220 */ /* 0x080fe20000410000 */
[C---:B------:R-:W-:Y:S01]  /*d520*/  FMUL.FTZ R59, R6.reuse, R89 ;  /* 0x00000059063b7220 */ /* 0x040fe20000410000 */
[C---:B------:R-:W-:Y:S01]  /*d530*/  FFMA.FTZ R90, R7.reuse, R90, -R58 ;  /* 0x0000005a075a7223 */ /* 0x040fe2000001083a */
[-C--:B------:R-:W-:Y:S01]  /*d540*/  FMUL.FTZ R6, R6, R87.reuse ;  /* 0x0000005706067220 */ /* 0x080fe20000410000 */
[----:B------:R-:W-:Y:S01]  /*d550*/  FFMA.FTZ R61, R7, R92, R61 ;  /* 0x0000005c073d7223 */ /* 0x000fe2000001003d */
[----:B------:R-:W-:Y:S01]  /*d560*/  FFMA.FTZ R59, R4, R87, -R59 ;  /* 0x00000057043b7223 */ /* 0x000fe2000001083b */
[----:B------:R-:W-:Y:S01]  /*d570*/  F2FP.F16.F32.PACK_AB R7, R94, R5 ;  /* 0x000000055e07723e */ /* 0x000fe200000000ff */
[----:B------:R-:W-:Y:S01]  /*d580*/  FFMA.FTZ R58, R4, R89, R6 ;  /* 0x00000059043a7223 */ /* 0x000fe20000010006 */
[----:B------:R-:W-:-:S02]  /*d590*/  F2FP.F16.F32.PACK_AB R4, R88, R91 ;  /* 0x0000005b5804723e */ /* 0x000fc400000000ff */
[----:B------:R-:W-:Y:S02]  /*d5a0*/  F2FP.F16.F32.PACK_AB R6, R61, R90 ;  /* 0x0000005a3d06723e */ /* 0x000fe400000000ff */
[----:B------:R-:W-:-:S05]  /*d5b0*/  F2FP.F16.F32.PACK_AB R5, R58, R59 ;  /* 0x0000003b3a05723e */ /* 0x000fca00000000ff */
[----:B------:R0:W-:Y:S02]  /*d5c0*/  STS.128 [R3+0xc400], R4 ;  /* 0x00c4000403007388 */ /* 0x0001e40000000c00 */
.L_x_1704:
[----:B------:R-:W-:Y:S05]  /*d5d0*/  BSYNC B2 ;  /* 0x0000000000027941 */ /* 0x000fea0003800000 */
.L_x_1703:
[----:B------:R-:W-:Y:S04]  /*d5e0*/  BSSY B2, `(.L_x_1705) ;  /* 0x000002c000027945 */ /* 0x000fe80003800000 */
[----:B------:R-:W-:Y:S05]  /*d5f0*/  @P1 BRA `(.L_x_1706) ;  /* 0x0000000000a81947 */ /* 0x000fea0003800000 */
[----:B0-----:R-:W0:Y:S01]  /*d600*/  LDS.128 R4, [R0] ;  /* 0x0000000000047984 */ /* 0x001e220000000c00 */
[----:B------:R-:W-:Y:S01]  /*d610*/  SHF.R.U32.HI R59, RZ, 0x10, R57 ;  /* 0x00000010ff3b7819 */ /* 0x000fe20000011639 */
[----:B------:R-:W-:Y:S01]  /*d620*/  HADD2.F32 R58, -RZ, R83.H1_H1 ;  /* 0x30000053ff3a7230 */ /* 0x000fe20000004100 */
[----:B------:R-:W-:Y:S01]  /*d630*/  SHF.R.U32.HI R61, RZ, 0x10, R55 ;  /* 0x00000010ff3d7819 */ /* 0x000fe20000011637 */
[----:B------:R-:W-:Y:S01]  /*d640*/  HADD2.F32 R60, -RZ, R82.H1_H1 ;  /* 0x30000052ff3c7230 */ /* 0x000fe20000004100 */
[----:B------:R-:W-:Y:S01]  /*d650*/  SHF.R.U64 R91, R56, 0x10, R57 ;  /* 0x00000010385b7819 */ /* 0x000fe20000001239 */
[----:B------:R-:W-:Y:S01]  /*d660*/  HADD2.F32 R59, -RZ, R59.H0_H0 ;  /* 0x2000003bff3b7230 */ /* 0x000fe20000004100 */
[----:B------:R-:W-:Y:S01]  /*d670*/  SHF.R.U64 R89, R54, 0x10, R55 ;  /* 0x0000001036597819 */ /* 0x000fe20000001237 */
[----:B------:R-:W-:Y:S02]  /*d680*/  HADD2.F32 R61, -RZ, R61.H0_H0 ;  /* 0x2000003dff3d7230 */ /* 0x000fe40000004100 */
[----:B------:R-:W-:-:S02]  /*d690*/  HADD2.F32 R83, -RZ, R83.H0_H0 ;  /* 0x20000053ff537230 */ /* 0x000fc40000004100 */
[--C-:B0-----:R-:W-:Y:S02]  /*d6a0*/  HADD2.F32 R57, -RZ, R7.reuse.H1_H1 ;  /* 0x30000007ff397230 */ /* 0x101fe40000004100 */
[----:B------:R-:W-:Y:S02]  /*d6b0*/  HADD2.F32 R56, -RZ, R7.H0_H0 ;  /* 0x20000007ff387230 */ /* 0x000fe40000004100 */
[--C-:B------:R-:W-:Y:S02]  /*d6c0*/  HADD2.F32 R7, -RZ, R4.reuse.H0_H0 ;  /* 0x20000004ff077230 */ /* 0x100fe40000004100 */
[C---:B------:R-:W-:Y:S01]  /*d6d0*/  FMUL.FTZ R90, R57.reuse, R59 ;  /* 0x0000003b395a7220 */ /* 0x040fe20000410000 */
[----:B------:R-:W-:Y:S02]  /*d6e0*/  HADD2.F32 R4, -RZ, R4.H1_H1 ;  /* 0x30000004ff047230 */ /* 0x000fe40000004100 */
[----:B------:R-:W-:Y:S01]  /*d6f0*/  FMUL.FTZ R87, R57, R61 ;  /* 0x0000003d39577220 */ /* 0x000fe20000410000 */
[----:B------:R-:W-:-:S02]  /*d700*/  HADD2.F32 R54, -RZ, R6.H0_H0 ;  /* 0x20000006ff367230 */ /* 0x000fc40000004100 */
[----:B------:R-:W-:Y:S01]  /*d710*/  FFMA.FTZ R92, R56, R61, R90 ;  /* 0x0000003d385c7223 */ /* 0x000fe2000001005a */
[----:B------:R-:W-:Y:S02]  /*d720*/  HADD2.F32 R55, -RZ, R6.H1_H1 ;  /* 0x30000006ff377230 */ /* 0x000fe40000004100 */
[----:B------:R-:W-:Y:S01]  /*d730*/  FMUL.FTZ R88, R4, R60 ;  /* 0x0000003c04587220 */ /* 0x000fe20000410000 */
[--C-:B------:R-:W-:Y:S02]  /*d740*/  HADD2.F32 R6, -RZ, R5.reuse.H0_H0 ;  /* 0x20000005ff067230 */ /* 0x100fe40000004100 */
[----:B------:R-:W-:Y:S01]  /*d750*/  FFMA.FTZ R87, R56, R59, -R87 ;  /* 0x0000003b38577223 */ /* 0x000fe20000010857 */
[-C--:B------:R-:W-:Y:S01]  /*d760*/  FMUL.FTZ R90, R4, R58.reuse ;  /* 0x0000003a045a7220 */ /* 0x080fe20000410000 */
[----:B------:R-:W-:Y:S02]  /*d770*/  HADD2.F32 R5, -RZ, R5.H1_H1 ;  /* 0x30000005ff057230 */ /* 0x000fe40000004100 */
[----:B------:R-:W-:Y:S01]  /*d780*/  FFMA.FTZ R88, R7, R58, -R88 ;  /* 0x0000003a07587223 */ /* 0x000fe20000010858 */
[----:B------:R-:W-:-:S02]  /*d790*/  HADD2.F32 R56, -RZ, R84.H0_H0 ;  /* 0x20000054ff387230 */ /* 0x000fc40000004100 */
        /* <DEDUP_REMOVED lines=15> */
[----:B------:R1:W-:Y:S02]  /*d890*/  STS.128 [R0], R4 ;  /* 0x0000000400007388 */ /* 0x0003e40000000c00 */
.L_x_1706:
[----:B------:R-:W-:Y:S05]  /*d8a0*/  BSYNC B2 ;  /* 0x0000000000027941 */ /* 0x000fea0003800000 */
.L_x_1705:
[----:B------:R-:W-:Y:S04]  /*d8b0*/  BSSY B2, `(.L_x_1707) ;  /* 0x000002c000027945 */ /* 0x000fe80003800000 */
[----:B------:R-:W-:Y:S05]  /*d8c0*/  @P2 BRA `(.L_x_1708) ;  /* 0x0000000000a82947 */ /* 0x000fea0003800000 */
[----:B01----:R-:W0:Y:S01]  /*d8d0*/  LDS.128 R4, [R3+0x10400] ;  /* 0x0104000003047984 */ /* 0x003e220000000c00 */
        /* <DEDUP_REMOVED lines=9> */
[----:B------:R-:W-:Y:S02]  /*d970*/  HADD2.F32 R78, -RZ, R78.H0_H0 ;  /* 0x2000004eff4e7230 */ /* 0x000fe40000004100 */
        /* <DEDUP_REMOVED lines=18> */
[CC--:B------:R-:W-:Y:S01]  /*daa0*/  FMUL.FTZ R55, R51.reuse, R79.reuse ;  /* 0x0000004f33377220 */ /* 0x0c0fe20000410000 */
[----:B------:R-:W-:Y:S01]  /*dab0*/  FMUL.FTZ R54, R51, R78 ;  /* 0x0000004e33367220 */ /* 0x000fe20000410000 */
[C---:B------:R-:W-:Y:S01]  /*dac0*/  FMUL.FTZ R7, R5.reuse, R52 ;  /* 0x0000003405077220 */ /* 0x040fe20000410000 */
[----:B------:R-:W-:Y:S01]  /*dad0*/  FMUL.FTZ R51, R5, R4 ;  /* 0x0000000405337220 */ /* 0x000fe20000410000 */
[C---:B------:R-:W-:Y:S01]  /*dae0*/  FFMA.FTZ R55, R50.reuse, R78, -R55 ;  /* 0x0000004e32377223 */ /* 0x040fe20000010837 */
[----:B------:R-:W-:Y:S01]  /*daf0*/  FFMA.FTZ R54, R50, R79, R54 ;  /* 0x0000004f32367223 */ /* 0x000fe20000010036 */
[C---:B------:R-:W-:Y:S01]  /*db00*/  FFMA.FTZ R5, R6.reuse, R4, -R7 ;  /* 0x0000000406057223 */ /* 0x040fe20000010807 */
[----:B------:R-:W-:Y:S01]  /*db10*/  FFMA.FTZ R52, R6, R52, R51 ;  /* 0x0000003406347223 */ /* 0x000fe20000010033 */
[----:B------:R-:W-:-:S02]  /*db20*/  F2FP.F16.F32.PACK_AB R7, R88, R59 ;  /* 0x0000003b5807723e */ /* 0x000fc400000000ff */
[----:B------:R-:W-:Y:S02]  /*db30*/  F2FP.F16.F32.PACK_AB R6, R54, R55 ;  /* 0x000000373606723e */ /* 0x000fe400000000ff */
[----:B------:R-:W-:Y:S02]  /*db40*/  F2FP.F16.F32.PACK_AB R4, R53, R58 ;  /* 0x0000003a3504723e */ /* 0x000fe400000000ff */
[----:B------:R-:W-:-:S05]  /*db50*/  F2FP.F16.F32.PACK_AB R5, R52, R5 ;  /* 0x000000053405723e */ /* 0x000fca00000000ff */
[----:B------:R2:W-:Y:S02]  /*db60*/  STS.128 [R3+0x10400], R4 ;  /* 0x0104000403007388 */ /* 0x0005e40000000c00 */
.L_x_1708:
[----:B------:R-:W-:Y:S05]  /*db70*/  BSYNC B2 ;  /* 0x0000000000027941 */ /* 0x000fea0003800000 */
.L_x_1707:
[----:B------:R-:W-:Y:S04]  /*db80*/  BSSY B2, `(.L_x_1709) ;  /* 0x000002c000027945 */ /* 0x000fe80003800000 */
[----:B------:R-:W-:Y:S05]  /*db90*/  @P3 BRA `(.L_x_1710) ;  /* 0x0000000000a83947 */ /* 0x000fea0003800000 */
[----:B012---:R-:W0:Y:S01]  /*dba0*/  LDS.128 R4, [R0+0x4000] ;  /* 0x0040000000047984 */ /* 0x007e220000000c00 */
[----:B------:R-:W-:Y:S01]  /*dbb0*/  SHF.R.U32.HI R51, RZ, 0x10, R49 ;  /* 0x00000010ff337819 */ /* 0x000fe20000011631 */
[----:B------:R-:W-:Y:S01]  /*dbc0*/  HADD2.F32 R50, -RZ, R75.H0_H0 ;  /* 0x2000004bff327230 */ /* 0x000fe20000004100 */
[----:B------:R-:W-:Y:S01]  /*dbd0*/  SHF.R.U32.HI R53, RZ, 0x10, R47 ;  /* 0x00000010ff357819 */ /* 0x000fe2000001162f */
[--C-:B------:R-:W-:Y:S01]  /*dbe0*/  HADD2.F32 R52, -RZ, R74.reuse.H0_H0 ;  /* 0x2000004aff347230 */ /* 0x100fe20000004100 */
[----:B------:R-:W-:Y:S01]  /*dbf0*/  SHF.R.U64 R59, R48, 0x10, R49 ;  /* 0x00000010303b7819 */ /* 0x000fe20000001231 */
[----:B------:R-:W-:Y:S01]  /*dc00*/  HADD2.F32 R51, -RZ, R51.H0_H0 ;  /* 0x20000033ff337230 */ /* 0x000fe20000004100 */
[----:B------:R-:W-:Y:S01]  /*dc10*/  SHF.R.U64 R57, R46, 0x10, R47 ;  /* 0x000000102e397819 */ /* 0x000fe2000000122f */
[----:B------:R-:W-:Y:S02]  /*dc20*/  HADD2.F32 R53, -RZ, R53.H0_H0 ;  /* 0x20000035ff357230 */ /* 0x000fe40000004100 */
[----:B------:R-:W-:-:S02]  /*dc30*/  HADD2.F32 R74, -RZ, R74.H1_H1 ;  /* 0x3000004aff4a7230 */ /* 0x000fc40000004100 */
[----:B------:R-:W-:Y:S02]  /*dc40*/  HADD2.F32 R75, -RZ, R75.H1_H1 ;  /* 0x3000004bff4b7230 */ /* 0x000fe40000004100 */
        /* <DEDUP_REMOVED lines=19> */
[-C--:B------:R-:W-:Y:S01]  /*dd80*/  FMUL.FTZ R53, R47, R75.reuse ;  /* 0x0000004b2f357220 */ /* 0x080fe20000410000 */
        /* <DEDUP_REMOVED lines=11> */
.L_x_1710:
[----:B------:R-:W-:Y:S05]  /*de40*/  BSYNC B2 ;  /* 0x0000000000027941 */ /* 0x000fea0003800000 */
.L_x_1709:
[----:B------:R-:W-:Y:S04]  /*de50*/  BSSY B2, `(.L_x_1711) ;  /* 0x000002c000027945 */ /* 0x000fe80003800000 */
[----:B------:R-:W-:Y:S05]  /*de60*/  @P4 BRA `(.L_x_1712) ;  /* 0x0000000000a84947 */ /* 0x000fea0003800000 */
[----:B0123--:R-:W0:Y:S01]  /*de70*/  LDS.128 R4, [R3+0x14400] ;  /* 0x0144000003047984 */ /* 0x00fe220000000c00 */
        /* <DEDUP_REMOVED lines=41> */
.L_x_1712:
[----:B------:R-:W-:Y:S05]  /*e110*/  BSYNC B2 ;  /* 0x0000000000027941 */ /* 0x000fea0003800000 */
.L_x_1711:
[----:B------:R-:W-:Y:S05]  /*e120*/  @P5 BRA `(.L_x_1702) ;  /* 0x0000000000a85947 */ /* 0x000fea0003800000 */
[----:B01234-:R-:W0:Y:S01]  /*e130*/  LDS.128 R4, [R0+0x8000] ;  /* 0x0080000000047984 */ /* 0x01fe220000000c00 */
[----:B------:R-:W-:Y:S01]  /*e140*/  SHF.R.U32.HI R43, RZ, 0x10, R37 ;  /* 0x00000010ff2b7819 */ /* 0x000fe20000011625 */
[----:B------:R-:W-:Y:S01]  /*e150*/  HADD2.F32 R42, -RZ, R64.H1_H1 ;  /* 0x30000040ff2a7230 */ /* 0x000fe20000004100 */
[--C-:B------:R-:W-:Y:S01]  /*e160*/  SHF.R.U32.HI R45, RZ, 0x10, R39.reuse ;  /* 0x00000010ff2d7819 */ /* 0x100fe20000011627 */
[--C-:B------:R-:W-:Y:S01]  /*e170*/  HADD2.F32 R44, -RZ, R66.reuse.H1_H1 ;  /* 0x30000042ff2c7230 */ /* 0x100fe20000004100 */
        /* <DEDUP_REMOVED lines=37> */
.L_x_1702:
[----:B------:R-:W-:Y:S05]  /*e3d0*/  BSYNC B1 ;  /* 0x0000000000017941 */ /* 0x000fea0003800000 */
.L_x_1701:
        /* <DEDUP_REMOVED lines=13> */
[--C-:B------:R-:W-:Y:S01]  /*e4b0*/  SHF.R.U64 R47, R40, 0x10, R41.reuse ;  /* 0x00000010282f7819 */ /* 0x100fe20000001229 */
[----:B------:R-:W-:Y:S01]  /*e4c0*/  HADD2.F32 R38, -RZ, R86.H0_H0 ;  /* 0x20000056ff267230 */ /* 0x000fe20000004100 */
[----:B------:R-:W-:Y:S01]  /*e4d0*/  SHF.R.U32.HI R39, RZ, 0x10, R41 ;  /* 0x00000010ff277819 */ /* 0x000fe20000011629 */
[--C-:B------:R-:W-:Y:S01]  /*e4e0*/  HADD2.F32 R40, -RZ, R85.reuse.H0_H0 ;  /* 0x20000055ff287230 */ /* 0x100fe20000004100 */
[--C-:B------:R-:W-:Y:S01]  /*e4f0*/  SHF.R.U32.HI R41, RZ, 0x10, R31.reuse ;  /* 0x00000010ff297819 */ /* 0x100fe2000001161f */
[----:B------:R-:W-:Y:S01]  /*e500*/  HADD2.F32 R85, -RZ, R85.H1_H1 ;  /* 0x30000055ff557230 */ /* 0x000fe20000004100 */
[----:B------:R-:W-:Y:S01]  /*e510*/  SHF.R.U64 R45, R30, 0x10, R31 ;  /* 0x000000101e2d7819 */ /* 0x000fe2000000121f */
[----:B------:R-:W-:Y:S02]  /*e520*/  HADD2.F32 R39, -RZ, R39.H0_H0 ;  /* 0x20000027ff277230 */ /* 0x000fe40000004100 */
[----:B------:R-:W-:-:S02]  /*e530*/  HADD2.F32 R41, -RZ, R41.H0_H0 ;  /* 0x20000029ff297230 */ /* 0x000fc40000004100 */
        /* <DEDUP_REMOVED lines=32> */
.L_x_1715:
[----:B------:R-:W-:Y:S05]  /*e740*/  BSYNC B1 ;  /* 0x0000000000017941 */ /* 0x000fea0003800000 */
.L_x_1714:
[----:B------:R-:W-:Y:S04]  /*e750*/  BSSY B1, `(.L_x_1716) ;  /* 0x000002c000017945 */ /* 0x000fe80003800000 */
[----:B------:R-:W-:Y:S05]  /*e760*/  @P1 BRA `(.L_x_1717) ;  /* 0x0000000000a81947 */ /* 0x000fea0003800000 */
[----:B0-----:R-:W0:Y:S01]  /*e770*/  LDS.128 R4, [R0+0x2000] ;  /* 0x0020000000047984 */ /* 0x001e220000000c00 */
[----:B------:R-:W-:Y:S01]  /*e780*/  SHF.R.U64 R40, R34, 0x10, R35 ;  /* 0x0000001022287819 */ /* 0x000fe20000001223 */
[----:B------:R-:W-:Y:S01]  /*e790*/  HADD2.F32 R82, -RZ, R82.H0_H0 ;  /* 0x20000052ff527230 */ /* 0x000fe20000004100 */
[----:B------:R-:W-:Y:S01]  /*e7a0*/  SHF.R.U32.HI R36, RZ, 0x10, R33 ;  /* 0x00000010ff247819 */ /* 0x000fe20000011621 */
[----:B------:R-:W-:Y:S01]  /*e7b0*/  HADD2.F32 R84, -RZ, R84.H1_H1 ;  /* 0x30000054ff547230 */ /* 0x000fe20000004100 */
[----:B------:R-:W-:Y:S01]  /*e7c0*/  SHF.R.U32.HI R34, RZ, 0x10, R35 ;  /* 0x00000010ff227819 */ /* 0x000fe20000011623 */
[----:B------:R-:W-:Y:S01]  /*e7d0*/  HADD2.F32 R35, -RZ, R81.H0_H0 ;  /* 0x20000051ff237230 */ /* 0x000fe20000004100 */
        /* <DEDUP_REMOVED lines=11> */
[----:B------:R-:W-:Y:S01]  /*e890*/  FFMA.FTZ R37, R32, R34, -R37 ;  /* 0x0000002220257223 */ /* 0x000fe20000010825 */
[----:B------:R-:W-:Y:S02]  /*e8a0*/  HADD2.F32 R31, -RZ, R6.H1_H1 ;  /* 0x30000006ff1f7230 */ /* 0x000fe40000004100 */
[----:B------:R-:W-:Y:S01]  /*e8b0*/  FMUL.FTZ R38, R4, R35 ;  /* 0x0000002304267220 */ /* 0x000fe20000410000 */
[--C-:B------:R-:W-:Y:S02]  /*e8c0*/  HADD2.F32 R6, -RZ, R5.reuse.H0_H0 ;  /* 0x20000005ff067230 */ /* 0x100fe40000004100 */
[----:B------:R-:W-:Y:S01]  /*e8d0*/  FFMA.FTZ R36, R32, R36, R33 ;  /* 0x0000002420247223 */ /* 0x000fe20000010021 */
        /* <DEDUP_REMOVED lines=19> */
.L_x_1717:
[----:B------:R-:W-:Y:S05]  /*ea10*/  BSYNC B1 ;  /* 0x0000000000017941 */ /* 0x000fea0003800000 */
.L_x_1716:
[----:B------:R-:W-:Y:S04]  /*ea20*/  BSSY B1, `(.L_x_1718) ;  /* 0x000002c000017945 */ /* 0x000fe80003800000 */
[----:B------:R-:W-:Y:S05]  /*ea30*/  @P2 BRA `(.L_x_1719) ;  /* 0x0000000000a82947 */ /* 0x000fea0003800000 */
[----:B01----:R-:W0:Y:S01]  /*ea40*/  LDS.128 R4, [R3+0x12400] ;  /* 0x0124000003047984 */ /* 0x003e220000000c00 */
[----:B------:R-:W-:Y:S01]  /*ea50*/  SHF.R.U32.HI R31, RZ, 0x10, R29 ;  /* 0x00000010ff1f7819 */ /* 0x000fe2000001161d */
[----:B------:R-:W-:Y:S01]  /*ea60*/  HADD2.F32 R30, -RZ, R80.H0_H0 ;  /* 0x20000050ff1e7230 */ /* 0x000fe20000004100 */
[----:B------:R-:W-:Y:S01]  /*ea70*/  SHF.R.U32.HI R33, RZ, 0x10, R27 ;  /* 0x00000010ff217819 */ /* 0x000fe2000001161b */
[----:B------:R-:W-:Y:S01]  /*ea80*/  HADD2.F32 R32, -RZ, R77.H1_H1 ;  /* 0x3000004dff207230 */ /* 0x000fe20000004100 */
[----:B------:R-:W-:Y:S01]  /*ea90*/  SHF.R.U64 R39, R28, 0x10, R29 ;  /* 0x000000101c277819 */ /* 0x000fe2000000121d */
        /* <DEDUP_REMOVED lines=36> */
.L_x_1719:
[----:B------:R-:W-:Y:S05]  /*ece0*/  BSYNC B1 ;  /* 0x0000000000017941 */ /* 0x000fea0003800000 */
.L_x_1718:
[----:B------:R-:W-:Y:S04]  /*ecf0*/  BSSY B1, `(.L_x_1720) ;  /* 0x000002c000017945 */ /* 0x000fe80003800000 */
[----:B------:R-:W-:Y:S05]  /*ed00*/  @P3 BRA `(.L_x_1721) ;  /* 0x0000000000a83947 */ /* 0x000fea0003800000 */
[----:B012---:R-:W0:Y:S01]  /*ed10*/  LDS.128 R4, [R0+0x6000] ;  /* 0x0060000000047984 */ /* 0x007e220000000c00 */
        /* <DEDUP_REMOVED lines=41> */
.L_x_1721:
[----:B------:R-:W-:Y:S05]  /*efb0*/  BSYNC B1 ;  /* 0x0000000000017941 */ /* 0x000fea0003800000 */
.L_x_1720:
[----:B------:R-:W-:Y:S04]  /*efc0*/  BSSY B1, `(.L_x_1722) ;  /* 0x000002c000017945 */ /* 0x000fe80003800000 */
[----:B------:R-:W-:Y:S05]  /*efd0*/  @P4 BRA `(.L_x_1723) ;  /* 0x0000000000a84947 */ /* 0x000fea0003800000 */
[----:B0123--:R-:W0:Y:S01]  /*efe0*/  LDS.128 R4, [R3+0x16400] ;  /* 0x0164000003047984 */ /* 0x00fe220000000c00 */
[----:B------:R-:W-:Y:S01]  /*eff0*/  SHF.R.U32.HI R21, RZ, 0x10, R15 ;  /* 0x00000010ff157819 */ /* 0x000fe2000001160f */
[----:B------:R-:W-:Y:S01]  /*f000*/  HADD2.F32 R20, -RZ, R69.H0_H0 ;  /* 0x20000045ff147230 */ /* 0x000fe20000004100 */
[----:B------:R-:W-:Y:S01]  /*f010*/  SHF.R.U32.HI R25, RZ, 0x10, R13 ;  /* 0x00000010ff197819 */ /* 0x000fe2000001160d */
[----:B------:R-:W-:Y:S01]  /*f020*/  HADD2.F32 R24, -RZ, R65.H0_H0 ;  /* 0x20000041ff187230 */ /* 0x000fe20000004100 */
        /* <DEDUP_REMOVED lines=37> */
.L_x_1723:
[----:B------:R-:W-:Y:S05]  /*f280*/  BSYNC B1 ;  /* 0x0000000000017941 */ /* 0x000fea0003800000 */
.L_x_1722:
[----:B------:R-:W-:Y:S05]  /*f290*/  @P5 BRA `(.L_x_1713) ;  /* 0x0000003400d05947 */ /* 0x000fea0003800000 */
[----:B01234-:R-:W0:Y:S01]  /*f2a0*/  LDS.128 R4, [R0+0xa000] ;  /* 0x00a0000000047984 */ /* 0x01fe220000000c00 */
[----:B------:R-:W-:Y:S01]  /*f2b0*/  SHF.R.U32.HI R14, RZ, 0x10, R9 ;  /* 0x00000010ff0e7819 */ /* 0x000fe20000011609 */
[--C-:B------:R-:W-:Y:S01]  /*f2c0*/  HADD2.F32 R13, -RZ, R62.reuse.H0_H0 ;  /* 0x2000003eff0d7230 */ /* 0x100fe20000004100 */
[--C-:B------:R-:W-:Y:S01]  /*f2d0*/  SHF.R.U32.HI R12, RZ, 0x10, R11.reuse ;  /* 0x00000010ff0c7819 */ /* 0x100fe2000001160b */
        /* <DEDUP_REMOVED lines=8> */
[--C-:B------:R-:W-:Y:S02]  /*f360*/  HADD2.F32 R3, -RZ, R4.reuse.H0_H0 ;  /* 0x20000004ff037230 */ /* 0x100fe40000004100 */
[----:B------:R-:W-:Y:S02]  /*f370*/  HADD2.F32 R9, -RZ, R7.H0_H0 ;  /* 0x20000007ff097230 */ /* 0x000fe40000004100 */
[C---:B------:R-:W-:Y:S01]  /*f380*/  FMUL.FTZ R20, R10.reuse, R14 ;  /* 0x0000000e0a147220 */ /* 0x040fe20000410000 */
[----:B------:R-:W-:Y:S02]  /*f390*/  HADD2.F32 R4, -RZ, R4.H1_H1 ;  /* 0x30000004ff047230 */ /* 0x000fe40000004100 */
[----:B------:R-:W-:Y:S01]  /*f3a0*/  FMUL.FTZ R15, R10, R12 ;  /* 0x0000000c0a0f7220 */ /* 0x000fe20000410000 */
[----:B------:R-:W-:-:S02]  /*f3b0*/  HADD2.F32 R7, -RZ, R6.H0_H0 ;  /* 0x20000006ff077230 */ /* 0x000fc40000004100 */
[C---:B------:R-:W-:Y:S01]  /*f3c0*/  FFMA.FTZ R20, R9.reuse, R12, -R20 ;  /* 0x0000000c09147223 */ /* 0x040fe20000010814 */
[----:B------:R-:W-:Y:S02]  /*f3d0*/  HADD2.F32 R8, -RZ, R6.H1_H1 ;  /* 0x30000006ff087230 */ /* 0x000fe40000004100 */
[C---:B------:R-:W-:Y:S01]  /*f3e0*/  FMUL.FTZ R10, R4.reuse, R13 ;  /* 0x0000000d040a7220 */ /* 0x040fe20000410000 */
        /* <DEDUP_REMOVED lines=20> */
[----:B------:R0:W-:Y:S01]  /*f530*/  STS.128 [R0+0xa000], R4 ;  /* 0x00a0000400007388 */ /* 0x0001e20000000c00 */
[----:B------:R-:W-:Y:S05]  /*f540*/  BRA `(.L_x_1713) ;  /* 0x0000003400247947 */ /* 0x000fea0003800000 */
.L_x_1692:
[----:B------:R-:W2:Y:S01]  /*f550*/  LDC R64, c[0x0][0x448] ;  /* 0x00011200ff407b82 */ /* 0x000ea20000000800 */
[----:B------:R-:W-:Y:S01]  /*f560*/  IMAD R3, R210, 0x40, R69 ;  /* 0x00000040d2037824 */ /* 0x000fe200078e0245 */
[----:B------:R-:W-:Y:S01]  /*f570*/  ULDC.64 UR4, c[0x0][0x3f8] ;  /* 0x0000fe0000047ab9 */ /* 0x000fe20000000a00 */
[----:B------:R-:W-:Y:S01]  /*f580*/  ULDC.64 UR6, c[0x0][0x408] ;  /* 0x0001020000067ab9 */ /* 0x000fe20000000a00 */
[----:B------:R-:W-:Y:S02]  /*f590*/  IMAD.MOV.U32 R4, RZ, RZ, R24 ;  /* 0x000000ffff047224 */ /* 0x000fe400078e0018 */
[----:B------:R-:W-:Y:S02]  /*f5a0*/  IMAD.MOV.U32 R6, RZ, RZ, R140 ;  /* 0x000000ffff067224 */ /* 0x000fe400078e008c */
[----:B------:R-:W-:Y:S01]  /*f5b0*/  IMAD.MOV.U32 R7, RZ, RZ, R29 ;  /* 0x000000ffff077224 */ /* 0x000fe200078e001d */
[----:B--2---:R-:W-:-:S13]  /*f5c0*/  ISETP.NE.AND P0, PT, R64, 0x1, PT ;  /* 0x000000014000780c */ /* 0x004fda0003f05270 */
[----:B------:R-:W2:Y:S08]  /*f5d0*/  @P0 LDC R0, c[0x0][0x44c] ;  /* 0x00011300ff000b82 */ /* 0x000eb00000000800 */
[----:B------:R-:W3:Y:S01]  /*f5e0*/  @P0 LDC R5, c[0x0][0x450] ;  /* 0x00011400ff050b82 */ /* 0x000ee20000000800 */
[----:B--2---:R-:W-:-:S05]  /*f5f0*/  @P0 IMAD.HI.U32 R0, R3, R0, RZ ;  /* 0x0000000003000227 */ /* 0x004fca00078e00ff */
[----:B---3--:R-:W-:Y:S02]  /*f600*/  @P0 SHF.R.U32.HI R3, RZ, R5, R0 ;  /* 0x00000005ff030219 */ /* 0x008fe40000011600 */
[----:B------:R-:W-:Y:S02]  /*f610*/  MOV R5, R27 ;  /* 0x0000001b00057202 */ /* 0x000fe40000000f00 */
[----:B------:R-:W-:Y:S01]  /*f620*/  SHF.R.S32.HI R0, RZ, 0x1f, R3 ;  /* 0x0000001fff007819 */ /* 0x000fe20000011403 */
[----:B------:R-:W-:-:S04]  /*f630*/  IMAD.WIDE.U32 R6, R3, UR6, R6 ;  /* 0x0000000603067c25 */ /* 0x000fc8000f8e0006 */
[C---:B------:R-:W-:Y:S02]  /*f640*/  IMAD R8, R0.reuse, UR4, RZ ;  /* 0x0000000400087c24 */ /* 0x040fe4000f8e02ff */
[----:B------:R-:W-:Y:S02]  /*f650*/  IMAD R0, R0, UR6, RZ ;  /* 0x0000000600007c24 */ /* 0x000fe4000f8e02ff */
[----:B------:R-:W-:-:S04]  /*f660*/  IMAD.WIDE.U32 R4, R3, UR4, R4 ;  /* 0x0000000403047c25 */ /* 0x000fc8000f8e0004 */
[C---:B------:R-:W-:Y:S01]  /*f670*/  IMAD R21, R3.reuse, UR5, R8 ;  /* 0x0000000503157c24 */ /* 0x040fe2000f8e0208 */
[----:B------:R-:W-:Y:S01]  /*f680*/  ULDC.64 UR4, c[0x0][0x3e8] ;  /* 0x0000fa0000047ab9 */ /* 0x000fe20000000a00 */
[----:B------:R-:W-:Y:S01]  /*f690*/  IMAD R61, R3, UR7, R0 ;  /* 0x00000007033d7c24 */ /* 0x000fe2000f8e0200 */
[----:B------:R-:W-:Y:S01]  /*f6a0*/  ULDC.64 UR6, c[0x0][0x400] ;  /* 0x0001000000067ab9 */ /* 0x000fe20000000a00 */
[----:B------:R-:W-:Y:S01]  /*f6b0*/  IMAD.IADD R21, R5, 0x1, R21 ;  /* 0x0000000105157824 */ /* 0x000fe200078e0215 */
[----:B------:R-:W-:Y:S01]  /*f6c0*/  LEA R20, P0, R4, UR4, 0x1 ;  /* 0x0000000404147c11 */ /* 0x000fe2000f8008ff */
[----:B------:R-:W-:Y:S01]  /*f6d0*/  IMAD.IADD R61, R7, 0x1, R61 ;  /* 0x00000001073d7824 */ /* 0x000fe200078e023d */
[----:B------:R-:W-:Y:S01]  /*f6e0*/  LEA R62, P1, R6, UR6, 0x1 ;  /* 0x00000006063e7c11 */ /* 0x000fe2000f8208ff */
[----:B------:R-:W-:Y:S01]  /*f6f0*/  UMOV UR4, 0xffffffff ;  /* 0xffffffff00047882 */ /* 0x000fe20000000000 */
[----:B------:R-:W-:Y:S02]  /*f700*/  LEA.HI.X R21, R4, UR5, R21, 0x1, P0 ;  /* 0x0000000504157c11 */ /* 0x000fe400080f0c15 */
[----:B------:R-:W-:Y:S01]  /*f710*/  LEA.HI.X R61, R6, UR7, R61, 0x1, P1 ;  /* 0x00000007063d7c11 */ /* 0x000fe200088f0c3d */
[----:B------:R-:W-:Y:S08]  /*f720*/  BRA.DIV UR4, `(.L_x_1724) ;  /* 0x000001b604cc7947 */ /* 0x000ff0000b800000 */
[----:B------:R2:W3:Y:S04]  /*f730*/  SHFL.IDX PT, R3, R21, RZ, 0x1c1f ;  /* 0x001c1fff15037589 */ /* 0x0004e800000e0000 */
[----:B------:R2:W4:Y:S04]  /*f740*/  SHFL.IDX PT, R0, R20, RZ, 0x1c1f ;  /* 0x001c1fff14007589 */ /* 0x00052800000e0000 */
[----:B------:R2:W0:Y:S04]  /*f750*/  SHFL.IDX PT, R7, R61, RZ, 0x1c1f ;  /* 0x001c1fff3d077589 */ /* 0x00042800000e0000 */
[----:B------:R2:W0:Y:S02]  /*f760*/  SHFL.IDX PT, R14, R62, RZ, 0x1c1f ;  /* 0x001c1fff3e0e7589 */ /* 0x00042400000e0000 */
.L_x_2042:
        /* <DEDUP_REMOVED lines=9> */
[----:B0-----:R-:W-:Y:S02]  /*f800*/  CS2R R32, SRZ ;  /* 0x0000000000207805 */ /* 0x001fe4000001ff00 */
[----:B------:R-:W-:Y:S02]  /*f810*/  CS2R R34, SRZ ;  /* 0x0000000000227805 */ /* 0x000fe4000001ff00 */
[----:B-1----:R-:W-:Y:S02]  /*f820*/  CS2R R28, SRZ ;  /* 0x00000000001c7805 */ /* 0x002fe4000001ff00 */
[----:B------:R-:W-:-:S02]  /*f830*/  CS2R R30, SRZ ;  /* 0x00000000001e7805 */ /* 0x000fc4000001ff00 */
[----:B------:R-:W-:Y:S02]  /*f840*/  CS2R R24, SRZ ;  /* 0x0000000000187805 */ /* 0x000fe4000001ff00 */
[----:B------:R-:W-:Y:S01]  /*f850*/  CS2R R26, SRZ ;  /* 0x00000000001a7805 */ /* 0x000fe2000001ff00 */
[----:B------:R-:W-:Y:S06]  /*f860*/  @P0 BRA `(.L_x_1726) ;  /* 0x0000000000980947 */ /* 0x000fec0003800000 */
[----:B------:R-:W-:Y:S01]  /*f870*/  ULDC UR4, c[0x0][0x3f4] ;  /* 0x0000fd0000047ab9 */ /* 0x000fe20000000800 */
[----:B---3--:R-:W-:Y:S01]  /*f880*/  MOV R9, R3 ;  /* 0x0000000300097202 */ /* 0x008fe20000000f00 */
[----:B----4-:R-:W-:Y:S01]  /*f890*/  IMAD.MOV.U32 R8, RZ, RZ, R0 ;  /* 0x000000ffff087224 */ /* 0x010fe200078e0000 */
[----:B------:R-:W-:Y:S01]  /*f8a0*/  ISETP.GE.AND P2, PT, R18, UR4, PT ;  /* 0x0000000412007c0c */ /* 0x000fe2000bf46270 */
[----:B------:R-:W-:Y:S01]  /*f8b0*/  IMAD.MOV.U32 R24, RZ, RZ, R14 ;  /* 0x000000ffff187224 */ /* 0x000fe200078e000e */
[----:B------:R-:W-:Y:S01]  /*f8c0*/  ISETP.GE.AND P3, PT, R167, UR4, PT ;  /* 0x00000004a7007c0c */ /* 0x000fe2000bf66270 */
[----:B------:R-:W-:Y:S01]  /*f8d0*/  IMAD.MOV.U32 R25, RZ, RZ, R7 ;  /* 0x000000ffff197224 */ /* 0x000fe200078e0007 */
[----:B------:R-:W-:Y:S02]  /*f8e0*/  ISETP.GE.AND P4, PT, R168, UR4, PT ;  /* 0x00000004a8007c0c */ /* 0x000fe4000bf86270 */
[----:B------:R-:W-:Y:S02]  /*f8f0*/  CS2R R28, SRZ ;  /* 0x00000000001c7805 */ /* 0x000fe4000001ff00 */
[----:B------:R-:W-:-:S02]  /*f900*/  CS2R R30, SRZ ;  /* 0x00000000001e7805 */ /* 0x000fc4000001ff00 */
[----:B------:R-:W-:Y:S02]  /*f910*/  CS2R R40, SRZ ;  /* 0x0000000000287805 */ /* 0x000fe4000001ff00 */
[----:B------:R-:W-:Y:S01]  /*f920*/  CS2R R42, SRZ ;  /* 0x00000000002a7805 */ /* 0x000fe2000001ff00 */
[----:B------:R-:W-:Y:S02]  /*f930*/  @!P2 IMAD.SHL.U32 R5, R18, 0x2, RZ ;  /* 0x000000021205a824 */ /* 0x000fe400078e00ff */
[----:B------:R-:W-:Y:S02]  /*f940*/  @!P3 IMAD.SHL.U32 R15, R170, 0x8, RZ ;  /* 0x00000008aa0fb824 */ /* 0x000fe400078e00ff */
[----:B------:R-:W-:Y:S01]  /*f950*/  @!P4 IMAD.SHL.U32 R27, R171, 0x8, RZ ;  /* 0x00000008ab1bc824 */ /* 0x000fe200078e00ff */
[-C--:B------:R-:W-:Y:S01]  /*f960*/  @!P2 IADD3 R4, P0, R0, R5.reuse, RZ ;  /* 0x000000050004a210 */ /* 0x080fe20007f1e0ff */
[----:B------:R-:W-:Y:S01]  /*f970*/  @!P3 IMAD.WIDE R10, R15, 0x2, R8 ;  /* 0x000000020f0ab825 */ /* 0x000fe200078e0208 */
[----:B------:R-:W-:-:S02]  /*f980*/  @!P2 IADD3 R6, P1, R14, R5, RZ ;  /* 0x000000050e06a210 */ /* 0x000fc40007f3e0ff */
[----:B------:R-:W-:Y:S01]  /*f990*/  @!P2 SHF.L.U64.HI R0, R18, 0x1, R19 ;  /* 0x000000011200a819 */ /* 0x000fe20000010213 */
[----:B------:R-:W-:Y:S01]  /*f9a0*/  @!P4 IMAD.WIDE R12, R27, 0x2, R8 ;  /* 0x000000021b0cc825 */ /* 0x000fe200078e0208 */
[----:B------:R-:W-:Y:S02]  /*f9b0*/  CS2R R36, SRZ ;  /* 0x0000000000247805 */ /* 0x000fe4000001ff00 */
[----:B------:R-:W-:Y:S02]  /*f9c0*/  CS2R R38, SRZ ;  /* 0x0000000000267805 */ /* 0x000fe4000001ff00 */
[----:B------:R-:W-:Y:S01]  /*f9d0*/  CS2R R32, SRZ ;  /* 0x0000000000207805 */ /* 0x000fe2000001ff00 */
[----:B------:R-:W-:Y:S01]  /*f9e0*/  @!P3 IMAD.WIDE R14, R15, 0x2, R24 ;  /* 0x000000020f0eb825 */ /* 0x000fe200078e0218 */
[----:B------:R-:W-:Y:S02]  /*f9f0*/  CS2R R34, SRZ ;  /* 0x0000000000227805 */ /* 0x000fe4000001ff00 */
[----:B------:R-:W-:-:S02]  /*fa00*/  CS2R R44, SRZ ;  /* 0x00000000002c7805 */ /* 0x000fc4000001ff00 */
[----:B------:R-:W-:Y:S01]  /*fa10*/  CS2R R46, SRZ ;  /* 0x00000000002e7805 */ /* 0x000fe2000001ff00 */
[----:B------:R-:W-:Y:S01]  /*fa20*/  @!P4 IMAD.WIDE R8, R27, 0x2, R24 ;  /* 0x000000021b08c825 */ /* 0x000fe200078e0218 */
[----:B------:R-:W-:Y:S02]  /*fa30*/  CS2R R24, SRZ ;  /* 0x0000000000187805 */ /* 0x000fe4000001ff00 */
[----:B------:R-:W-:Y:S01]  /*fa40*/  CS2R R26, SRZ ;  /* 0x00000000001a7805 */ /* 0x000fe2000001ff00 */
[----:B------:R0:W5:Y:S01]  /*fa50*/  @!P3 LD.E.128 R28, desc[UR60][R10.64] ;  /* 0x0000003c0a1cb980 */ /* 0x000162000c101d00 */
[--C-:B------:R-:W-:Y:S02]  /*fa60*/  @!P2 IMAD.X R5, R3, 0x1, R0.reuse, P0 ;  /* 0x000000010305a824 */ /* 0x100fe400000e0600 */
[----:B------:R-:W-:Y:S01]  /*fa70*/  @!P2 IMAD.X R7, R7, 0x1, R0, P1 ;  /* 0x000000010707a824 */ /* 0x000fe200008e0600 */
[----:B------:R0:W5:Y:S04]  /*fa80*/  @!P3 LD.E.128 R40, desc[UR60][R14.64] ;  /* 0x0000003c0e28b980 */ /* 0x000168000c101d00 */
[----:B------:R0:W5:Y:S04]  /*fa90*/  @!P4 LD.E.128 R24, desc[UR60][R12.64] ;  /* 0x0000003c0c18c980 */ /* 0x000168000c101d00 */
[----:B------:R0:W5:Y:S04]  /*faa0*/  @!P4 LD.E.128 R36, desc[UR60][R8.64] ;  /* 0x0000003c0824c980 */ /* 0x000168000c101d00 */
[----:B------:R0:W5:Y:S04]  /*fab0*/  @!P2 LD.E.128 R32, desc[UR60][R4.64] ;  /* 0x0000003c0420a980 */ /* 0x000168000c101d00 */
[----:B------:R0:W5:Y:S02]  /*fac0*/  @!P2 LD.E.128 R44, desc[UR60][R6.64] ;  /* 0x0000003c062ca980 */ /* 0x000164000c101d00 */
.L_x_1726:
[----:B------:R-:W-:Y:S05]  /*fad0*/  BSYNC B1 ;  /* 0x0000000000017941 */ /* 0x000fea0003800000 */
.L_x_1725:
[----:B0----5:R-:W-:Y:S01]  /*fae0*/  IMAD.MOV.U32 R4, RZ, RZ, R46 ;  /* 0x000000ffff047224 */ /* 0x021fe200078e002e */
[----:B----4-:R-:W-:Y:S01]  /*faf0*/  MOV R0, R44 ;  /* 0x0000002c00007202 */ /* 0x010fe20000000f00 */
[----:B---3--:R-:W-:Y:S01]  /*fb00*/  IMAD.MOV.U32 R3, RZ, RZ, R45 ;  /* 0x000000ffff037224 */ /* 0x008fe200078e002d */
[----:B------:R-:W-:Y:S01]  /*fb10*/  UMOV UR4, 0xffffffff ;  /* 0xffffffff00047882 */ /* 0x000fe20000000000 */
[----:B------:R-:W-:Y:S01]  /*fb20*/  IMAD.MOV.U32 R5, RZ, RZ, R47 ;  /* 0x000000ffff057224 */ /* 0x000fe200078e002f */
[----:B------:R-:W-:Y:S01]  /*fb30*/  PRMT R92, R4, 0x7610, R92 ;  /* 0x00007610045c7816 */ /* 0x000fe2000000005c */
[----:B------:R-:W-:Y:S01]  /*fb40*/  IMAD.MOV.U32 R4, RZ, RZ, R42 ;  /* 0x000000ffff047224 */ /* 0x000fe200078e002a */
[----:B------:R-:W-:Y:S01]  /*fb50*/  PRMT R93, R93, 0x5410, R0 ;  /* 0x000054105d5d7816 */ /* 0x000fe20000000000 */
[----:B------:R-:W-:Y:S01]  /*fb60*/  IMAD.MOV.U32 R0, RZ, RZ, R40 ;  /* 0x000000ffff007224 */ /* 0x000fe200078e0028 */
[----:B------:R-:W-:Y:S01]  /*fb70*/  PRMT R97, R3, 0x7610, R97 ;  /* 0x0000761003617816 */ /* 0x000fe20000000061 */
[----:B------:R-:W-:Y:S01]  /*fb80*/  IMAD.MOV.U32 R3, RZ, RZ, R41 ;  /* 0x000000ffff037224 */ /* 0x000fe200078e0029 */
[----:B------:R-:W-:-:S02]  /*fb90*/  PRMT R91, R91, 0x5410, R5 ;  /* 0x000054105b5b7816 */ /* 0x000fc40000000005 */
[----:B------:R-:W-:Y:S02]  /*fba0*/  MOV R5, R43 ;  /* 0x0000002b00057202 */ /* 0x000fe40000000f00 */
[----:B------:R-:W-:Y:S01]  /*fbb0*/  PRMT R86, R0, 0x5410, R3 ;  /* 0x0000541000567816 */ /* 0x000fe20000000003 */
[----:B------:R-:W-:Y:S01]  /*fbc0*/  IMAD.MOV.U32 R0, RZ, RZ, R36 ;  /* 0x000000ffff007224 */ /* 0x000fe200078e0024 */
[----:B------:R-:W-:Y:S01]  /*fbd0*/  PRMT R87, R4, 0x5410, R5 ;  /* 0x0000541004577816 */ /* 0x000fe20000000005 */
[----:B------:R-:W-:Y:S02]  /*fbe0*/  IMAD.MOV.U32 R4, RZ, RZ, R38 ;  /* 0x000000ffff047224 */ /* 0x000fe400078e0026 */
[----:B------:R-:W-:Y:S02]  /*fbf0*/  IMAD.MOV.U32 R5, RZ, RZ, R39 ;  /* 0x000000ffff057224 */ /* 0x000fe400078e0027 */
[----:B------:R-:W-:-:S03]  /*fc00*/  IMAD.MOV.U32 R3, RZ, RZ, R37 ;  /* 0x000000ffff037224 */ /* 0x000fc600078e0025 */
        /* <DEDUP_REMOVED lines=17> */
[----:B------:R-:W-:Y:S01]  /*fd20*/  PRMT R88, R0, 0x5410, R3 ;  /* 0x0000541000587816 */ /* 0x000fe20000000003 */
[----:B------:R-:W-:Y:S01]  /*fd30*/  IMAD.MOV.U32 R0, RZ, RZ, R24 ;  /* 0x000000ffff007224 */ /* 0x000fe200078e0018 */
[----:B------:R-:W-:Y:S02]  /*fd40*/  MOV R3, R25 ;  /* 0x0000001900037202 */ /* 0x000fe40000000f00 */
[----:B------:R-:W-:Y:S02]  /*fd50*/  PRMT R79, R4, 0x5410, R5 ;  /* 0x00005410044f7816 */ /* 0x000fe40000000005 */
[----:B------:R-:W-:Y:S02]  /*fd60*/  CS2R R4, SRZ ;  /* 0x0000000000047805 */ /* 0x000fe4000001ff00 */
[----:B------:R-:W-:Y:S01]  /*fd70*/  PRMT R78, R0, 0x5410, R3 ;  /* 0x00005410004e7816 */ /* 0x000fe20000000003 */
[----:B------:R-:W-:Y:S06]  /*fd80*/  BRA.DIV UR4, `(.L_x_1727) ;  /* 0x000001b204a47947 */ /* 0x000fec000b800000 */
[----:B------:R0:W1:Y:S04]  /*fd90*/  SHFL.IDX PT, R0, R21, 0x1, 0x1c1f ;  /* 0x003c1f0015007f89 */ /* 0x00006800000e0000 */
[----:B------:R0:W3:Y:S04]  /*fda0*/  SHFL.IDX PT, R3, R20, 0x1, 0x1c1f ;  /* 0x003c1f0014037f89 */ /* 0x0000e800000e0000 */
[----:B--2---:R-:W2:Y:S04]  /*fdb0*/  SHFL.IDX PT, R61, R61, 0x1, 0x1c1f ;  /* 0x003c1f003d3d7f89 */ /* 0x004ea800000e0000 */
[----:B0-----:R-:W4:Y:S02]  /*fdc0*/  SHFL.IDX PT, R62, R62, 0x1, 0x1c1f ;  /* 0x003c1f003e3e7f89 */ /* 0x001f2400000e0000 */
.L_x_2048:
[----:B------:R-:W-:Y:S01]  /*fdd0*/  VIADD R69, R69, 0x40 ;  /* 0x0000004045457836 */ /* 0x000fe20000000000 */
        /* <DEDUP_REMOVED lines=14> */
[----:B------:R-:W-:Y:S01]  /*fec0*/  ULDC UR4, c[0x0][0x3f4] ;  /* 0x0000fd0000047ab9 */ /* 0x000fe20000000800 */
[----:B---3--:R-:W-:Y:S01]  /*fed0*/  IMAD.MOV.U32 R6, RZ, RZ, R3 ;  /* 0x000000ffff067224 */ /* 0x008fe200078e0003 */
[----:B------:R-:W-:Y:S01]  /*fee0*/  ISETP.GE.AND P2, PT, R18, UR4, PT ;  /* 0x0000000412007c0c */ /* 0x000fe2000bf46270 */
[----:B-1----:R-:W-:Y:S01]  /*fef0*/  IMAD.MOV.U32 R7, RZ, RZ, R0 ;  /* 0x000000ffff077224 */ /* 0x002fe200078e0000 */
[----:B------:R-:W-:Y:S01]  /*ff00*/  ISETP.GE.AND P3, PT, R167, UR4, PT ;  /* 0x00000004a7007c0c */ /* 0x000fe2000bf66270 */
[----:B----4-:R-:W-:Y:S01]  /*ff10*/  IMAD.MOV.U32 R8, RZ, RZ, R62 ;  /* 0x000000ffff087224 */ /* 0x010fe200078e003e */
[----:B------:R-:W-:Y:S01]  /*ff20*/  ISETP.GE.AND P4, PT, R168, UR4, PT ;  /* 0x00000004a8007c0c */ /* 0x000fe2000bf86270 */
[----:B--2---:R-:W-:Y:S01]  /*ff30*/  IMAD.MOV.U32 R9, RZ, RZ, R61 ;  /* 0x000000ffff097224 */ /* 0x004fe200078e003d */
[----:B------:R-:W-:Y:S02]  /*ff40*/  CS2R R52, SRZ ;  /* 0x0000000000347805 */ /* 0x000fe4000001ff00 */
[----:B------:R-:W-:-:S02]  /*ff50*/  CS2R R54, SRZ ;  /* 0x0000000000367805 */ /* 0x000fc4000001ff00 */
[----:B------:R-:W-:Y:S02]  /*ff60*/  CS2R R10, SRZ ;  /* 0x00000000000a7805 */ /* 0x000fe4000001ff00 */
[----:B------:R-:W-:Y:S02]  /*ff70*/  CS2R R56, SRZ ;  /* 0x0000000000387805 */ /* 0x000fe4000001ff00 */
[----:B------:R-:W-:Y:S01]  /*ff80*/  CS2R R58, SRZ ;  /* 0x00000000003a7805 */ /* 0x000fe2000001ff00 */
[----:B------:R-:W-:Y:S01]  /*ff90*/  @!P2 IMAD.SHL.U32 R60, R18, 0x2, RZ ;  /* 0x00000002123ca824 */ /* 0x000fe200078e00ff */
[----:B------:R-:W-:Y:S01]  /*ffa0*/  @!P3 SHF.L.U32 R13, R170, 0x3, RZ ;  /* 0x00000003aa0db819 */ /* 0x000fe200000006ff */
[----:B------:R-:W-:-:S03]  /*ffb0*/  @!P4 IMAD.SHL.U32 R63, R171, 0x8, RZ ;  /* 0x00000008ab3fc824 */ /* 0x000fc600078e00ff */
[-C--:B------:R-:W-:Y:S01]  /*ffc0*/  @!P2 IADD3 R20, P0, R3, R60.reuse, RZ ;  /* 0x0000003c0314a210 */ /* 0x080fe20007f1e0ff */
[----:B------:R-:W-:Y:S01]  /*ffd0*/  @!P3 IMAD.WIDE R4, R13, 0x2, R6 ;  /* 0x000000020d04b825 */ /* 0x000fe200078e0206 */
[----:B------:R-:W-:Y:S02]  /*ffe0*/  @!P2 IADD3 R60, P1, R62, R60, RZ ;  /* 0x0000003c3e3ca210 */ /* 0x000fe40007f3e0ff */
[----:B------:R-:W-:Y:S01]  /*fff0*/  @!P2 SHF.L.U64.HI R3, R18, 0x1, R19 ;  /* 0x000000011203a819 */ /* 0x000fe20000010213 */
[----:B------:R-:W-:Y:S01]  /*10000*/  @!P4 IMAD.WIDE R6, R63, 0x2, R6 ;  /* 0x000000023f06c825 */ /* 0x000fe200078e0206 */
[----:B------:R0:W5:Y:S03]  /*10010*/  @!P3 LD.E.128 R52, desc[UR60][R4.64] ;  /* 0x0000003c0434b980 */ /* 0x000166000c101d00 */
[--C-:B------:R-:W-:Y:S01]  /*10020*/  @!P3 IMAD.WIDE R12, R13, 0x2, R8.reuse ;  /* 0x000000020d0cb825 */ /* 0x100fe200078e0208 */
[----:B------:R1:W5:Y:S03]  /*10030*/  @!P4 LD.E.128 R56, desc[UR60][R6.64] ;  /* 0x0000003c0638c980 */ /* 0x000366000c101d00 */
[----:B------:R-:W-:Y:S01]  /*10040*/  @!P4 IMAD.WIDE R62, R63, 0x2, R8 ;  /* 0x000000023f3ec825 */ /* 0x000fe200078e0208 */
[----:B------:R-:W-:-:S02]  /*10050*/  CS2R R8, SRZ ;  /* 0x0000000000087805 */ /* 0x000fc4000001ff00 */
[----:B------:R-:W-:Y:S02]  /*10060*/  CS2R R14, SRZ ;  /* 0x00000000000e7805 */ /* 0x000fe4000001ff00 */
[----:B------:R-:W-:Y:S02]  /*10070*/  CS2R R48, SRZ ;  /* 0x0000000000307805 */ /* 0x000fe4000001ff00 */
[----:B------:R-:W-:Y:S02]  /*10080*/  CS2R R50, SRZ ;  /* 0x0000000000327805 */ /* 0x000fe4000001ff00 */
[----:B0-----:R-:W-:Y:S01]  /*10090*/  CS2R R4, SRZ ;  /* 0x0000000000047805 */ /* 0x001fe2000001ff00 */
[--C-:B------:R-:W-:Y:S01]  /*100a0*/  @!P2 IMAD.X R21, R0, 0x1, R3.reuse, P0 ;  /* 0x000000010015a824 */ /* 0x100fe200000e0603 */
[----:B------:R0:W5:Y:S01]  /*100b0*/  @!P3 LD.E.128 R8, desc[UR60][R12.64] ;  /* 0x0000003c0c08b980 */ /* 0x000162000c101d00 */
[----:B-1----:R-:W-:Y:S01]  /*100c0*/  CS2R R6, SRZ ;  /* 0x0000000000067805 */ /* 0x002fe2000001ff00 */
[----:B------:R-:W-:-:S02]  /*100d0*/  @!P2 IMAD.X R61, R61, 0x1, R3, P1 ;  /* 0x000000013d3da824 */ /* 0x000fc400008e0603 */
[----:B------:R1:W5:Y:S04]  /*100e0*/  @!P2 LD.E.128 R48, desc[UR60][R20.64] ;  /* 0x0000003c1430a980 */ /* 0x000368000c101d00 */
[----:B------:R1:W5:Y:S01]  /*100f0*/  @!P2 LD.E.128 R4, desc[UR60][R60.64] ;  /* 0x0000003c3c04a980 */ /* 0x000362000c101d00 */
[----:B0-----:R-:W-:-:S06]  /*10100*/  CS2R R12, SRZ ;  /* 0x00000000000c7805 */ /* 0x001fcc000001ff00 */
[----:B------:R1:W5:Y:S02]  /*10110*/  @!P4 LD.E.128 R12, desc[UR60][R62.64] ;  /* 0x0000003c3e0cc980 */ /* 0x000364000c101d00 */
.L_x_1729:
[----:B------:R-:W-:Y:S05]  /*10120*/  BSYNC B1 ;  /* 0x0000000000017941 */ /* 0x000fea0003800000 */
.L_x_1728:
[----:B-1----:R-:W-:Y:S01]  /*10130*/  LEA.HI R0, R209, R209, RZ, 0x1 ;  /* 0x000000d1d1007211 */ /* 0x002fe200078f08ff */
[----:B---3-5:R-:W-:Y:S01]  /*10140*/  IMAD.MOV.U32 R3, RZ, RZ, R4 ;  /* 0x000000ffff037224 */ /* 0x028fe200078e0004 */
[----:B------:R-:W-:Y:S01]  /*10150*/  MOV R20, R5 ;  /* 0x0000000500147202 */ /* 0x000fe20000000f00 */
[----:B------:R-:W-:Y:S01]  /*10160*/  IMAD.MOV.U32 R21, RZ, RZ, R7 ;  /* 0x000000ffff157224 */ /* 0x000fe200078e0007 */
[----:B------:R-:W-:Y:S01]  /*10170*/  LOP3.LUT R0, R0, 0xfffffffe, RZ, 0xc0, !PT ;  /* 0xfffffffe00007812 */ /* 0x000fe200078ec0ff */
[----:B------:R-:W-:Y:S01]  /*10180*/  IMAD.MOV.U32 R60, RZ, RZ, R49 ;  /* 0x000000ffff3c7224 */ /* 0x000fe200078e0031 */
[----:B------:R-:W-:Y:S01]  /*10190*/  PRMT R80, R3, 0x5410, R20 ;  /* 0x0000541003507816 */ /* 0x000fe20000000014 */
[----:B------:R-:W-:Y:S01]  /*101a0*/  IMAD.MOV.U32 R3, RZ, RZ, R6 ;  /* 0x000000ffff037224 */ /* 0x000fe200078e0006 */
[----:B----4-:R-:W-:Y:S01]  /*101b0*/  MOV R62, R50 ;  /* 0x00000032003e7202 */ /* 0x010fe20000000f00 */
[----:B------:R-:W-:Y:S01]  /*101c0*/  IMAD.IADD R0, R209, 0x1, -R0 ;  /* 0x00000001d1007824 */ /* 0x000fe200078e0a00 */
[----:B------:R-:W-:Y:S01]  /*101d0*/  MOV R63, R57 ;  /* 0x00000039003f7202 */ /* 0x000fe20000000f00 */
[----:B------:R-:W-:Y:S01]  /*101e0*/  IMAD.MOV.U32 R20, RZ, RZ, R9 ;  /* 0x000000ffff147224 */ /* 0x000fe200078e0009 */
[----:B------:R-:W-:Y:S01]  /*101f0*/  PRMT R81, R3, 0x5410, R21 ;  /* 0x0000541003517816 */ /* 0x000fe20000000015 */
[----:B------:R-:W-:Y:S01]  /*10200*/  IMAD.MOV.U32 R3, RZ, RZ, R8 ;  /* 0x000000ffff037224 */ /* 0x000fe200078e0008 */
[----:B--2---:R-:W-:Y:S01]  /*10210*/  SHF.L.U32 R61, R0, 0x1f, RZ ;  /* 0x0000001f003d7819 */ /* 0x004fe200000006ff */
[----:B------:R-:W-:Y:S01]  /*10220*/  IMAD.MOV.U32 R21, RZ, RZ, R10 ;  /* 0x000000ffff157224 */ /* 0x000fe200078e000a */
[----:B------:R-:W-:Y:S01]  /*10230*/  MOV R0, R11 ;  /* 0x0000000b00007202 */ /* 0x000fe20000000f00 */
[----:B------:R-:W-:Y:S01]  /*10240*/  BSSY B1, `(.L_x_1730) ;  /* 0x000001e000017945 */ /* 0x000fe20003800000 */
[----:B------:R-:W0:Y:S01]  /*10250*/  SYNCS.PHASECHK.TRANS64.TRYWAIT P0, [R2+URZ+0x2a800], R61 ;  /* 0x02a8003d020075a7 */ /* 0x000e22000800017f */
        /* <DEDUP_REMOVED lines=11> */
[----:B------:R-:W-:-:S03]  /*10310*/  IMAD.MOV.U32 R21, RZ, RZ, R48 ;  /* 0x000000ffff157224 */ /* 0x000fc600078e0030 */
[----:B------:R-:W-:Y:S01]  /*10320*/  PRMT R3, R3, 0x5410, R20 ;  /* 0x0000541003037816 */ /* 0x000fe20000000014 */
[----:B------:R-:W-:Y:S01]  /*10330*/  IMAD.MOV.U32 R20, RZ, RZ, R51 ;  /* 0x000000ffff147224 */ /* 0x000fe200078e0033 */
[----:B------:R-:W-:Y:S01]  /*10340*/  PRMT R82, R21, 0x5410, R60 ;  /* 0x0000541015527816 */ /* 0x000fe2000000003c */
[----:B------:R-:W-:Y:S01]  /*10350*/  IMAD.MOV.U32 R60, RZ, RZ, R52 ;  /* 0x000000ffff3c7224 */ /* 0x000fe200078e0034 */
[----:B------:R-:W-:Y:S02]  /*10360*/  VIADDMNMX R21, R64, -R188, 0x80, PT ;  /* 0x0000008040157446 */ /* 0x000fe400038009bc */
[----:B------:R-:W-:Y:S01]  /*10370*/  PRMT R83, R83, 0x5410, R20 ;  /* 0x0000541053537816 */ /* 0x000fe20000000014 */
[----:B------:R-:W-:Y:S01]  /*10380*/  IMAD.MOV.U32 R20, RZ, RZ, R54 ;  /* 0x000000ffff147224 */ /* 0x000fe200078e0036 */
[----:B------:R-:W-:Y:S01]  /*10390*/  PRMT R73, R60, 0x5410, R62 ;  /* 0x000054103c497816 */ /* 0x000fe2000000003e */
[----:B------:R-:W-:Y:S01]  /*103a0*/  IMAD.MOV.U32 R60, RZ, RZ, R55 ;  /* 0x000000ffff3c7224 */ /* 0x000fe200078e0037 */
[----:B------:R-:W-:Y:S01]  /*103b0*/  ISETP.GE.AND P1, PT, R174, R21, PT ;  /* 0x00000015ae00720c */ /* 0x000fe20003f26270 */
[----:B------:R-:W-:-:S03]  /*103c0*/  IMAD.MOV.U32 R62, RZ, RZ, R56 ;  /* 0x000000ffff3e7224 */ /* 0x000fc600078e0038 */
[----:B------:R-:W-:Y:S01]  /*103d0*/  PRMT R74, R20, 0x5410, R60 ;  /* 0x00005410144a7816 */ /* 0x000fe2000000003c */
[----:B------:R-:W-:Y:S01]  /*103e0*/  IMAD.MOV.U32 R60, RZ, RZ, R58 ;  /* 0x000000ffff3c7224 */ /* 0x000fe200078e003a */
[----:B------:R-:W-:Y:S01]  /*103f0*/  PRMT R20, R62, 0x5410, R63 ;  /* 0x000054103e147816 */ /* 0x000fe2000000003f */
[----:B------:R-:W-:Y:S01]  /*10400*/  IMAD.MOV.U32 R62, RZ, RZ, R59 ;  /* 0x000000ffff3e7224 */ /* 0x000fe200078e003b */
[----:B0-----:R-:W-:Y:S06]  /*10410*/  @!P0 BRA `(.L_x_1731) ;  /* 0x000001ac00748947 */ /* 0x001fec0003800000 */
.L_x_2049:
[----:B------:R-:W-:Y:S05]  /*10420*/  BSYNC B1 ;  /* 0x0000000000017941 */ /* 0x000fea0003800000 */
.L_x_1730:
[----:B------:R-:W-:Y:S01]  /*10430*/  BSSY B1, `(.L_x_1732) ;  /* 0x000012e000017945 */ /* 0x000fe20003800000 */
[----:B------:R-:W-:-:S03]  /*10440*/  PRMT R69, R60, 0x5410, R62 ;  /* 0x000054103c457816 */ /* 0x000fc6000000003e */
[----:B------:R-:W-:Y:S05]  /*10450*/  @P1 BRA `(.L_x_1733) ;  /* 0x0000001000ac1947 */ /* 0x000fea0003800000 */
[----:B------:R-:W1:Y:S01]  /*10460*/  LDC R75, c[0x0][0x3f4] ;  /* 0x0000fd00ff4b7b82 */ /* 0x000e620000000800 */
[----:B------:R-:W-:Y:S01]  /*10470*/  BSSY B2, `(.L_x_1734) ;  /* 0x0000067000027945 */ /* 0x000fe20003800000 */
[-C--:B-1----:R-:W-:Y:S02]  /*10480*/  ISETP.GE.AND P0, PT, R18, R75.reuse, PT ;  /* 0x0000004b1200720c */ /* 0x082fe40003f06270 */
[-C--:B------:R-:W-:Y:S02]  /*10490*/  ISETP.GE.AND P1, PT, R167, R75.reuse, PT ;  /* 0x0000004ba700720c */ /* 0x080fe40003f26270 */
[----:B------:R-:W-:-:S09]  /*104a0*/  ISETP.GE.AND P2, PT, R168, R75, PT ;  /* 0x0000004ba800720c */ /* 0x000fd20003f46270 */
[----:B------:R-:W-:Y:S05]  /*104b0*/  @P0 BRA `(.L_x_1735) ;  /* 0x0000000400880947 */ /* 0x000fea0003800000 */
[----:B------:R-:W-:Y:S01]  /*104c0*/  LEA.HI R62, R75, R210, RZ, 0x1d ;  /* 0x000000d24b3e7211 */ /* 0x000fe200078fe8ff */
[--C-:B------:R-:W-:Y:S01]  /*104d0*/  HADD2.F32 R100, -RZ, R97.reuse.H0_H0 ;  /* 0x20000061ff647230 */ /* 0x100fe20000004100 */
[----:B0-----:R-:W-:Y:S01]  /*104e0*/  LOP3.LUT R61, R185, 0x38, R18, 0xf8, !PT ;  /* 0x00000038b93d7812 */ /* 0x001fe200078ef812 */
[----:B------:R-:W-:Y:S01]  /*104f0*/  HADD2.F32 R104, -RZ, R97.H1_H1 ;  /* 0x30000061ff687230 */ /* 0x000fe20000004100 */
[----:B------:R-:W-:Y:S01]  /*10500*/  SHF.R.S32.HI R63, RZ, 0x1f, R62 ;  /* 0x0000001fff3f7819 */ /* 0x000fe2000001143e */
[----:B------:R-:W-:Y:S01]  /*10510*/  IMAD.SHL.U32 R64, R62, 0x8, RZ ;  /* 0x000000083e407824 */ /* 0x000fe200078e00ff */
[----:B------:R-:W-:Y:S01]  /*10520*/  LOP3.LUT R60, R61, R186, RZ, 0x3c, !PT ;  /* 0x000000ba3d3c7212 */ /* 0x000fe200078e3cff */
[--C-:B------:R-:W-:Y:S01]  /*10530*/  HADD2.F32 R103, -RZ, R91.reuse.H0_H0 ;  /* 0x2000005bff677230 */ /* 0x100fe20000004100 */
[----:B------:R-:W-:Y:S01]  /*10540*/  LEA.HI R62, R63, R62, RZ, 0x3 ;  /* 0x0000003e3f3e7211 */ /* 0x000fe200078f18ff */
[----:B------:R-:W-:Y:S01]  /*10550*/  HADD2.F32 R91, -RZ, R91.H1_H1 ;  /* 0x3000005bff5b7230 */ /* 0x000fe20000004100 */
[----:B------:R-:W-:Y:S01]  /*10560*/  LOP3.LUT R63, R185, 0x38, R64, 0xf8, !PT ;  /* 0x00000038b93f7812 */ /* 0x000fe200078ef840 */
[----:B------:R-:W-:Y:S01]  /*10570*/  IMAD.IADD R61, R187, 0x1, R60 ;  /* 0x00000001bb3d7824 */ /* 0x000fe200078e023c */
[--C-:B------:R-:W-:Y:S01]  /*10580*/  SHF.R.U64 R32, R32, 0x10, R33.reuse ;  /* 0x0000001020207819 */ /* 0x100fe20000001221 */
[----:B------:R-:W-:Y:S01]  /*10590*/  IMAD.SHL.U32 R62, R62, 0x400, RZ ;  /* 0x000004003e3e7824 */ /* 0x000fe200078e00ff */
[----:B------:R-:W-:Y:S01]  /*105a0*/  LOP3.LUT R65, R63, R186, RZ, 0x3c, !PT ;  /* 0x000000ba3f417212 */ /* 0x000fe200078e3cff */
[----:B------:R-:W-:Y:S01]  /*105b0*/  IMAD R84, R61, 0x2, R2 ;  /* 0x000000023d547824 */ /* 0x000fe200078e0202 */
[----:B------:R-:W-:-:S02]  /*105c0*/  SHF.R.U32.HI R90, RZ, 0x10, R33 ;  /* 0x00000010ff5a7819 */ /* 0x000fc40000011621 */
[----:B------:R-:W-:Y:S02]  /*105d0*/  LOP3.LUT R64, R62, 0x7fffe000, RZ, 0xc0, !PT ;  /* 0x7fffe0003e407812 */ /* 0x000fe400078ec0ff */
[----:B------:R-:W0:Y:S01]  /*105e0*/  LDS.128 R60, [R84+0xc400] ;  /* 0x00c40000543c7984 */ /* 0x000e220000000c00 */
[----:B------:R-:W-:Y:S02]  /*105f0*/  SHF.R.U64 R33, R44, 0x10, R45 ;  /* 0x000000102c217819 */ /* 0x000fe4000000122d */
[----:B------:R-:W-:Y:S02]  /*10600*/  IADD3 R65, R65, R64, R187 ;  /* 0x0000004041417210 */ /* 0x000fe40007ffe0bb */
[----:B------:R-:W-:Y:S02]  /*10610*/  SHF.R.U32.HI R44, RZ, 0x10, R45 ;  /* 0x00000010ff2c7819 */ /* 0x000fe4000001162d */
[----:B------:R-:W-:Y:S02]  /*10620*/  LEA R85, R65, R2, 0x1 ;  /* 0x0000000241557211 */ /* 0x000fe400078e08ff */
[--C-:B------:R-:W-:Y:S01]  /*10630*/  SHF.R.U64 R34, R34, 0x10, R35.reuse ;  /* 0x0000001022227819 */ /* 0x100fe20000001223 */
[----:B------:R-:W-:Y:S01]  /*10640*/  HADD2.F32 R102, -RZ, R44.H0_H0 ;  /* 0x2000002cff667230 */ /* 0x000fe20000004100 */
[----:B------:R-:W-:Y:S01]  /*10650*/  SHF.R.U32.HI R45, RZ, 0x10, R35 ;  /* 0x00000010ff2d7819 */ /* 0x000fe20000011623 */
[----:B------:R-:W1:Y:S01]  /*10660*/  LDS.128 R64, [R85+0xc400] ;  /* 0x00c4000055407984 */ /* 0x000e620000000c00 */
[----:B------:R-:W-:-:S02]  /*10670*/  SHF.R.U64 R35, R46, 0x10, R47 ;  /* 0x000000102e237819 */ /* 0x000fc4000000122f */
[----:B------:R-:W-:Y:S01]  /*10680*/  SHF.R.U32.HI R46, RZ, 0x10, R47 ;  /* 0x00000010ff2e7819 */ /* 0x000fe2000001162f */
[--C-:B0-----:R-:W-:Y:S02]  /*10690*/  HADD2.F32 R47, -RZ, R61.reuse.H0_H0 ;  /* 0x2000003dff2f7230 */ /* 0x101fe40000004100 */
[----:B------:R-:W-:Y:S02]  /*106a0*/  HADD2.F32 R61, -RZ, R61.H1_H1 ;  /* 0x3000003dff3d7230 */ /* 0x000fe40000004100 */
[----:B------:R-:W-:Y:S02]  /*106b0*/  HADD2.F32 R94, -RZ, R60.H0_H0 ;  /* 0x2000003cff5e7230 */ /* 0x000fe40000004100 */
[----:B------:R-:W-:Y:S02]  /*106c0*/  HADD2.F32 R95, -RZ, R62.H0_H0 ;  /* 0x2000003eff5f7230 */ /* 0x000fe40000004100 */
[--C-:B------:R-:W-:Y:S02]  /*106d0*/  HADD2.F32 R96, -RZ, R63.reuse.H0_H0 ;  /* 0x2000003fff607230 */ /* 0x100fe40000004100 */
[----:B------:R-:W-:-:S02]  /*106e0*/  HADD2.F32 R63, -RZ, R63.H1_H1 ;  /* 0x3000003fff3f7230 */ /* 0x000fc40000004100 */
[--C-:B-1----:R-:W-:Y:S02]  /*106f0*/  HADD2.F32 R101, -RZ, R65.reuse.H0_H0 ;  /* 0x20000041ff657230 */ /* 0x102fe40000004100 */
[----:B------:R-:W-:Y:S02]  /*10700*/  HADD2.F32 R99, -RZ, R65.H1_H1 ;  /* 0x30000041ff637230 */ /* 0x000fe40000004100 */
[----:B------:R-:W-:Y:S02]  /*10710*/  HADD2.F32 R98, -RZ, R64.H0_H0 ;  /* 0x20000040ff627230 */ /* 0x000fe40000004100 */
[C---:B------:R-:W-:Y:S01]  /*10720*/  FMUL.FTZ R106, R101.reuse, R100 ;  /* 0x00000064656a7220 */ /* 0x040fe20000410000 */
[-C--:B------:R-:W-:Y:S01]  /*10730*/  FMUL.FTZ R108, R101, R104.reuse ;  /* 0x00000068656c7220 */ /* 0x080fe20000410000 */
[----:B------:R-:W-:Y:S02]  /*10740*/  HADD2.F32 R101, -RZ, R93.H1_H1 ;  /* 0x3000005dff657230 */ /* 0x000fe40000004100 */
[----:B------:R-:W-:Y:S01]  /*10750*/  FFMA.FTZ R44, R47, R104, -R106 ;  /* 0x000000682f2c7223 */ /* 0x000fe2000001086a */
[----:B------:R-:W-:-:S02]  /*10760*/  HADD2.F32 R104, -RZ, R90.H0_H0 ;  /* 0x2000005aff687230 */ /* 0x000fc40000004100 */
[----:B------:R-:W-:Y:S01]  /*10770*/  FMUL.FTZ R106, R99, R102 ;  /* 0x00000066636a7220 */ /* 0x000fe20000410000 */
[----:B------:R-:W-:Y:S01]  /*10780*/  FFMA.FTZ R90, R47, R100, R108 ;  /* 0x000000642f5a7223 */ /* 0x000fe2000001006c */
[----:B------:R-:W-:Y:S02]  /*10790*/  HADD2.F32 R65, -RZ, R66.H0_H0 ;  /* 0x20000042ff417230 */ /* 0x000fe40000004100 */
[-C--:B------:R-:W-:Y:S01]  /*107a0*/  FMUL.FTZ R108, R99, R104.reuse ;  /* 0x00000068636c7220 */ /* 0x080fe20000410000 */
[--C-:B------:R-:W-:Y:S02]  /*107b0*/  HADD2.F32 R100, -RZ, R92.reuse.H0_H0 ;  /* 0x2000005cff647230 */ /* 0x100fe40000004100 */
[----:B------:R-:W-:Y:S01]  /*107c0*/  FFMA.FTZ R47, R61, R104, -R106 ;  /* 0x000000683d2f7223 */ /* 0x000fe2000001086a */
[C---:B------:R-:W-:Y:S01]  /*107d0*/  FMUL.FTZ R99, R98.reuse, R101 ;  /* 0x0000006562637220 */ /* 0x040fe20000410000 */
[----:B------:R-:W-:Y:S01]  /*107e0*/  FMUL.FTZ R104, R98, R103 ;  /* 0x0000006762687220 */ /* 0x000fe20000410000 */
[----:B------:R-:W-:-:S02]  /*107f0*/  HADD2.F32 R92, -RZ, R92.H1_H1 ;  /* 0x3000005cff5c7230 */ /* 0x000fc40000004100 */
[----:B------:R-:W-:Y:S01]  /*10800*/  FFMA.FTZ R61, R61, R102, R108 ;  /* 0x000000663d3d7223 */ /* 0x000fe2000001006c */
[C---:B------:R-:W-:Y:S01]  /*10810*/  FMUL.FTZ R102, R65.reuse, R100 ;  /* 0x0000006441667220 */ /* 0x040fe20000410000 */
[----:B------:R-:W-:Y:S02]  /*10820*/  HADD2.F32 R97, -RZ, R67.H0_H0 ;  /* 0x20000043ff617230 */ /* 0x000fe40000004100 */
[C---:B------:R-:W-:Y:S01]  /*10830*/  FFMA.FTZ R98, R94.reuse, R103, -R99 ;  /* 0x000000675e627223 */ /* 0x040fe20000010863 */
[----:B------:R-:W-:Y:S01]  /*10840*/  FFMA.FTZ R94, R94, R101, R104 ;  /* 0x000000655e5e7223 */ /* 0x000fe20000010068 */
[----:B------:R-:W-:Y:S02]  /*10850*/  HADD2.F32 R93, -RZ, R93.H0_H0 ;  /* 0x2000005dff5d7230 */ /* 0x000fe40000004100 */
[-C--:B------:R-:W-:Y:S01]  /*10860*/  FMUL.FTZ R104, R65, R92.reuse ;  /* 0x0000005c41687220 */ /* 0x080fe20000410000 */
[----:B------:R-:W-:Y:S01]  /*10870*/  FFMA.FTZ R65, R95, R92, -R102 ;  /* 0x0000005c5f417223 */ /* 0x000fe20000010866 */
[----:B------:R-:W-:-:S02]  /*10880*/  HADD2.F32 R102, -RZ, R45.H0_H0 ;  /* 0x2000002dff667230 */ /* 0x000fc40000004100 */
[C---:B------:R-:W-:Y:S01]  /*10890*/  FMUL.FTZ R45, R97.reuse, R91 ;  /* 0x0000005b612d7220 */ /* 0x040fe20000410000 */
[----:B------:R-:W-:Y:S02]  /*108a0*/  HADD2.F32 R67, -RZ, R67.H1_H1 ;  /* 0x30000043ff437230 */ /* 0x000fe40000004100 */
[-C--:B------:R-:W-:Y:S01]  /*108b0*/  FMUL.FTZ R106, R97, R93.reuse ;  /* 0x0000005d616a7220 */ /* 0x080fe20000410000 */
[----:B------:R-:W-:Y:S02]  /*108c0*/  HADD2.F32 R92, -RZ, R46.H0_H0 ;  /* 0x2000002eff5c7230 */ /* 0x000fe40000004100 */
[----:B------:R-:W-:Y:S01]  /*108d0*/  FFMA.FTZ R46, R95, R100, R104 ;  /* 0x000000645f2e7223 */ /* 0x000fe20000010068 */
[C---:B------:R-:W-:Y:S01]  /*108e0*/  FFMA.FTZ R45, R96.reuse, R93, -R45 ;  /* 0x0000005d602d7223 */ /* 0x040fe2000001082d */
[----:B------:R-:W-:Y:S01]  /*108f0*/  FFMA.FTZ R96, R96, R91, R106 ;  /* 0x0000005b60607223 */ /* 0x000fe2000001006a */
[C---:B------:R-:W-:Y:S01]  /*10900*/  FMUL.FTZ R104, R67.reuse, R102 ;  /* 0x0000006643687220 */ /* 0x040fe20000410000 */
[----:B------:R-:W-:Y:S01]  /*10910*/  FMUL.FTZ R100, R67, R92 ;  /* 0x0000005c43647220 */ /* 0x000fe20000410000 */
[----:B------:R-:W-:-:S02]  /*10920*/  HADD2.F32 R64, -RZ, R64.H1_H1 ;  /* 0x30000040ff407230 */ /* 0x000fc40000004100 */
[----:B------:R-:W-:Y:S02]  /*10930*/  HADD2.F32 R66, -RZ, R66.H1_H1 ;  /* 0x30000042ff427230 */ /* 0x000fe40000004100 */
[C---:B------:R-:W-:Y:S01]  /*10940*/  FFMA.FTZ R100, R63.reuse, R102, -R100 ;  /* 0x000000663f647223 */ /* 0x040fe20000010864 */
[----:B------:R-:W-:Y:S02]  /*10950*/  HADD2.F32 R67, -RZ, R33.H0_H0 ;  /* 0x20000021ff437230 */ /* 0x000fe40000004100 */
[----:B------:R-:W-:Y:S01]  /*10960*/  FFMA.FTZ R95, R63, R92, R104 ;  /* 0x0000005c3f5f7223 */ /* 0x000fe20000010068 */
[----:B------:R-:W-:Y:S02]  /*10970*/  HADD2.F32 R91, -RZ, R35.H0_H0 ;  /* 0x20000023ff5b7230 */ /* 0x000fe40000004100 */
[----:B------:R-:W-:Y:S02]  /*10980*/  HADD2.F32 R33, -RZ, R32.H0_H0 ;  /* 0x20000020ff217230 */ /* 0x000fe40000004100 */
[----:B------:R-:W-:Y:S01]  /*10990*/  FMUL.FTZ R63, R64, R67 ;  /* 0x00000043403f7220 */ /* 0x000fe20000410000 */
[----:B------:R-:W-:-:S02]  /*109a0*/  HADD2.F32 R35, -RZ, R34.H0_H0 ;  /* 0x20000022ff237230 */ /* 0x000fc40000004100 */
[----:B------:R-:W-:Y:S01]  /*109b0*/  FMUL.FTZ R93, R66, R91 ;  /* 0x0000005b425d7220 */ /* 0x000fe20000410000 */
[----:B------:R-:W-:Y:S02]  /*109c0*/  HADD2.F32 R60, -RZ, R60.H1_H1 ;  /* 0x3000003cff3c7230 */ /* 0x000fe40000004100 */
[----:B------:R-:W-:Y:S01]  /*109d0*/  FMUL.FTZ R64, R64, R33 ;  /* 0x0000002140407220 */ /* 0x000fe20000410000 */
[----:B------:R-:W-:Y:S02]  /*109e0*/  HADD2.F32 R62, -RZ, R62.H1_H1 ;  /* 0x3000003eff3e7230 */ /* 0x000fe40000004100 */
        /* <DEDUP_REMOVED lines=15> */
.L_x_1735:
[----:B------:R-:W-:Y:S05]  /*10ae0*/  BSYNC B2 ;  /* 0x0000000000027941 */ /* 0x000fea0003800000 */
.L_x_1734:
[----:B------:R-:W-:Y:S04]  /*10af0*/  BSSY B2, `(.L_x_1736) ;  /* 0x0000061000027945 */ /* 0x000fe80003800000 */
[----:B------:R-:W-:Y:S05]  /*10b00*/  @P1 BRA `(.L_x_1737) ;  /* 0x00000004007c1947 */ /* 0x000fea0003800000 */
[----:B------:R-:W2:Y:S01]  /*10b10*/  LDL R95, [R1+0x44] ;  /* 0x00004400015f7983 */ /* 0x000ea20000100800 */
[----:B-1----:R-:W-:Y:S01]  /*10b20*/  LEA.HI R32, R75, R170, RZ, 0x1d ;  /* 0x000000aa4b207211 */ /* 0x002fe200078fe8ff */
[----:B------:R-:W-:Y:S01]  /*10b30*/  HADD2.F32 R84, -RZ, R88.H1_H1 ;  /* 0x30000058ff547230 */ /* 0x000fe20000004100 */
[--C-:B------:R-:W-:Y:S01]  /*10b40*/  SHF.R.U64 R28, R28, 0x10, R29.reuse ;  /* 0x000000101c1c7819 */ /* 0x100fe2000000121d */
[--C-:B------:R-:W-:Y:S01]  /*10b50*/  HADD2.F32 R90, -RZ, R86.reuse.H1_H1 ;  /* 0x30000056ff5a7230 */ /* 0x100fe20000004100 */
[----:B------:R-:W-:Y:S01]  /*10b60*/  SHF.R.S32.HI R33, RZ, 0x1f, R32 ;  /* 0x0000001fff217819 */ /* 0x000fe20000011420 */
[----:B------:R-:W-:Y:S01]  /*10b70*/  IMAD.SHL.U32 R34, R32, 0x8, RZ ;  /* 0x0000000820227824 */ /* 0x000fe200078e00ff */
[----:B------:R-:W-:Y:S01]  /*10b80*/  SHF.R.U32.HI R85, RZ, 0x10, R29 ;  /* 0x00000010ff557819 */ /* 0x000fe2000001161d */
[----:B------:R-:W-:Y:S01]  /*10b90*/  HADD2.F32 R86, -RZ, R86.H0_H0 ;  /* 0x20000056ff567230 */ /* 0x000fe20000004100 */
[----:B------:R-:W-:Y:S01]  /*10ba0*/  LEA.HI R32, R33, R32, RZ, 0x3 ;  /* 0x0000002021207211 */ /* 0x000fe200078f18ff */
[----:B------:R-:W-:Y:S01]  /*10bb0*/  HADD2.F32 R88, -RZ, R88.H0_H0 ;  /* 0x20000058ff587230 */ /* 0x000fe20000004100 */
[----:B------:R-:W-:Y:S01]  /*10bc0*/  LOP3.LUT R33, R185, 0x38, R34, 0xf8, !PT ;  /* 0x00000038b9217812 */ /* 0x000fe200078ef822 */
[----:B------:R-:W-:Y:S01]  /*10bd0*/  HADD2.F32 R85, -RZ, R85.H0_H0 ;  /* 0x20000055ff557230 */ /* 0x000fe20000004100 */
[----:B------:R-:W-:Y:S01]  /*10be0*/  SHF.R.U64 R29, R40, 0x10, R41 ;  /* 0x00000010281d7819 */ /* 0x000fe20000001229 */
[----:B------:R-:W-:Y:S01]  /*10bf0*/  IMAD.SHL.U32 R32, R32, 0x400, RZ ;  /* 0x0000040020207824 */ /* 0x000fe200078e00ff */
[----:B------:R-:W-:-:S02]  /*10c00*/  LOP3.LUT R45, R33, R186, RZ, 0x3c, !PT ;  /* 0x000000ba212d7212 */ /* 0x000fc400078e3cff */
[--C-:B------:R-:W-:Y:S02]  /*10c10*/  SHF.R.U64 R30, R30, 0x10, R31.reuse ;  /* 0x000000101e1e7819 */ /* 0x100fe4000000121f */
[----:B------:R-:W-:Y:S02]  /*10c20*/  LOP3.LUT R44, R32, 0x7fffe000, RZ, 0xc0, !PT ;  /* 0x7fffe000202c7812 */ /* 0x000fe400078ec0ff */
[----:B------:R-:W-:Y:S02]  /*10c30*/  SHF.R.U32.HI R40, RZ, 0x10, R31 ;  /* 0x00000010ff287819 */ /* 0x000fe4000001161f */
[----:B------:R-:W-:Y:S02]  /*10c40*/  IADD3 R45, R45, R44, R187 ;  /* 0x0000002c2d2d7210 */ /* 0x000fe40007ffe0bb */
[----:B------:R-:W-:Y:S01]  /*10c50*/  SHF.R.U64 R31, R42, 0x10, R43 ;  /* 0x000000102a1f7819 */ /* 0x000fe2000000122b */
[----:B------:R-:W-:Y:S01]  /*10c60*/  HADD2.F32 R40, -RZ, R40.H0_H0 ;  /* 0x20000028ff287230 */ /* 0x000fe20000004100 */
[----:B------:R-:W-:Y:S01]  /*10c70*/  SHF.R.U32.HI R91, RZ, 0x10, R41 ;  /* 0x00000010ff5b7819 */ /* 0x000fe20000011629 */
[----:B------:R-:W-:Y:S01]  /*10c80*/  IMAD R60, R45, 0x2, R2 ;  /* 0x000000022d3c7824 */ /* 0x000fe200078e0202 */
[----:B------:R-:W-:-:S03]  /*10c90*/  SHF.R.U32.HI R42, RZ, 0x10, R43 ;  /* 0x00000010ff2a7819 */ /* 0x000fc6000001162b */
[----:B------:R-:W-:Y:S01]  /*10ca0*/  HADD2.F32 R91, -RZ, R91.H0_H0 ;  /* 0x2000005bff5b7230 */ /* 0x000fe20000004100 */
[----:B------:R-:W1:Y:S01]  /*10cb0*/  LDS.128 R44, [R60+0xc400] ;  /* 0x00c400003c2c7984 */ /* 0x000e620000000c00 */
[----:B------:R-:W-:Y:S02]  /*10cc0*/  HADD2.F32 R42, -RZ, R42.H0_H0 ;  /* 0x2000002aff2a7230 */ /* 0x000fe40000004100 */
[--C-:B-1----:R-:W-:Y:S02]  /*10cd0*/  HADD2.F32 R43, -RZ, R45.reuse.H0_H0 ;  /* 0x2000002dff2b7230 */ /* 0x102fe40000004100 */
[----:B------:R-:W-:Y:S02]  /*10ce0*/  HADD2.F32 R64, -RZ, R45.H1_H1 ;  /* 0x3000002dff407230 */ /* 0x000fe40000004100 */
[----:B------:R-:W-:Y:S02]  /*10cf0*/  HADD2.F32 R65, -RZ, R44.H0_H0 ;  /* 0x2000002cff417230 */ /* 0x000fe40000004100 */
[C---:B------:R-:W-:Y:S01]  /*10d00*/  FMUL.FTZ R92, R43.reuse, R90 ;  /* 0x0000005a2b5c7220 */ /* 0x040fe20000410000 */
[----:B------:R-:W-:Y:S01]  /*10d10*/  FMUL.FTZ R94, R43, R84 ;  /* 0x000000542b5e7220 */ /* 0x000fe20000410000 */
[----:B------:R-:W-:Y:S01]  /*10d20*/  FMUL.FTZ R93, R64, R91 ;  /* 0x0000005b405d7220 */ /* 0x000fe20000410000 */
[----:B------:R-:W-:-:S02]  /*10d30*/  HADD2.F32 R67, -RZ, R46.H0_H0 ;  /* 0x2000002eff437230 */ /* 0x000fc40000004100 */
[--C-:B------:R-:W-:Y:S02]  /*10d40*/  HADD2.F32 R62, -RZ, R47.reuse.H0_H0 ;  /* 0x2000002fff3e7230 */ /* 0x100fe40000004100 */
[----:B------:R-:W-:Y:S02]  /*10d50*/  HADD2.F32 R47, -RZ, R47.H1_H1 ;  /* 0x3000002fff2f7230 */ /* 0x000fe40000004100 */
[----:B------:R-:W-:Y:S02]  /*10d60*/  HADD2.F32 R44, -RZ, R44.H1_H1 ;  /* 0x3000002cff2c7230 */ /* 0x000fe40000004100 */
[----:B------:R-:W-:Y:S01]  /*10d70*/  HADD2.F32 R46, -RZ, R46.H1_H1 ;  /* 0x3000002eff2e7230 */ /* 0x000fe20000004100 */
[----:B--2---:R-:W1:Y:S02]  /*10d80*/  LDS.128 R32, [R95] ;  /* 0x000000005f207984 */ /* 0x004e640000000c00 */
[--C-:B-1----:R-:W-:Y:S02]  /*10d90*/  HADD2.F32 R63, -RZ, R33.reuse.H0_H0 ;  /* 0x20000021ff3f7230 */ /* 0x102fe40000004100 */
[----:B------:R-:W-:-:S02]  /*10da0*/  HADD2.F32 R66, -RZ, R33.H1_H1 ;  /* 0x30000021ff427230 */ /* 0x000fc40000004100 */
[----:B0-----:R-:W-:Y:S02]  /*10db0*/  HADD2.F32 R61, -RZ, R32.H0_H0 ;  /* 0x20000020ff3d7230 */ /* 0x001fe40000004100 */
[C---:B------:R-:W-:Y:S01]  /*10dc0*/  FFMA.FTZ R43, R63.reuse, R84, -R92 ;  /* 0x000000543f2b7223 */ /* 0x040fe2000001085c */
[----:B------:R-:W-:Y:S01]  /*10dd0*/  FFMA.FTZ R45, R63, R90, R94 ;  /* 0x0000005a3f2d7223 */ /* 0x000fe2000001005e */
[-C--:B------:R-:W-:Y:S01]  /*10de0*/  FMUL.FTZ R63, R64, R85.reuse ;  /* 0x00000055403f7220 */ /* 0x080fe20000410000 */
[C---:B------:R-:W-:Y:S01]  /*10df0*/  FMUL.FTZ R84, R65.reuse, R86 ;  /* 0x0000005641547220 */ /* 0x040fe20000410000 */
[----:B------:R-:W-:Y:S02]  /*10e00*/  HADD2.F32 R90, -RZ, R87.H0_H0 ;  /* 0x20000057ff5a7230 */ /* 0x000fe40000004100 */
[-C--:B------:R-:W-:Y:S01]  /*10e10*/  FMUL.FTZ R65, R65, R88.reuse ;  /* 0x0000005841417220 */ /* 0x080fe20000410000 */
[C---:B------:R-:W-:Y:S01]  /*10e20*/  FFMA.FTZ R64, R66.reuse, R85, -R93 ;  /* 0x0000005542407223 */ /* 0x040fe2000001085d */
[----:B------:R-:W-:Y:S01]  /*10e30*/  FFMA.FTZ R66, R66, R91, R63 ;  /* 0x0000005b42427223 */ /* 0x000fe2000001003f */
[----:B------:R-:W-:Y:S01]  /*10e40*/  FFMA.FTZ R63, R61, R88, -R84 ;  /* 0x000000583d3f7223 */ /* 0x000fe20000010854 */
[----:B------:R-:W-:-:S02]  /*10e50*/  HADD2.F32 R33, -RZ, R34.H0_H0 ;  /* 0x20000022ff217230 */ /* 0x000fc40000004100 */
[----:B------:R-:W-:Y:S01]  /*10e60*/  FFMA.FTZ R61, R61, R86, R65 ;  /* 0x000000563d3d7223 */ /* 0x000fe20000010041 */
[----:B------:R-:W-:Y:S02]  /*10e70*/  HADD2.F32 R84, -RZ, R89.H0_H0 ;  /* 0x20000059ff547230 */ /* 0x000fe40000004100 */
[----:B------:R-:W-:Y:S01]  /*10e80*/  FMUL.FTZ R86, R67, R90 ;  /* 0x0000005a43567220 */ /* 0x000fe20000410000 */
[----:B------:R-:W-:Y:S02]  /*10e90*/  HADD2.F32 R87, -RZ, R87.H1_H1 ;  /* 0x30000057ff577230 */ /* 0x000fe40000004100 */
[----:B------:R-:W-:Y:S01]  /*10ea0*/  FMUL.FTZ R92, R47, R40 ;  /* 0x000000282f5c7220 */ /* 0x000fe20000410000 */
[----:B------:R-:W-:Y:S02]  /*10eb0*/  HADD2.F32 R89, -RZ, R89.H1_H1 ;  /* 0x30000059ff597230 */ /* 0x000fe40000004100 */
[-C--:B------:R-:W-:Y:S01]  /*10ec0*/  FMUL.FTZ R88, R67, R84.reuse ;  /* 0x0000005443587220 */ /* 0x080fe20000410000 */
[----:B------:R-:W-:Y:S01]  /*10ed0*/  FFMA.FTZ R86, R33, R84, -R86 ;  /* 0x0000005421567223 */ /* 0x000fe20000010856 */
[----:B------:R-:W-:-:S02]  /*10ee0*/  HADD2.F32 R41, -RZ, R35.H0_H0 ;  /* 0x20000023ff297230 */ /* 0x000fc40000004100 */
[C---:B------:R-:W-:Y:S01]  /*10ef0*/  FMUL.FTZ R84, R62.reuse, R87 ;  /* 0x000000573e547220 */ /* 0x040fe20000410000 */
[-C--:B------:R-:W-:Y:S01]  /*10f00*/  FMUL.FTZ R62, R62, R89.reuse ;  /* 0x000000593e3e7220 */ /* 0x080fe20000410000 */
[----:B------:R-:W-:Y:S02]  /*10f10*/  HADD2.F32 R35, -RZ, R35.H1_H1 ;  /* 0x30000023ff237230 */ /* 0x000fe40000004100 */
[----:B------:R-:W-:Y:S01]  /*10f20*/  FFMA.FTZ R88, R33, R90, R88 ;  /* 0x0000005a21587223 */ /* 0x000fe20000010058 */
[C---:B------:R-:W-:Y:S01]  /*10f30*/  FFMA.FTZ R84, R41.reuse, R89, -R84 ;  /* 0x0000005929547223 */ /* 0x040fe20000010854 */
[----:B------:R-:W-:Y:S01]  /*10f40*/  FFMA.FTZ R62, R41, R87, R62 ;  /* 0x00000057293e7223 */ /* 0x000fe2000001003e */
[-C--:B------:R-:W-:Y:S01]  /*10f50*/  FMUL.FTZ R90, R47, R42.reuse ;  /* 0x0000002a2f5a7220 */ /* 0x080fe20000410000 */
[----:B------:R-:W-:Y:S02]  /*10f60*/  HADD2.F32 R33, -RZ, R29.H0_H0 ;  /* 0x2000001dff217230 */ /* 0x000fe40000004100 */
[----:B------:R-:W-:Y:S01]  /*10f70*/  FFMA.FTZ R67, R35, R42, R92 ;  /* 0x0000002a23437223 */ /* 0x000fe2000001005c */
[----:B------:R-:W-:-:S02]  /*10f80*/  HADD2.F32 R41, -RZ, R31.H0_H0 ;  /* 0x2000001fff297230 */ /* 0x000fc40000004100 */
[----:B------:R-:W-:Y:S01]  /*10f90*/  FFMA.FTZ R65, R35, R40, -R90 ;  /* 0x0000002823417223 */ /* 0x000fe2000001085a */
[----:B------:R-:W-:Y:S02]  /*10fa0*/  HADD2.F32 R29, -RZ, R28.H0_H0 ;  /* 0x2000001cff1d7230 */ /* 0x000fe40000004100 */
[----:B------:R-:W-:Y:S01]  /*10fb0*/  FMUL.FTZ R35, R44, R33 ;  /* 0x000000212c237220 */ /* 0x000fe20000410000 */
[----:B------:R-:W-:Y:S02]  /*10fc0*/  HADD2.F32 R31, -RZ, R30.H0_H0 ;  /* 0x2000001eff1f7230 */ /* 0x000fe40000004100 */
[----:B------:R-:W-:Y:S01]  /*10fd0*/  FMUL.FTZ R47, R46, R41 ;  /* 0x000000292e2f7220 */ /* 0x000fe20000410000 */
[----:B------:R-:W-:Y:S02]  /*10fe0*/  HADD2.F32 R32, -RZ, R32.H1_H1 ;  /* 0x30000020ff207230 */ /* 0x000fe40000004100 */
[----:B------:R-:W-:Y:S01]  /*10ff0*/  FMUL.FTZ R44, R44, R29 ;  /* 0x0000001d2c2c7220 */ /* 0x000fe20000410000 */
[----:B------:R-:W-:-:S02]  /*11000*/  HADD2.F32 R34, -RZ, R34.H1_H1 ;  /* 0x30000022ff227230 */ /* 0x000fc40000004100 */
[----:B------:R-:W-:Y:S01]  /*11010*/  FMUL.FTZ R46, R46, R31 ;  /* 0x0000001f2e2e7220 */ /* 0x000fe20000410000 */
[C---:B------:R-:W-:Y:S01]  /*11020*/  FFMA.FTZ R28, R32.reuse, R29, -R35 ;  /* 0x0000001d201c7223 */ /* 0x040fe20000010823 */
[----:B------:R-:W-:Y:S01]  /*11030*/  FFMA.FTZ R32, R32, R33, R44 ;  /* 0x0000002120207223 */ /* 0x000fe2000001002c */
[C---:B------:R-:W-:Y:S01]  /*11040*/  FFMA.FTZ R47, R34.reuse, R31, -R47 ;  /* 0x0000001f222f7223 */ /* 0x040fe2000001082f */
[----:B------:R-:W-:Y:S01]  /*11050*/  FFMA.FTZ R41, R34, R41, R46 ;  /* 0x0000002922297223 */ /* 0x000fe2000001002e */
[----:B------:R-:W-:Y:S02]  /*11060*/  F2FP.F16.F32.PACK_AB R31, R65, R84 ;  /* 0x00000054411f723e */ /* 0x000fe400000000ff */
        /* <DEDUP_REMOVED lines=9> */
.L_x_1737:
[----:B------:R-:W-:Y:S05]  /*11100*/  BSYNC B2 ;  /* 0x0000000000027941 */ /* 0x000fea0003800000 */
.L_x_1736:
[----:B------:R-:W-:Y:S05]  /*11110*/  @P2 BRA `(.L_x_1733) ;  /* 0x00000004007c2947 */ /* 0x000fea0003800000 */
[----:B------:R-:W3:Y:S01]  /*11120*/  LDL R67, [R1+0x3c] ;  /* 0x00003c0001437983 */ /* 0x000ee20000100800 */
[----:B------:R-:W-:Y:S01]  /*11130*/  LEA.HI R75, R75, R171, RZ, 0x1d ;  /* 0x000000ab4b4b7211 */ /* 0x000fe200078fe8ff */
[----:B--2---:R-:W-:Y:S01]  /*11140*/  HADD2.F32 R60, -RZ, R77.H0_H0 ;  /* 0x2000004dff3c7230 */ /* 0x004fe20000004100 */
[----:B------:R-:W-:Y:S01]  /*11150*/  SHF.R.U64 R24, R24, 0x10, R25 ;  /* 0x0000001018187819 */ /* 0x000fe20000001219 */
[--C-:B-1----:R-:W-:Y:S01]  /*11160*/  HADD2.F32 R46, -RZ, R78.reuse.H1_H1 ;  /* 0x3000004eff2e7230 */ /* 0x102fe20000004100 */
[----:B------:R-:W-:Y:S01]  /*11170*/  SHF.R.S32.HI R30, RZ, 0x1f, R75 ;  /* 0x0000001fff1e7819 */ /* 0x000fe2000001144b */
[----:B------:R-:W-:Y:S01]  /*11180*/  IMAD.SHL.U32 R28, R75, 0x8, RZ ;  /* 0x000000084b1c7824 */ /* 0x000fe200078e00ff */
[----:B------:R-:W-:Y:S01]  /*11190*/  SHF.R.U32.HI R45, RZ, 0x10, R25 ;  /* 0x00000010ff2d7819 */ /* 0x000fe20000011619 */
[----:B------:R-:W-:Y:S01]  /*111a0*/  HADD2.F32 R78, -RZ, R78.H0_H0 ;  /* 0x2000004eff4e7230 */ /* 0x000fe20000004100 */
[----:B------:R-:W-:Y:S02]  /*111b0*/  LEA.HI R30, R30, R75, RZ, 0x3 ;  /* 0x0000004b1e1e7211 */ /* 0x000fe400078f18ff */
[----:B------:R-:W-:Y:S01]  /*111c0*/  LOP3.LUT R29, R185, 0x38, R28, 0xf8, !PT ;  /* 0x00000038b91d7812 */ /* 0x000fe200078ef81c */
[----:B------:R-:W-:Y:S01]  /*111d0*/  HADD2.F32 R45, -RZ, R45.H0_H0 ;  /* 0x2000002dff2d7230 */ /* 0x000fe20000004100 */
[----:B------:R-:W-:Y:S01]  /*111e0*/  SHF.R.U64 R25, R26, 0x10, R27 ;  /* 0x000000101a197819 */ /* 0x000fe2000000121b */
[----:B------:R-:W-:Y:S01]  /*111f0*/  IMAD.SHL.U32 R30, R30, 0x400, RZ ;  /* 0x000004001e1e7824 */ /* 0x000fe200078e00ff */
[----:B------:R-:W-:-:S02]  /*11200*/  LOP3.LUT R33, R29, R186, RZ, 0x3c, !PT ;  /* 0x000000ba1d217212 */ /* 0x000fc400078e3cff */
[--C-:B------:R-:W-:Y:S01]  /*11210*/  SHF.R.U64 R36, R36, 0x10, R37.reuse ;  /* 0x0000001024247819 */ /* 0x100fe20000001225 */
[----:B------:R-:W-:Y:S01]  /*11220*/  HADD2.F32 R25, -RZ, R25.H0_H0 ;  /* 0x20000019ff197230 */ /* 0x000fe20000004100 */
[----:B------:R-:W-:Y:S02]  /*11230*/  LOP3.LUT R32, R30, 0x7fffe000, RZ, 0xc0, !PT ;  /* 0x7fffe0001e207812 */ /* 0x000fe400078ec0ff */
[----:B------:R-:W-:Y:S02]  /*11240*/  SHF.R.U32.HI R47, RZ, 0x10, R37 ;  /* 0x00000010ff2f7819 */ /* 0x000fe40000011625 */
[----:B------:R-:W-:Y:S02]  /*11250*/  IADD3 R33, R33, R32, R187 ;  /* 0x0000002021217210 */ /* 0x000fe40007ffe0bb */
[----:B------:R-:W-:Y:S01]  /*11260*/  SHF.R.U64 R26, R38, 0x10, R39 ;  /* 0x00000010261a7819 */ /* 0x000fe20000001227 */
[----:B------:R-:W-:Y:S01]  /*11270*/  HADD2.F32 R47, -RZ, R47.H0_H0 ;  /* 0x2000002fff2f7230 */ /* 0x000fe20000004100 */
[----:B------:R-:W-:Y:S01]  /*11280*/  SHF.R.U32.HI R65, RZ, 0x10, R27 ;  /* 0x00000010ff417819 */ /* 0x000fe2000001161b */
[----:B------:R-:W-:Y:S01]  /*11290*/  IMAD R40, R33, 0x2, R2 ;  /* 0x0000000221287824 */ /* 0x000fe200078e0202 */
[----:B------:R-:W-:-:S04]  /*112a0*/  SHF.R.U32.HI R63, RZ, 0x10, R39 ;  /* 0x00000010ff3f7819 */ /* 0x000fc80000011627 */
[----:B------:R-:W1:Y:S02]  /*112b0*/  LDS.128 R32, [R40+0xc400] ;  /* 0x00c4000028207984 */ /* 0x000e640000000c00 */
[----:B-1----:R-:W-:Y:S02]  /*112c0*/  HADD2.F32 R42, -RZ, R33.H1_H1 ;  /* 0x30000021ff2a7230 */ /* 0x002fe40000004100 */
[--C-:B------:R-:W-:Y:S02]  /*112d0*/  HADD2.F32 R43, -RZ, R34.reuse.H0_H0 ;  /* 0x20000022ff2b7230 */ /* 0x100fe40000004100 */
[--C-:B------:R-:W-:Y:S02]  /*112e0*/  HADD2.F32 R44, -RZ, R35.reuse.H0_H0 ;  /* 0x20000023ff2c7230 */ /* 0x100fe40000004100 */
[----:B0-----:R-:W-:Y:S01]  /*112f0*/  FMUL.FTZ R61, R42, R47 ;  /* 0x0000002f2a3d7220 */ /* 0x001fe20000410000 */
[----:B------:R-:W-:Y:S02]  /*11300*/  HADD2.F32 R35, -RZ, R35.H1_H1 ;  /* 0x30000023ff237230 */ /* 0x000fe40000004100 */
[----:B------:R-:W-:Y:S01]  /*11310*/  HADD2.F32 R34, -RZ, R34.H1_H1 ;  /* 0x30000022ff227230 */ /* 0x000fe20000004100 */
[----:B---3--:R-:W0:Y:S02]  /*11320*/  LDS.128 R28, [R67] ;  /* 0x00000000431c7984 */ /* 0x008e240000000c00 */
[----:B0-----:R-:W-:-:S02]  /*11330*/  HADD2.F32 R37, -RZ, R29.H0_H0 ;  /* 0x2000001dff257230 */ /* 0x001fc40000004100 */
[----:B------:R-:W-:Y:S02]  /*11340*/  HADD2.F32 R38, -RZ, R29.H1_H1 ;  /* 0x3000001dff267230 */ /* 0x000fe40000004100 */
[----:B------:R-:W-:Y:S02]  /*11350*/  HADD2.F32 R29, -RZ, R33.H0_H0 ;  /* 0x20000021ff1d7230 */ /* 0x000fe40000004100 */
[----:B------:R-:W-:Y:S02]  /*11360*/  HADD2.F32 R33, -RZ, R32.H0_H0 ;  /* 0x20000020ff217230 */ /* 0x000fe40000004100 */
[----:B------:R-:W-:Y:S02]  /*11370*/  HADD2.F32 R27, -RZ, R28.H0_H0 ;  /* 0x2000001cff1b7230 */ /* 0x000fe40000004100 */
[C---:B------:R-:W-:Y:S01]  /*11380*/  FMUL.FTZ R62, R29.reuse, R60 ;  /* 0x0000003c1d3e7220 */ /* 0x040fe20000410000 */
[----:B------:R-:W-:Y:S01]  /*11390*/  FMUL.FTZ R64, R29, R46 ;  /* 0x0000002e1d407220 */ /* 0x000fe20000410000 */
[----:B------:R-:W-:-:S02]  /*113a0*/  HADD2.F32 R39, -RZ, R30.H0_H0 ;  /* 0x2000001eff277230 */ /* 0x000fc40000004100 */
[C---:B------:R-:W-:Y:S01]  /*113b0*/  FFMA.FTZ R29, R37.reuse, R46, -R62 ;  /* 0x0000002e251d7223 */ /* 0x040fe2000001083e */
[----:B------:R-:W-:Y:S02]  /*113c0*/  HADD2.F32 R46, -RZ, R77.H1_H1 ;  /* 0x3000004dff2e7230 */ /* 0x000fe40000004100 */
[----:B------:R-:W-:Y:S01]  /*113d0*/  FFMA.FTZ R64, R37, R60, R64 ;  /* 0x0000003c25407223 */ /* 0x000fe20000010040 */
[-C--:B------:R-:W-:Y:S01]  /*113e0*/  FMUL.FTZ R37, R42, R45.reuse ;  /* 0x0000002d2a257220 */ /* 0x080fe20000410000 */
[----:B------:R-:W-:Y:S02]  /*113f0*/  HADD2.F32 R42, -RZ, R76.H1_H1 ;  /* 0x3000004cff2a7230 */ /* 0x000fe40000004100 */
[C---:B------:R-:W-:Y:S01]  /*11400*/  FFMA.FTZ R62, R38.reuse, R45, -R61 ;  /* 0x0000002d263e7223 */ /* 0x040fe2000001083d */
[C---:B------:R-:W-:Y:S01]  /*11410*/  FMUL.FTZ R60, R33.reuse, R46 ;  /* 0x0000002e213c7220 */ /* 0x040fe20000410000 */
[----:B------:R-:W-:Y:S01]  /*11420*/  FMUL.FTZ R33, R33, R78 ;  /* 0x0000004e21217220 */ /* 0x000fe20000410000 */
[----:B------:R-:W-:Y:S01]  /*11430*/  FFMA.FTZ R47, R38, R47, R37 ;  /* 0x0000002f262f7223 */ /* 0x000fe20000010025 */
[----:B------:R-:W-:-:S02]  /*11440*/  HADD2.F32 R38, -RZ, R79.H0_H0 ;  /* 0x2000004fff267230 */ /* 0x000fc40000004100 */
[C---:B------:R-:W-:Y:S01]  /*11450*/  FFMA.FTZ R60, R27.reuse, R78, -R60 ;  /* 0x0000004e1b3c7223 */ /* 0x040fe2000001083c */
[----:B------:R-:W-:Y:S01]  /*11460*/  FFMA.FTZ R37, R27, R46, R33 ;  /* 0x0000002e1b257223 */ /* 0x000fe20000010021 */
[C---:B------:R-:W-:Y:S01]  /*11470*/  FMUL.FTZ R46, R43.reuse, R42 ;  /* 0x0000002a2b2e7220 */ /* 0x040fe20000410000 */
[----:B------:R-:W-:Y:S02]  /*11480*/  HADD2.F32 R79, -RZ, R79.H1_H1 ;  /* 0x3000004fff4f7230 */ /* 0x000fe40000004100 */
[-C--:B------:R-:W-:Y:S01]  /*11490*/  FMUL.FTZ R66, R43, R38.reuse ;  /* 0x000000262b427220 */ /* 0x080fe20000410000 */
[----:B------:R-:W-:Y:S02]  /*114a0*/  HADD2.F32 R76, -RZ, R76.H0_H0 ;  /* 0x2000004cff4c7230 */ /* 0x000fe40000004100 */
[----:B------:R-:W-:Y:S01]  /*114b0*/  FFMA.FTZ R43, R39, R38, -R46 ;  /* 0x00000026272b7223 */ /* 0x000fe2000001082e */
[----:B------:R-:W-:Y:S02]  /*114c0*/  HADD2.F32 R46, -RZ, R63.H0_H0 ;  /* 0x2000003fff2e7230 */ /* 0x000fe40000004100 */
[----:B------:R-:W-:Y:S01]  /*114d0*/  FMUL.FTZ R27, R44, R79 ;  /* 0x0000004f2c1b7220 */ /* 0x000fe20000410000 */
[----:B------:R-:W-:-:S02]  /*114e0*/  HADD2.F32 R38, -RZ, R65.H0_H0 ;  /* 0x20000041ff267230 */ /* 0x000fc40000004100 */
[----:B------:R-:W-:Y:S01]  /*114f0*/  FMUL.FTZ R78, R44, R76 ;  /* 0x0000004c2c4e7220 */ /* 0x000fe20000410000 */
[--C-:B------:R-:W-:Y:S02]  /*11500*/  HADD2.F32 R41, -RZ, R31.reuse.H0_H0 ;  /* 0x2000001fff297230 */ /* 0x100fe40000004100 */
[----:B------:R-:W-:Y:S01]  /*11510*/  FFMA.FTZ R66, R39, R42, R66 ;  /* 0x0000002a27427223 */ /* 0x000fe20000010042 */
[----:B------:R-:W-:Y:S02]  /*11520*/  HADD2.F32 R31, -RZ, R31.H1_H1 ;  /* 0x3000001fff1f7230 */ /* 0x000fe40000004100 */
[C---:B------:R-:W-:Y:S01]  /*11530*/  FMUL.FTZ R42, R35.reuse, R46 ;  /* 0x0000002e232a7220 */ /* 0x040fe20000410000 */
[----:B------:R-:W-:Y:S01]  /*11540*/  FMUL.FTZ R44, R35, R38 ;  /* 0x00000026232c7220 */ /* 0x000fe20000410000 */
[----:B------:R-:W-:Y:S02]  /*11550*/  HADD2.F32 R32, -RZ, R32.H1_H1 ;  /* 0x30000020ff207230 */ /* 0x000fe40000004100 */
[----:B------:R-:W-:Y:S01]  /*11560*/  FFMA.FTZ R76, R41, R76, R27 ;  /* 0x0000004c294c7223 */ /* 0x000fe2000001001b */
[----:B------:R-:W-:-:S02]  /*11570*/  HADD2.F32 R33, -RZ, R36.H0_H0 ;  /* 0x20000024ff217230 */ /* 0x000fc40000004100 */
[----:B------:R-:W-:Y:S01]  /*11580*/  FFMA.FTZ R78, R41, R79, -R78 ;  /* 0x0000004f294e7223 */ /* 0x000fe2000001084e */
[----:B------:R-:W-:Y:S02]  /*11590*/  HADD2.F32 R35, -RZ, R26.H0_H0 ;  /* 0x2000001aff237230 */ /* 0x000fe40000004100 */
[C---:B------:R-:W-:Y:S01]  /*115a0*/  FFMA.FTZ R45, R31.reuse, R38, -R42 ;  /* 0x000000261f2d7223 */ /* 0x040fe2000001082a */
[----:B------:R-:W-:Y:S02]  /*115b0*/  HADD2.F32 R27, -RZ, R24.H0_H0 ;  /* 0x20000018ff1b7230 */ /* 0x000fe40000004100 */
[----:B------:R-:W-:Y:S01]  /*115c0*/  FFMA.FTZ R61, R31, R46, R44 ;  /* 0x0000002e1f3d7223 */ /* 0x000fe2000001002c */
[----:B------:R-:W-:Y:S02]  /*115d0*/  HADD2.F32 R28, -RZ, R28.H1_H1 ;  /* 0x3000001cff1c7230 */ /* 0x000fe40000004100 */
[----:B------:R-:W-:Y:S01]  /*115e0*/  FMUL.FTZ R31, R32, R33 ;  /* 0x00000021201f7220 */ /* 0x000fe20000410000 */
[----:B------:R-:W-:-:S02]  /*115f0*/  HADD2.F32 R30, -RZ, R30.H1_H1 ;  /* 0x3000001eff1e7230 */ /* 0x000fc40000004100 */
[----:B------:R-:W-:Y:S01]  /*11600*/  FMUL.FTZ R41, R34, R35 ;  /* 0x0000002322297220 */ /* 0x000fe20000410000 */
[----:B------:R-:W-:Y:S01]  /*11610*/  FMUL.FTZ R32, R32, R27 ;  /* 0x0000001b20207220 */ /* 0x000fe20000410000 */
[----:B------:R-:W-:Y:S01]  /*11620*/  FMUL.FTZ R34, R34, R25 ;  /* 0x0000001922227220 */ /* 0x000fe20000410000 */
[----:B------:R-:W-:Y:S01]  /*11630*/  FFMA.FTZ R39, R28, R27, -R31 ;  /* 0x0000001b1c277223 */ /* 0x000fe2000001081f */
[----:B------:R-:W-:Y:S01]  /*11640*/  FFMA.FTZ R26, R30, R25, -R41 ;  /* 0x000000191e1a7223 */ /* 0x000fe20000010829 */
[----:B------:R-:W-:Y:S01]  /*11650*/  FFMA.FTZ R28, R28, R33, R32 ;  /* 0x000000211c1c7223 */ /* 0x000fe20000010020 */
[----:B------:R-:W-:Y:S01]  /*11660*/  FFMA.FTZ R35, R30, R35, R34 ;  /* 0x000000231e237223 */ /* 0x000fe20000010022 */
[----:B------:R-:W-:Y:S02]  /*11670*/  F2FP.F16.F32.PACK_AB R27, R45, R78 ;  /* 0x0000004e2d1b723e */ /* 0x000fe400000000ff */
[----:B------:R-:W-:Y:S02]  /*11680*/  F2FP.F16.F32.PACK_AB R25, R62, R29 ;  /* 0x0000001d3e19723e */ /* 0x000fe400000000ff */
[----:B------:R-:W-:-:S02]  /*11690*/  F2FP.F16.F32.PACK_AB R24, R39, R60 ;  /* 0x0000003c2718723e */ /* 0x000fc400000000ff */
[----:B------:R-:W-:Y:S02]  /*116a0*/  F2FP.F16.F32.PACK_AB R26, R26, R43 ;  /* 0x0000002b1a1a723e */ /* 0x000fe400000000ff */
[----:B------:R-:W-:Y:S02]  /*116b0*/  F2FP.F16.F32.PACK_AB R31, R61, R76 ;  /* 0x0000004c3d1f723e */ /* 0x000fe400000000ff */
[----:B------:R-:W-:Y:S01]  /*116c0*/  F2FP.F16.F32.PACK_AB R29, R47, R64 ;  /* 0x000000402f1d723e */ /* 0x000fe200000000ff */
[----:B------:R3:W-:Y:S01]  /*116d0*/  STS.128 [R67], R24 ;  /* 0x0000001843007388 */ /* 0x0007e20000000c00 */
[----:B------:R-:W-:Y:S02]  /*116e0*/  F2FP.F16.F32.PACK_AB R28, R28, R37 ;  /* 0x000000251c1c723e */ /* 0x000fe400000000ff */
[----:B------:R-:W-:-:S05]  /*116f0*/  F2FP.F16.F32.PACK_AB R30, R35, R66 ;  /* 0x00000042231e723e */ /* 0x000fca00000000ff */
[----:B------:R3:W-:Y:S02]  /*11700*/  STS.128 [R40+0xc400], R28 ;  /* 0x00c4001c28007388 */ /* 0x0007e40000000c00 */
.L_x_1733:
[----:B------:R-:W-:Y:S05]  /*11710*/  BSYNC B1 ;  /* 0x0000000000017941 */ /* 0x000fea0003800000 */
.L_x_1732:
[----:B---3--:R-:W-:-:S04]  /*11720*/  IADD3 R24, R174, 0x40, RZ ;  /* 0x00000040ae187810 */ /* 0x008fc80007ffe0ff */
[----:B------:R-:W-:-:S13]  /*11730*/  ISETP.GE.AND P0, PT, R24, R21, PT ;  /* 0x000000151800720c */ /* 0x000fda0003f06270 */
[----:B------:R-:W-:Y:S05]  /*11740*/  @P0 BRA `(.L_x_1713) ;  /* 0x0000001000a40947 */ /* 0x000fea0003800000 */
[----:B------:R-:W3:Y:S01]  /*11750*/  LDC R21, c[0x0][0x3f4] ;  /* 0x0000fd00ff157b82 */ /* 0x000ee20000000800 */
[----:B------:R-:W-:Y:S01]  /*11760*/  BSSY B1, `(.L_x_1738) ;  /* 0x0000065000017945 */ /* 0x000fe20003800000 */
[----:B0-----:R-:W-:Y:S02]  /*11770*/  SHF.R.U32.HI R61, RZ, 0x3, R181 ;  /* 0x00000003ff3d7819 */ /* 0x001fe400000116b5 */
[-C--:B---3--:R-:W-:Y:S02]  /*11780*/  ISETP.GE.AND P0, PT, R18, R21.reuse, PT ;  /* 0x000000151200720c */ /* 0x088fe40003f06270 */
[-C--:B------:R-:W-:Y:S02]  /*11790*/  ISETP.GE.AND P1, PT, R167, R21.reuse, PT ;  /* 0x00000015a700720c */ /* 0x080fe40003f26270 */
[----:B------:R-:W-:-:S09]  /*117a0*/  ISETP.GE.AND P2, PT, R168, R21, PT ;  /* 0x00000015a800720c */ /* 0x000fd20003f46270 */
[----:B------:R-:W-:Y:S05]  /*117b0*/  @P0 BRA `(.L_x_1739) ;  /* 0x00000004007c0947 */ /* 0x000fea0003800000 */
[----:B------:R-:W3:Y:S01]  /*117c0*/  LDL R62, [R1+0x40] ;  /* 0x00004000013e7983 */ /* 0x000ee20000100800 */
[----:B------:R-:W-:Y:S01]  /*117d0*/  LEA.HI R24, R21, R210, RZ, 0x1d ;  /* 0x000000d215187211 */ /* 0x000fe200078fe8ff */
[----:B------:R-:W-:Y:S01]  /*117e0*/  HADD2.F32 R38, -RZ, R82.H1_H1 ;  /* 0x30000052ff267230 */ /* 0x000fe20000004100 */
[----:B------:R-:W-:Y:S01]  /*117f0*/  SHF.R.U32.HI R37, RZ, 0x10, R5 ;  /* 0x00000010ff257819 */ /* 0x000fe20000011605 */
[--C-:B------:R-:W-:Y:S01]  /*11800*/  HADD2.F32 R40, -RZ, R80.reuse.H1_H1 ;  /* 0x30000050ff287230 */ /* 0x100fe20000004100 */
[----:B------:R-:W-:Y:S01]  /*11810*/  SHF.R.S32.HI R25, RZ, 0x1f, R24 ;  /* 0x0000001fff197819 */ /* 0x000fe20000011418 */
[----:B------:R-:W-:Y:S01]  /*11820*/  IMAD.SHL.U32 R26, R24, 0x8, RZ ;  /* 0x00000008181a7824 */ /* 0x000fe200078e00ff */
[----:B--2---:R-:W-:Y:S01]  /*11830*/  SHF.R.U64 R60, R48, 0x10, R49 ;  /* 0x00000010303c7819 */ /* 0x004fe20000001231 */
[----:B------:R-:W-:Y:S01]  /*11840*/  HADD2.F32 R37, -RZ, R37.H0_H0 ;  /* 0x20000025ff257230 */ /* 0x000fe20000004100 */
[----:B------:R-:W-:Y:S01]  /*11850*/  LEA.HI R25, R25, R24, RZ, 0x3 ;  /* 0x0000001819197211 */ /* 0x000fe200078f18ff */
[----:B------:R-:W-:Y:S01]  /*11860*/  HADD2.F32 R80, -RZ, R80.H0_H0 ;  /* 0x20000050ff507230 */ /* 0x000fe20000004100 */
[----:B------:R-:W-:Y:S01]  /*11870*/  LOP3.LUT R24, R181, 0x38, R26, 0xf8, !PT ;  /* 0x00000038b5187812 */ /* 0x000fe200078ef81a */
[----:B------:R-:W-:Y:S01]  /*11880*/  HADD2.F32 R82, -RZ, R82.H0_H0 ;  /* 0x20000052ff527230 */ /* 0x000fe20000004100 */
[----:B-1----:R-:W-:Y:S01]  /*11890*/  SHF.R.U64 R47, R4, 0x10, R5 ;  /* 0x00000010042f7819 */ /* 0x002fe20000001205 */
[----:B------:R-:W-:Y:S01]  /*118a0*/  IMAD.SHL.U32 R25, R25, 0x400, RZ ;  /* 0x0000040019197824 */ /* 0x000fe200078e00ff */
[----:B------:R-:W-:-:S02]  /*118b0*/  LOP3.LUT R28, R24, R61, RZ, 0x3c, !PT ;  /* 0x0000003d181c7212 */ /* 0x000fc400078e3cff */
[----:B------:R-:W-:Y:S02]  /*118c0*/  SHF.R.U32.HI R49, RZ, 0x10, R49 ;  /* 0x00000010ff317819 */ /* 0x000fe40000011631 */
[----:B------:R-:W-:Y:S02]  /*118d0*/  LOP3.LUT R29, R25, 0x7fffe000, RZ, 0xc0, !PT ;  /* 0x7fffe000191d7812 */ /* 0x000fe400078ec0ff */
[----:B------:R-:W-:Y:S02]  /*118e0*/  SHF.R.U64 R48, R50, 0x10, R51 ;  /* 0x0000001032307819 */ /* 0x000fe40000001233 */
[----:B------:R-:W-:Y:S02]  /*118f0*/  IADD3 R29, R28, R29, R201 ;  /* 0x0000001d1c1d7210 */ /* 0x000fe40007ffe0c9 */
[----:B------:R-:W-:Y:S02]  /*11900*/  SHF.R.U32.HI R50, RZ, 0x10, R51 ;  /* 0x00000010ff327819 */ /* 0x000fe40000011633 */
[--C-:B------:R-:W-:Y:S01]  /*11910*/  SHF.R.U32.HI R41, RZ, 0x10, R7.reuse ;  /* 0x00000010ff297819 */ /* 0x100fe20000011607 */
[----:B------:R-:W-:Y:S01]  /*11920*/  IMAD R32, R29, 0x2, R2 ;  /* 0x000000021d207824 */ /* 0x000fe200078e0202 */
[----:B------:R-:W-:-:S04]  /*11930*/  SHF.R.U64 R45, R6, 0x10, R7 ;  /* 0x00000010062d7819 */ /* 0x000fc80000001207 */
[----:B------:R-:W0:Y:S02]  /*11940*/  LDS.128 R28, [R32+0xc400] ;  /* 0x00c40000201c7984 */ /* 0x000e240000000c00 */
[--C-:B0-----:R-:W-:Y:S02]  /*11950*/  HADD2.F32 R33, -RZ, R29.reuse.H0_H0 ;  /* 0x2000001dff217230 */ /* 0x101fe40000004100 */
[----:B------:R-:W-:Y:S02]  /*11960*/  HADD2.F32 R34, -RZ, R29.H1_H1 ;  /* 0x3000001dff227230 */ /* 0x000fe40000004100 */
[----:B------:R-:W-:Y:S02]  /*11970*/  HADD2.F32 R29, -RZ, R28.H0_H0 ;  /* 0x2000001cff1d7230 */ /* 0x000fe40000004100 */
[C---:B------:R-:W-:Y:S01]  /*11980*/  FMUL.FTZ R42, R33.reuse, R40 ;  /* 0x00000028212a7220 */ /* 0x040fe20000410000 */
[----:B------:R-:W-:Y:S01]  /*11990*/  FMUL.FTZ R44, R33, R38 ;  /* 0x00000026212c7220 */ /* 0x000fe20000410000 */
[----:B------:R-:W-:-:S02]  /*119a0*/  HADD2.F32 R33, -RZ, R49.H0_H0 ;  /* 0x20000031ff217230 */ /* 0x000fc40000004100 */
[----:B------:R-:W-:Y:S02]  /*119b0*/  HADD2.F32 R35, -RZ, R30.H0_H0 ;  /* 0x2000001eff237230 */ /* 0x000fe40000004100 */
[--C-:B------:R-:W-:Y:S02]  /*119c0*/  HADD2.F32 R36, -RZ, R31.reuse.H0_H0 ;  /* 0x2000001fff247230 */ /* 0x100fe40000004100 */
[----:B------:R-:W-:Y:S02]  /*119d0*/  HADD2.F32 R31, -RZ, R31.H1_H1 ;  /* 0x3000001fff1f7230 */ /* 0x000fe40000004100 */
[----:B------:R-:W-:Y:S02]  /*119e0*/  HADD2.F32 R28, -RZ, R28.H1_H1 ;  /* 0x3000001cff1c7230 */ /* 0x000fe40000004100 */
[----:B------:R-:W-:Y:S01]  /*119f0*/  HADD2.F32 R30, -RZ, R30.H1_H1 ;  /* 0x3000001eff1e7230 */ /* 0x000fe20000004100 */
[----:B---3--:R-:W0:Y:S02]  /*11a00*/  LDS.128 R24, [R62] ;  /* 0x000000003e187984 */ /* 0x008e240000000c00 */
[----:B0-----:R-:W-:-:S02]  /*11a10*/  HADD2.F32 R5, -RZ, R25.H0_H0 ;  /* 0x20000019ff057230 */ /* 0x001fc40000004100 */
[----:B------:R-:W-:Y:S02]  /*11a20*/  HADD2.F32 R25, -RZ, R25.H1_H1 ;  /* 0x30000019ff197230 */ /* 0x000fe40000004100 */
[----:B------:R-:W-:Y:S02]  /*11a30*/  HADD2.F32 R4, -RZ, R24.H0_H0 ;  /* 0x20000018ff047230 */ /* 0x000fe40000004100 */
[C---:B------:R-:W-:Y:S01]  /*11a40*/  FFMA.FTZ R42, R5.reuse, R38, -R42 ;  /* 0x00000026052a7223 */ /* 0x040fe2000001082a */
[----:B------:R-:W-:Y:S01]  /*11a50*/  FFMA.FTZ R44, R5, R40, R44 ;  /* 0x00000028052c7223 */ /* 0x000fe2000001002c */
[C---:B------:R-:W-:Y:S01]  /*11a60*/  FMUL.FTZ R38, R34.reuse, R37 ;  /* 0x0000002522267220 */ /* 0x040fe20000410000 */
[C---:B------:R-:W-:Y:S01]  /*11a70*/  FMUL.FTZ R5, R29.reuse, R80 ;  /* 0x000000501d057220 */ /* 0x040fe20000410000 */
[-C--:B------:R-:W-:Y:S01]  /*11a80*/  FMUL.FTZ R29, R29, R82.reuse ;  /* 0x000000521d1d7220 */ /* 0x080fe20000410000 */
[-C--:B------:R-:W-:Y:S01]  /*11a90*/  FMUL.FTZ R34, R34, R33.reuse ;  /* 0x0000002122227220 */ /* 0x080fe20000410000 */
[----:B------:R-:W-:Y:S01]  /*11aa0*/  FFMA.FTZ R39, R25, R33, -R38 ;  /* 0x0000002119277223 */ /* 0x000fe20000010826 */
[----:B------:R-:W-:Y:S01]  /*11ab0*/  FFMA.FTZ R82, R4, R82, -R5 ;  /* 0x0000005204527223 */ /* 0x000fe20000010805 */
[----:B------:R-:W-:-:S02]  /*11ac0*/  HADD2.F32 R33, -RZ, R81.H0_H0 ;  /* 0x20000051ff217230 */ /* 0x000fc40000004100 */
[----:B------:R-:W-:Y:S01]  /*11ad0*/  FFMA.FTZ R37, R25, R37, R34 ;  /* 0x0000002519257223 */ /* 0x000fe20000010022 */
[--C-:B------:R-:W-:Y:S02]  /*11ae0*/  HADD2.F32 R5, -RZ, R83.reuse.H0_H0 ;  /* 0x20000053ff057230 */ /* 0x100fe40000004100 */
[----:B------:R-:W-:Y:S01]  /*11af0*/  FFMA.FTZ R80, R4, R80, R29 ;  /* 0x0000005004507223 */ /* 0x000fe2000001001d */
[----:B------:R-:W-:Y:S02]  /*11b00*/  HADD2.F32 R83, -RZ, R83.H1_H1 ;  /* 0x30000053ff537230 */ /* 0x000fe40000004100 */
[C---:B------:R-:W-:Y:S01]  /*11b10*/  FMUL.FTZ R25, R35.reuse, R33 ;  /* 0x0000002123197220 */ /* 0x040fe20000410000 */
[----:B------:R-:W-:Y:S02]  /*11b20*/  HADD2.F32 R81, -RZ, R81.H1_H1 ;  /* 0x30000051ff517230 */ /* 0x000fe40000004100 */
[----:B------:R-:W-:Y:S01]  /*11b30*/  FMUL.FTZ R29, R35, R5 ;  /* 0x00000005231d7220 */ /* 0x000fe20000410000 */
[----:B------:R-:W-:-:S02]  /*11b40*/  HADD2.F32 R6, -RZ, R26.H0_H0 ;  /* 0x2000001aff067230 */ /* 0x000fc40000004100 */
[C---:B------:R-:W-:Y:S01]  /*11b50*/  FMUL.FTZ R40, R36.reuse, R83 ;  /* 0x0000005324287220 */ /* 0x040fe20000410000 */
[----:B------:R-:W-:Y:S02]  /*11b60*/  HADD2.F32 R7, -RZ, R27.H0_H0 ;  /* 0x2000001bff077230 */ /* 0x000fe40000004100 */
[----:B------:R-:W-:Y:S01]  /*11b70*/  FMUL.FTZ R38, R36, R81 ;  /* 0x0000005124267220 */ /* 0x000fe20000410000 */
[----:B------:R-:W-:Y:S02]  /*11b80*/  HADD2.F32 R34, -RZ, R41.H0_H0 ;  /* 0x20000029ff227230 */ /* 0x000fe40000004100 */
[C---:B------:R-:W-:Y:S01]  /*11b90*/  FFMA.FTZ R35, R6.reuse, R5, -R25 ;  /* 0x0000000506237223 */ /* 0x040fe20000010819 */
[----:B------:R-:W-:Y:S02]  /*11ba0*/  HADD2.F32 R4, -RZ, R50.H0_H0 ;  /* 0x20000032ff047230 */ /* 0x000fe40000004100 */
[----:B------:R-:W-:Y:S01]  /*11bb0*/  FFMA.FTZ R36, R6, R33, R29 ;  /* 0x0000002106247223 */ /* 0x000fe2000001001d */
[----:B------:R-:W-:-:S02]  /*11bc0*/  HADD2.F32 R27, -RZ, R27.H1_H1 ;  /* 0x3000001bff1b7230 */ /* 0x000fc40000004100 */
[----:B------:R-:W-:Y:S01]  /*11bd0*/  FMUL.FTZ R6, R31, R34 ;  /* 0x000000221f067220 */ /* 0x000fe20000410000 */
[C---:B------:R-:W-:Y:S01]  /*11be0*/  FFMA.FTZ R38, R7.reuse, R83, -R38 ;  /* 0x0000005307267223 */ /* 0x040fe20000010826 */
[----:B------:R-:W-:Y:S01]  /*11bf0*/  FFMA.FTZ R40, R7, R81, R40 ;  /* 0x0000005107287223 */ /* 0x000fe20000010028 */
[-C--:B------:R-:W-:Y:S01]  /*11c00*/  FMUL.FTZ R46, R31, R4.reuse ;  /* 0x000000041f2e7220 */ /* 0x080fe20000410000 */
[----:B------:R-:W-:Y:S02]  /*11c10*/  HADD2.F32 R25, -RZ, R47.H0_H0 ;  /* 0x2000002fff197230 */ /* 0x000fe40000004100 */
[C---:B------:R-:W-:Y:S01]  /*11c20*/  FFMA.FTZ R43, R27.reuse, R4, -R6 ;  /* 0x000000041b2b7223 */ /* 0x040fe20000010806 */
[----:B------:R-:W-:Y:S02]  /*11c30*/  HADD2.F32 R29, -RZ, R45.H0_H0 ;  /* 0x2000002dff1d7230 */ /* 0x000fe40000004100 */
[----:B------:R-:W-:Y:S01]  /*11c40*/  FFMA.FTZ R45, R27, R34, R46 ;  /* 0x000000221b2d7223 */ /* 0x000fe2000001002e */
[----:B------:R-:W-:-:S02]  /*11c50*/  HADD2.F32 R5, -RZ, R60.H0_H0 ;  /* 0x2000003cff057230 */ /* 0x000fc40000004100 */
[----:B------:R-:W-:Y:S01]  /*11c60*/  FMUL.FTZ R27, R28, R25 ;  /* 0x000000191c1b7220 */ /* 0x000fe20000410000 */
[----:B------:R-:W-:Y:S02]  /*11c70*/  HADD2.F32 R7, -RZ, R48.H0_H0 ;  /* 0x20000030ff077230 */ /* 0x000fe40000004100 */
        /* <DEDUP_REMOVED lines=19> */
.L_x_1739:
[----:B------:R-:W-:Y:S05]  /*11db0*/  BSYNC B1 ;  /* 0x0000000000017941 */ /* 0x000fea0003800000 */
.L_x_1738:
[----:B------:R-:W-:Y:S04]  /*11dc0*/  BSSY B1, `(.L_x_1740) ;  /* 0x0000061000017945 */ /* 0x000fe80003800000 */
[----:B------:R-:W-:Y:S05]  /*11dd0*/  @P1 BRA `(.L_x_1741) ;  /* 0x00000004007c1947 */ /* 0x000fea0003800000 */
[----:B-1----:R-:W3:Y:S01]  /*11de0*/  LDL R46, [R1+0x38] ;  /* 0x00003800012e7983 */ /* 0x002ee20000100800 */
[----:B0-----:R-:W-:Y:S01]  /*11df0*/  LEA.HI R4, R21, R170, RZ, 0x1d ;  /* 0x000000aa15047211 */ /* 0x001fe200078fe8ff */
[----:B--2---:R-:W-:Y:S01]  /*11e00*/  HADD2.F32 R33, -RZ, R73.H1_H1 ;  /* 0x30000049ff217230 */ /* 0x004fe20000004100 */
[----:B------:R-:W-:Y:S01]  /*11e10*/  SHF.R.U32.HI R35, RZ, 0x10, R9 ;  /* 0x00000010ff237819 */ /* 0x000fe20000011609 */
[--C-:B------:R-:W-:Y:S01]  /*11e20*/  HADD2.F32 R34, -RZ, R70.reuse.H1_H1 ;  /* 0x30000046ff227230 */ /* 0x100fe20000004100 */
[----:B------:R-:W-:Y:S01]  /*11e30*/  SHF.R.S32.HI R5, RZ, 0x1f, R4 ;  /* 0x0000001fff057819 */ /* 0x000fe20000011404 */
[----:B------:R-:W-:Y:S01]  /*11e40*/  IMAD.SHL.U32 R6, R4, 0x8, RZ ;  /* 0x0000000804067824 */ /* 0x000fe200078e00ff */
[----:B------:R-:W-:Y:S01]  /*11e50*/  SHF.R.U64 R45, R52, 0x10, R53 ;  /* 0x00000010342d7819 */ /* 0x000fe20000001235 */
[----:B------:R-:W-:Y:S01]  /*11e60*/  HADD2.F32 R35, -RZ, R35.H0_H0 ;  /* 0x20000023ff237230 */ /* 0x000fe20000004100 */
[----:B------:R-:W-:Y:S01]  /*11e70*/  LEA.HI R5, R5, R4, RZ, 0x3 ;  /* 0x0000000405057211 */ /* 0x000fe200078f18ff */
[----:B------:R-:W-:Y:S01]  /*11e80*/  HADD2.F32 R70, -RZ, R70.H0_H0 ;  /* 0x20000046ff467230 */ /* 0x000fe20000004100 */
[----:B------:R-:W-:-:S02]  /*11e90*/  LOP3.LUT R4, R181, 0x38, R6, 0xf8, !PT ;  /* 0x00000038b5047812 */ /* 0x000fc400078ef806 */
[----:B------:R-:W-:Y:S01]  /*11ea0*/  SHF.R.U32.HI R52, RZ, 0x10, R53 ;  /* 0x00000010ff347819 */ /* 0x000fe20000011635 */
[----:B------:R-:W-:Y:S01]  /*11eb0*/  IMAD.SHL.U32 R5, R5, 0x400, RZ ;  /* 0x0000040005057824 */ /* 0x000fe200078e00ff */
[----:B------:R-:W-:Y:S02]  /*11ec0*/  LOP3.LUT R24, R4, R61, RZ, 0x3c, !PT ;  /* 0x0000003d04187212 */ /* 0x000fe400078e3cff */
[----:B------:R-:W-:Y:S02]  /*11ed0*/  SHF.R.U64 R43, R8, 0x10, R9 ;  /* 0x00000010082b7819 */ /* 0x000fe40000001209 */
[----:B------:R-:W-:Y:S02]  /*11ee0*/  LOP3.LUT R25, R5, 0x7fffe000, RZ, 0xc0, !PT ;  /* 0x7fffe00005197812 */ /* 0x000fe400078ec0ff */
[----:B------:R-:W-:Y:S02]  /*11ef0*/  SHF.R.U64 R41, R10, 0x10, R11 ;  /* 0x000000100a297819 */ /* 0x000fe4000000120b */
[----:B------:R-:W-:-:S02]  /*11f00*/  IADD3 R25, R24, R25, R201 ;  /* 0x0000001918197210 */ /* 0x000fc40007ffe0c9 */
[----:B------:R-:W-:Y:S02]  /*11f10*/  SHF.R.U32.HI R38, RZ, 0x10, R11 ;  /* 0x00000010ff267819 */ /* 0x000fe4000001160b */
[--C-:B------:R-:W-:Y:S01]  /*11f20*/  SHF.R.U64 R44, R54, 0x10, R55.reuse ;  /* 0x00000010362c7819 */ /* 0x100fe20000001237 */
[----:B------:R-:W-:Y:S01]  /*11f30*/  IMAD R28, R25, 0x2, R2 ;  /* 0x00000002191c7824 */ /* 0x000fe200078e0202 */
[----:B------:R-:W-:-:S04]  /*11f40*/  SHF.R.U32.HI R54, RZ, 0x10, R55 ;  /* 0x00000010ff367819 */ /* 0x000fc80000011637 */
[----:B------:R-:W0:Y:S02]  /*11f50*/  LDS.128 R24, [R28+0xc400] ;  /* 0x00c400001c187984 */ /* 0x000e240000000c00 */
[--C-:B0-----:R-:W-:Y:S02]  /*11f60*/  HADD2.F32 R29, -RZ, R25.reuse.H0_H0 ;  /* 0x20000019ff1d7230 */ /* 0x101fe40000004100 */
[----:B------:R-:W-:Y:S02]  /*11f70*/  HADD2.F32 R30, -RZ, R25.H1_H1 ;  /* 0x30000019ff1e7230 */ /* 0x000fe40000004100 */
[----:B------:R-:W-:Y:S02]  /*11f80*/  HADD2.F32 R25, -RZ, R24.H0_H0 ;  /* 0x20000018ff197230 */ /* 0x000fe40000004100 */
[C---:B------:R-:W-:Y:S01]  /*11f90*/  FMUL.FTZ R37, R29.reuse, R34 ;  /* 0x000000221d257220 */ /* 0x040fe20000410000 */
[----:B------:R-:W-:Y:S01]  /*11fa0*/  FMUL.FTZ R39, R29, R33 ;  /* 0x000000211d277220 */ /* 0x000fe20000410000 */
[----:B------:R-:W-:-:S02]  /*11fb0*/  HADD2.F32 R29, -RZ, R52.H0_H0 ;  /* 0x20000034ff1d7230 */ /* 0x000fc40000004100 */
[----:B------:R-:W-:Y:S01]  /*11fc0*/  FMUL.FTZ R36, R30, R35 ;  /* 0x000000231e247220 */ /* 0x000fe20000410000 */
        /* <DEDUP_REMOVED lines=11> */
[----:B------:R-:W-:Y:S02]  /*12080*/  HADD2.F32 R8, -RZ, R73.H0_H0 ;  /* 0x20000049ff087230 */ /* 0x000fe40000004100 */
[-C--:B------:R-:W-:Y:S01]  /*12090*/  FMUL.FTZ R34, R30, R29.reuse ;  /* 0x0000001d1e227220 */ /* 0x080fe20000410000 */
[----:B------:R-:W-:Y:S01]  /*120a0*/  FMUL.FTZ R30, R25, R70 ;  /* 0x00000046191e7220 */ /* 0x000fe20000410000 */
[----:B------:R-:W-:Y:S01]  /*120b0*/  FFMA.FTZ R36, R9, R29, -R36 ;  /* 0x0000001d09247223 */ /* 0x000fe20000010824 */
[----:B------:R-:W-:-:S02]  /*120c0*/  HADD2.F32 R29, -RZ, R71.H0_H0 ;  /* 0x20000047ff1d7230 */ /* 0x000fc40000004100 */
[-C--:B------:R-:W-:Y:S01]  /*120d0*/  FMUL.FTZ R25, R25, R8.reuse ;  /* 0x0000000819197220 */ /* 0x080fe20000410000 */
[----:B------:R-:W-:Y:S01]  /*120e0*/  FFMA.FTZ R33, R5, R8, -R30 ;  /* 0x0000000805217223 */ /* 0x000fe2000001081e */
[----:B------:R-:W-:Y:S02]  /*120f0*/  HADD2.F32 R8, -RZ, R74.H0_H0 ;  /* 0x2000004aff087230 */ /* 0x000fe40000004100 */
[----:B------:R-:W-:Y:S01]  /*12100*/  FFMA.FTZ R34, R9, R35, R34 ;  /* 0x0000002309227223 */ /* 0x000fe20000010022 */
[----:B------:R-:W-:Y:S02]  /*12110*/  HADD2.F32 R10, -RZ, R6.H0_H0 ;  /* 0x20000006ff0a7230 */ /* 0x000fe40000004100 */
[----:B------:R-:W-:Y:S01]  /*12120*/  FFMA.FTZ R70, R5, R70, R25 ;  /* 0x0000004605467223 */ /* 0x000fe20000010019 */
[----:B------:R-:W-:Y:S02]  /*12130*/  HADD2.F32 R71, -RZ, R71.H1_H1 ;  /* 0x30000047ff477230 */ /* 0x000fe40000004100 */
[----:B------:R-:W-:Y:S01]  /*12140*/  FMUL.FTZ R5, R31, R29 ;  /* 0x0000001d1f057220 */ /* 0x000fe20000410000 */
[----:B------:R-:W-:-:S02]  /*12150*/  HADD2.F32 R74, -RZ, R74.H1_H1 ;  /* 0x3000004aff4a7230 */ /* 0x000fc40000004100 */
[-C--:B------:R-:W-:Y:S01]  /*12160*/  FMUL.FTZ R9, R31, R8.reuse ;  /* 0x000000081f097220 */ /* 0x080fe20000410000 */
[----:B------:R-:W-:Y:S02]  /*12170*/  HADD2.F32 R30, -RZ, R38.H0_H0 ;  /* 0x20000026ff1e7230 */ /* 0x000fe40000004100 */
[----:B------:R-:W-:Y:S01]  /*12180*/  FFMA.FTZ R31, R10, R8, -R5 ;  /* 0x000000080a1f7223 */ /* 0x000fe20000010805 */
[--C-:B------:R-:W-:Y:S02]  /*12190*/  HADD2.F32 R11, -RZ, R7.reuse.H0_H0 ;  /* 0x20000007ff0b7230 */ /* 0x100fe40000004100 */
[C---:B------:R-:W-:Y:S01]  /*121a0*/  FMUL.FTZ R38, R32.reuse, R71 ;  /* 0x0000004720267220 */ /* 0x040fe20000410000 */
[----:B------:R-:W-:Y:S02]  /*121b0*/  HADD2.F32 R8, -RZ, R54.H0_H0 ;  /* 0x20000036ff087230 */ /* 0x000fe40000004100 */
[----:B------:R-:W-:Y:S01]  /*121c0*/  FMUL.FTZ R32, R32, R74 ;  /* 0x0000004a20207220 */ /* 0x000fe20000410000 */
[----:B------:R-:W-:-:S02]  /*121d0*/  HADD2.F32 R7, -RZ, R7.H1_H1 ;  /* 0x30000007ff077230 */ /* 0x000fc40000004100 */
[----:B------:R-:W-:Y:S01]  /*121e0*/  FFMA.FTZ R38, R11, R74, -R38 ;  /* 0x0000004a0b267223 */ /* 0x000fe20000010826 */
[----:B------:R-:W-:Y:S01]  /*121f0*/  FMUL.FTZ R40, R27, R30 ;  /* 0x0000001e1b287220 */ /* 0x000fe20000410000 */
[----:B------:R-:W-:Y:S01]  /*12200*/  FFMA.FTZ R32, R11, R71, R32 ;  /* 0x000000470b207223 */ /* 0x000fe20000010020 */
[-C--:B------:R-:W-:Y:S01]  /*12210*/  FMUL.FTZ R42, R27, R8.reuse ;  /* 0x000000081b2a7220 */ /* 0x080fe20000410000 */
[----:B------:R-:W-:Y:S02]  /*12220*/  HADD2.F32 R11, -RZ, R43.H0_H0 ;  /* 0x2000002bff0b7230 */ /* 0x000fe40000004100 */
[----:B------:R-:W-:Y:S01]  /*12230*/  FFMA.FTZ R10, R10, R29, R9 ;  /* 0x0000001d0a0a7223 */ /* 0x000fe20000010009 */
[----:B------:R-:W-:Y:S02]  /*12240*/  HADD2.F32 R5, -RZ, R45.H0_H0 ;  /* 0x2000002dff057230 */ /* 0x000fe40000004100 */
[----:B------:R-:W-:Y:S01]  /*12250*/  FFMA.FTZ R35, R7, R8, -R40 ;  /* 0x0000000807237223 */ /* 0x000fe20000010828 */
[----:B------:R-:W-:-:S02]  /*12260*/  HADD2.F32 R25, -RZ, R41.H0_H0 ;  /* 0x20000029ff197230 */ /* 0x000fc40000004100 */
[----:B------:R-:W-:Y:S01]  /*12270*/  FFMA.FTZ R41, R7, R30, R42 ;  /* 0x0000001e07297223 */ /* 0x000fe2000001002a */
[----:B------:R-:W-:Y:S02]  /*12280*/  HADD2.F32 R9, -RZ, R44.H0_H0 ;  /* 0x2000002cff097230 */ /* 0x000fe40000004100 */
[C---:B------:R-:W-:Y:S01]  /*12290*/  FMUL.FTZ R7, R24.reuse, R11 ;  /* 0x0000000b18077220 */ /* 0x040fe20000410000 */
[----:B------:R-:W-:Y:S02]  /*122a0*/  HADD2.F32 R4, -RZ, R4.H1_H1 ;  /* 0x30000004ff047230 */ /* 0x000fe40000004100 */
[----:B------:R-:W-:Y:S01]  /*122b0*/  FMUL.FTZ R24, R24, R5 ;  /* 0x0000000518187220 */ /* 0x000fe20000410000 */
[----:B------:R-:W-:Y:S02]  /*122c0*/  HADD2.F32 R6, -RZ, R6.H1_H1 ;  /* 0x30000006ff067230 */ /* 0x000fe40000004100 */
[C---:B------:R-:W-:Y:S01]  /*122d0*/  FMUL.FTZ R29, R26.reuse, R25 ;  /* 0x000000191a1d7220 */ /* 0x040fe20000410000 */
[----:B------:R-:W-:Y:S01]  /*122e0*/  FMUL.FTZ R26, R26, R9 ;  /* 0x000000091a1a7220 */ /* 0x000fe20000410000 */
        /* <DEDUP_REMOVED lines=14> */
.L_x_1741:
[----:B------:R-:W-:Y:S05]  /*123d0*/  BSYNC B1 ;  /* 0x0000000000017941 */ /* 0x000fea0003800000 */
.L_x_1740:
[----:B------:R-:W-:Y:S05]  /*123e0*/  @P2 BRA `(.L_x_1713) ;  /* 0x00000004007c2947 */ /* 0x000fea0003800000 */
[----:B------:R-:W4:Y:S01]  /*123f0*/  LDL R40, [R1+0x34] ;  /* 0x0000340001287983 */ /* 0x000f220000100800 */
[----:B------:R-:W-:Y:S01]  /*12400*/  LEA.HI R21, R21, R171, RZ, 0x1d ;  /* 0x000000ab15157211 */ /* 0x000fe200078fe8ff */
[----:B--2---:R-:W-:Y:S01]  /*12410*/  HADD2.F32 R29, -RZ, R20.H1_H1 ;  /* 0x30000014ff1d7230 */ /* 0x004fe20000004100 */
[----:B------:R-:W-:Y:S01]  /*12420*/  SHF.R.U64 R39, R56, 0x10, R57 ;  /* 0x0000001038277819 */ /* 0x000fe20000001239 */
[--C-:B------:R-:W-:Y:S01]  /*12430*/  HADD2.F32 R31, -RZ, R0.reuse.H1_H1 ;  /* 0x30000000ff1f7230 */ /* 0x100fe20000004100 */
[----:B0--3--:R-:W-:Y:S01]  /*12440*/  SHF.R.S32.HI R6, RZ, 0x1f, R21 ;  /* 0x0000001fff067819 */ /* 0x009fe20000011415 */
[----:B------:R-:W-:Y:S01]  /*12450*/  HADD2.F32 R0, -RZ, R0.H0_H0 ;  /* 0x20000000ff007230 */ /* 0x000fe20000004100 */
[----:B------:R-:W-:Y:S01]  /*12460*/  SHF.L.U32 R4, R21, 0x3, RZ ;  /* 0x0000000315047819 */ /* 0x000fe200000006ff */
[----:B------:R-:W-:Y:S01]  /*12470*/  HADD2.F32 R20, -RZ, R20.H0_H0 ;  /* 0x20000014ff147230 */ /* 0x000fe20000004100 */
[----:B------:R-:W-:Y:S02]  /*12480*/  LEA.HI R6, R6, R21, RZ, 0x3 ;  /* 0x0000001506067211 */ /* 0x000fe400078f18ff */
[----:B------:R-:W-:-:S02]  /*12490*/  LOP3.LUT R4, R181, 0x38, R4, 0xf8, !PT ;  /* 0x00000038b5047812 */ /* 0x000fc400078ef804 */
[----:B------:R-:W-:Y:S01]  /*124a0*/  SHF.R.U32.HI R56, RZ, 0x10, R57 ;  /* 0x00000010ff387819 */ /* 0x000fe20000011639 */
[----:B------:R-:W-:Y:S01]  /*124b0*/  IMAD.SHL.U32 R6, R6, 0x400, RZ ;  /* 0x0000040006067824 */ /* 0x000fe200078e00ff */
[----:B------:R-:W-:Y:S02]  /*124c0*/  LOP3.LUT R8, R4, R61, RZ, 0x3c, !PT ;  /* 0x0000003d04087212 */ /* 0x000fe400078e3cff */
[--C-:B------:R-:W-:Y:S02]  /*124d0*/  SHF.R.U32.HI R28, RZ, 0x10, R13.reuse ;  /* 0x00000010ff1c7819 */ /* 0x100fe4000001160d */
[----:B------:R-:W-:Y:S02]  /*124e0*/  LOP3.LUT R9, R6, 0x7fffe000, RZ, 0xc0, !PT ;  /* 0x7fffe00006097812 */ /* 0x000fe400078ec0ff */
[----:B------:R-:W-:Y:S01]  /*124f0*/  SHF.R.U64 R37, R12, 0x10, R13 ;  /* 0x000000100c257819 */ /* 0x000fe2000000120d */
[----:B------:R-:W-:Y:S01]  /*12500*/  HADD2.F32 R28, -RZ, R28.H0_H0 ;  /* 0x2000001cff1c7230 */ /* 0x000fe20000004100 */
[----:B------:R-:W-:-:S02]  /*12510*/  IADD3 R9, R8, R9, R201 ;  /* 0x0000000908097210 */ /* 0x000fc40007ffe0c9 */
[--C-:B------:R-:W-:Y:S02]  /*12520*/  SHF.R.U64 R38, R58, 0x10, R59.reuse ;  /* 0x000000103a267819 */ /* 0x100fe4000000123b */
[----:B------:R-:W-:Y:S01]  /*12530*/  SHF.R.U32.HI R58, RZ, 0x10, R59 ;  /* 0x00000010ff3a7819 */ /* 0x000fe2000001163b */
[----:B------:R-:W-:Y:S01]  /*12540*/  IMAD R21, R9, 0x2, R2 ;  /* 0x0000000209157824 */ /* 0x000fe200078e0202 */
[--C-:B-1----:R-:W-:Y:S02]  /*12550*/  SHF.R.U32.HI R34, RZ, 0x10, R15.reuse ;  /* 0x00000010ff227819 */ /* 0x102fe4000001160f */
[----:B------:R-:W-:Y:S02]  /*12560*/  SHF.R.U64 R36, R14, 0x10, R15 ;  /* 0x000000100e247819 */ /* 0x000fe4000000120f */
[----:B------:R-:W0:Y:S02]  /*12570*/  LDS.128 R8, [R21+0xc400] ;  /* 0x00c4000015087984 */ /* 0x000e240000000c00 */
[----:B0-----:R-:W-:-:S02]  /*12580*/  HADD2.F32 R24, -RZ, R9.H0_H0 ;  /* 0x20000009ff187230 */ /* 0x001fc40000004100 */
[----:B------:R-:W-:Y:S02]  /*12590*/  HADD2.F32 R25, -RZ, R9.H1_H1 ;  /* 0x30000009ff197230 */ /* 0x000fe40000004100 */
[----:B------:R-:W-:Y:S02]  /*125a0*/  HADD2.F32 R9, -RZ, R8.H0_H0 ;  /* 0x20000008ff097230 */ /* 0x000fe40000004100 */
[C---:B------:R-:W-:Y:S01]  /*125b0*/  FMUL.FTZ R33, R24.reuse, R31 ;  /* 0x0000001f18217220 */ /* 0x040fe20000410000 */
[----:B------:R-:W-:Y:S01]  /*125c0*/  FMUL.FTZ R35, R24, R29 ;  /* 0x0000001d18237220 */ /* 0x000fe20000410000 */
[----:B------:R-:W-:Y:S02]  /*125d0*/  HADD2.F32 R24, -RZ, R56.H0_H0 ;  /* 0x20000038ff187230 */ /* 0x000fe40000004100 */
[----:B------:R-:W-:Y:S01]  /*125e0*/  FMUL.FTZ R30, R25, R28 ;  /* 0x0000001c191e7220 */ /* 0x000fe20000410000 */
[----:B------:R-:W-:Y:S02]  /*125f0*/  HADD2.F32 R27, -RZ, R11.H0_H0 ;  /* 0x2000000bff1b7230 */ /* 0x000fe40000004100 */
[----:B------:R-:W-:-:S02]  /*12600*/  HADD2.F32 R26, -RZ, R10.H0_H0 ;  /* 0x2000000aff1a7230 */ /* 0x000fc40000004100 */
[----:B------:R-:W-:Y:S01]  /*12610*/  FMUL.FTZ R32, R25, R24 ;  /* 0x0000001819207220 */ /* 0x000fe20000410000 */
[----:B------:R-:W-:Y:S02]  /*12620*/  HADD2.F32 R25, -RZ, R3.H0_H0 ;  /* 0x20000003ff197230 */ /* 0x000fe40000004100 */
[----:B------:R-:W-:Y:S02]  /*12630*/  HADD2.F32 R11, -RZ, R11.H1_H1 ;  /* 0x3000000bff0b7230 */ /* 0x000fe40000004100 */
[----:B------:R-:W-:Y:S02]  /*12640*/  HADD2.F32 R8, -RZ, R8.H1_H1 ;  /* 0x30000008ff087230 */ /* 0x000fe40000004100 */
[----:B------:R-:W-:Y:S01]  /*12650*/  HADD2.F32 R10, -RZ, R10.H1_H1 ;  /* 0x3000000aff0a7230 */ /* 0x000fe20000004100 */
[----:B----4-:R-:W0:Y:S02]  /*12660*/  LDS.128 R4, [R40] ;  /* 0x0000000028047984 */ /* 0x010e240000000c00 */
[----:B0-----:R-:W-:-:S02]  /*12670*/  HADD2.F32 R12, -RZ, R5.H0_H0 ;  /* 0x20000005ff0c7230 */ /* 0x001fc40000004100 */
[----:B------:R-:W-:Y:S02]  /*12680*/  HADD2.F32 R13, -RZ, R5.H1_H1 ;  /* 0x30000005ff0d7230 */ /* 0x000fe40000004100 */
[----:B------:R-:W-:Y:S02]  /*12690*/  HADD2.F32 R5, -RZ, R4.H0_H0 ;  /* 0x20000004ff057230 */ /* 0x000fe40000004100 */
[C---:B------:R-:W-:Y:S01]  /*126a0*/  FFMA.FTZ R33, R12.reuse, R29, -R33 ;  /* 0x0000001d0c217223 */ /* 0x040fe20000010821 */
[----:B------:R-:W-:Y:S01]  /*126b0*/  FFMA.FTZ R35, R12, R31, R35 ;  /* 0x0000001f0c237223 */ /* 0x000fe20000010023 */
[----:B------:R-:W-:Y:S01]  /*126c0*/  FMUL.FTZ R12, R9, R0 ;  /* 0x00000000090c7220 */ /* 0x000fe20000410000 */
[C---:B------:R-:W-:Y:S01]  /*126d0*/  FFMA.FTZ R30, R13.reuse, R24, -R30 ;  /* 0x000000180d1e7223 */ /* 0x040fe2000001081e */
[----:B------:R-:W-:Y:S01]  /*126e0*/  FFMA.FTZ R32, R13, R28, R32 ;  /* 0x0000001c0d207223 */ /* 0x000fe20000010020 */
[-C--:B------:R-:W-:Y:S01]  /*126f0*/  FMUL.FTZ R29, R9, R20.reuse ;  /* 0x00000014091d7220 */ /* 0x080fe20000410000 */
[----:B------:R-:W-:Y:S01]  /*12700*/  FFMA.FTZ R13, R5, R20, -R12 ;  /* 0x00000014050d7223 */ /* 0x000fe2000001080c */
[----:B------:R-:W-:-:S02]  /*12710*/  HADD2.F32 R20, -RZ, R3.H1_H1 ;  /* 0x30000003ff147230 */ /* 0x000fc40000004100 */
[----:B------:R-:W-:Y:S02]  /*12720*/  HADD2.F32 R9, -RZ, R69.H0_H0 ;  /* 0x20000045ff097230 */ /* 0x000fe40000004100 */
[----:B------:R-:W-:Y:S01]  /*12730*/  FFMA.FTZ R29, R5, R0, R29 ;  /* 0x00000000051d7223 */ /* 0x000fe2000001001d */
[----:B------:R-:W-:Y:S02]  /*12740*/  HADD2.F32 R15, -RZ, R7.H0_H0 ;  /* 0x20000007ff0f7230 */ /* 0x000fe40000004100 */
[----:B------:R-:W-:Y:S01]  /*12750*/  FMUL.FTZ R28, R27, R20 ;  /* 0x000000141b1c7220 */ /* 0x000fe20000410000 */
[----:B------:R-:W-:Y:S02]  /*12760*/  HADD2.F32 R0, -RZ, R69.H1_H1 ;  /* 0x30000045ff007230 */ /* 0x000fe40000004100 */
[C---:B------:R-:W-:Y:S01]  /*12770*/  FMUL.FTZ R5, R26.reuse, R25 ;  /* 0x000000191a057220 */ /* 0x040fe20000410000 */
[----:B------:R-:W-:Y:S02]  /*12780*/  HADD2.F32 R14, -RZ, R6.H0_H0 ;  /* 0x20000006ff0e7230 */ /* 0x000fe40000004100 */
[----:B------:R-:W-:Y:S01]  /*12790*/  FMUL.FTZ R3, R26, R9 ;  /* 0x000000091a037220 */ /* 0x000fe20000410000 */
[----:B------:R-:W-:-:S02]  /*127a0*/  HADD2.F32 R24, -RZ, R34.H0_H0 ;  /* 0x20000022ff187230 */ /* 0x000fc40000004100 */
[-C--:B------:R-:W-:Y:S01]  /*127b0*/  FMUL.FTZ R27, R27, R0.reuse ;  /* 0x000000001b1b7220 */ /* 0x080fe20000410000 */
[----:B------:R-:W-:Y:S02]  /*127c0*/  HADD2.F32 R12, -RZ, R58.H0_H0 ;  /* 0x2000003aff0c7230 */ /* 0x000fe40000004100 */
[----:B------:R-:W-:Y:S01]  /*127d0*/  FFMA.FTZ R28, R15, R0, -R28 ;  /* 0x000000000f1c7223 */ /* 0x000fe2000001081c */
[----:B------:R-:W-:Y:S02]  /*127e0*/  HADD2.F32 R7, -RZ, R7.H1_H1 ;  /* 0x30000007ff077230 */ /* 0x000fe40000004100 */
[C---:B------:R-:W-:Y:S01]  /*127f0*/  FFMA.FTZ R26, R14.reuse, R9, -R5 ;  /* 0x000000090e1a7223 */ /* 0x040fe20000010805 */
[C---:B------:R-:W-:Y:S01]  /*12800*/  FMUL.FTZ R34, R11.reuse, R24 ;  /* 0x000000180b227220 */ /* 0x040fe20000410000 */
[----:B------:R-:W-:Y:S01]  /*12810*/  FMUL.FTZ R0, R11, R12 ;  /* 0x0000000c0b007220 */ /* 0x000fe20000410000 */
[----:B------:R-:W-:Y:S01]  /*12820*/  FFMA.FTZ R14, R14, R25, R3 ;  /* 0x000000190e0e7223 */ /* 0x000fe20000010003 */
[----:B------:R-:W-:-:S02]  /*12830*/  HADD2.F32 R9, -RZ, R37.H0_H0 ;  /* 0x20000025ff097230 */ /* 0x000fc40000004100 */
[----:B------:R-:W-:Y:S01]  /*12840*/  FFMA.FTZ R27, R15, R20, R27 ;  /* 0x000000140f1b7223 */ /* 0x000fe2000001001b */
[----:B------:R-:W-:Y:S02]  /*12850*/  HADD2.F32 R11, -RZ, R36.H0_H0 ;  /* 0x20000024ff0b7230 */ /* 0x000fe40000004100 */
[C---:B------:R-:W-:Y:S01]  /*12860*/  FFMA.FTZ R25, R7.reuse, R12, -R34 ;  /* 0x0000000c07197223 */ /* 0x040fe20000010822 */
[----:B------:R-:W-:Y:S02]  /*12870*/  HADD2.F32 R3, -RZ, R39.H0_H0 ;  /* 0x20000027ff037230 */ /* 0x000fe40000004100 */
[----:B------:R-:W-:Y:S01]  /*12880*/  FFMA.FTZ R24, R7, R24, R0 ;  /* 0x0000001807187223 */ /* 0x000fe20000010000 */
[----:B------:R-:W-:Y:S02]  /*12890*/  HADD2.F32 R5, -RZ, R38.H0_H0 ;  /* 0x20000026ff057230 */ /* 0x000fe40000004100 */
[----:B------:R-:W-:Y:S01]  /*128a0*/  FMUL.FTZ R7, R8, R9 ;  /* 0x0000000908077220 */ /* 0x000fe20000410000 */
[----:B------:R-:W-:-:S02]  /*128b0*/  HADD2.F32 R4, -RZ, R4.H1_H1 ;  /* 0x30000004ff047230 */ /* 0x000fc40000004100 */
[----:B------:R-:W-:Y:S01]  /*128c0*/  FMUL.FTZ R15, R10, R11 ;  /* 0x0000000b0a0f7220 */ /* 0x000fe20000410000 */
[----:B------:R-:W-:Y:S02]  /*128d0*/  HADD2.F32 R6, -RZ, R6.H1_H1 ;  /* 0x30000006ff067230 */ /* 0x000fe40000004100 */
[----:B------:R-:W-:Y:S01]  /*128e0*/  FMUL.FTZ R8, R8, R3 ;  /* 0x0000000308087220 */ /* 0x000fe20000410000 */
[----:B------:R-:W-:Y:S01]  /*128f0*/  FMUL.FTZ R10, R10, R5 ;  /* 0x000000050a0a7220 */ /* 0x000fe20000410000 */
[----:B------:R-:W-:Y:S01]  /*12900*/  FFMA.FTZ R0, R4, R3, -R7 ;  /* 0x0000000304007223 */ /* 0x000fe20000010807 */
[----:B------:R-:W-:Y:S01]  /*12910*/  F2FP.F16.F32.PACK_AB R7, R25, R28 ;  /* 0x0000001c1907723e */ /* 0x000fe200000000ff */
[----:B------:R-:W-:Y:S01]  /*12920*/  FFMA.FTZ R15, R6, R5, -R15 ;  /* 0x00000005060f7223 */ /* 0x000fe2000001080f */
[----:B------:R-:W-:Y:S01]  /*12930*/  FFMA.FTZ R8, R4, R9, R8 ;  /* 0x0000000904087223 */ /* 0x000fe20000010008 */
[----:B------:R-:W-:Y:S01]  /*12940*/  FFMA.FTZ R3, R6, R11, R10 ;  /* 0x0000000b06037223 */ /* 0x000fe2000001000a */
[----:B------:R-:W-:-:S02]  /*12950*/  F2FP.F16.F32.PACK_AB R5, R30, R33 ;  /* 0x000000211e05723e */ /* 0x000fc400000000ff */
[----:B------:R-:W-:Y:S02]  /*12960*/  F2FP.F16.F32.PACK_AB R4, R0, R13 ;  /* 0x0000000d0004723e */ /* 0x000fe400000000ff */
[----:B------:R-:W-:Y:S02]  /*12970*/  F2FP.F16.F32.PACK_AB R6, R15, R26 ;  /* 0x0000001a0f06723e */ /* 0x000fe400000000ff */
[----:B------:R-:W-:Y:S02]  /*12980*/  F2FP.F16.F32.PACK_AB R11, R24, R27 ;  /* 0x0000001b180b723e */ /* 0x000fe400000000ff */
[----:B------:R-:W-:Y:S01]  /*12990*/  F2FP.F16.F32.PACK_AB R9, R32, R35 ;  /* 0x000000232009723e */ /* 0x000fe200000000ff */
[----:B------:R4:W-:Y:S01]  /*129a0*/  STS.128 [R40], R4 ;  /* 0x0000000428007388 */ /* 0x0009e20000000c00 */
[----:B------:R-:W-:Y:S02]  /*129b0*/  F2FP.F16.F32.PACK_AB R8, R8, R29 ;  /* 0x0000001d0808723e */ /* 0x000fe400000000ff */
[----:B------:R-:W-:-:S05]  /*129c0*/  F2FP.F16.F32.PACK_AB R10, R3, R14 ;  /* 0x0000000e030a723e */ /* 0x000fca00000000ff */
[----:B------:R4:W-:Y:S02]  /*129d0*/  STS.128 [R21+0xc400], R8 ;  /* 0x00c4000815007388 */ /* 0x0009e40000000c00 */
.L_x_1713:
[----:B------:R-:W-:Y:S05]  /*129e0*/  BSYNC B0 ;  /* 0x0000000000007941 */ /* 0x000fea0003800000 */
.L_x_1691:
        /* <DEDUP_REMOVED lines=8> */
.L_x_1689:
[----:B01-3--:R-:W3:Y:S02]  /*12a70*/  LDL R0, [R1+0x30] ;  /* 0x0000300001007983 */ /* 0x00bee40000100800 */
[----:B---3--:R-:W-:-:S13]  /*12a80*/  R2UR UR4, R0 ;  /* 0x00000000000472ca */ /* 0x008fda00000e0000 */
[----:B------:R-:W-:-:S05]  /*12a90*/  IMAD.U32 R0, RZ, RZ, UR4 ;  /* 0x00000004ff007e24 */ /* 0x000fca000f8e00ff */
[----:B------:R-:W-:-:S13]  /*12aa0*/  ISETP.NE.AND P0, PT, R0, 0x3, PT ;  /* 0x000000030000780c */ /* 0x000fda0003f05270 */
[----:B------:R-:W-:Y:S05]  /*12ab0*/  @!P0 BRA `(.L_x_1742) ;  /* 0x0000000000048947 */ /* 0x000fea0003800000 */
[----:B------:R-:W-:Y:S01]  /*12ac0*/  BPT.TRAP 0x1 ;  /* 0x000000040000795c */ /* 0x000fe20000300000 */
.L_x_1742:
[----:B----4-:R-:W-:Y:S01]  /*12ad0*/  IMAD R9, R23, 0x8, R2 ;  /* 0x0000000817097824 */ /* 0x010fe200078e0202 */
[----:B------:R-:W-:-:S04]  /*12ae0*/  SHF.L.U32 R0, R164, 0x1f, RZ ;  /* 0x0000001fa4007819 */ /* 0x000fc800000006ff */
[----:B------:R0:W1:Y:S01]  /*12af0*/  SYNCS.PHASECHK.TRANS64.TRYWAIT P1, [R9+URZ+0x2a830], R0 ;  /* 0x02a83000090075a7 */ /* 0x000062000802017f */
[----:B------:R-:W-:Y:S05]  /*12b00*/  @!P0 BRA `(.L_x_1743) ;  /* 0x0000000000048947 */ /* 0x000fea0003800000 */
[----:B------:R-:W-:Y:S01]  /*12b10*/  BPT.TRAP 0x1 ;  /* 0x000000040000795c */ /* 0x000fe20000300000 */
.L_x_1743:
[----:B-1----:R-:W-:Y:S05]  /*12b20*/  @P1 BRA `(.L_x_1744) ;  /* 0x0000000000081947 */ /* 0x002fea0003800000 */
[----:B------:R-:W1:Y:S02]  /*12b30*/  SYNCS.PHASECHK.TRANS64.TRYWAIT P1, [R9+URZ+0x2a830], R0 ;  /* 0x02a83000090075a7 */ /* 0x000e64000802017f */
[----:B-1----:R-:W-:Y:S05]  /*12b40*/  @!P1 BRA `(.L_x_1745) ;  /* 0x0000018400bc9947 */ /* 0x002fea0003800000 */
.L_x_1744:
[----:B------:R-:W-:Y:S05]  /*12b50*/  WARPSYNC.ALL ;  /* 0x0000000000007948 */ /* 0x000fea0003800000 */
[----:B01----:R-:W-:Y:S01]  /*12b60*/  VIADD R0, R2, 0x18400 ;  /* 0x0001840002007836 */ /* 0x003fe20000000000 */
[----:B------:R-:W-:Y:S01]  /*12b70*/  R2UR UR4, R68 ;  /* 0x00000000440472ca */ /* 0x000fe200000e0000 */
[----:B--2---:R-:W-:Y:S01]  /*12b80*/  IMAD.MOV.U32 R5, RZ, RZ, 0x40000040 ;  /* 0x40000040ff057424 */ /* 0x004fe200078e00ff */
[----:B------:R-:W-:Y:S01]  /*12b90*/  WARPGROUP.ARRIVE ;  /* 0x00000000000079c5 */ /* 0x000fe20000000000 */
[----:B------:R-:W-:Y:S01]  /*12ba0*/  UMOV UR9, 0x40000040 ;  /* 0x4000004000097882 */ /* 0x000fe20000000000 */
[----:B------:R-:W-:Y:S01]  /*12bb0*/  SHF.R.U32.HI R0, RZ, 0x4, R0 ;  /* 0x00000004ff007819 */ /* 0x000fe20000011600 */
[----:B------:R-:W-:Y:S01]  /*12bc0*/  IMAD.MOV.U32 R7, RZ, RZ, 0x40000040 ;  /* 0x40000040ff077424 */ /* 0x000fe200078e00ff */
[----:B------:R-:W-:Y:S01]  /*12bd0*/  R2UR UR11, R5 ;  /* 0x00000000050b72ca */ /* 0x000fe200000e0000 */
[----:B------:R-:W-:Y:S01]  /*12be0*/  IMAD.U32 R11, RZ, RZ, UR9 ;  /* 0x00000009ff0b7e24 */ /* 0x000fe2000f8e00ff */
[----:B------:R-:W-:Y:S01]  /*12bf0*/  LOP3.LUT R0, R0, 0x3fff, RZ, 0xc0, !PT ;  /* 0x00003fff00007812 */ /* 0x000fe200078ec0ff */
[----:B------:R-:W-:Y:S01]  /*12c00*/  UMOV UR57, 0x40000040 ;  /* 0x4000004000397882 */ /* 0x000fe20000000000 */
[----:B------:R-:W-:Y:S01]  /*12c10*/  UMOV UR53, 0x40000040 ;  /* 0x4000004000357882 */ /* 0x000fe20000000000 */
[----:B------:R-:W-:Y:S01]  /*12c20*/  UMOV UR49, 0x40000040 ;  /* 0x4000004000317882 */ /* 0x000fe20000000000 */
[----:B------:R-:W-:Y:S01]  /*12c30*/  LOP3.LUT R8, R0, 0x10000, RZ, 0xfc, !PT ;  /* 0x0001000000087812 */ /* 0x000fe200078efcff */
[----:B------:R-:W-:Y:S01]  /*12c40*/  ULOP3.LUT UR4, UR4, 0x10000, URZ, 0xfc, !UPT ;  /* 0x0001000004047892 */ /* 0x000fe2000f8efc3f */
[----:B------:R-:W-:Y:S01]  /*12c50*/  IMAD.MOV.U32 R5, RZ, RZ, 0x40000040 ;  /* 0x40000040ff057424 */ /* 0x000fe200078e00ff */
[----:B------:R-:W-:Y:S01]  /*12c60*/  UMOV UR45, 0x40000040 ;  /* 0x40000040002d7882 */ /* 0x000fe20000000000 */
[----:B------:R-:W-:Y:S01]  /*12c70*/  UMOV UR41, 0x40000040 ;  /* 0x4000004000297882 */ /* 0x000fe20000000000 */
[----:B------:R-:W-:Y:S01]  /*12c80*/  IMAD R4, R23, 0x900, R8 ;  /* 0x0000090017047824 */ /* 0x000fe200078e0208 */
[----:B------:R-:W-:Y:S01]  /*12c90*/  UIADD3 UR5, UR4, 0x2, URZ ;  /* 0x0000000204057890 */ /* 0x000fe2000fffe03f */
[----:B------:R-:W-:Y:S01]  /*12ca0*/  R2UR UR39, R5 ;  /* 0x00000000052772ca */ /* 0x000fe200000e0000 */
[----:B------:R-:W-:Y:S01]  /*12cb0*/  UMOV UR8, UR4 ;  /* 0x0000000400087c82 */ /* 0x000fe20008000000 */
[C---:B------:R-:W-:Y:S01]  /*12cc0*/  VIADD R6, R4.reuse, 0x2 ;  /* 0x0000000204067836 */ /* 0x040fe20000000000 */
[----:B------:R-:W-:Y:S01]  /*12cd0*/  R2UR UR10, R4 ;  /* 0x00000000040a72ca */ /* 0x000fe200000e0000 */
[----:B------:R-:W-:Y:S01]  /*12ce0*/  UIADD3 UR56, UR4, 0x404, URZ ;  /* 0x0000040404387890 */ /* 0x000fe2000fffe03f */
[----:B------:R-:W-:Y:S01]  /*12cf0*/  MOV R10, UR8 ;  /* 0x00000008000a7c02 */ /* 0x000fe20008000f00 */
[----:B------:R-:W-:-:S02]  /*12d00*/  UIADD3 UR52, UR4, 0x406, URZ ;  /* 0x0000040604347890 */ /* 0x000fc4000fffe03f */
[----:B------:R-:W-:Y:S02]  /*12d10*/  UIADD3 UR48, UR4, 0x800, URZ ;  /* 0x0000080004307890 */ /* 0x000fe4000fffe03f */
[----:B------:R0:W-:Y:S01]  /*12d20*/  STL.64 [R1+0x28], R10 ;  /* 0x0000280a01007387 */ /* 0x0001e20000100a00 */
[----:B------:R-:W-:Y:S02]  /*12d30*/  UIADD3 UR44, UR4, 0x802, URZ ;  /* 0x00000802042c7890 */ /* 0x000fe4000fffe03f */
[----:B------:R-:W-:Y:S02]  /*12d40*/  UIADD3 UR40, UR4, 0x804, URZ ;  /* 0x0000080404287890 */ /* 0x000fe4000fffe03f */
[----:B------:R-:W-:Y:S01]  /*12d50*/  UIADD3 UR36, UR4, 0x806, URZ ;  /* 0x0000080604247890 */ /* 0x000fe2000fffe03f */
        /* <DEDUP_REMOVED lines=8> */
[----:B0-----:R-:W-:Y:S01]  /*12de0*/  IMAD.U32 R10, RZ, RZ, UR8 ;  /* 0x00000008ff0a7e24 */ /* 0x001fe2000f8e00ff */
[----:B------:R-:W-:Y:S01]  /*12df0*/  UMOV UR37, 0x40000040 ;  /* 0x4000004000257882 */ /* 0x000fe20000000000 */
        /* <DEDUP_REMOVED lines=11> */
[----:B------:R-:W-:Y:S02]  /*12eb0*/  IMAD.MOV.U32 R7, RZ, RZ, 0x40000040 ;  /* 0x40000040ff077424 */ /* 0x000fe400078e00ff */
        /* <DEDUP_REMOVED lines=40> */
[----:B------:R-:W-:Y:S01]  /*13140*/  R2UR UR58, R6 ;  /* 0x00000000063a72ca */ /* 0x000fe200000e0000 */
[----:B------:R-:W-:Y:S01]  /*13150*/  VIADD R6, R4, 0x306 ;  /* 0x0000030604067836 */ /* 0x000fe20000000000 */
[----:B------:R-:W-:Y:S01]  /*13160*/  R2UR UR59, R7 ;  /* 0x00000000073b72ca */ /* 0x000fe200000e0000 */
[----:B------:R-:W-:Y:S01]  /*13170*/  IMAD.MOV.U32 R7, RZ, RZ, 0x40000040 ;  /* 0x40000040ff077424 */ /* 0x000fe200078e00ff */
[----:B------:R0:W-:Y:S02]  /*13180*/  STL.64 [R1], R10 ;  /* 0x0000000a01007387 */ /* 0x0001e40000100a00 */
[----:B------:R-:W-:Y:S01]  /*13190*/  R2UR UR54, R6 ;  /* 0x00000000063672ca */ /* 0x000fe200000e0000 */
[----:B------:R-:W-:Y:S01]  /*131a0*/  VIADD R6, R4, 0x600 ;  /* 0x0000060004067836 */ /* 0x000fe20000000000 */
[----:B------:R-:W-:Y:S01]  /*131b0*/  R2UR UR55, R7 ;  /* 0x00000000073772ca */ /* 0x000fe200000e0000 */
[----:B------:R-:W-:-:S03]  /*131c0*/  IMAD.MOV.U32 R7, RZ, RZ, 0x40000040 ;  /* 0x40000040ff077424 */ /* 0x000fc600078e00ff */
[----:B------:R-:W-:Y:S02]  /*131d0*/  R2UR UR50, R6 ;  /* 0x00000000063272ca */ /* 0x000fe400000e0000 */
[----:B------:R-:W-:Y:S01]  /*131e0*/  R2UR UR51, R7 ;  /* 0x00000000073372ca */ /* 0x000fe200000e0000 */
[----:B------:R-:W-:Y:S01]  /*131f0*/  IMAD.MOV.U32 R7, RZ, RZ, 0x40000040 ;  /* 0x40000040ff077424 */ /* 0x000fe200078e00ff */
[----:B------:R-:W-:-:S04]  /*13200*/  IADD3 R6, R4, 0x602, RZ ;  /* 0x0000060204067810 */ /* 0x000fc80007ffe0ff */
[----:B------:R-:W-:Y:S01]  /*13210*/  R2UR UR46, R6 ;  /* 0x00000000062e72ca */ /* 0x000fe200000e0000 */
[C---:B------:R-:W-:Y:S01]  /*13220*/  VIADD R6, R4.reuse, 0x604 ;  /* 0x0000060404067836 */ /* 0x040fe20000000000 */
[----:B------:R-:W-:Y:S01]  /*13230*/  R2UR UR47, R7 ;  /* 0x00000000072f72ca */ /* 0x000fe200000e0000 */
[----:B------:R-:W-:Y:S02]  /*13240*/  IMAD.MOV.U32 R7, RZ, RZ, 0x40000040 ;  /* 0x40000040ff077424 */ /* 0x000fe400078e00ff */
[----:B------:R-:W-:Y:S01]  /*13250*/  VIADD R4, R4, 0x606 ;  /* 0x0000060604047836 */ /* 0x000fe20000000000 */
        /* <DEDUP_REMOVED lines=27> */
.L_x_1746:
[----:B------:R-:W0:Y:S01]  /*13410*/  LDC R225, c[0x0][0x448] ;  /* 0x00011200ffe17b82 */ /* 0x000e220000000800 */
[----:B------:R-:W-:Y:S01]  /*13420*/  IMAD.IADD R3, R203, 0x1, R188 ;  /* 0x00000001cb037824 */ /* 0x000fe200078e02bc */
[----:B------:R-:W-:Y:S01]  /*13430*/  LOP3.LUT R16, R16, 0xffefffff, RZ, 0xc0, !PT ;  /* 0xffefffff10107812 */ /* 0x000fe200078ec0ff */
[----:B------:R-:W-:Y:S01]  /*13440*/  IMAD.MOV.U32 R7, RZ, RZ, -0x60 ;  /* 0xffffffa0ff077424 */ /* 0x000fe200078e00ff */
[----:B------:R-:W-:-:S03]  /*13450*/  ULDC UR4, c[0x0][0x9dc] ;  /* 0x0002770000047ab9 */ /* 0x000fc60000000800 */
[----:B------:R-:W-:Y:S01]  /*13460*/  IMAD R7, R72, R7, 0x61 ;  /* 0x0000006148077424 */ /* 0x000fe200078e0207 */
[----:B------:R-:W1:Y:S03]  /*13470*/  LDC.64 R12, c[0x0][0x9e0] ;  /* 0x00027800ff0c7b82 */ /* 0x000e660000000a00 */
[----:B------:R-:W-:-:S05]  /*13480*/  VIADD R89, R7, 0xffffffff ;  /* 0xffffffff07597836 */ /* 0x000fca0000000000 */
[----:B------:R-:W-:Y:S02]  /*13490*/  IADD3 R10, -R182, R89, RZ ;  /* 0x00000059b60a7210 */ /* 0x000fe40007ffe1ff */
[----:B0-----:R-:W-:-:S13]  /*134a0*/  ISETP.NE.AND P1, PT, R225, 0x1, PT ;  /* 0x00000001e100780c */ /* 0x001fda0003f25270 */
[----:B------:R-:W0:Y:S01]  /*134b0*/  @P1 LDC R0, c[0x0][0x44c] ;  /* 0x00011300ff001b82 */ /* 0x000e220000000800 */
[----:B------:R-:W-:-:S04]  /*134c0*/  @P1 LOP3.LUT R16, R16, 0x100000, RZ, 0xfc, !PT ;  /* 0x0010000010101812 */ /* 0x000fc800078efcff */
[----:B------:R-:W-:-:S03]  /*134d0*/  LOP3.LUT R16, R16, 0xfff7ffff, RZ, 0xc0, !PT ;  /* 0xfff7ffff10107812 */ /* 0x000fc600078ec0ff */
[----:B------:R-:W2:Y:S01]  /*134e0*/  @P1 LDC R5, c[0x0][0x450] ;  /* 0x00011400ff051b82 */ /* 0x000ea20000000800 */
[----:B0-----:R-:W-:-:S05]  /*134f0*/  @P1 IMAD.HI.U32 R0, R3, R0, RZ ;  /* 0x0000000003001227 */ /* 0x001fca00078e00ff */
[----:B--2---:R-:W-:Y:S02]  /*13500*/  @P1 SHF.R.U32.HI R3, RZ, R5, R0 ;  /* 0x00000005ff031219 */ /* 0x004fe40000011600 */
[----:B------:R-:W-:Y:S01]  /*13510*/  IADD3 R5, R9, 0x2a840, RZ ;  /* 0x0002a84009057810 */ /* 0x000fe20007ffe0ff */
[----:B------:R-:W-:Y:S01]  /*13520*/  IMAD.U32 R9, RZ, RZ, UR4 ;  /* 0x00000004ff097e24 */ /* 0x000fe2000f8e00ff */
[----:B-1----:R-:W-:Y:S01]  /*13530*/  ISETP.GE.AND P1, PT, R13, 0x1, PT ;  /* 0x000000010d00780c */ /* 0x002fe20003f26270 */
[----:B------:R-:W0:Y:S01]  /*13540*/  SHFL.IDX PT, R15, R3, RZ, 0x1c1f ;  /* 0x001c1fff030f7589 */ /* 0x000e2200000e0000 */
[----:B------:R-:W-:Y:S02]  /*13550*/  PRMT R5, R172, 0x654, R5 ;  /* 0x00000654ac057816 */ /* 0x000fe40000000005 */
[----:B------:R-:W-:Y:S02]  /*13560*/  IADD3 R0, R166, R7, -R182 ;  /* 0x00000007a6007210 */ /* 0x000fe40007ffe8b6 */
[----:B------:R1:W-:Y:S01]  /*13570*/  SYNCS.ARRIVE.TRANS64.RED.A1T0 RZ, [R5+URZ], RZ ;  /* 0x000000ff05ff79a7 */ /* 0x0003e2000810043f */
[----:B------:R-:W-:-:S02]  /*13580*/  LOP3.LUT R4, RZ, R9, RZ, 0x33, !PT ;  /* 0x00000009ff047212 */ /* 0x000fc400078e33ff */
[----:B------:R-:W-:-:S04]  /*13590*/  IMAD.IADD R11, R0, 0x1, -R165 ;  /* 0x00000001000b7824 */ /* 0x000fc800078e0aa5 */
[C---:B------:R-:W-:Y:S01]  /*135a0*/  IMAD.IADD R87, R11.reuse, 0x1, R12 ;  /* 0x000000010b577824 */ /* 0x040fe200078e020c */
[----:B------:R-:W-:Y:S01]  /*135b0*/  @P1 LOP3.LUT R16, R16, 0x80000, RZ, 0xfc, !PT ;  /* 0x0008000010101812 */ /* 0x000fe200078efcff */
[----:B-1----:R-:W-:Y:S02]  /*135c0*/  IMAD R5, R72, -0x60, R166 ;  /* 0xffffffa048057824 */ /* 0x002fe400078e02a6 */
[----:B------:R-:W-:-:S03]  /*135d0*/  IMAD.IADD R20, R11, 0x1, R4 ;  /* 0x000000010b147824 */ /* 0x000fc600078e0204 */
[----:B------:R-:W-:Y:S01]  /*135e0*/  IADD3 R14, -R182, 0x60, R5 ;  /* 0x00000060b60e7810 */ /* 0x000fe20007ffe105 */
[----:B0-----:R-:W-:-:S03]  /*135f0*/  IMAD.IADD R6, R20, 0x1, R15 ;  /* 0x0000000114067824 */ /* 0x001fc600078e020f */
[----:B------:R-:W-:Y:S01]  /*13600*/  VIADDMNMX R0, R15, R87, R14, PT ;  /* 0x000000570f007246 */ /* 0x000fe2000380010e */
[----:B------:R-:W-:Y:S06]  /*13610*/  @!P1 BRA `(.L_x_1747) ;  /* 0x00000000004c9947 */ /* 0x000fec0003800000 */
[----:B------:R-:W-:Y:S01]  /*13620*/  IADD3 R7, -R165, R166, R15 ;  /* 0x000000a6a5077210 */ /* 0x000fe20007ffe10f */
[----:B------:R-:W-:Y:S03]  /*13630*/  BSSY B0, `(.L_x_1748) ;  /* 0x000000e000007945 */ /* 0x000fe60003800000 */
        /* <DEDUP_REMOVED lines=9> */
.L_x_1749:
[----:B------:R-:W-:-:S13]  /*136d0*/  ISETP.NE.AND P1, PT, R13, 0x1, PT ;  /* 0x000000010d00780c */ /* 0x000fda0003f25270 */
[----:B------:R-:W0:Y:S02]  /*136e0*/  @P1 LDC.64 R4, c[0x0][0x9e8] ;  /* 0x00027a00ff041b82 */ /* 0x000e240000000a00 */
[----:B0-----:R-:W-:-:S05]  /*136f0*/  @P1 IMAD.HI.U32 R4, R7, R4, RZ ;  /* 0x0000000407041227 */ /* 0x001fca00078e00ff */
[----:B------:R-:W-:-:S07]  /*13700*/  @P1 SHF.R.U32.HI R7, RZ, R5, R4 ;  /* 0x00000005ff071219 */ /* 0x000fce0000011604 */
.L_x_1750:
[----:B------:R-:W-:Y:S05]  /*13710*/  BSYNC B0 ;  /* 0x0000000000007941 */ /* 0x000fea0003800000 */
.L_x_1748:
[----:B------:R-:W-:-:S05]  /*13720*/  IMAD R7, R7, R13, R10 ;  /* 0x0000000d07077224 */ /* 0x000fca00078e020a */
[----:B------:R-:W-:Y:S02]  /*13730*/  VIMNMX R6, R6, R7, !PT ;  /* 0x0000000706067248 */ /* 0x000fe40007fe0100 */
[----:B------:R-:W-:-:S07]  /*13740*/  VIADDMNMX R0, R7, R13, R0, PT ;  /* 0x0000000d07007246 */ /* 0x000fce0003800100 */
.L_x_1747:
        /* <DEDUP_REMOVED lines=118> */
[----:B------:R-:W-:-:S13]  /*13eb0*/  ISETP.GE.AND P5, PT, R13, 0x1, PT ;  /* 0x000000010d00780c */ /* 0x000fda0003fa6270 */
[----:B------:R-:W-:Y:S05]  /*13ec0*/  @!P5 BRA `(.L_x_1751) ;  /* 0x00000000004cd947 */ /* 0x000fea0003800000 */
        /* <DEDUP_REMOVED lines=11> */
.L_x_1753:
[----:B------:R-:W-:-:S13]  /*13f80*/  ISETP.NE.AND P5, PT, R13, 0x1, PT ;  /* 0x000000010d00780c */ /* 0x000fda0003fa5270 */
[----:B------:R-:W0:Y:S02]  /*13f90*/  @P5 LDC.64 R4, c[0x0][0x9e8] ;  /* 0x00027a00ff045b82 */ /* 0x000e240000000a00 */
[----:B0-----:R-:W-:-:S05]  /*13fa0*/  @P5 IMAD.HI.U32 R4, R3, R4, RZ ;  /* 0x0000000403045227 */ /* 0x001fca00078e00ff */
[----:B------:R-:W-:-:S07]  /*13fb0*/  @P5 SHF.R.U32.HI R3, RZ, R5, R4 ;  /* 0x00000005ff035219 */ /* 0x000fce0000011604 */
.L_x_1754:
[----:B------:R-:W-:Y:S05]  /*13fc0*/  BSYNC B0 ;  /* 0x0000000000007941 */ /* 0x000fea0003800000 */
.L_x_1752:
[----:B------:R-:W-:-:S05]  /*13fd0*/  IMAD R3, R3, R13, R10 ;  /* 0x0000000d03037224 */ /* 0x000fca00078e020a */
[----:B------:R-:W-:Y:S02]  /*13fe0*/  VIMNMX R6, R6, R3, !PT ;  /* 0x0000000306067248 */ /* 0x000fe40007fe0100 */
[----:B------:R-:W-:-:S07]  /*13ff0*/  VIADDMNMX R0, R3, R13, R0, PT ;  /* 0x0000000d03007246 */ /* 0x000fce0003800100 */
.L_x_1751:
        /* <DEDUP_REMOVED lines=14> */
[----:B------:R-:W-:Y:S02]  /*140e0*/  FSEL R5, R30, -INF , !P6 ;  /* 0xff8000001e057808 */ /* 0x000fe40007000000 */
[----:B------:R-:W-:Y:S02]  /*140f0*/  ISETP.GT.AND P1, PT, R6, 0x10, !P1 ;  /* 0x000000100600780c */ /* 0x000fe40004f24270 */
[----:B------:R-:W-:Y:S02]  /*14100*/  ISETP.NE.AND P6, PT, R78, RZ, PT ;  /* 0x000000ff4e00720c */ /* 0x000fe40003fc5270 */
[----:B------:R-:W-:Y:S02]  /*14110*/  ISETP.LT.OR P1, PT, R0, 0x11, P1 ;  /* 0x000000110000780c */ /* 0x000fe40000f21670 */
[----:B------:R-:W-:-:S02]  /*14120*/  FMNMX.FTZ R4, R81, R4, !PT ;  /* 0x0000000451047209 */ /* 0x000fc40007810000 */
[----:B------:R-:W-:Y:S02]  /*14130*/  FSEL R27, R34, -INF , !P1 ;  /* 0xff800000221b7808 */ /* 0x000fe40004800000 */
[----:B------:R-:W-:Y:S02]  /*14140*/  ISETP.NE.AND P1, PT, R32, RZ, PT ;  /* 0x000000ff2000720c */ /* 0x000fe40003f25270 */
[----:B------:R-:W-:Y:S02]  /*14150*/  FMNMX.FTZ R4, R75, R4, !PT ;  /* 0x000000044b047209 */ /* 0x000fe40007810000 */
        /* <DEDUP_REMOVED lines=22> */
[----:B------:R-:W-:Y:S01]  /*142c0*/  ISETP.NE.AND P1, PT, R40, RZ, PT ;  /* 0x000000ff2800720c */ /* 0x000fe20003f25270 */
[----:B------:R-:W-:Y:S01]  /*142d0*/  IMAD.MOV.U32 R40, RZ, RZ, R188 ;  /* 0x000000ffff287224 */ /* 0x000fe200078e00bc */
        /* <DEDUP_REMOVED lines=21> */
[----:B------:R-:W-:Y:S01]  /*14430*/  FMNMX.FTZ R14, R69, R4, !PT ;  /* 0x00000004450e7209 */ /* 0x000fe20007810000 */
[----:B------:R-:W-:Y:S01]  /*14440*/  IMAD.U32 R4, RZ, RZ, UR4 ;  /* 0x00000004ff047e24 */ /* 0x000fe2000f8e00ff */
[----:B------:R-:W-:-:S02]  /*14450*/  ISETP.GT.AND P1, PT, R6, 0x30, !P1 ;  /* 0x000000300600780c */ /* 0x000fc40004f24270 */
[----:B------:R-:W-:Y:S01]  /*14460*/  ISETP.GT.AND P4, PT, R6, RZ, !P4 ;  /* 0x000000ff0600720c */ /* 0x000fe20006784270 */
[----:B------:R-:W0:Y:S01]  /*14470*/  SHFL.BFLY PT, R3, R14, 0x2, 0x1f ;  /* 0x0c401f000e037f89 */ /* 0x000e2200000e0000 */
[C---:B------:R-:W-:Y:S02]  /*14480*/  ISETP.LT.OR P1, PT, R0.reuse, 0x31, P1 ;  /* 0x000000310000780c */ /* 0x040fe40000f21670 */
[----:B------:R-:W-:Y:S02]  /*14490*/  ISETP.LT.OR P4, PT, R0, 0x1, P4 ;  /* 0x000000010000780c */ /* 0x000fe40002781670 */
[----:B------:R-:W-:Y:S02]  /*144a0*/  FSEL R39, R50, -INF , !P1 ;  /* 0xff80000032277808 */ /* 0x000fe40004800000 */
[----:B------:R-:W-:Y:S02]  /*144b0*/  ISETP.NE.AND P1, PT, R48, RZ, PT ;  /* 0x000000ff3000720c */ /* 0x000fe40003f25270 */
[----:B------:R-:W-:-:S02]  /*144c0*/  FSEL R26, R26, -INF , !P4 ;  /* 0xff8000001a1a7808 */ /* 0x000fc40006000000 */
[----:B------:R-:W-:Y:S02]  /*144d0*/  ISETP.GT.AND P1, PT, R6, 0x31, !P1 ;  /* 0x000000310600780c */ /* 0x000fe40004f24270 */
[----:B------:R-:W-:Y:S02]  /*144e0*/  ISETP.NE.AND P6, PT, R56, RZ, PT ;  /* 0x000000ff3800720c */ /* 0x000fe40003fc5270 */
[----:B------:R-:W-:Y:S02]  /*144f0*/  ISETP.LT.OR P1, PT, R0, 0x32, P1 ;  /* 0x000000320000780c */ /* 0x000fe40000f21670 */
[----:B------:R-:W-:Y:S02]  /*14500*/  ISETP.NE.AND P5, PT, R90, RZ, PT ;  /* 0x000000ff5a00720c */ /* 0x000fe40003fa5270 */
[----:B------:R-:W-:Y:S02]  /*14510*/  FSEL R51, R51, -INF , !P1 ;  /* 0xff80000033337808 */ /* 0x000fe40004800000 */
[----:B------:R-:W-:-:S02]  /*14520*/  ISETP.NE.AND P1, PT, R86, RZ, PT ;  /* 0x000000ff5600720c */ /* 0x000fc40003f25270 */
        /* <DEDUP_REMOVED lines=29> */
[----:B0-----:R-:W-:Y:S02]  /*14700*/  FMNMX.FTZ R3, R20, R3, !PT ;  /* 0x0000000314037209 */ /* 0x001fe40007810000 */
        /* <DEDUP_REMOVED lines=13> */
[-CC-:B------:R-:W-:Y:S01]  /*147e0*/  FFMA.FTZ R154, R79, R4.reuse, -R10.reuse ;  /* 0x000000044f9a7223 */ /* 0x180fe2000001080a */
[----:B------:R-:W-:Y:S01]  /*147f0*/  ISETP.NE.AND P6, PT, R28, RZ, PT ;  /* 0x000000ff1c00720c */ /* 0x000fe20003fc5270 */
[--C-:B------:R-:W-:Y:S01]  /*14800*/  FFMA.FTZ R150, R11, R4, -R10.reuse ;  /* 0x000000040b967223 */ /* 0x100fe2000001080a */
[----:B------:R-:W-:Y:S01]  /*14810*/  FMNMX.FTZ R14, R47, R14, !PT ;  /* 0x0000000e2f0e7209 */ /* 0x000fe20007810000 */
[-CC-:B------:R-:W-:Y:S01]  /*14820*/  FFMA.FTZ R11, R45, R4.reuse, -R10.reuse ;  /* 0x000000042d0b7223 */ /* 0x180fe2000001080a */
[----:B------:R-:W-:Y:S01]  /*14830*/  FSEL R63, R63, -INF , !P1 ;  /* 0xff8000003f3f7808 */ /* 0x000fe20004800000 */
[-CC-:B------:R-:W-:Y:S01]  /*14840*/  FFMA.FTZ R156, R103, R4.reuse, -R10.reuse ;  /* 0x00000004679c7223 */ /* 0x180fe2000001080a */
[----:B------:R-:W-:Y:S01]  /*14850*/  ISETP.GT.AND P1, PT, R6, 0x50, !P6 ;  /* 0x000000500600780c */ /* 0x000fe20007724270 */
[--C-:B------:R-:W-:Y:S01]  /*14860*/  FFMA.FTZ R85, R85, R4, -R10.reuse ;  /* 0x0000000455557223 */ /* 0x100fe2000001080a */
[----:B------:R-:W-:Y:S01]  /*14870*/  FMNMX.FTZ R14, R59, R14, !PT ;  /* 0x0000000e3b0e7209 */ /* 0x000fe20007810000 */
[--C-:B------:R-:W-:Y:S01]  /*14880*/  FFMA.FTZ R158, R83, R4, -R10.reuse ;  /* 0x00000004539e7223 */ /* 0x100fe2000001080a */
[----:B------:R-:W-:Y:S01]  /*14890*/  ISETP.LT.OR P1, PT, R0, 0x51, P1 ;  /* 0x000000510000780c */ /* 0x000fe20000f21670 */
[----:B------:R-:W-:Y:S01]  /*148a0*/  MUFU.EX2 R156, R156 ;  /* 0x0000009c009c7308 */ /* 0x000fe20000000800 */
[----:B------:R-:W-:Y:S01]  /*148b0*/  FMNMX.FTZ R14, R101, R14, !PT ;  /* 0x0000000e650e7209 */ /* 0x000fe20007810000 */
[-CC-:B------:R-:W-:Y:S01]  /*148c0*/  FFMA.FTZ R73, R73, R4.reuse, -R10.reuse ;  /* 0x0000000449497223 */ /* 0x180fe2000001080a */
[----:B------:R-:W-:Y:S01]  /*148d0*/  ISETP.NE.AND P5, PT, R24, RZ, PT ;  /* 0x000000ff1800720c */ /* 0x000fe20003fa5270 */
[-CC-:B------:R-:W-:Y:S01]  /*148e0*/  FFMA.FTZ R152, R81, R4.reuse, -R10.reuse ;  /* 0x0000000451987223 */ /* 0x180fe2000001080a */
[----:B------:R-:W-:Y:S01]  /*148f0*/  ISETP.GT.AND P3, PT, R6, 0x58, !P3 ;  /* 0x000000580600780c */ /* 0x000fe20005f64270 */
[-CC-:B------:R-:W-:Y:S01]  /*14900*/  FFMA.FTZ R144, R29, R4.reuse, -R10.reuse ;  /* 0x000000041d907223 */ /* 0x180fe2000001080a */
[----:B------:R-:W-:Y:S01]  /*14910*/  ISETP.LT.OR P2, PT, R0, 0x52, P2 ;  /* 0x000000520000780c */ /* 0x000fe20001741670 */
[----:B------:R-:W0:Y:S01]  /*14920*/  MUFU.EX2 R85, R85 ;  /* 0x0000005500557308 */ /* 0x000e220000000800 */
[----:B------:R-:W-:Y:S01]  /*14930*/  FSEL R77, R66, -INF , !P1 ;  /* 0xff800000424d7808 */ /* 0x000fe20004800000 */
[--C-:B------:R-:W-:Y:S01]  /*14940*/  FFMA.FTZ R146, R15, R4, -R10.reuse ;  /* 0x000000040f927223 */ /* 0x100fe2000001080a */
[----:B------:R-:W-:Y:S01]  /*14950*/  FMNMX.FTZ R14, R63, R14, !PT ;  /* 0x0000000e3f0e7209 */ /* 0x000fe20007810000 */
[-CC-:B-----5:R-:W-:Y:S01]  /*14960*/  FFMA.FTZ R140, R25, R4.reuse, -R10.reuse ;  /* 0x00000004198c7223 */ /* 0x1a0fe2000001080a */
[----:B------:R-:W-:Y:S01]  /*14970*/  ISETP.GT.AND P4, PT, R6, 0x59, !P5 ;  /* 0x000000590600780c */ /* 0x000fe20006f84270 */
[-CC-:B------:R-:W-:Y:S01]  /*14980*/  FFMA.FTZ R142, R33, R4.reuse, -R10.reuse ;  /* 0x00000004218e7223 */ /* 0x180fe2000001080a */
[C---:B------:R-:W-:Y:S01]  /*14990*/  ISETP.LT.OR P3, PT, R0.reuse, 0x59, P3 ;  /* 0x000000590000780c */ /* 0x040fe20001f61670 */
[----:B------:R-:W1:Y:S01]  /*149a0*/  MUFU.EX2 R158, R158 ;  /* 0x0000009e009e7308 */ /* 0x000e620000000800 */
[----:B------:R-:W-:Y:S01]  /*149b0*/  FSEL R67, R67, -INF , !P2 ;  /* 0xff80000043437808 */ /* 0x000fe20005000000 */
[--C-:B------:R-:W-:Y:S01]  /*149c0*/  FFMA.FTZ R136, R21, R4, -R10.reuse ;  /* 0x0000000415887223 */ /* 0x100fe2000001080a */
[----:B------:R-:W-:Y:S01]  /*149d0*/  FMNMX.FTZ R14, R77, R14, !PT ;  /* 0x0000000e4d0e7209 */ /* 0x000fe20007810000 */
[-CC-:B------:R-:W-:Y:S01]  /*149e0*/  FFMA.FTZ R75, R75, R4.reuse, -R10.reuse ;  /* 0x000000044b4b7223 */ /* 0x180fe2000001080a */
[----:B------:R-:W-:Y:S01]  /*149f0*/  ISETP.LT.OR P4, PT, R0, 0x5a, P4 ;  /* 0x0000005a0000780c */ /* 0x000fe20002781670 */
[--C-:B------:R-:W-:Y:S01]  /*14a00*/  FFMA.FTZ R37, R37, R4, -R10.reuse ;  /* 0x0000000425257223 */ /* 0x100fe2000001080a */
[----:B------:R-:W-:Y:S01]  /*14a10*/  FSEL R79, R70, -INF , !P3 ;  /* 0xff800000464f7808 */ /* 0x000fe20005800000 */
[----:B------:R-:W2:Y:S01]  /*14a20*/  MUFU.EX2 R73, R73 ;  /* 0x0000004900497308 */ /* 0x000ea20000000800 */
        /* <DEDUP_REMOVED lines=12> */
[----:B------:R-:W-:Y:S01]  /*14af0*/  ISETP.NE.AND P5, PT, R225, 0x1, PT ;  /* 0x00000001e100780c */ /* 0x000fe20003fa5270 */
[----:B------:R-:W4:Y:S06]  /*14b00*/  SHFL.BFLY PT, R45, R14, 0x2, 0x1f ;  /* 0x0c401f000e2d7f89 */ /* 0x000f2c00000e0000 */
[----:B------:R-:W3:Y:S06]  /*14b10*/  MUFU.EX2 R75, R75 ;  /* 0x0000004b004b7308 */ /* 0x000eec0000000800 */
[----:B------:R-:W3:Y:S02]  /*14b20*/  @P5 LDC R42, c[0x0][0x450] ;  /* 0x00011400ff2a5b82 */ /* 0x000ee40000000800 */
[----:B------:R-:W3:Y:S08]  /*14b30*/  MUFU.EX2 R154, R154 ;  /* 0x0000009a009a7308 */ /* 0x000ef00000000800 */
[----:B------:R-:W3:Y:S01]  /*14b40*/  MUFU.EX2 R37, R37 ;  /* 0x0000002500257308 */ /* 0x000ee20000000800 */
[----:B----4-:R-:W-:-:S05]  /*14b50*/  FMNMX.FTZ R45, R14, R45, !PT ;  /* 0x0000002d0e2d7209 */ /* 0x010fca0007810000 */
[----:B------:R-:W4:Y:S02]  /*14b60*/  SHFL.BFLY PT, R0, R45, 0x1, 0x1f ;  /* 0x0c201f002d007f89 */ /* 0x000f2400000e0000 */
[----:B------:R-:W-:Y:S08]  /*14b70*/  MUFU.EX2 R148, R148 ;  /* 0x0000009400947308 */ /* 0x000ff00000000800 */
[----:B------:R-:W-:Y:S08]  /*14b80*/  MUFU.EX2 R41, R41 ;  /* 0x0000002900297308 */ /* 0x000ff00000000800 */
[----:B------:R-:W-:Y:S01]  /*14b90*/  MUFU.EX2 R150, R150 ;  /* 0x0000009600967308 */ /* 0x000fe20000000800 */
[----:B----4-:R-:W-:Y:S01]  /*14ba0*/  FMNMX.FTZ R0, R45, R0, !PT ;  /* 0x000000002d007209 */ /* 0x010fe20007810000 */
[----:B------:R-:W-:-:S06]  /*14bb0*/  FFMA.FTZ R45, R69, R4, -R10 ;  /* 0x00000004452d7223 */ /* 0x000fcc000001080a */
[----:B------:R-:W-:Y:S01]  /*14bc0*/  MUFU.EX2 R11, R11 ;  /* 0x0000000b000b7308 */ /* 0x000fe20000000800 */
[C---:B------:R-:W-:Y:S01]  /*14bd0*/  FSETP.NEU.FTZ.AND P1, PT, R0.reuse, -INF , PT ;  /* 0xff8000000000780b */ /* 0x040fe20003f3d000 */
[----:B------:R-:W-:-:S05]  /*14be0*/  FMUL.FTZ R32, R0, R4 ;  /* 0x0000000400207220 */ /* 0x000fca0000410000 */
[----:B------:R-:W-:Y:S01]  /*14bf0*/  FSEL R32, R32, RZ, P1 ;  /* 0x000000ff20207208 */ /* 0x000fe20000800000 */
[----:B------:R-:W-:Y:S04]  /*14c00*/  MUFU.EX2 R144, R144 ;  /* 0x0000009000907308 */ /* 0x000fe80000000800 */
[-CC-:B------:R-:W-:Y:S01]  /*14c10*/  FFMA.FTZ R157, R26, R4.reuse, -R32.reuse ;  /* 0x000000041a9d7223 */ /* 0x180fe20000010820 */
[-CC-:B------:R-:W-:Y:S01]  /*14c20*/  FFMA.FTZ R6, R99, R4.reuse, -R32.reuse ;  /* 0x0000000463067223 */ /* 0x180fe20000010820 */
[-CC-:B------:R-:W-:Y:S01]  /*14c30*/  FFMA.FTZ R159, R5, R4.reuse, -R32.reuse ;  /* 0x00000004059f7223 */ /* 0x180fe20000010820 */
[-CC-:B------:R-:W-:Y:S01]  /*14c40*/  FFMA.FTZ R10, R97, R4.reuse, -R32.reuse ;  /* 0x00000004610a7223 */ /* 0x180fe20000010820 */
[-CC-:B------:R-:W-:Y:S01]  /*14c50*/  FFMA.FTZ R153, R27, R4.reuse, -R32.reuse ;  /* 0x000000041b997223 */ /* 0x180fe20000010820 */
[----:B0-----:R-:W-:Y:S01]  /*14c60*/  FADD.FTZ R5, R156, R85 ;  /* 0x000000559c057221 */ /* 0x001fe20000010000 */
[----:B------:R-:W-:Y:S01]  /*14c70*/  MUFU.EX2 R157, R157 ;  /* 0x0000009d009d7308 */ /* 0x000fe20000000800 */
[-CC-:B------:R-:W-:Y:S01]  /*14c80*/  FFMA.FTZ R14, R95, R4.reuse, -R32.reuse ;  /* 0x000000045f0e7223 */ /* 0x180fe20000010820 */
[-CC-:B------:R-:W-:Y:S01]  /*14c90*/  FFMA.FTZ R155, R87, R4.reuse, -R32.reuse ;  /* 0x00000004579b7223 */ /* 0x180fe20000010820 */
[----:B-1----:R-:W-:Y:S01]  /*14ca0*/  FADD.FTZ R30, R158, R5 ;  /* 0x000000059e1e7221 */ /* 0x002fe20000010000 */
[-CC-:B------:R-:W-:Y:S01]  /*14cb0*/  FFMA.FTZ R20, R93, R4.reuse, -R32.reuse ;  /* 0x000000045d147223 */ /* 0x180fe20000010820 */
[-CC-:B------:R-:W-:Y:S01]  /*14cc0*/  FFMA.FTZ R149, R31, R4.reuse, -R32.reuse ;  /* 0x000000041f957223 */ /* 0x180fe20000010820 */
[-C--:B------:R-:W-:Y:S01]  /*14cd0*/  FFMA.FTZ R24, R91, R4.reuse, -R32 ;  /* 0x000000045b187223 */ /* 0x080fe20000010820 */
[----:B--2---:R-:W-:Y:S01]  /*14ce0*/  FADD.FTZ R5, R73, R30 ;  /* 0x0000001e49057221 */ /* 0x004fe20000010000 */
[----:B------:R-:W0:Y:S01]  /*14cf0*/  MUFU.EX2 R6, R6 ;  /* 0x0000000600067308 */ /* 0x000e220000000800 */
[-CC-:B------:R-:W-:Y:S01]  /*14d00*/  FFMA.FTZ R151, R35, R4.reuse, -R32.reuse ;  /* 0x0000000423977223 */ /* 0x180fe20000010820 */
[-CC-:B------:R-:W-:Y:S01]  /*14d10*/  FFMA.FTZ R26, R89, R4.reuse, -R32.reuse ;  /* 0x00000004591a7223 */ /* 0x180fe20000010820 */
[----:B---3--:R-:W-:Y:S01]  /*14d20*/  FADD.FTZ R30, R152, R5 ;  /* 0x00000005981e7221 */ /* 0x008fe20000010000 */
[-CC-:B------:R-:W-:Y:S01]  /*14d30*/  FFMA.FTZ R145, R39, R4.reuse, -R32.reuse ;  /* 0x0000000427917223 */ /* 0x180fe20000010820 */
[----:B------:R-:W1:Y:S01]  /*14d40*/  @P5 LDC R27, c[0x0][0x44c] ;  /* 0x00011300ff1b5b82 */ /* 0x000e620000000800 */
[-C--:B------:R-:W-:Y:S01]  /*14d50*/  FFMA.FTZ R28, R51, R4.reuse, -R32 ;  /* 0x00000004331c7223 */ /* 0x080fe20000010820 */
[----:B------:R-:W-:Y:S01]  /*14d60*/  FADD.FTZ R7, R75, R30 ;  /* 0x0000001e4b077221 */ /* 0x000fe20000010000 */
[----:B------:R-:W2:Y:S01]  /*14d70*/  MUFU.EX2 R159, R159 ;  /* 0x0000009f009f7308 */ /* 0x000ea20000000800 */
[-CC-:B------:R-:W-:Y:S01]  /*14d80*/  FFMA.FTZ R147, R43, R4.reuse, -R32.reuse ;  /* 0x000000042b937223 */ /* 0x180fe20000010820 */
[-CC-:B------:R-:W-:Y:S01]  /*14d90*/  FFMA.FTZ R30, R55, R4.reuse, -R32.reuse ;  /* 0x00000004371e7223 */ /* 0x180fe20000010820 */
[----:B------:R-:W-:Y:S01]  /*14da0*/  FADD.FTZ R36, R154, R7 ;  /* 0x000000079a247221 */ /* 0x000fe20000010000 */
[-CC-:B------:R-:W-:Y:S01]  /*14db0*/  FFMA.FTZ R141, R47, R4.reuse, -R32.reuse ;  /* 0x000000042f8d7223 */ /* 0x180fe20000010820 */
[-CC-:B------:R-:W-:Y:S01]  /*14dc0*/  FFMA.FTZ R59, R59, R4.reuse, -R32.reuse ;  /* 0x000000043b3b7223 */ /* 0x180fe20000010820 */
[-C--:B------:R-:W-:Y:S01]  /*14dd0*/  FFMA.FTZ R101, R101, R4.reuse, -R32 ;  /* 0x0000000465657223 */ /* 0x080fe20000010820 */
[----:B------:R-:W-:Y:S01]  /*14de0*/  FADD.FTZ R7, R37, R36 ;  /* 0x0000002425077221 */ /* 0x000fe20000010000 */
[----:B------:R-:W3:Y:S01]  /*14df0*/  MUFU.EX2 R10, R10 ;  /* 0x0000000a000a7308 */ /* 0x000ee20000000800 */
[----:B0-----:R-:W-:Y:S01]  /*14e00*/  FADD.FTZ R34, R157, R6 ;  /* 0x000000069d227221 */ /* 0x001fe20000010000 */
[-CC-:B------:R-:W-:Y:S01]  /*14e10*/  FFMA.FTZ R63, R63, R4.reuse, -R32.reuse ;  /* 0x000000043f3f7223 */ /* 0x180fe20000010820 */
[----:B------:R-:W-:Y:S01]  /*14e20*/  FADD.FTZ R36, R148, R7 ;  /* 0x0000000794247221 */ /* 0x000fe20000010000 */
[-CC-:B------:R-:W-:Y:S01]  /*14e30*/  FFMA.FTZ R77, R77, R4.reuse, -R32.reuse ;  /* 0x000000044d4d7223 */ /* 0x180fe20000010820 */
[-CC-:B------:R-:W-:Y:S01]  /*14e40*/  FFMA.FTZ R67, R67, R4.reuse, -R32.reuse ;  /* 0x0000000443437223 */ /* 0x180fe20000010820 */
[-C--:B------:R-:W-:Y:S01]  /*14e50*/  FFMA.FTZ R79, R79, R4.reuse, -R32 ;  /* 0x000000044f4f7223 */ /* 0x080fe20000010820 */
[----:B------:R-:W-:Y:S01]  /*14e60*/  FADD.FTZ R7, R41, R36 ;  /* 0x0000002429077221 */ /* 0x000fe20000010000 */
[----:B------:R-:W0:Y:S01]  /*14e70*/  MUFU.EX2 R153, R153 ;  /* 0x0000009900997308 */ /* 0x000e220000000800 */
[----:B--2---:R-:W-:Y:S01]  /*14e80*/  FADD.FTZ R5, R159, R34 ;  /* 0x000000229f057221 */ /* 0x004fe20000010000 */
[----:B------:R-:W-:Y:S01]  /*14e90*/  FFMA.FTZ R71, R71, R4, -R32 ;  /* 0x0000000447477223 */ /* 0x000fe20000010820 */
[----:B------:R-:W-:Y:S01]  /*14ea0*/  FADD.FTZ R38, R150, R7 ;  /* 0x0000000796267221 */ /* 0x000fe20000010000 */
[----:B------:R-:W-:Y:S01]  /*14eb0*/  F2FP.F16.F32.PACK_AB R157, R6, R157 ;  /* 0x0000009d069d723e */ /* 0x000fe200000000ff */
[----:B-1----:R-:W-:Y:S01]  /*14ec0*/  @P5 IMAD.HI.U32 R27, R188, R27, RZ ;  /* 0x0000001bbc1b5227 */ /* 0x002fe200078e00ff */
[----:B------:R-:W-:-:S03]  /*14ed0*/  F2FP.F16.F32.PACK_AB R156, R85, R156 ;  /* 0x0000009c559c723e */ /* 0x000fc600000000ff */
[----:B------:R-:W-:Y:S01]  /*14ee0*/  FADD.FTZ R7, R11, R38 ;  /* 0x000000260b077221 */ /* 0x000fe20000010000 */
[----:B------:R-:W1:Y:S01]  /*14ef0*/  MUFU.EX2 R14, R14 ;  /* 0x0000000e000e7308 */ /* 0x000e620000000800 */
[----:B---3--:R-:W-:Y:S01]  /*14f00*/  FADD.FTZ R34, R10, R5 ;  /* 0x000000050a227221 */ /* 0x008fe20000010000 */
[----:B------:R-:W-:Y:S01]  /*14f10*/  @P5 SHF.R.U32.HI R40, RZ, R42, R27 ;  /* 0x0000002aff285219 */ /* 0x000fe2000001161b */
[----:B------:R-:W-:Y:S01]  /*14f20*/  FADD.FTZ R38, R144, R7 ;  /* 0x0000000790267221 */ /* 0x000fe20000010000 */
[----:B------:R-:W-:Y:S02]  /*14f30*/  ISETP.GE.AND P5, PT, R13, 0x1, PT ;  /* 0x000000010d00780c */ /* 0x000fe40003fa6270 */
[----:B------:R-:W-:Y:S01]  /*14f40*/  F2FP.F16.F32.PACK_AB R159, R10, R159 ;  /* 0x0000009f0a9f723e */ /* 0x000fe200000000ff */
[----:B------:R-:W-:Y:S01]  /*14f50*/  IMAD.IADD R193, R193, 0x1, R40 ;  /* 0x00000001c1c17824 */ /* 0x000fe200078e0228 */
[----:B------:R-:W2:Y:S01]  /*14f60*/  MUFU.EX2 R155, R155 ;  /* 0x0000009b009b7308 */ /* 0x000ea20000000800 */
[----:B0-----:R-:W-:Y:S01]  /*14f70*/  FADD.FTZ R5, R153, R34 ;  /* 0x0000002299057221 */ /* 0x001fe20000010000 */
[----:B------:R-:W-:Y:S01]  /*14f80*/  F2FP.F16.F32.PACK_AB R158, R73, R158 ;  /* 0x0000009e499e723e */ /* 0x000fe200000000ff */
[----:B------:R-:W-:Y:S01]  /*14f90*/  VIADD R10, R72, 0xfffffffe ;  /* 0xfffffffe480a7836 */ /* 0x000fe20000000000 */
[----:B------:R-:W-:-:S02]  /*14fa0*/  F2FP.F16.F32.PACK_AB R152, R75, R152 ;  /* 0x000000984b98723e */ /* 0x000fc400000000ff */
[----:B------:R-:W-:Y:S02]  /*14fb0*/  F2FP.F16.F32.PACK_AB R154, R37, R154 ;  /* 0x0000009a259a723e */ /* 0x000fe400000000ff */
[----:B------:R-:W0:Y:S01]  /*14fc0*/  MUFU.EX2 R20, R20 ;  /* 0x0000001400147308 */ /* 0x000e220000000800 */
[C---:B-1----:R-:W-:Y:S01]  /*14fd0*/  FADD.FTZ R34, R14.reuse, R5 ;  /* 0x000000050e227221 */ /* 0x042fe20000010000 */
[----:B------:R-:W-:Y:S02]  /*14fe0*/  F2FP.F16.F32.PACK_AB R148, R41, R148 ;  /* 0x000000942994723e */ /* 0x000fe400000000ff */
[----:B------:R-:W-:Y:S02]  /*14ff0*/  F2FP.F16.F32.PACK_AB R150, R11, R150 ;  /* 0x000000960b96723e */ /* 0x000fe400000000ff */
[----:B------:R-:W-:Y:S02]  /*15000*/  F2FP.F16.F32.PACK_AB R153, R14, R153 ;  /* 0x000000990e99723e */ /* 0x000fe400000000ff */
[----:B------:R-:W1:Y:S01]  /*15010*/  MUFU.EX2 R149, R149 ;  /* 0x0000009500957308 */ /* 0x000e620000000800 */
[----:B--2---:R-:W-:Y:S01]  /*15020*/  FADD.FTZ R5, R155, R34 ;  /* 0x000000229b057221 */ /* 0x004fe20000010000 */
[----:B------:R-:W-:-:S06]  /*15030*/  IADD3 R12, R193, R12, RZ ;  /* 0x0000000cc10c7210 */ /* 0x000fcc0007ffe0ff */
[----:B------:R-:W2:Y:S01]  /*15040*/  MUFU.EX2 R24, R24 ;  /* 0x0000001800187308 */ /* 0x000ea20000000800 */
[C---:B0-----:R-:W-:Y:S01]  /*15050*/  FADD.FTZ R36, R20.reuse, R5 ;  /* 0x0000000514247221 */ /* 0x041fe20000010000 */
[----:B------:R-:W-:-:S06]  /*15060*/  F2FP.F16.F32.PACK_AB R155, R20, R155 ;  /* 0x0000009b149b723e */ /* 0x000fcc00000000ff */
        /* <DEDUP_REMOVED lines=11> */
[C---:B--2---:R-:W-:Y:S01]  /*15120*/  FADD.FTZ R36, R26.reuse, R5 ;  /* 0x000000051a247221 */ /* 0x044fe20000010000 */
[----:B------:R-:W-:-:S06]  /*15130*/  F2FP.F16.F32.PACK_AB R151, R26, R151 ;  /* 0x000000971a97723e */ /* 0x000fcc00000000ff */
[----:B------:R-:W2:Y:S01]  /*15140*/  MUFU.EX2 R15, R15 ;  /* 0x0000000f000f7308 */ /* 0x000ea20000000800 */
[----:B0-----:R-:W-:-:S07]  /*15150*/  FADD.FTZ R38, R146, R7 ;  /* 0x0000000792267221 */ /* 0x001fce0000010000 */
[----:B------:R-:W0:Y:S01]  /*15160*/  MUFU.EX2 R28, R28 ;  /* 0x0000001c001c7308 */ /* 0x000e220000000800 */
[----:B-1----:R-:W-:-:S07]  /*15170*/  FADD.FTZ R5, R145, R36 ;  /* 0x0000002491057221 */ /* 0x002fce0000010000 */
[----:B------:R-:W1:Y:S01]  /*15180*/  MUFU.EX2 R140, R140 ;  /* 0x0000008c008c7308 */ /* 0x000e620000000800 */
[C---:B--2---:R-:W-:Y:S01]  /*15190*/  FADD.FTZ R7, R15.reuse, R38 ;  /* 0x000000260f077221 */ /* 0x044fe20000010000 */
[----:B------:R-:W-:-:S06]  /*151a0*/  F2FP.F16.F32.PACK_AB R146, R15, R146 ;  /* 0x000000920f92723e */ /* 0x000fcc00000000ff */
[----:B------:R-:W2:Y:S01]  /*151b0*/  MUFU.EX2 R147, R147 ;  /* 0x0000009300937308 */ /* 0x000ea20000000800 */
[C---:B0-----:R-:W-:Y:S01]  /*151c0*/  FADD.FTZ R36, R28.reuse, R5 ;  /* 0x000000051c247221 */ /* 0x041fe20000010000 */
[----:B------:R-:W-:-:S06]  /*151d0*/  F2FP.F16.F32.PACK_AB R145, R28, R145 ;  /* 0x000000911c91723e */ /* 0x000fcc00000000ff */
[----:B------:R-:W0:Y:S01]  /*151e0*/  MUFU.EX2 R25, R25 ;  /* 0x0000001900197308 */ /* 0x000e220000000800 */
[----:B-1----:R-:W-:-:S07]  /*151f0*/  FADD.FTZ R38, R140, R7 ;  /* 0x000000078c267221 */ /* 0x002fce0000010000 */
[----:B------:R-:W1:Y:S01]  /*15200*/  MUFU.EX2 R30, R30 ;  /* 0x0000001e001e7308 */ /* 0x000e620000000800 */
[----:B--2---:R-:W-:-:S07]  /*15210*/  FADD.FTZ R5, R147, R36 ;  /* 0x0000002493057221 */ /* 0x004fce0000010000 */
[----:B------:R-:W2:Y:S01]  /*15220*/  MUFU.EX2 R142, R142 ;  /* 0x0000008e008e7308 */ /* 0x000ea20000000800 */
[C---:B0-----:R-:W-:Y:S01]  /*15230*/  FADD.FTZ R7, R25.reuse, R38 ;  /* 0x0000002619077221 */ /* 0x041fe20000010000 */
[----:B------:R-:W-:-:S06]  /*15240*/  F2FP.F16.F32.PACK_AB R140, R25, R140 ;  /* 0x0000008c198c723e */ /* 0x000fcc00000000ff */
[----:B------:R-:W0:Y:S01]  /*15250*/  MUFU.EX2 R141, R141 ;  /* 0x0000008d008d7308 */ /* 0x000e220000000800 */
[C---:B-1----:R-:W-:Y:S01]  /*15260*/  FADD.FTZ R38, R30.reuse, R5 ;  /* 0x000000051e267221 */ /* 0x042fe20000010000 */
[----:B------:R-:W-:-:S06]  /*15270*/  F2FP.F16.F32.PACK_AB R147, R30, R147 ;  /* 0x000000931e93723e */ /* 0x000fcc00000000ff */
[----:B------:R-:W1:Y:S01]  /*15280*/  MUFU.EX2 R33, R33 ;  /* 0x0000002100217308 */ /* 0x000e620000000800 */
[----:B--2---:R-:W-:-:S07]  /*15290*/  FADD.FTZ R40, R142, R7 ;  /* 0x000000078e287221 */ /* 0x004fce0000010000 */
        /* <DEDUP_REMOVED lines=26> */
[----:B-1----:R-:W-:Y:S01]  /*15440*/  FADD.FTZ R5, R79, R6 ;  /* 0x000000064f057221 */ /* 0x002fe20000010000 */
[C---:B--2---:R-:W-:Y:S01]  /*15450*/  FADD.FTZ R7, R45.reuse, R42 ;  /* 0x0000002a2d077221 */ /* 0x044fe20000010000 */
[----:B------:R-:W-:Y:S02]  /*15460*/  F2FP.F16.F32.PACK_AB R138, R45, R138 ;  /* 0x0000008a2d8a723e */ /* 0x000fe400000000ff */
[C---:B0-----:R-:W-:Y:S01]  /*15470*/  FADD.FTZ R6, R38.reuse, R5 ;  /* 0x0000000526067221 */ /* 0x041fe20000010000 */
[----:B------:R-:W-:Y:S01]  /*15480*/  F2FP.F16.F32.PACK_AB R139, R38, R79 ;  /* 0x0000004f268b723e */ /* 0x000fe200000000ff */
        /* <DEDUP_REMOVED lines=12> */
.L_x_1757:
[----:B------:R-:W-:-:S13]  /*15550*/  ISETP.NE.AND P1, PT, R13, 0x1, PT ;  /* 0x000000010d00780c */ /* 0x000fda0003f25270 */
[----:B------:R-:W0:Y:S02]  /*15560*/  @P1 LDC.64 R14, c[0x0][0x9e8] ;  /* 0x00027a00ff0e1b82 */ /* 0x000e240000000a00 */
[----:B0-----:R-:W-:-:S05]  /*15570*/  @P1 IMAD.HI.U32 R14, R5, R14, RZ ;  /* 0x0000000e050e1227 */ /* 0x001fca00078e00ff */
[----:B------:R-:W-:-:S07]  /*15580*/  @P1 SHF.R.U32.HI R5, RZ, R15, R14 ;  /* 0x0000000fff051219 */ /* 0x000fce000001160e */
.L_x_1758:
[----:B------:R-:W-:Y:S05]  /*15590*/  BSYNC B0 ;  /* 0x0000000000007941 */ /* 0x000fea0003800000 */
.L_x_1756:
[----:B------:R-:W-:-:S05]  /*155a0*/  IMAD R5, R5, R13, R13 ;  /* 0x0000000d05057224 */ /* 0x000fca00078e020d */
[----:B------:R-:W-:-:S07]  /*155b0*/  VIMNMX R12, R12, R5, PT ;  /* 0x000000050c0c7248 */ /* 0x000fce0003fe0100 */
.L_x_1755:
[----:B------:R-:W-:Y:S01]  /*155c0*/  IMAD.HI R12, R12, 0x2aaaaaab, RZ ;  /* 0x2aaaaaab0c0c7827 */ /* 0x000fe200078e02ff */
[----:B------:R-:W-:Y:S01]  /*155d0*/  ULDC UR39, c[0x0][0x9e4] ;  /* 0x0002790000277ab9 */ /* 0x000fe20000000800 */
[----:B------:R-:W-:Y:S01]  /*155e0*/  ULDC UR38, c[0x0][0x9e4] ;  /* 0x0002790000267ab9 */ /* 0x000fe20000000800 */
[----:B------:R-:W-:Y:S01]  /*155f0*/  ULDC UR50, c[0x0][0x9dc] ;  /* 0x0002770000327ab9 */ /* 0x000fe20000000800 */
[----:B------:R-:W-:Y:S01]  /*15600*/  ULDC UR42, c[0x0][0x9dc] ;  /* 0x00027700002a7ab9 */ /* 0x000fe20000000800 */
[----:B------:R-:W-:Y:S01]  /*15610*/  SHF.R.U32.HI R5, RZ, 0x1f, R12 ;  /* 0x0000001fff057819 */ /* 0x000fe2000001160c */
[----:B------:R-:W-:Y:S01]  /*15620*/  ULDC UR43, c[0x0][0x988] ;  /* 0x00026200002b7ab9 */ /* 0x000fe20000000800 */
[----:B------:R-:W-:Y:S01]  /*15630*/  ULDC UR47, c[0x0][0x988] ;  /* 0x00026200002f7ab9 */ /* 0x000fe20000000800 */
[----:B------:R-:W-:Y:S01]  /*15640*/  ULDC UR46, c[0x0][0x988] ;  /* 0x00026200002e7ab9 */ /* 0x000fe20000000800 */
[----:B------:R-:W-:Y:S01]  /*15650*/  LEA.HI.SX32 R11, R12, R5, 0x1c ;  /* 0x000000050c0b7211 */ /* 0x000fe200078fe2ff */
[----:B------:R-:W-:Y:S01]  /*15660*/  ULDC UR54, c[0x0][0x9e0] ;  /* 0x0002780000367ab9 */ /* 0x000fe20000000800 */
[----:B------:R-:W-:Y:S01]  /*15670*/  ULDC UR51, c[0x0][0x9e0] ;  /* 0x0002780000337ab9 */ /* 0x000fe20000000800 */
[----:B------:R-:W-:Y:S01]  /*15680*/  BSSY B1, `(.L_x_1759) ;  /* 0x0000367000017945 */ /* 0x000fe20003800000 */
[----:B------:R-:W-:Y:S01]  /*15690*/  VIMNMX R11, R202, R11, !PT ;  /* 0x0000000bca0b7248 */ /* 0x000fe20007fe0100 */
[----:B------:R-:W-:Y:S01]  /*156a0*/  IMAD.MOV.U32 R5, RZ, RZ, 0x3f800000 ;  /* 0x3f800000ff057424 */ /* 0x000fe200078e00ff */
[----:B------:R-:W-:Y:S01]  /*156b0*/  CS2R R86, SRZ ;  /* 0x0000000000567805 */ /* 0x000fe2000001ff00 */
[----:B------:R-:W-:Y:S01]  /*156c0*/  IMAD.MOV.U32 R12, RZ, RZ, 0x3f800000 ;  /* 0x3f800000ff0c7424 */ /* 0x000fe200078e00ff */
[----:B------:R-:W-:-:S02]  /*156d0*/  ISETP.GE.AND P1, PT, R10, R11, PT ;  /* 0x0000000b0a00720c */ /* 0x000fc40003f26270 */
        /* <DEDUP_REMOVED lines=32> */
[----:B------:R-:W-:Y:S01]  /*158e0*/  BSSY B0, `(.L_x_1761) ;  /* 0x000033c000007945 */ /* 0x000fe20003800000 */
[----:B------:R-:W-:Y:S02]  /*158f0*/  IMAD.MOV.U32 R5, RZ, RZ, 0x3f800000 ;  /* 0x3f800000ff057424 */ /* 0x000fe400078e00ff */
[----:B------:R-:W-:-:S07]  /*15900*/  IMAD.MOV.U32 R87, RZ, RZ, RZ ;  /* 0x000000ffff577224 */ /* 0x000fce00078e00ff */
.L_x_1782:
[----:B------:R-:W-:-:S04]  /*15910*/  IADD3 R13, R23, 0x1, RZ ;  /* 0x00000001170d7810 */ /* 0x000fc80007ffe0ff */
[----:B------:R-:W-:-:S04]  /*15920*/  ISETP.NE.AND P1, PT, R13, 0x2, PT ;  /* 0x000000020d00780c */ /* 0x000fc80003f25270 */
[----:B------:R-:W-:Y:S02]  /*15930*/  SEL R9, RZ, 0x1, P1 ;  /* 0x00000001ff097807 */ /* 0x000fe40000800000 */
[----:B------:R-:W-:Y:S02]  /*15940*/  SEL R13, R13, RZ, P1 ;  /* 0x000000ff0d0d7207 */ /* 0x000fe40000800000 */
[----:B------:R-:W-:Y:S01]  /*15950*/  LOP3.LUT R20, R164, R9, RZ, 0x3c, !PT ;  /* 0x00000009a4147212 */ /* 0x000fe200078e3cff */
[----:B------:R-:W-:Y:S06]  /*15960*/  @!P0 BRA `(.L_x_1762) ;  /* 0x0000000000048947 */ /* 0x000fec0003800000 */
[----:B------:R-:W-:Y:S01]  /*15970*/  BPT.TRAP 0x1 ;  /* 0x000000040000795c */ /* 0x000fe20000300000 */
.L_x_1762:
[----:B------:R-:W-:Y:S01]  /*15980*/  IMAD R9, R13, 0x8, R2 ;  /* 0x000000080d097824 */ /* 0x000fe200078e0202 */
[----:B------:R-:W-:-:S04]  /*15990*/  SHF.L.U32 R4, R20, 0x1f, RZ ;  /* 0x0000001f14047819 */ /* 0x000fc800000006ff */
[----:B------:R0:W1:Y:S01]  /*159a0*/  SYNCS.PHASECHK.TRANS64.TRYWAIT P1, [R9+URZ+0x2a830], R4 ;  /* 0x02a83004090075a7 */ /* 0x000062000802017f */
[----:B------:R-:W-:Y:S05]  /*159b0*/  @!P0 BRA `(.L_x_1763) ;  /* 0x0000000000048947 */ /* 0x000fea0003800000 */
[----:B------:R-:W-:Y:S01]  /*159c0*/  BPT.TRAP 0x1 ;  /* 0x000000040000795c */ /* 0x000fe20000300000 */
.L_x_1763:
[----:B------:R-:W-:Y:S01]  /*159d0*/  IMAD R94, R13, 0x900, R8 ;  /* 0x000009000d5e7824 */ /* 0x000fe200078e0208 */
[----:B------:R-:W-:Y:S03]  /*159e0*/  BSSY B2, `(.L_x_1764) ;  /* 0x0000006000027945 */ /* 0x000fe60003800000 */
[C---:B------:R-:W-:Y:S02]  /*159f0*/  VIADD R90, R94.reuse, 0x2 ;  /* 0x000000025e5a7836 */ /* 0x040fe40000000000 */
[----:B------:R-:W-:Y:S01]  /*15a00*/  VIADD R93, R94, 0x4 ;  /* 0x000000045e5d7836 */ /* 0x000fe20000000000 */
[----:B-1----:R-:W-:Y:S06]  /*15a10*/  @P1 BRA `(.L_x_1765) ;  /* 0x0000000000081947 */ /* 0x002fec0003800000 */
[----:B------:R-:W1:Y:S02]  /*15a20*/  SYNCS.PHASECHK.TRANS64.TRYWAIT P1, [R9+URZ+0x2a830], R4 ;  /* 0x02a83004090075a7 */ /* 0x000e64000802017f */
[----:B-1----:R-:W-:Y:S05]  /*15a30*/  @!P1 BRA `(.L_x_1766) ;  /* 0x0000015800149947 */ /* 0x002fea0003800000 */
.L_x_1765:
[----:B------:R-:W-:Y:S05]  /*15a40*/  BSYNC B2 ;  /* 0x0000000000027941 */ /* 0x000fea0003800000 */
.L_x_1764:
[----:B------:R-:W2:Y:S01]  /*15a50*/  LDL.64 R96, [R1+0x28] ;  /* 0x0000280001607983 */ /* 0x000ea20000100a00 */
[----:B------:R-:W-:Y:S01]  /*15a60*/  IMAD.MOV.U32 R88, RZ, RZ, R94 ;  /* 0x000000ffff587224 */ /* 0x000fe200078e005e */
[----:B------:R-:W-:Y:S01]  /*15a70*/  MOV R198, UR50 ;  /* 0x0000003200c67c02 */ /* 0x000fe20008000f00 */
[----:B------:R-:W-:Y:S01]  /*15a80*/  IMAD.MOV.U32 R89, RZ, RZ, 0x40000040 ;  /* 0x40000040ff597424 */ /* 0x000fe200078e00ff */
[----:B------:R-:W-:Y:S01]  /*15a90*/  MOV R194, UR46 ;  /* 0x0000002e00c27c02 */ /* 0x000fe20008000f00 */
[----:B------:R-:W-:Y:S01]  /*15aa0*/  VIADD R92, R94, 0x300 ;  /* 0x000003005e5c7836 */ /* 0x000fe20000000000 */
[----:B------:R-:W-:Y:S01]  /*15ab0*/  R2UR UR50, R88 ;  /* 0x00000000583272ca */ /* 0x000fe200000e0000 */
[----:B------:R-:W-:Y:S01]  /*15ac0*/  IMAD.MOV.U32 R88, RZ, RZ, R93 ;  /* 0x000000ffff587224 */ /* 0x000fe200078e005d */
[----:B------:R-:W-:Y:S01]  /*15ad0*/  R2UR UR46, R90 ;  /* 0x000000005a2e72ca */ /* 0x000fe200000e0000 */
[----:B------:R-:W-:Y:S01]  /*15ae0*/  IMAD.MOV.U32 R91, RZ, RZ, 0x40000040 ;  /* 0x40000040ff5b7424 */ /* 0x000fe200078e00ff */
[----:B------:R-:W-:Y:S01]  /*15af0*/  IADD3 R90, R94, 0x6, RZ ;  /* 0x000000065e5a7810 */ /* 0x000fe20007ffe0ff */
[----:B------:R-:W-:Y:S01]  /*15b00*/  IMAD.MOV.U32 R93, RZ, RZ, 0x40000040 ;  /* 0x40000040ff5d7424 */ /* 0x000fe200078e00ff */
[----:B------:R-:W-:Y:S01]  /*15b10*/  MOV R14, UR38 ;  /* 0x00000026000e7c02 */ /* 0x000fe20008000f00 */
[-C--:B------:R-:W-:Y:S01]  /*15b20*/  FMUL.FTZ R24, R24, R12.reuse ;  /* 0x0000000c18187220 */ /* 0x080fe20000410000 */
[----:B------:R-:W-:Y:S01]  /*15b30*/  MOV R190, UR42 ;  /* 0x0000002a00be7c02 */ /* 0x000fe20008000f00 */
[-C--:B------:R-:W-:Y:S01]  /*15b40*/  FMUL.FTZ R25, R25, R12.reuse ;  /* 0x0000000c19197220 */ /* 0x080fe20000410000 */
[----:B------:R-:W-:Y:S01]  /*15b50*/  R2UR UR38, R90 ;  /* 0x000000005a2672ca */ /* 0x000fe200000e0000 */
[----:B------:R-:W-:Y:S01]  /*15b60*/  VIADD R90, R94, 0x304 ;  /* 0x000003045e5a7836 */ /* 0x000fe20000000000 */
[----:B------:R-:W-:Y:S01]  /*15b70*/  R2UR UR42, R88 ;  /* 0x00000000582a72ca */ /* 0x000fe200000e0000 */
[----:B------:R-:W-:Y:S01]  /*15b80*/  VIADD R88, R94, 0x302 ;  /* 0x000003025e587836 */ /* 0x000fe20000000000 */
[----:B------:R-:W-:Y:S01]  /*15b90*/  MOV R197, UR51 ;  /* 0x0000003300c57c02 */ /* 0x000fe20008000f00 */
[-C--:B------:R-:W-:Y:S01]  /*15ba0*/  FMUL.FTZ R28, R28, R12.reuse ;  /* 0x0000000c1c1c7220 */ /* 0x080fe20000410000 */
        /* <DEDUP_REMOVED lines=8> */
[----:B------:R-:W-:Y:S01]  /*15c30*/  MOV R200, UR48 ;  /* 0x0000003000c87c02 */ /* 0x000fe20008000f00 */
        /* <DEDUP_REMOVED lines=8> */
[----:B------:R-:W-:Y:S01]  /*15cc0*/  VIADD R90, R94, 0x606 ;  /* 0x000006065e5a7836 */ /* 0x000fe20000000000 */
[----:B------:R-:W-:Y:S01]  /*15cd0*/  MOV R193, UR47 ;  /* 0x0000002f00c17c02 */ /* 0x000fe20008000f00 */
[-C--:B------:R-:W-:Y:S01]  /*15ce0*/  FMUL.FTZ R40, R40, R12.reuse ;  /* 0x0000000c28287220 */ /* 0x080fe20000410000 */
[----:B------:R-:W-:Y:S01]  /*15cf0*/  MOV R189, UR43 ;  /* 0x0000002b00bd7c02 */ /* 0x000fe20008000f00 */
[-C--:B------:R-:W-:Y:S01]  /*15d00*/  FMUL.FTZ R41, R41, R12.reuse ;  /* 0x0000000c29297220 */ /* 0x080fe20000410000 */
[----:B01----:R-:W-:Y:S01]  /*15d10*/  MOV R4, UR39 ;  /* 0x0000002700047c02 */ /* 0x003fe20008000f00 */
        /* <DEDUP_REMOVED lines=78> */
[----:B------:R-:W-:Y:S02]  /*16200*/  R2UR UR50, R198 ;  /* 0x00000000c63272ca */ /* 0x000fe400000e0000 */
[----:B------:R-:W-:Y:S02]  /*16210*/  R2UR UR49, R199 ;  /* 0x00000000c73172ca */ /* 0x000fe400000e0000 */
[----:B------:R-:W2:Y:S01]  /*16220*/  LDL.64 R198, [R1+0x20] ;  /* 0x0000200001c67983 */ /* 0x000ea20000100a00 */
[----:B------:R-:W-:Y:S01]  /*16230*/  R2UR UR51, R197 ;  /* 0x00000000c53372ca */ /* 0x000fe200000e0000 */
[----:B------:R-:W-:Y:S02]  /*16240*/  WARPGROUP.DEPBAR.LE gsb0, 0x0 ;  /* 0x00008000000079c5 */ /* 0x000fe40000010000 */
[----:B------:R-:W-:Y:S01]  /*16250*/  WARPGROUP.ARRIVE ;  /* 0x00000000000079c5 */ /* 0x000fe20000000000 */
[----:B--2---:R-:W-:-:S02]  /*16260*/  R2UR UR44, R198 ;  /* 0x00000000c62c72ca */ /* 0x004fc400000e0000 */
[----:B------:R-:W-:Y:S02]  /*16270*/  R2UR UR45, R199 ;  /* 0x00000000c72d72ca */ /* 0x000fe400000e0000 */
[----:B------:R-:W2:Y:S11]  /*16280*/  LDL.64 R198, [R1+0x8] ;  /* 0x0000080001c67983 */ /* 0x000eb60000100a00 */
[----:B------:R-:W-:Y:S01]  /*16290*/  HGMMA.64x96x16.F32 R88, gdesc[UR44], R88, gsb0 ;  /* 0x016000002c5879f0 */ /* 0x000fe20008000858 */
[----:B------:R-:W-:-:S02]  /*162a0*/  R2UR UR46, R194 ;  /* 0x00000000c22e72ca */ /* 0x000fc400000e0000 */
[----:B------:R-:W-:Y:S02]  /*162b0*/  R2UR UR45, R195 ;  /* 0x00000000c32d72ca */ /* 0x000fe400000e0000 */
[----:B------:R-:W3:Y:S01]  /*162c0*/  LDL.64 R194, [R1+0x18] ;  /* 0x0000180001c27983 */ /* 0x000ee20000100a00 */
[----:B------:R-:W-:-:S03]  /*162d0*/  R2UR UR44, R196 ;  /* 0x00000000c42c72ca */ /* 0x000fc600000e0000 */
[----:B------:R-:W4:Y:S01]  /*162e0*/  LDL.64 R196, [R1+0x10] ;  /* 0x0000100001c47983 */ /* 0x000f220000100a00 */
[----:B------:R-:W-:Y:S02]  /*162f0*/  WARPGROUP.DEPBAR.LE gsb0, 0x0 ;  /* 0x00008000000079c5 */ /* 0x000fe40000010000 */
[----:B------:R-:W-:Y:S01]  /*16300*/  WARPGROUP.ARRIVE ;  /* 0x00000000000079c5 */ /* 0x000fe20000000000 */
[----:B---3--:R-:W-:Y:S02]  /*16310*/  R2UR UR40, R194 ;  /* 0x00000000c22872ca */ /* 0x008fe400000e0000 */
[----:B------:R-:W-:Y:S02]  /*16320*/  R2UR UR41, R195 ;  /* 0x00000000c32972ca */ /* 0x000fe400000e0000 */
[----:B------:R-:W3:Y:S11]  /*16330*/  LDL.64 R194, [R1] ;  /* 0x0000000001c27983 */ /* 0x000ef60000100a00 */
[----:B------:R-:W-:Y:S01]  /*16340*/  HGMMA.64x96x16.F32 R88, gdesc[UR40], R88, gsb0 ;  /* 0x01600000285879f0 */ /* 0x000fe20008000858 */
[----:B----4-:R-:W-:-:S02]  /*16350*/  R2UR UR36, R196 ;  /* 0x00000000c42472ca */ /* 0x010fc400000e0000 */
[----:B------:R-:W-:Y:S02]  /*16360*/  R2UR UR37, R197 ;  /* 0x00000000c52572ca */ /* 0x000fe400000e0000 */
        /* <DEDUP_REMOVED lines=8> */
[----:B---3--:R-:W-:Y:S02]  /*163f0*/  R2UR UR28, R194 ;  /* 0x00000000c21c72ca */ /* 0x008fe400000e0000 */
[----:B------:R-:W-:Y:S01]  /*16400*/  R2UR UR29, R195 ;  /* 0x00000000c31d72ca */ /* 0x000fe200000e0000 */
[----:B------:R-:W-:Y:S02]  /*16410*/  WARPGROUP.DEPBAR.LE gsb0, 0x0 ;  /* 0x00008000000079c5 */ /* 0x000fe40000010000 */
[----:B------:R-:W-:-:S10]  /*16420*/  WARPGROUP.ARRIVE ;  /* 0x00000000000079c5 */ /* 0x000fd40000000000 */
        /* <DEDUP_REMOVED lines=39> */
[----:B------:R-:W-:Y:S02]  /*166a0*/  R2UR UR39, R4 ;  /* 0x00000000042772ca */ /* 0x000fe400000e0000 */
[----:B------:R-:W-:Y:S01]  /*166b0*/  R2UR UR38, R14 ;  /* 0x000000000e2672ca */ /* 0x000fe200000e0000 */
[----:B------:R-:W-:Y:S02]  /*166c0*/  WARPGROUP.DEPBAR.LE gsb0, 0x0 ;  /* 0x00008000000079c5 */ /* 0x000fe40000010000 */
[----:B------:R-:W-:-:S12]  /*166d0*/  @!P0 BRA `(.L_x_1767) ;  /* 0x0000000000048947 */ /* 0x000fd80003800000 */
[----:B------:R-:W-:Y:S01]  /*166e0*/  BPT.TRAP 0x1 ;  /* 0x000000040000795c */ /* 0x000fe20000300000 */
.L_x_1767:
[----:B------:R-:W-:Y:S01]  /*166f0*/  SHF.L.U32 R4, R164, 0x1f, RZ ;  /* 0x0000001fa4047819 */ /* 0x000fe200000006ff */
[----:B------:R-:W-:-:S04]  /*16700*/  IMAD R21, R23, 0x8, R2 ;  /* 0x0000000817157824 */ /* 0x000fc800078e0202 */
[----:B------:R0:W1:Y:S01]  /*16710*/  SYNCS.PHASECHK.TRANS64.TRYWAIT P1, [R21+URZ+0x2a850], R4 ;  /* 0x02a85004150075a7 */ /* 0x000062000802017f */
[----:B------:R-:W-:Y:S05]  /*16720*/  @!P0 BRA `(.L_x_1768) ;  /* 0x0000000000048947 */ /* 0x000fea0003800000 */
[----:B------:R-:W-:Y:S01]  /*16730*/  BPT.TRAP 0x1 ;  /* 0x000000040000795c */ /* 0x000fe20000300000 */
.L_x_1768:
[----:B------:R-:W-:Y:S04]  /*16740*/  BSSY B2, `(.L_x_1769) ;  /* 0x0000004000027945 */ /* 0x000fe80003800000 */
[----:B-1----:R-:W-:Y:S05]  /*16750*/  @P1 BRA `(.L_x_1770) ;  /* 0x0000000000081947 */ /* 0x002fea0003800000 */
[----:B------:R-:W1:Y:S02]  /*16760*/  SYNCS.PHASECHK.TRANS64.TRYWAIT P1, [R21+URZ+0x2a850], R4 ;  /* 0x02a85004150075a7 */ /* 0x000e64000802017f */
[----:B-1----:R-:W-:Y:S05]  /*16770*/  @!P1 BRA `(.L_x_1771) ;  /* 0x0000014800d89947 */ /* 0x002fea0003800000 */
.L_x_1770:
[----:B------:R-:W-:Y:S05]  /*16780*/  BSYNC B2 ;  /* 0x0000000000027941 */ /* 0x000fea0003800000 */
.L_x_1769:
[----:B01----:R-:W-:Y:S01]  /*16790*/  VIADD R4, R2, 0x400 ;  /* 0x0000040002047836 */ /* 0x003fe20000000000 */
[----:B------:R-:W-:Y:S01]  /*167a0*/  WARPGROUP.ARRIVE ;  /* 0x00000000000079c5 */ /* 0x000fe20000000000 */
[----:B------:R-:W-:Y:S02]  /*167b0*/  IMAD.MOV.U32 R5, RZ, RZ, 0x40000040 ;  /* 0x40000040ff057424 */ /* 0x000fe400078e00ff */
[----:B------:R-:W-:Y:S01]  /*167c0*/  IMAD.MOV.U32 R15, RZ, RZ, 0x40000040 ;  /* 0x40000040ff0f7424 */ /* 0x000fe200078e00ff */
[----:B------:R-:W-:Y:S02]  /*167d0*/  SHF.R.U32.HI R4, RZ, 0x4, R4 ;  /* 0x00000004ff047819 */ /* 0x000fe40000011604 */
[----:B------:R-:W-:Y:S01]  /*167e0*/  R2UR UR7, R5 ;  /* 0x00000000050772ca */ /* 0x000fe200000e0000 */
[----:B------:R-:W-:Y:S01]  /*167f0*/  IMAD.MOV.U32 R5, RZ, RZ, 0x40000040 ;  /* 0x40000040ff057424 */ /* 0x000fe200078e00ff */
[----:B------:R-:W-:-:S04]  /*16800*/  LOP3.LUT R4, R4, 0x3fff, RZ, 0xc0, !PT ;  /* 0x00003fff04047812 */ /* 0x000fc800078ec0ff */
[----:B------:R-:W-:-:S05]  /*16810*/  LOP3.LUT R4, R4, 0x3000000, RZ, 0xfc, !PT ;  /* 0x0300000004047812 */ /* 0x000fca00078efcff */
[----:B------:R-:W-:-:S05]  /*16820*/  IMAD R4, R23, 0x600, R4 ;  /* 0x0000060017047824 */ /* 0x000fca00078e0204 */
[C---:B------:R-:W-:Y:S02]  /*16830*/  R2UR UR6, R4.reuse ;  /* 0x00000000040672ca */ /* 0x040fe400000e0000 */
[----:B------:R-:W-:-:S11]  /*16840*/  IADD3 R14, R4, 0x80, RZ ;  /* 0x00000080040e7810 */ /* 0x000fd60007ffe0ff */
        /* <DEDUP_REMOVED lines=16> */
[C---:B------:R-:W-:Y:S01]  /*16950*/  VIADD R14, R4.reuse, 0x200 ;  /* 0x00000200040e7836 */ /* 0x040fe20000000000 */
[----:B------:R-:W-:Y:S01]  /*16960*/  R2UR UR7, R15 ;  /* 0x000000000f0772ca */ /* 0x000fe200000e0000 */
[----:B------:R-:W-:Y:S01]  /*16970*/  VIADD R4, R4, 0x280 ;  /* 0x0000028004047836 */ /* 0x000fe20000000000 */
[----:B------:R-:W-:Y:S01]  /*16980*/  MOV R15, 0x40000040 ;  /* 0x40000040000f7802 */ /* 0x000fe20000000f00 */
        /* <DEDUP_REMOVED lines=16> */
.L_x_1772:
[----:B------:R-:W-:Y:S01]  /*16a90*/  ISETP.NE.AND P2, PT, R225, 0x1, PT ;  /* 0x00000001e100780c */ /* 0x000fe20003f45270 */
[----:B------:R-:W-:Y:S01]  /*16aa0*/  IMAD.IADD R14, R203, 0x1, R188 ;  /* 0x00000001cb0e7824 */ /* 0x000fe200078e02bc */
[----:B------:R-:W-:Y:S01]  /*16ab0*/  LOP3.LUT P1, RZ, R16, 0x80000, RZ, 0xc0, !PT ;  /* 0x0008000010ff7812 */ /* 0x000fe2000782c0ff */
[----:B------:R-:W-:Y:S02]  /*16ac0*/  VIADD R9, R9, 0x2a840 ;  /* 0x0002a84009097836 */ /* 0x000fe40000000000 */
[----:B------:R-:W-:-:S03]  /*16ad0*/  IMAD R138, R10, -0x60, RZ ;  /* 0xffffffa00a8a7824 */ /* 0x000fc600078e02ff */
[----:B------:R-:W-:Y:S01]  /*16ae0*/  PRMT R9, R172, 0x654, R9 ;  /* 0x00000654ac097816 */ /* 0x000fe20000000009 */
[----:B------:R-:W-:Y:S01]  /*16af0*/  IMAD.IADD R12, R138, 0x1, -R182 ;  /* 0x000000018a0c7824 */ /* 0x000fe200078e0ab6 */
[----:B------:R-:W-:Y:S02]  /*16b00*/  IADD3 R136, -R182, 0x1, R138 ;  /* 0x00000001b6887810 */ /* 0x000fe40007ffe18a */
[----:B------:R0:W-:Y:S02]  /*16b10*/  SYNCS.ARRIVE.TRANS64.RED.A1T0 RZ, [R9+URZ], RZ ;  /* 0x000000ff09ff79a7 */ /* 0x0001e4000810043f */
[----:B------:R-:W-:Y:S01]  /*16b20*/  IADD3 R136, -R165, R136, R166 ;  /* 0x00000088a5887210 */ /* 0x000fe20007ffe1a6 */
[----:B------:R-:W1:Y:S01]  /*16b30*/  @P2 LDC R5, c[0x0][0x44c] ;  /* 0x00011300ff052b82 */ /* 0x000e620000000800 */
[----:B0-----:R-:W-:-:S05]  /*16b40*/  IMAD.U32 R9, RZ, RZ, UR50 ;  /* 0x00000032ff097e24 */ /* 0x001fca000f8e00ff */
[----:B------:R-:W-:Y:S02]  /*16b50*/  LOP3.LUT R137, RZ, R9, RZ, 0x33, !PT ;  /* 0x00000009ff897212 */ /* 0x000fe400078e33ff */
[----:B------:R-:W0:Y:S03]  /*16b60*/  @P2 LDC R4, c[0x0][0x450] ;  /* 0x00011400ff042b82 */ /* 0x000e260000000800 */
[----:B------:R-:W-:Y:S01]  /*16b70*/  IMAD.IADD R137, R137, 0x1, R136 ;  /* 0x0000000189897824 */ /* 0x000fe200078e0288 */
[----:B------:R-:W-:Y:S01]  /*16b80*/  IADD3 R136, R136, UR54, RZ ;  /* 0x0000003688887c10 */ /* 0x000fe2000fffe0ff */
[----:B-1----:R-:W-:-:S05]  /*16b90*/  @P2 IMAD.HI.U32 R5, R14, R5, RZ ;  /* 0x000000050e052227 */ /* 0x002fca00078e00ff */
[----:B0-----:R-:W-:-:S05]  /*16ba0*/  @P2 SHF.R.U32.HI R14, RZ, R4, R5 ;  /* 0x00000004ff0e2219 */ /* 0x001fca0000011605 */
[----:B------:R-:W0:Y:S02]  /*16bb0*/  SHFL.IDX PT, R139, R14, RZ, 0x1c1f ;  /* 0x001c1fff0e8b7589 */ /* 0x000e2400000e0000 */
[--C-:B0-----:R-:W-:Y:S02]  /*16bc0*/  IMAD.IADD R23, R136, 0x1, R139.reuse ;  /* 0x0000000188177824 */ /* 0x101fe400078e028b */
[----:B------:R-:W-:Y:S01]  /*16bd0*/  IMAD.IADD R15, R137, 0x1, R139 ;  /* 0x00000001890f7824 */ /* 0x000fe200078e028b */
[----:B------:R-:W-:Y:S06]  /*16be0*/  @!P1 BRA `(.L_x_1773) ;  /* 0x0000000000549947 */ /* 0x000fec0003800000 */
        /* <DEDUP_REMOVED lines=12> */
.L_x_1775:
[----:B------:R-:W-:-:S05]  /*16cb0*/  IMAD.U32 R140, RZ, RZ, UR39 ;  /* 0x00000027ff8c7e24 */ /* 0x000fca000f8e00ff */
[----:B------:R-:W-:-:S13]  /*16cc0*/  ISETP.NE.AND P1, PT, R140, 0x1, PT ;  /* 0x000000018c00780c */ /* 0x000fda0003f25270 */
[----:B------:R-:W0:Y:S02]  /*16cd0*/  @P1 LDC.64 R4, c[0x0][0x9e8] ;  /* 0x00027a00ff041b82 */ /* 0x000e240000000a00 */
[----:B0-----:R-:W-:-:S05]  /*16ce0*/  @P1 IMAD.HI.U32 R4, R139, R4, RZ ;  /* 0x000000048b041227 */ /* 0x001fca00078e00ff */
[----:B------:R-:W-:-:S07]  /*16cf0*/  @P1 SHF.R.U32.HI R139, RZ, R5, R4 ;  /* 0x00000005ff8b1219 */ /* 0x000fce0000011604 */
.L_x_1776:
[----:B------:R-:W-:Y:S05]  /*16d00*/  BSYNC B2 ;  /* 0x0000000000027941 */ /* 0x000fea0003800000 */
.L_x_1774:
[----:B------:R-:W-:-:S05]  /*16d10*/  IMAD R139, R139, R140, R12 ;  /* 0x0000008c8b8b7224 */ /* 0x000fca00078e020c */
[----:B------:R-:W-:Y:S02]  /*16d20*/  VIADDMNMX R23, R139, R140, R23, PT ;  /* 0x0000008c8b177246 */ /* 0x000fe40003800117 */
[----:B------:R-:W-:-:S07]  /*16d30*/  VIMNMX R15, R15, R139, !PT ;  /* 0x0000008b0f0f7248 */ /* 0x000fce0007fe0100 */
.L_x_1773:
[C---:B------:R-:W-:Y:S01]  /*16d40*/  ISETP.GE.AND P1, PT, R138.reuse, 0x2, PT ;  /* 0x000000028a00780c */ /* 0x040fe20003f26270 */
[----:B------:R-:W0:Y:S01]  /*16d50*/  SHFL.IDX PT, R14, R14, 0x1, 0x1c1f ;  /* 0x003c1f000e0e7f89 */ /* 0x000e2200000e0000 */
[C---:B------:R-:W-:Y:S02]  /*16d60*/  ISETP.GE.AND P2, PT, R138.reuse, 0x9, PT ;  /* 0x000000098a00780c */ /* 0x040fe40003f46270 */
[C---:B------:R-:W-:Y:S02]  /*16d70*/  ISETP.GT.AND P4, PT, R15.reuse, 0x1, !P1 ;  /* 0x000000010f00780c */ /* 0x040fe40004f84270 */
[----:B------:R-:W-:Y:S02]  /*16d80*/  ISETP.GE.AND P5, PT, R138, 0xa, PT ;  /* 0x0000000a8a00780c */ /* 0x000fe40003fa6270 */
[----:B------:R-:W-:Y:S02]  /*16d90*/  ISETP.GT.AND P3, PT, R15, 0x8, !P2 ;  /* 0x000000080f00780c */ /* 0x000fe40005764270 */
[----:B------:R-:W-:-:S02]  /*16da0*/  ISETP.LT.OR P4, PT, R23, 0x2, P4 ;  /* 0x000000021700780c */ /* 0x000fc40002781670 */
[----:B------:R-:W-:Y:S02]  /*16db0*/  ISETP.LT.OR P3, PT, R23, 0x9, P3 ;  /* 0x000000091700780c */ /* 0x000fe40001f61670 */
[----:B------:R-:W-:Y:S02]  /*16dc0*/  FSEL R89, R89, -INF , !P4 ;  /* 0xff80000059597808 */ /* 0x000fe40006000000 */
[----:B------:R-:W-:Y:S02]  /*16dd0*/  ISETP.GE.AND P4, PT, R138, 0x11, PT ;  /* 0x000000118a00780c */ /* 0x000fe40003f86270 */
[----:B------:R-:W-:Y:S02]  /*16de0*/  LOP3.LUT R16, R16, 0xfffffffb, RZ, 0xc0, !PT ;  /* 0xfffffffb10107812 */ /* 0x000fe400078ec0ff */
[----:B------:R-:W-:Y:S02]  /*16df0*/  FSEL R92, R92, -INF , !P3 ;  /* 0xff8000005c5c7808 */ /* 0x000fe40005800000 */
[----:B------:R-:W-:-:S02]  /*16e00*/  ISETP.GT.AND P3, PT, R15, 0x9, !P5 ;  /* 0x000000090f00780c */ /* 0x000fc40006f64270 */
[----:B------:R-:W-:Y:S01]  /*16e10*/  @P5 LOP3.LUT R16, R16, 0x4, RZ, 0xfc, !PT ;  /* 0x0000000410105812 */ /* 0x000fe200078efcff */
[----:B0-----:R-:W-:Y:S01]  /*16e20*/  IMAD.IADD R136, R136, 0x1, R14 ;  /* 0x0000000188887824 */ /* 0x001fe200078e020e */
[----:B------:R-:W-:Y:S02]  /*16e30*/  ISETP.LT.OR P3, PT, R23, 0xa, P3 ;  /* 0x0000000a1700780c */ /* 0x000fe40001f61670 */
[----:B------:R-:W-:Y:S02]  /*16e40*/  LOP3.LUT R16, R16, 0xfffffff7, RZ, 0xc0, !PT ;  /* 0xfffffff710107812 */ /* 0x000fe400078ec0ff */
[----:B------:R-:W-:Y:S02]  /*16e50*/  FSEL R93, R93, -INF , !P3 ;  /* 0xff8000005d5d7808 */ /* 0x000fe40005800000 */
[----:B------:R-:W-:Y:S02]  /*16e60*/  @P4 LOP3.LUT R16, R16, 0x8, RZ, 0xfc, !PT ;  /* 0x0000000810104812 */ /* 0x000fe400078efcff */
[----:B------:R-:W-:-:S02]  /*16e70*/  ISETP.GT.AND P3, PT, R15, 0x10, !P4 ;  /* 0x000000100f00780c */ /* 0x000fc40006764270 */
[----:B------:R-:W-:Y:S02]  /*16e80*/  ISETP.GE.AND P4, PT, R138, 0x12, PT ;  /* 0x000000128a00780c */ /* 0x000fe40003f86270 */
[----:B------:R-:W-:Y:S02]  /*16e90*/  ISETP.LT.OR P3, PT, R23, 0x11, P3 ;  /* 0x000000111700780c */ /* 0x000fe40001f61670 */
[----:B------:R-:W-:Y:S02]  /*16ea0*/  LOP3.LUT R16, R16, 0xffffffef, RZ, 0xc0, !PT ;  /* 0xffffffef10107812 */ /* 0x000fe400078ec0ff */
[----:B------:R-:W-:Y:S02]  /*16eb0*/  FSEL R96, R96, -INF , !P3 ;  /* 0xff80000060607808 */ /* 0x000fe40005800000 */
[----:B------:R-:W-:Y:S02]  /*16ec0*/  ISETP.GT.AND P3, PT, R15, 0x11, !P4 ;  /* 0x000000110f00780c */ /* 0x000fe40006764270 */
[----:B------:R-:W-:-:S02]  /*16ed0*/  IADD3 R137, R137, R14, RZ ;  /* 0x0000000e89897210 */ /* 0x000fc40007ffe0ff */
[----:B------:R-:W-:Y:S02]  /*16ee0*/  ISETP.LT.OR P3, PT, R23, 0x12, P3 ;  /* 0x000000121700780c */ /* 0x000fe40001f61670 */
[----:B------:R-:W-:Y:S02]  /*16ef0*/  @P4 LOP3.LUT R16, R16, 0x10, RZ, 0xfc, !PT ;  /* 0x0000001010104812 */ /* 0x000fe400078efcff */
[----:B------:R-:W-:Y:S02]  /*16f00*/  ISETP.GE.AND P4, PT, R138, 0x19, PT ;  /* 0x000000198a00780c */ /* 0x000fe40003f86270 */
[----:B------:R-:W-:Y:S02]  /*16f10*/  LOP3.LUT R16, R16, 0xfffbffff, RZ, 0xc0, !PT ;  /* 0xfffbffff10107812 */ /* 0x000fe400078ec0ff */
[----:B------:R-:W-:Y:S02]  /*16f20*/  FSEL R97, R97, -INF , !P3 ;  /* 0xff80000061617808 */ /* 0x000fe40005800000 */
[----:B------:R-:W-:-:S04]  /*16f30*/  ISETP.GT.AND P3, PT, R15, 0x18, !P4 ;  /* 0x000000180f00780c */ /* 0x000fc80006764270 */
[----:B------:R-:W-:-:S03]  /*16f40*/  ISETP.LT.OR P3, PT, R23, 0x19, P3 ;  /* 0x000000191700780c */ /* 0x000fc60001f61670 */
        /* <DEDUP_REMOVED lines=68> */
[----:B------:R-:W-:Y:S02]  /*17390*/  FSEL R121, R121, -INF , !P3 ;  /* 0xff80000079797808 */ /* 0x000fe40005800000 */
[----:B------:R-:W-:Y:S02]  /*173a0*/  LOP3.LUT R16, R16, 0xffffffbf, RZ, 0xc0, !PT ;  /* 0xffffffbf10107812 */ /* 0x000fe400078ec0ff */
[----:B------:R-:W-:-:S04]  /*173b0*/  ISETP.GT.AND P3, PT, R15, 0x48, !P4 ;  /* 0x000000480f00780c */ /* 0x000fc80006764270 */
[----:B------:R-:W-:-:S03]  /*173c0*/  ISETP.LT.OR P3, PT, R23, 0x49, P3 ;  /* 0x000000491700780c */ /* 0x000fc60001f61670 */
[----:B------:R-:W-:Y:S02]  /*173d0*/  @P4 LOP3.LUT R16, R16, 0x40, RZ, 0xfc, !PT ;  /* 0x0000004010104812 */ /* 0x000fe400078efcff */
[----:B------:R-:W-:Y:S02]  /*173e0*/  ISETP.GE.AND P4, PT, R138, 0x4a, PT ;  /* 0x0000004a8a00780c */ /* 0x000fe40003f86270 */
[----:B------:R-:W-:Y:S02]  /*173f0*/  FSEL R124, R124, -INF , !P3 ;  /* 0xff8000007c7c7808 */ /* 0x000fe40005800000 */
[----:B------:R-:W-:Y:S02]  /*17400*/  ISETP.GT.AND P3, PT, R15, 0x49, !P4 ;  /* 0x000000490f00780c */ /* 0x000fe40006764270 */
[----:B------:R-:W-:Y:S02]  /*17410*/  LOP3.LUT R16, R16, 0xffffffdf, RZ, 0xc0, !PT ;  /* 0xffffffdf10107812 */ /* 0x000fe400078ec0ff */
[----:B------:R-:W-:-:S04]  /*17420*/  ISETP.LT.OR P3, PT, R23, 0x4a, P3 ;  /* 0x0000004a1700780c */ /* 0x000fc80001f61670 */
[----:B------:R-:W-:Y:S02]  /*17430*/  FSEL R125, R125, -INF , !P3 ;  /* 0xff8000007d7d7808 */ /* 0x000fe40005800000 */
[----:B------:R-:W-:Y:S02]  /*17440*/  ISETP.GE.AND P3, PT, R138, 0x51, PT ;  /* 0x000000518a00780c */ /* 0x000fe40003f66270 */
[----:B------:R-:W-:Y:S02]  /*17450*/  @P4 LOP3.LUT R16, R16, 0x20, RZ, 0xfc, !PT ;  /* 0x0000002010104812 */ /* 0x000fe400078efcff */
[----:B------:R-:W-:Y:S02]  /*17460*/  ISETP.GT.AND P4, PT, R15, 0x50, !P3 ;  /* 0x000000500f00780c */ /* 0x000fe40005f84270 */
[----:B------:R-:W-:Y:S02]  /*17470*/  LOP3.LUT R16, R16, 0xfffffffd, RZ, 0xc0, !PT ;  /* 0xfffffffd10107812 */ /* 0x000fe400078ec0ff */
        /* <DEDUP_REMOVED lines=10> */
[----:B------:R-:W-:-:S13]  /*17520*/  ISETP.GE.AND P6, PT, R138, 0x1, PT ;  /* 0x000000018a00780c */ /* 0x000fda0003fc6270 */
[----:B------:R-:W-:Y:S02]  /*17530*/  @P6 LOP3.LUT R16, R16, 0x2, RZ, 0xfc, !PT ;  /* 0x0000000210106812 */ /* 0x000fe400078efcff */
[----:B------:R-:W-:Y:S02]  /*17540*/  ISETP.GT.AND P6, PT, R15, RZ, !P6 ;  /* 0x000000ff0f00720c */ /* 0x000fe400077c4270 */
[----:B------:R-:W-:Y:S02]  /*17550*/  LOP3.LUT R16, R16, 0xfffffffe, RZ, 0xc0, !PT ;  /* 0xfffffffe10107812 */ /* 0x000fe400078ec0ff */
[----:B------:R-:W-:-:S04]  /*17560*/  ISETP.LT.OR P6, PT, R23, 0x1, P6 ;  /* 0x000000011700780c */ /* 0x000fc800037c1670 */
[----:B------:R-:W-:Y:S02]  /*17570*/  FSEL R88, R88, -INF , !P6 ;  /* 0xff80000058587808 */ /* 0x000fe40007000000 */
[----:B------:R-:W-:-:S13]  /*17580*/  ISETP.GE.AND P6, PT, R138, 0x5a, PT ;  /* 0x0000005a8a00780c */ /* 0x000fda0003fc6270 */
[----:B------:R-:W-:Y:S02]  /*17590*/  @P6 LOP3.LUT R16, R16, 0x1, RZ, 0xfc, !PT ;  /* 0x0000000110106812 */ /* 0x000fe400078efcff */
[----:B------:R-:W-:-:S04]  /*175a0*/  ISETP.GT.AND P6, PT, R15, 0x59, !P6 ;  /* 0x000000590f00780c */ /* 0x000fc800077c4270 */
[----:B------:R-:W-:-:S04]  /*175b0*/  ISETP.LT.OR P6, PT, R23, 0x5a, P6 ;  /* 0x0000005a1700780c */ /* 0x000fc800037c1670 */
[----:B------:R-:W-:Y:S02]  /*175c0*/  FSEL R133, R133, -INF , !P6 ;  /* 0xff80000085857808 */ /* 0x000fe40007000000 */
[----:B------:R-:W-:-:S13]  /*175d0*/  LOP3.LUT P6, RZ, R16, 0x80000, RZ, 0xc0, !PT ;  /* 0x0008000010ff7812 */ /* 0x000fda00078cc0ff */
[----:B------:R-:W-:Y:S05]  /*175e0*/  @!P6 BRA `(.L_x_1777) ;  /* 0x000000000054e947 */ /* 0x000fea0003800000 */
        /* <DEDUP_REMOVED lines=12> */
.L_x_1779:
[----:B------:R-:W-:-:S05]  /*176b0*/  IMAD.U32 R15, RZ, RZ, UR39 ;  /* 0x00000027ff0f7e24 */ /* 0x000fca000f8e00ff */
[----:B------:R-:W-:-:S13]  /*176c0*/  ISETP.NE.AND P6, PT, R15, 0x1, PT ;  /* 0x000000010f00780c */ /* 0x000fda0003fc5270 */
[----:B------:R-:W0:Y:S02]  /*176d0*/  @P6 LDC.64 R4, c[0x0][0x9e8] ;  /* 0x00027a00ff046b82 */ /* 0x000e240000000a00 */
[----:B0-----:R-:W-:-:S05]  /*176e0*/  @P6 IMAD.HI.U32 R4, R14, R4, RZ ;  /* 0x000000040e046227 */ /* 0x001fca00078e00ff */
[----:B------:R-:W-:-:S07]  /*176f0*/  @P6 SHF.R.U32.HI R14, RZ, R5, R4 ;  /* 0x00000005ff0e6219 */ /* 0x000fce0000011604 */
.L_x_1780:
[----:B------:R-:W-:Y:S05]  /*17700*/  BSYNC B2 ;  /* 0x0000000000027941 */ /* 0x000fea0003800000 */
.L_x_1778:
[----:B------:R-:W-:-:S05]  /*17710*/  IMAD R12, R14, R15, R12 ;  /* 0x0000000f0e0c7224 */ /* 0x000fca00078e020c */
[----:B------:R-:W-:Y:S02]  /*17720*/  VIADDMNMX R136, R12, R15, R136, PT ;  /* 0x0000000f0c887246 */ /* 0x000fe40003800188 */
[----:B------:R-:W-:-:S07]  /*17730*/  VIMNMX R137, R137, R12, !PT ;  /* 0x0000000c89897248 */ /* 0x000fce0007fe0100 */
.L_x_1777:
[C---:B------:R-:W-:Y:S02]  /*17740*/  ISETP.GT.AND P1, PT, R137.reuse, 0x1, !P1 ;  /* 0x000000018900780c */ /* 0x040fe40004f24270 */
[----:B------:R-:W-:Y:S02]  /*17750*/  ISETP.GT.AND P2, PT, R137, 0x8, !P2 ;  /* 0x000000088900780c */ /* 0x000fe40005744270 */
[C---:B------:R-:W-:Y:S02]  /*17760*/  ISETP.LT.OR P1, PT, R136.reuse, 0x2, P1 ;  /* 0x000000028800780c */ /* 0x040fe40000f21670 */
[----:B------:R-:W-:Y:S02]  /*17770*/  ISETP.LT.OR P2, PT, R136, 0x9, P2 ;  /* 0x000000098800780c */ /* 0x000fe40001741670 */
[----:B------:R-:W-:Y:S02]  /*17780*/  FSEL R91, R91, -INF , !P1 ;  /* 0xff8000005b5b7808 */ /* 0x000fe40004800000 */
[----:B------:R-:W-:-:S02]  /*17790*/  LOP3.LUT P1, RZ, R16, 0x4, RZ, 0xc0, !PT ;  /* 0x0000000410ff7812 */ /* 0x000fc4000782c0ff */
[----:B------:R-:W-:Y:S02]  /*177a0*/  FSEL R94, R94, -INF , !P2 ;  /* 0xff8000005e5e7808 */ /* 0x000fe40005000000 */
[----:B------:R-:W-:Y:S02]  /*177b0*/  ISETP.GT.AND P1, PT, R137, 0x9, !P1 ;  /* 0x000000098900780c */ /* 0x000fe40004f24270 */
[----:B------:R-:W-:Y:S02]  /*177c0*/  LOP3.LUT P2, RZ, R16, 0x20000, RZ, 0xc0, !PT ;  /* 0x0002000010ff7812 */ /* 0x000fe4000784c0ff */
[----:B------:R-:W-:Y:S02]  /*177d0*/  ISETP.LT.OR P1, PT, R136, 0xa, P1 ;  /* 0x0000000a8800780c */ /* 0x000fe40000f21670 */
[----:B------:R-:W-:Y:S02]  /*177e0*/  LOP3.LUT P6, RZ, R16, 0x10000, RZ, 0xc0, !PT ;  /* 0x0001000010ff7812 */ /* 0x000fe400078cc0ff */
[----:B------:R-:W-:-:S02]  /*177f0*/  FSEL R95, R95, -INF , !P1 ;  /* 0xff8000005f5f7808 */ /* 0x000fc40004800000 */
[----:B------:R-:W-:Y:S02]  /*17800*/  LOP3.LUT P1, RZ, R16, 0x8, RZ, 0xc0, !PT ;  /* 0x0000000810ff7812 */ /* 0x000fe4000782c0ff */
[----:B------:R-:W-:Y:S02]  /*17810*/  FMNMX.FTZ R4, R88, R3, !PT ;  /* 0x0000000358047209 */ /* 0x000fe40007810000 */
[----:B------:R-:W-:Y:S02]  /*17820*/  ISETP.GT.AND P1, PT, R137, 0x10, !P1 ;  /* 0x000000108900780c */ /* 0x000fe40004f24270 */
[----:B------:R-:W-:Y:S02]  /*17830*/  FMNMX.FTZ R5, R89, R4, !PT ;  /* 0x0000000459057209 */ /* 0x000fe40007810000 */
[----:B------:R-:W-:Y:S02]  /*17840*/  ISETP.LT.OR P1, PT, R136, 0x11, P1 ;  /* 0x000000118800780c */ /* 0x000fe40000f21670 */
[----:B------:R-:W-:-:S02]  /*17850*/  FMNMX.FTZ R4, R92, R5, !PT ;  /* 0x000000055c047209 */ /* 0x000fc40007810000 */
[----:B------:R-:W-:Y:S02]  /*17860*/  FSEL R98, R98, -INF , !P1 ;  /* 0xff80000062627808 */ /* 0x000fe40004800000 */
[----:B------:R-:W-:Y:S02]  /*17870*/  LOP3.LUT P1, RZ, R16, 0x10, RZ, 0xc0, !PT ;  /* 0x0000001010ff7812 */ /* 0x000fe4000782c0ff */
[----:B------:R-:W-:Y:S02]  /*17880*/  FMNMX.FTZ R5, R93, R4, !PT ;  /* 0x000000045d057209 */ /* 0x000fe40007810000 */
[----:B------:R-:W-:Y:S02]  /*17890*/  ISETP.GT.AND P1, PT, R137, 0x11, !P1 ;  /* 0x000000118900780c */ /* 0x000fe40004f24270 */
[----:B------:R-:W-:Y:S02]  /*178a0*/  FMNMX.FTZ R4, R96, R5, !PT ;  /* 0x0000000560047209 */ /* 0x000fe40007810000 */
[----:B------:R-:W-:-:S02]  /*178b0*/  ISETP.LT.OR P1, PT, R136, 0x12, P1 ;  /* 0x000000128800780c */ /* 0x000fc40000f21670 */
[----:B------:R-:W-:Y:S02]  /*178c0*/  FMNMX.FTZ R5, R97, R4, !PT ;  /* 0x0000000461057209 */ /* 0x000fe40007810000 */
[----:B------:R-:W-:Y:S02]  /*178d0*/  FSEL R99, R99, -INF , !P1 ;  /* 0xff80000063637808 */ /* 0x000fe40004800000 */
[----:B------:R-:W-:Y:S02]  /*178e0*/  LOP3.LUT P1, RZ, R16, 0x40000, RZ, 0xc0, !PT ;  /* 0x0004000010ff7812 */ /* 0x000fe4000782c0ff */
[----:B------:R-:W-:Y:S02]  /*178f0*/  FMNMX.FTZ R4, R100, R5, !PT ;  /* 0x0000000564047209 */ /* 0x000fe40007810000 */
[----:B------:R-:W-:Y:S02]  /*17900*/  ISETP.GT.AND P1, PT, R137, 0x18, !P1 ;  /* 0x000000188900780c */ /* 0x000fe40004f24270 */
[----:B------:R-:W-:-:S02]  /*17910*/  FMNMX.FTZ R5, R101, R4, !PT ;  /* 0x0000000465057209 */ /* 0x000fc40007810000 */
[----:B------:R-:W-:Y:S02]  /*17920*/  ISETP.LT.OR P1, PT, R136, 0x19, P1 ;  /* 0x000000198800780c */ /* 0x000fe40000f21670 */
[----:B------:R-:W-:Y:S02]  /*17930*/  FMNMX.FTZ R4, R104, R5, !PT ;  /* 0x0000000568047209 */ /* 0x000fe40007810000 */
[----:B------:R-:W-:Y:S02]  /*17940*/  FSEL R102, R102, -INF , !P1 ;  /* 0xff80000066667808 */ /* 0x000fe40004800000 */
[----:B------:R-:W-:Y:S02]  /*17950*/  ISETP.GT.AND P1, PT, R137, 0x19, !P2 ;  /* 0x000000198900780c */ /* 0x000fe40005724270 */
[----:B------:R-:W-:Y:S02]  /*17960*/  LOP3.LUT P2, RZ, R16, 0x40, RZ, 0xc0, !PT ;  /* 0x0000004010ff7812 */ /* 0x000fe4000784c0ff */
[----:B------:R-:W-:-:S02]  /*17970*/  ISETP.LT.OR P1, PT, R136, 0x1a, P1 ;  /* 0x0000001a8800780c */ /* 0x000fc40000f21670 */
[----:B------:R-:W-:Y:S02]  /*17980*/  FMNMX.FTZ R5, R105, R4, !PT ;  /* 0x0000000469057209 */ /* 0x000fe40007810000 */
[----:B------:R-:W-:Y:S02]  /*17990*/  FSEL R103, R103, -INF , !P1 ;  /* 0xff80000067677808 */ /* 0x000fe40004800000 */
[----:B------:R-:W-:Y:S02]  /*179a0*/  ISETP.GT.AND P1, PT, R137, 0x20, !P6 ;  /* 0x000000208900780c */ /* 0x000fe40007724270 */
[----:B------:R-:W-:Y:S02]  /*179b0*/  FMNMX.FTZ R4, R108, R5, !PT ;  /* 0x000000056c047209 */ /* 0x000fe40007810000 */
[----:B------:R-:W-:Y:S02]  /*179c0*/  ISETP.LT.OR P1, PT, R136, 0x21, P1 ;  /* 0x000000218800780c */ /* 0x000fe40000f21670 */
[----:B------:R-:W-:-:S02]  /*179d0*/  LOP3.LUT P6, RZ, R16, 0x20, RZ, 0xc0, !PT ;  /* 0x0000002010ff7812 */ /* 0x000fc400078cc0ff */
        /* <DEDUP_REMOVED lines=15> */
[----:B------:R-:W-:Y:S02]  /*17ad0*/  LOP3.LUT P1, RZ, R16, 0x2000, RZ, 0xc0, !PT ;  /* 0x0000200010ff7812 */ /* 0x000fe4000782c0ff */
[----:B------:R-:W-:Y:S02]  /*17ae0*/  FMNMX.FTZ R5, R121, R4, !PT ;  /* 0x0000000479057209 */ /* 0x000fe40007810000 */
[----:B------:R-:W-:-:S02]  /*17af0*/  ISETP.GT.AND P1, PT, R137, 0x29, !P1 ;  /* 0x000000298900780c */ /* 0x000fc40004f24270 */
[----:B------:R-:W-:Y:S02]  /*17b00*/  FMNMX.FTZ R4, R124, R5, !PT ;  /* 0x000000057c047209 */ /* 0x000fe40007810000 */
[----:B------:R-:W-:Y:S02]  /*17b10*/  ISETP.LT.OR P1, PT, R136, 0x2a, P1 ;  /* 0x0000002a8800780c */ /* 0x000fe40000f21670 */
[----:B------:R-:W-:Y:S02]  /*17b20*/  FMNMX.FTZ R5, R125, R4, !PT ;  /* 0x000000047d057209 */ /* 0x000fe40007810000 */
[----:B------:R-:W-:Y:S02]  /*17b30*/  FSEL R111, R111, -INF , !P1 ;  /* 0xff8000006f6f7808 */ /* 0x000fe40004800000 */
[----:B------:R-:W-:Y:S02]  /*17b40*/  LOP3.LUT P1, RZ, R16, 0x1000, RZ, 0xc0, !PT ;  /* 0x0000100010ff7812 */ /* 0x000fe4000782c0ff */
[----:B------:R-:W-:-:S02]  /*17b50*/  FMNMX.FTZ R4, R128, R5, !PT ;  /* 0x0000000580047209 */ /* 0x000fc40007810000 */
[----:B------:R-:W-:Y:S02]  /*17b60*/  ISETP.GT.AND P1, PT, R137, 0x30, !P1 ;  /* 0x000000308900780c */ /* 0x000fe40004f24270 */
[----:B------:R-:W-:Y:S02]  /*17b70*/  FMNMX.FTZ R5, R129, R4, !PT ;  /* 0x0000000481057209 */ /* 0x000fe40007810000 */
[----:B------:R-:W-:Y:S02]  /*17b80*/  ISETP.LT.OR P1, PT, R136, 0x31, P1 ;  /* 0x000000318800780c */ /* 0x000fe40000f21670 */
[----:B------:R-:W-:Y:S02]  /*17b90*/  FMNMX.FTZ R4, R132, R5, !PT ;  /* 0x0000000584047209 */ /* 0x000fe40007810000 */
[----:B------:R-:W-:Y:S02]  /*17ba0*/  FSEL R114, R114, -INF , !P1 ;  /* 0xff80000072727808 */ /* 0x000fe40004800000 */
[----:B------:R-:W-:-:S02]  /*17bb0*/  LOP3.LUT P1, RZ, R16, 0x800, RZ, 0xc0, !PT ;  /* 0x0000080010ff7812 */ /* 0x000fc4000782c0ff */
[----:B------:R-:W-:Y:S02]  /*17bc0*/  FMNMX.FTZ R4, R133, R4, !PT ;  /* 0x0000000485047209 */ /* 0x000fe40007810000 */
[C---:B------:R-:W-:Y:S02]  /*17bd0*/  ISETP.GT.AND P1, PT, R137.reuse, 0x31, !P1 ;  /* 0x000000318900780c */ /* 0x040fe40004f24270 */
[----:B------:R-:W-:Y:S01]  /*17be0*/  ISETP.GT.AND P3, PT, R137, 0x50, !P3 ;  /* 0x000000508900780c */ /* 0x000fe20005f64270 */
[----:B------:R-:W0:Y:S01]  /*17bf0*/  SHFL.BFLY PT, R5, R4, 0x2, 0x1f ;  /* 0x0c401f0004057f89 */ /* 0x000e2200000e0000 */
[C---:B------:R-:W-:Y:S02]  /*17c00*/  ISETP.LT.OR P1, PT, R136.reuse, 0x32, P1 ;  /* 0x000000328800780c */ /* 0x040fe40000f21670 */
[----:B------:R-:W-:Y:S02]  /*17c10*/  ISETP.LT.OR P3, PT, R136, 0x51, P3 ;  /* 0x000000518800780c */ /* 0x000fe40001f61670 */
[----:B------:R-:W-:-:S02]  /*17c20*/  FSEL R115, R115, -INF , !P1 ;  /* 0xff80000073737808 */ /* 0x000fc40004800000 */
[----:B------:R-:W-:Y:S02]  /*17c30*/  LOP3.LUT P1, RZ, R16, 0x400, RZ, 0xc0, !PT ;  /* 0x0000040010ff7812 */ /* 0x000fe4000782c0ff */
[C---:B------:R-:W-:Y:S02]  /*17c40*/  ISETP.GT.AND P4, PT, R137.reuse, 0x51, !P4 ;  /* 0x000000518900780c */ /* 0x040fe40006784270 */
[C---:B------:R-:W-:Y:S02]  /*17c50*/  ISETP.GT.AND P1, PT, R137.reuse, 0x38, !P1 ;  /* 0x000000388900780c */ /* 0x040fe40004f24270 */
[----:B------:R-:W-:Y:S02]  /*17c60*/  FSEL R130, R130, -INF , !P3 ;  /* 0xff80000082827808 */ /* 0x000fe40005800000 */
[----:B------:R-:W-:Y:S02]  /*17c70*/  ISETP.LT.OR P1, PT, R136, 0x39, P1 ;  /* 0x000000398800780c */ /* 0x000fe40000f21670 */
[----:B------:R-:W-:-:S02]  /*17c80*/  ISETP.GT.AND P5, PT, R137, 0x58, !P5 ;  /* 0x000000588900780c */ /* 0x000fc40006fa4270 */
[----:B------:R-:W-:Y:S02]  /*17c90*/  FSEL R118, R118, -INF , !P1 ;  /* 0xff80000076767808 */ /* 0x000fe40004800000 */
[----:B------:R-:W-:Y:S02]  /*17ca0*/  LOP3.LUT P1, RZ, R16, 0x200, RZ, 0xc0, !PT ;  /* 0x0000020010ff7812 */ /* 0x000fe4000782c0ff */
[----:B------:R-:W-:Y:S02]  /*17cb0*/  ISETP.LT.OR P4, PT, R136, 0x52, P4 ;  /* 0x000000528800780c */ /* 0x000fe40002781670 */
[----:B------:R-:W-:Y:S02]  /*17cc0*/  ISETP.GT.AND P1, PT, R137, 0x39, !P1 ;  /* 0x000000398900780c */ /* 0x000fe40004f24270 */
[----:B0-----:R-:W-:Y:S01]  /*17cd0*/  FMNMX.FTZ R5, R4, R5, !PT ;  /* 0x0000000504057209 */ /* 0x001fe20007810000 */
[----:B------:R-:W-:Y:S01]  /*17ce0*/  IMAD.U32 R4, RZ, RZ, UR47 ;  /* 0x0000002fff047e24 */ /* 0x000fe2000f8e00ff */
[----:B------:R-:W-:-:S02]  /*17cf0*/  ISETP.LT.OR P1, PT, R136, 0x3a, P1 ;  /* 0x0000003a8800780c */ /* 0x000fc40000f21670 */
[----:B------:R-:W-:Y:S01]  /*17d00*/  ISETP.LT.OR P5, PT, R136, 0x59, P5 ;  /* 0x000000598800780c */ /* 0x000fe20002fa1670 */
[----:B------:R-:W0:Y:S01]  /*17d10*/  SHFL.BFLY PT, R14, R5, 0x1, 0x1f ;  /* 0x0c201f00050e7f89 */ /* 0x000e2200000e0000 */
[----:B------:R-:W-:Y:S02]  /*17d20*/  FSEL R119, R119, -INF , !P1 ;  /* 0xff80000077777808 */ /* 0x000fe40004800000 */
[----:B------:R-:W-:Y:S02]  /*17d30*/  LOP3.LUT P1, RZ, R16, 0x100, RZ, 0xc0, !PT ;  /* 0x0000010010ff7812 */ /* 0x000fe4000782c0ff */
[----:B------:R-:W-:Y:S02]  /*17d40*/  FSEL R131, R131, -INF , !P4 ;  /* 0xff80000083837808 */ /* 0x000fe40006000000 */
[----:B------:R-:W-:Y:S02]  /*17d50*/  ISETP.GT.AND P1, PT, R137, 0x40, !P1 ;  /* 0x000000408900780c */ /* 0x000fe40004f24270 */
[----:B------:R-:W-:-:S02]  /*17d60*/  FSEL R134, R134, -INF , !P5 ;  /* 0xff80000086867808 */ /* 0x000fc40006800000 */
[----:B------:R-:W-:-:S04]  /*17d70*/  ISETP.LT.OR P1, PT, R136, 0x41, P1 ;  /* 0x000000418800780c */ /* 0x000fc80000f21670 */
[----:B------:R-:W-:Y:S02]  /*17d80*/  FSEL R122, R122, -INF , !P1 ;  /* 0xff8000007a7a7808 */ /* 0x000fe40004800000 */
[----:B------:R-:W-:-:S04]  /*17d90*/  LOP3.LUT P1, RZ, R16, 0x80, RZ, 0xc0, !PT ;  /* 0x0000008010ff7812 */ /* 0x000fc8000782c0ff */
[----:B------:R-:W-:Y:S02]  /*17da0*/  ISETP.GT.AND P1, PT, R137, 0x41, !P1 ;  /* 0x000000418900780c */ /* 0x000fe40004f24270 */
[----:B0-----:R-:W-:Y:S02]  /*17db0*/  FMNMX.FTZ R14, R5, R14, !PT ;  /* 0x0000000e050e7209 */ /* 0x001fe40007810000 */
[----:B------:R-:W-:-:S03]  /*17dc0*/  ISETP.LT.OR P1, PT, R136, 0x42, P1 ;  /* 0x000000428800780c */ /* 0x000fc60000f21670 */
[----:B------:R-:W-:Y:S01]  /*17dd0*/  FMUL.FTZ R5, R14, R4 ;  /* 0x000000040e057220 */ /* 0x000fe20000410000 */
[----:B------:R-:W-:Y:S02]  /*17de0*/  FSEL R123, R123, -INF , !P1 ;  /* 0xff8000007b7b7808 */ /* 0x000fe40004800000 */
[----:B------:R-:W-:Y:S02]  /*17df0*/  ISETP.GT.AND P1, PT, R137, 0x48, !P2 ;  /* 0x000000488900780c */ /* 0x000fe40005724270 */
[----:B------:R-:W-:Y:S02]  /*17e00*/  LOP3.LUT P2, RZ, R16, 0x2, RZ, 0xc0, !PT ;  /* 0x0000000210ff7812 */ /* 0x000fe4000784c0ff */
[----:B------:R-:W-:-:S04]  /*17e10*/  ISETP.LT.OR P1, PT, R136, 0x49, P1 ;  /* 0x000000498800780c */ /* 0x000fc80000f21670 */
[----:B------:R-:W-:Y:S02]  /*17e20*/  FSEL R126, R126, -INF , !P1 ;  /* 0xff8000007e7e7808 */ /* 0x000fe40004800000 */
[----:B------:R-:W-:Y:S02]  /*17e30*/  ISETP.GT.AND P1, PT, R137, 0x49, !P6 ;  /* 0x000000498900780c */ /* 0x000fe40007724270 */
[----:B------:R-:W-:Y:S02]  /*17e40*/  LOP3.LUT P6, RZ, R16, 0x1, RZ, 0xc0, !PT ;  /* 0x0000000110ff7812 */ /* 0x000fe400078cc0ff */
[----:B------:R-:W-:-:S04]  /*17e50*/  ISETP.LT.OR P1, PT, R136, 0x4a, P1 ;  /* 0x0000004a8800780c */ /* 0x000fc80000f21670 */
[----:B------:R-:W-:Y:S02]  /*17e60*/  FSEL R127, R127, -INF , !P1 ;  /* 0xff8000007f7f7808 */ /* 0x000fe40004800000 */
[C---:B------:R-:W-:Y:S02]  /*17e70*/  ISETP.GT.AND P1, PT, R137.reuse, RZ, !P2 ;  /* 0x000000ff8900720c */ /* 0x040fe40005724270 */
[----:B------:R-:W-:Y:S02]  /*17e80*/  ISETP.GT.AND P2, PT, R137, 0x59, !P6 ;  /* 0x000000598900780c */ /* 0x000fe40007744270 */
[C---:B------:R-:W-:Y:S02]  /*17e90*/  ISETP.LT.OR P1, PT, R136.reuse, 0x1, P1 ;  /* 0x000000018800780c */ /* 0x040fe40000f21670 */
[----:B------:R-:W-:Y:S02]  /*17ea0*/  ISETP.LT.OR P2, PT, R136, 0x5a, P2 ;  /* 0x0000005a8800780c */ /* 0x000fe40001741670 */
[----:B------:R-:W-:-:S02]  /*17eb0*/  FSEL R90, R90, -INF , !P1 ;  /* 0xff8000005a5a7808 */ /* 0x000fc40004800000 */
[----:B------:R-:W-:Y:S02]  /*17ec0*/  FSETP.NEU.FTZ.AND P1, PT, R14, -INF , PT ;  /* 0xff8000000e00780b */ /* 0x000fe40003f3d000 */
[----:B------:R-:W-:Y:S02]  /*17ed0*/  FMNMX.FTZ R12, R90, R0, !PT ;  /* 0x000000005a0c7209 */ /* 0x000fe40007810000 */
[----:B------:R-:W-:Y:S02]  /*17ee0*/  FSEL R135, R135, -INF , !P2 ;  /* 0xff80000087877808 */ /* 0x000fe40005000000 */
[----:B------:R-:W-:Y:S02]  /*17ef0*/  FMNMX.FTZ R12, R91, R12, !PT ;  /* 0x0000000c5b0c7209 */ /* 0x000fe40007810000 */
[----:B------:R-:W-:Y:S02]  /*17f00*/  FSEL R5, R5, RZ, P1 ;  /* 0x000000ff05057208 */ /* 0x000fe40000800000 */
[----:B------:R-:W-:-:S03]  /*17f10*/  FMNMX.FTZ R12, R94, R12, !PT ;  /* 0x0000000c5e0c7209 */ /* 0x000fc60007810000 */
        /* <DEDUP_REMOVED lines=32> */
[----:B------:R-:W-:Y:S01]  /*18120*/  MUFU.EX2 R156, R156 ;  /* 0x0000009c009c7308 */ /* 0x000fe20000000800 */
        /* <DEDUP_REMOVED lines=18> */
[----:B------:R-:W-:-:S05]  /*18250*/  FMNMX.FTZ R12, R135, R12, !PT ;  /* 0x0000000c870c7209 */ /* 0x000fca0007810000 */
[----:B------:R-:W0:Y:S02]  /*18260*/  SHFL.BFLY PT, R92, R12, 0x2, 0x1f ;  /* 0x0c401f000c5c7f89 */ /* 0x000e2400000e0000 */
[----:B------:R-:W-:Y:S08]  /*18270*/  MUFU.EX2 R23, R23 ;  /* 0x0000001700177308 */ /* 0x000ff00000000800 */
[----:B------:R-:W-:Y:S08]  /*18280*/  MUFU.EX2 R148, R148 ;  /* 0x0000009400947308 */ /* 0x000ff00000000800 */
[----:B------:R-:W-:Y:S01]  /*18290*/  MUFU.EX2 R15, R15 ;  /* 0x0000000f000f7308 */ /* 0x000fe20000000800 */
[----:B0-----:R-:W-:-:S07]  /*182a0*/  FMNMX.FTZ R12, R12, R92, !PT ;  /* 0x0000005c0c0c7209 */ /* 0x001fce0007810000 */
[----:B------:R-:W-:Y:S01]  /*182b0*/  MUFU.EX2 R150, R150 ;  /* 0x0000009600967308 */ /* 0x000fe20000000800 */
[----:B------:R-:W0:Y:S07]  /*182c0*/  SHFL.BFLY PT, R92, R12, 0x1, 0x1f ;  /* 0x0c201f000c5c7f89 */ /* 0x000e2e00000e0000 */
[----:B------:R-:W-:Y:S08]  /*182d0*/  MUFU.EX2 R96, R96 ;  /* 0x0000006000607308 */ /* 0x000ff00000000800 */
[----:B------:R-:W-:Y:S08]  /*182e0*/  MUFU.EX2 R144, R144 ;  /* 0x0000009000907308 */ /* 0x000ff00000000800 */
[----:B------:R-:W-:Y:S01]  /*182f0*/  MUFU.EX2 R105, R105 ;  /* 0x0000006900697308 */ /* 0x000fe20000000800 */
[----:B0-----:R-:W-:-:S02]  /*18300*/  FMNMX.FTZ R92, R12, R92, !PT ;  /* 0x0000005c0c5c7209 */ /* 0x001fc40007810000 */
[----:B------:R-:W-:Y:S02]  /*18310*/  FSEL R12, R14, RZ, P1 ;  /* 0x000000ff0e0c7208 */ /* 0x000fe40000800000 */
[C---:B------:R-:W-:Y:S01]  /*18320*/  FSETP.NEU.FTZ.AND P1, PT, R92.reuse, -INF , PT ;  /* 0xff8000005c00780b */ /* 0x040fe20003f3d000 */
[-C--:B------:R-:W-:Y:S02]  /*18330*/  FMUL.FTZ R109, R92, R4.reuse ;  /* 0x000000045c6d7220 */ /* 0x080fe40000410000 */
[----:B------:R-:W-:Y:S01]  /*18340*/  MUFU.EX2 R146, R146 ;  /* 0x0000009200927308 */ /* 0x000fe20000000800 */
[----:B------:R-:W-:Y:S02]  /*18350*/  FADD.FTZ R12, -R12, R3 ;  /* 0x000000030c0c7221 */ /* 0x000fe40000010100 */
[----:B------:R-:W-:Y:S02]  /*18360*/  FSEL R109, R109, RZ, P1 ;  /* 0x000000ff6d6d7208 */ /* 0x000fe40000800000 */
[----:B------:R-:W-:-:S03]  /*18370*/  FMUL.FTZ R12, R12, R4 ;  /* 0x000000040c0c7220 */ /* 0x000fc60000410000 */
        /* <DEDUP_REMOVED lines=9> */
[----:B0-----:R-:W-:Y:S01]  /*18410*/  FSEL R5, R92, RZ, P1 ;  /* 0x000000ff5c057208 */ /* 0x001fe20000800000 */
[-CC-:B------:R-:W-:Y:S01]  /*18420*/  FFMA.FTZ R91, R103, R4.reuse, -R109.reuse ;  /* 0x00000004675b7223 */ /* 0x180fe2000001086d */
[-CC-:B------:R-:W-:Y:S01]  /*18430*/  FFMA.FTZ R149, R106, R4.reuse, -R109.reuse ;  /* 0x000000046a957223 */ /* 0x180fe2000001086d */
[-CC-:B------:R-:W-:Y:S01]  /*18440*/  FFMA.FTZ R90, R107, R4.reuse, -R109.reuse ;  /* 0x000000046b5a7223 */ /* 0x180fe2000001086d */
[-CC-:B------:R-:W-:Y:S01]  /*18450*/  FFMA.FTZ R151, R110, R4.reuse, -R109.reuse ;  /* 0x000000046e977223 */ /* 0x180fe2000001086d */
[----:B------:R-:W-:Y:S01]  /*18460*/  FADD.FTZ R5, -R5, R0 ;  /* 0x0000000005057221 */ /* 0x000fe20000010100 */
[-CC-:B------:R-:W-:Y:S01]  /*18470*/  FFMA.FTZ R106, R111, R4.reuse, -R109.reuse ;  /* 0x000000046f6a7223 */ /* 0x180fe2000001086d */
[----:B------:R-:W-:Y:S01]  /*18480*/  MUFU.EX2 R157, R157 ;  /* 0x0000009d009d7308 */ /* 0x000fe20000000800 */
[-CC-:B------:R-:W-:Y:S01]  /*18490*/  FFMA.FTZ R145, R114, R4.reuse, -R109.reuse ;  /* 0x0000000472917223 */ /* 0x180fe2000001086d */
[-C--:B------:R-:W-:Y:S01]  /*184a0*/  FMUL.FTZ R5, R5, R4.reuse ;  /* 0x0000000405057220 */ /* 0x080fe20000410000 */
[-CC-:B------:R-:W-:Y:S01]  /*184b0*/  FFMA.FTZ R103, R115, R4.reuse, -R109.reuse ;  /* 0x0000000473677223 */ /* 0x180fe2000001086d */
[-CC-:B------:R-:W-:Y:S01]  /*184c0*/  FFMA.FTZ R147, R118, R4.reuse, -R109.reuse ;  /* 0x0000000476937223 */ /* 0x180fe2000001086d */
[-CC-:B------:R-:W-:Y:S01]  /*184d0*/  FFMA.FTZ R102, R119, R4.reuse, -R109.reuse ;  /* 0x0000000477667223 */ /* 0x180fe2000001086d */
[-CC-:B------:R-:W-:Y:S01]  /*184e0*/  FFMA.FTZ R141, R122, R4.reuse, -R109.reuse ;  /* 0x000000047a8d7223 */ /* 0x180fe2000001086d */
[-CC-:B------:R-:W-:Y:S01]  /*184f0*/  FFMA.FTZ R99, R123, R4.reuse, -R109.reuse ;  /* 0x000000047b637223 */ /* 0x180fe2000001086d */
[----:B------:R-:W0:Y:S01]  /*18500*/  MUFU.EX2 R5, R5 ;  /* 0x0000000500057308 */ /* 0x000e220000000800 */
[----:B-1----:R-:W-:Y:S01]  /*18510*/  FFMA.FTZ R7, R12, R7, R156 ;  /* 0x000000070c077223 */ /* 0x002fe2000001009c */
[-CC-:B------:R-:W-:Y:S01]  /*18520*/  FFMA.FTZ R143, R126, R4.reuse, -R109.reuse ;  /* 0x000000047e8f7223 */ /* 0x180fe2000001086d */
[-CC-:B------:R-:W-:Y:S01]  /*18530*/  FFMA.FTZ R98, R127, R4.reuse, -R109.reuse ;  /* 0x000000047f627223 */ /* 0x180fe2000001086d */
[-C--:B------:R-:W-:Y:S01]  /*18540*/  FFMA.FTZ R137, R130, R4.reuse, -R109 ;  /* 0x0000000482897223 */ /* 0x080fe2000001086d */
[----:B------:R-:W-:Y:S01]  /*18550*/  FADD.FTZ R7, R136, R7 ;  /* 0x0000000788077221 */ /* 0x000fe20000010000 */
[-CC-:B------:R-:W-:Y:S01]  /*18560*/  FFMA.FTZ R0, R131, R4.reuse, -R109.reuse ;  /* 0x0000000483007223 */ /* 0x180fe2000001086d */
[-C--:B------:R-:W-:Y:S01]  /*18570*/  FFMA.FTZ R139, R134, R4.reuse, -R109 ;  /* 0x00000004868b7223 */ /* 0x080fe2000001086d */
[----:B------:R-:W1:Y:S01]  /*18580*/  MUFU.EX2 R108, R108 ;  /* 0x0000006c006c7308 */ /* 0x000e620000000800 */
[----:B------:R-:W-:Y:S01]  /*18590*/  FADD.FTZ R7, R158, R7 ;  /* 0x000000079e077221 */ /* 0x000fe20000010000 */
[----:B------:R-:W-:-:S03]  /*185a0*/  FFMA.FTZ R107, R135, R4, -R109 ;  /* 0x00000004876b7223 */ /* 0x000fc6000001086d */
[----:B------:R-:W-:-:S03]  /*185b0*/  FADD.FTZ R7, R89, R7 ;  /* 0x0000000759077221 */ /* 0x000fc60000010000 */
[----:B------:R-:W2:Y:S01]  /*185c0*/  MUFU.EX2 R159, R159 ;  /* 0x0000009f009f7308 */ /* 0x000ea20000000800 */
[----:B0-----:R-:W-:Y:S01]  /*185d0*/  FFMA.FTZ R6, R5, R6, R157 ;  /* 0x0000000605067223 */ /* 0x001fe2000001009d */
[----:B------:R-:W-:-:S04]  /*185e0*/  FADD.FTZ R7, R152, R7 ;  /* 0x0000000798077221 */ /* 0x000fc80000010000 */
[----:B------:R-:W-:Y:S02]  /*185f0*/  FADD.FTZ R7, R88, R7 ;  /* 0x0000000758077221 */ /* 0x000fe40000010000 */
[----:B------:R-:W0:Y:S01]  /*18600*/  MUFU.EX2 R95, R95 ;  /* 0x0000005f005f7308 */ /* 0x000e220000000800 */
[----:B-1----:R-:W-:Y:S01]  /*18610*/  FADD.FTZ R6, R108, R6 ;  /* 0x000000066c067221 */ /* 0x002fe20000010000 */
[----:B------:R-:W-:-:S04]  /*18620*/  FADD.FTZ R7, R154, R7 ;  /* 0x000000079a077221 */ /* 0x000fc80000010000 */
[----:B------:R-:W-:Y:S02]  /*18630*/  FADD.FTZ R7, R23, R7 ;  /* 0x0000000717077221 */ /* 0x000fe40000010000 */
[----:B------:R-:W1:Y:S01]  /*18640*/  MUFU.EX2 R153, R153 ;  /* 0x0000009900997308 */ /* 0x000e620000000800 */
[----:B--2---:R-:W-:Y:S01]  /*18650*/  FADD.FTZ R6, R159, R6 ;  /* 0x000000069f067221 */ /* 0x004fe20000010000 */
[----:B------:R-:W-:-:S04]  /*18660*/  FADD.FTZ R7, R148, R7 ;  /* 0x0000000794077221 */ /* 0x000fc80000010000 */
[----:B------:R-:W-:Y:S02]  /*18670*/  FADD.FTZ R7, R15, R7 ;  /* 0x000000070f077221 */ /* 0x000fe40000010000 */
[----:B------:R-:W2:Y:S01]  /*18680*/  MUFU.EX2 R94, R94 ;  /* 0x0000005e005e7308 */ /* 0x000ea20000000800 */
[----:B0-----:R-:W-:Y:S01]  /*18690*/  FADD.FTZ R6, R95, R6 ;  /* 0x000000065f067221 */ /* 0x001fe20000010000 */
        /* <DEDUP_REMOVED lines=8> */
[----:B------:R-:W-:-:S06]  /*18720*/  FADD.FTZ R7, R146, R7 ;  /* 0x0000000792077221 */ /* 0x000fcc0000010000 */
        /* <DEDUP_REMOVED lines=47> */
[----:B--2---:R-:W-:-:S04]  /*18a20*/  FADD.FTZ R7, R138, R7 ;  /* 0x000000078a077221 */ /* 0x004fc80000010000 */
[----:B------:R-:W-:Y:S01]  /*18a30*/  FADD.FTZ R7, R3, R7 ;  /* 0x0000000703077221 */ /* 0x000fe20000010000 */
[----:B0-----:R-:W-:-:S04]  /*18a40*/  FADD.FTZ R6, R139, R6 ;  /* 0x000000068b067221 */ /* 0x001fc80000010000 */
[----:B-1----:R-:W-:Y:S01]  /*18a50*/  FADD.FTZ R6, R107, R6 ;  /* 0x000000066b067221 */ /* 0x002fe20000010000 */
[----:B------:R-:W-:Y:S06]  /*18a60*/  @!P0 BRA `(.L_x_1781) ;  /* 0x0000000000048947 */ /* 0x000fec0003800000 */
[----:B------:R-:W-:Y:S01]  /*18a70*/  BPT.TRAP 0x1 ;  /* 0x000000040000795c */ /* 0x000fe20000300000 */
.L_x_1781:
[----:B------:R-:W-:Y:S01]  /*18a80*/  ISETP.GT.AND P1, PT, R10, R11, PT ;  /* 0x0000000b0a00720c */ /* 0x000fe20003f24270 */
[----:B------:R-:W-:Y:S01]  /*18a90*/  VIADD R21, R21, 0x2a860 ;  /* 0x0002a86015157836 */ /* 0x000fe20000000000 */
[----:B------:R-:W-:Y:S01]  /*18aa0*/  F2FP.F16.F32.PACK_AB R156, R136, R156 ;  /* 0x0000009c889c723e */ /* 0x000fe200000000ff */
[----:B------:R-:W-:Y:S01]  /*18ab0*/  VIADD R10, R10, 0xffffffff ;  /* 0xffffffff0a0a7836 */ /* 0x000fe20000000000 */
[----:B------:R-:W-:Y:S01]  /*18ac0*/  F2FP.F16.F32.PACK_AB R154, R23, R154 ;  /* 0x0000009a179a723e */ /* 0x000fe200000000ff */
[----:B------:R-:W-:Y:S01]  /*18ad0*/  IMAD.MOV.U32 R164, RZ, RZ, R20 ;  /* 0x000000ffffa47224 */ /* 0x000fe200078e0014 */
[----:B------:R-:W-:Y:S01]  /*18ae0*/  PRMT R21, R172, 0x654, R21 ;  /* 0x00000654ac157816 */ /* 0x000fe20000000015 */
[----:B------:R-:W-:Y:S01]  /*18af0*/  IMAD.MOV.U32 R23, RZ, RZ, R13 ;  /* 0x000000ffff177224 */ /* 0x000fe200078e000d */
[----:B------:R-:W-:Y:S01]  /*18b00*/  F2FP.F16.F32.PACK_AB R137, R0, R137 ;  /* 0x000000890089723e */ /* 0x000fe200000000ff */
[----:B------:R-:W-:Y:S01]  /*18b10*/  IMAD.MOV.U32 R0, RZ, RZ, R92 ;  /* 0x000000ffff007224 */ /* 0x000fe200078e005c */
[----:B------:R0:W-:Y:S01]  /*18b20*/  SYNCS.ARRIVE.TRANS64.RED.A1T0 RZ, [R21+URZ], RZ ;  /* 0x000000ff15ff79a7 */ /* 0x0001e2000810043f */
        /* <DEDUP_REMOVED lines=22> */
[----:B0-----:R-:W-:Y:S06]  /*18c90*/  @P1 BRA `(.L_x_1782) ;  /* 0xffffffcc001c1947 */ /* 0x001fec000383ffff */
[----:B------:R-:W-:Y:S05]  /*18ca0*/  BSYNC B0 ;  /* 0x0000000000007941 */ /* 0x000fea0003800000 */
.L_x_1761:
[----:B------:R-:W-:Y:S02]  /*18cb0*/  IMAD.MOV.U32 R0, RZ, RZ, R92 ;  /* 0x000000ffff007224 */ /* 0x000fe400078e005c */
[----:B------:R-:W-:Y:S02]  /*18cc0*/  IMAD.MOV.U32 R3, RZ, RZ, R14 ;  /* 0x000000ffff037224 */ /* 0x000fe400078e000e */
[----:B------:R-:W-:Y:S02]  /*18cd0*/  IMAD.MOV.U32 R23, RZ, RZ, R13 ;  /* 0x000000ffff177224 */ /* 0x000fe400078e000d */
[----:B------:R-:W-:-:S07]  /*18ce0*/  IMAD.MOV.U32 R164, RZ, RZ, R20 ;  /* 0x000000ffffa47224 */ /* 0x000fce00078e0014 */
.L_x_1760:
[----:B------:R-:W-:Y:S05]  /*18cf0*/  BSYNC B1 ;  /* 0x0000000000017941 */ /* 0x000fea0003800000 */
.L_x_1759:
[----:B------:R-:W0:Y:S01]  /*18d00*/  LDC R227, c[0x0][0x448] ;  /* 0x00011200ffe37b82 */ /* 0x000e220000000800 */
[----:B------:R-:W-:Y:S02]  /*18d10*/  IADD3 R11, R188, 0x7f, RZ ;  /* 0x0000007fbc0b7810 */ /* 0x000fe40007ffe0ff */
[----:B------:R-:W-:Y:S02]  /*18d20*/  LOP3.LUT R16, R16, 0xfff7ffff, RZ, 0xc0, !PT ;  /* 0xfff7ffff10107812 */ /* 0x000fe400078ec0ff */
[----:B------:R-:W-:-:S03]  /*18d30*/  IADD3 R20, R166, 0x1, -R165 ;  /* 0x00000001a6147810 */ /* 0x000fc60007ffe8a5 */
[----:B------:R-:W1:Y:S01]  /*18d40*/  LDC R225, c[0x0][0x9e4] ;  /* 0x00027900ffe17b82 */ /* 0x000e620000000800 */
[----:B0-----:R-:W-:-:S13]  /*18d50*/  ISETP.NE.AND P1, PT, R227, 0x1, PT ;  /* 0x00000001e300780c */ /* 0x001fda0003f25270 */
[----:B------:R-:W0:Y:S01]  /*18d60*/  @P1 LDC R14, c[0x0][0x44c] ;  /* 0x00011300ff0e1b82 */ /* 0x000e220000000800 */
[----:B------:R-:W-:-:S04]  /*18d70*/  @P1 LOP3.LUT R16, R16, 0x80000, RZ, 0xfc, !PT ;  /* 0x0008000010101812 */ /* 0x000fc800078efcff */
[----:B------:R-:W-:-:S03]  /*18d80*/  LOP3.LUT R16, R16, 0xffefffff, RZ, 0xc0, !PT ;  /* 0xffefffff10107812 */ /* 0x000fc600078ec0ff */
[----:B------:R-:W2:Y:S01]  /*18d90*/  @P1 LDC R13, c[0x0][0x450] ;  /* 0x00011400ff0d1b82 */ /* 0x000ea20000000800 */
[----:B0-----:R-:W-:-:S05]  /*18da0*/  @P1 IMAD.HI.U32 R14, R11, R14, RZ ;  /* 0x0000000e0b0e1227 */ /* 0x001fca00078e00ff */
[----:B--2---:R-:W-:Y:S02]  /*18db0*/  @P1 SHF.R.U32.HI R11, RZ, R13, R14 ;  /* 0x0000000dff0b1219 */ /* 0x004fe4000001160e */
[----:B-1----:R-:W-:-:S03]  /*18dc0*/  ISETP.GE.AND P1, PT, R225, 0x1, PT ;  /* 0x00000001e100780c */ /* 0x002fc60003f26270 */
[----:B------:R-:W-:-:S04]  /*18dd0*/  IMAD.IADD R14, R20, 0x1, R11 ;  /* 0x00000001140e7824 */ /* 0x000fc800078e020b */
[----:B------:R-:W-:-:S06]  /*18de0*/  IMAD.IADD R11, R14, 0x1, -R9 ;  /* 0x000000010e0b7824 */ /* 0x000fcc00078e0a09 */
[----:B------:R-:W-:Y:S01]  /*18df0*/  @P1 LOP3.LUT R16, R16, 0x100000, RZ, 0xfc, !PT ;  /* 0x0010000010101812 */ /* 0x000fe200078efcff */
[----:B------:R-:W-:Y:S06]  /*18e00*/  @!P1 BRA `(.L_x_1783) ;  /* 0x0000000000489947 */ /* 0x000fec0003800000 */
[----:B------:R-:W-:Y:S01]  /*18e10*/  IMAD.MOV.U32 R9, RZ, RZ, R14 ;  /* 0x000000ffff097224 */ /* 0x000fe200078e000e */
[----:B------:R-:W-:Y:S04]  /*18e20*/  BSSY B0, `(.L_x_1784) ;  /* 0x000000e000007945 */ /* 0x000fe80003800000 */
        /* <DEDUP_REMOVED lines=9> */
.L_x_1785:
[----:B------:R-:W-:-:S13]  /*18ec0*/  ISETP.NE.AND P1, PT, R225, 0x1, PT ;  /* 0x00000001e100780c */ /* 0x000fda0003f25270 */
[----:B------:R-:W0:Y:S02]  /*18ed0*/  @P1 LDC.64 R14, c[0x0][0x9e8] ;  /* 0x00027a00ff0e1b82 */ /* 0x000e240000000a00 */
[----:B0-----:R-:W-:-:S05]  /*18ee0*/  @P1 IMAD.HI.U32 R14, R9, R14, RZ ;  /* 0x0000000e090e1227 */ /* 0x001fca00078e00ff */
[----:B------:R-:W-:-:S07]  /*18ef0*/  @P1 SHF.R.U32.HI R9, RZ, R15, R14 ;  /* 0x0000000fff091219 */ /* 0x000fce000001160e */
.L_x_1786:
[----:B------:R-:W-:Y:S05]  /*18f00*/  BSYNC B0 ;  /* 0x0000000000007941 */ /* 0x000fea0003800000 */
.L_x_1784:
[----:B------:R-:W-:-:S05]  /*18f10*/  IMAD R14, R9, R225, RZ ;  /* 0x000000e1090e7224 */ /* 0x000fca00078e02ff */
[----:B------:R-:W-:-:S07]  /*18f20*/  VIMNMX R11, R11, R14, !PT ;  /* 0x0000000e0b0b7248 */ /* 0x000fce0007fe0100 */
.L_x_1783:
[----:B------:R-:W-:Y:S01]  /*18f30*/  VIADD R11, R11, 0x5f ;  /* 0x0000005f0b0b7836 */ /* 0x000fe20000000000 */
[----:B------:R-:W-:Y:S03]  /*18f40*/  BSSY B0, `(.L_x_1787) ;  /* 0x000021e000007945 */ /* 0x000fe60003800000 */
[----:B------:R-:W-:-:S05]  /*18f50*/  IMAD.HI R11, R11, 0x2aaaaaab, RZ ;  /* 0x2aaaaaab0b0b7827 */ /* 0x000fca00078e02ff */
[----:B------:R-:W-:-:S04]  /*18f60*/  SHF.R.U32.HI R14, RZ, 0x1f, R11 ;  /* 0x0000001fff0e7819 */ /* 0x000fc8000001160b */
[----:B------:R-:W-:-:S04]  /*18f70*/  LEA.HI.SX32 R9, R11, R14, 0x1c ;  /* 0x0000000e0b097211 */ /* 0x000fc800078fe2ff */
[----:B------:R-:W-:-:S04]  /*18f80*/  VIMNMX R9, R202, R9, !PT ;  /* 0x00000009ca097248 */ /* 0x000fc80007fe0100 */
[----:B------:R-:W-:-:S13]  /*18f90*/  ISETP.GE.AND P1, PT, R10, R9, PT ;  /* 0x000000090a00720c */ /* 0x000fda0003f26270 */
[----:B------:R-:W-:Y:S05]  /*18fa0*/  @!P1 BRA `(.L_x_1788) ;  /* 0x00000020005c9947 */ /* 0x000fea0003800000 */
[----:B------:R-:W-:Y:S01]  /*18fb0*/  BSSY B1, `(.L_x_1788) ;  /* 0x0000216000017945 */ /* 0x000fe20003800000 */
[----:B------:R-:W-:Y:S01]  /*18fc0*/  IMAD.MOV.U32 R11, RZ, RZ, R0 ;  /* 0x000000ffff0b7224 */ /* 0x000fe200078e0000 */
[----:B------:R-:W-:Y:S01]  /*18fd0*/  MOV R14, R164 ;  /* 0x000000a4000e7202 */ /* 0x000fe20000000f00 */
[----:B------:R-:W-:Y:S02]  /*18fe0*/  IMAD.MOV.U32 R13, RZ, RZ, R3 ;  /* 0x000000ffff0d7224 */ /* 0x000fe400078e0003 */
[----:B------:R-:W-:-:S07]  /*18ff0*/  IMAD.MOV.U32 R15, RZ, RZ, R23 ;  /* 0x000000ffff0f7224 */ /* 0x000fce00078e0017 */
.L_x_1801:
[----:B------:R-:W-:-:S04]  /*19000*/  ISETP.NE.AND P1, PT, R15, 0x1, PT ;  /* 0x000000010f00780c */ /* 0x000fc80003f25270 */
[----:B------:R-:W-:-:S04]  /*19010*/  SEL R3, RZ, 0x1, P1 ;  /* 0x00000001ff037807 */ /* 0x000fc80000800000 */
[----:B------:R-:W-:Y:S01]  /*19020*/  LOP3.LUT R164, R14, R3, RZ, 0x3c, !PT ;  /* 0x000000030ea47212 */ /* 0x000fe200078e3cff */
[----:B------:R-:W-:Y:S06]  /*19030*/  @!P0 BRA `(.L_x_1789) ;  /* 0x0000000000048947 */ /* 0x000fec0003800000 */
[----:B------:R-:W-:Y:S01]  /*19040*/  BPT.TRAP 0x1 ;  /* 0x000000040000795c */ /* 0x000fe20000300000 */
.L_x_1789:
[----:B------:R-:W-:Y:S01]  /*19050*/  VIADD R23, R15, 0x1 ;  /* 0x000000010f177836 */ /* 0x000fe20000000000 */
[----:B------:R-:W-:-:S04]  /*19060*/  SHF.L.U32 R3, R164, 0x1f, RZ ;  /* 0x0000001fa4037819 */ /* 0x000fc800000006ff */
[----:B------:R-:W-:-:S04]  /*19070*/  ISETP.NE.AND P1, PT, R23, 0x2, PT ;  /* 0x000000021700780c */ /* 0x000fc80003f25270 */
[----:B------:R-:W-:-:S05]  /*19080*/  SEL R23, R23, RZ, P1 ;  /* 0x000000ff17177207 */ /* 0x000fca0000800000 */
[----:B------:R-:W-:-:S04]  /*19090*/  IMAD R20, R23, 0x8, R2 ;  /* 0x0000000817147824 */ /* 0x000fc800078e0202 */
[----:B------:R0:W1:Y:S01]  /*190a0*/  SYNCS.PHASECHK.TRANS64.TRYWAIT P1, [R20+URZ+0x2a830], R3 ;  /* 0x02a83003140075a7 */ /* 0x000062000802017f */
[----:B------:R-:W-:Y:S05]  /*190b0*/  @!P0 BRA `(.L_x_1790) ;  /* 0x0000000000048947 */ /* 0x000fea0003800000 */
[----:B------:R-:W-:Y:S01]  /*190c0*/  BPT.TRAP 0x1 ;  /* 0x000000040000795c */ /* 0x000fe20000300000 */
.L_x_1790:
[----:B------:R-:W-:Y:S01]  /*190d0*/  IMAD R94, R23, 0x900, R8 ;  /* 0x00000900175e7824 */ /* 0x000fe200078e0208 */
[----:B------:R-:W-:Y:S03]  /*190e0*/  BSSY B2, `(.L_x_1791) ;  /* 0x0000006000027945 */ /* 0x000fe60003800000 */
[C---:B------:R-:W-:Y:S02]  /*190f0*/  VIADD R90, R94.reuse, 0x2 ;  /* 0x000000025e5a7836 */ /* 0x040fe40000000000 */
[----:B------:R-:W-:Y:S01]  /*19100*/  VIADD R93, R94, 0x4 ;  /* 0x000000045e5d7836 */ /* 0x000fe20000000000 */
[----:B-1----:R-:W-:Y:S06]  /*19110*/  @P1 BRA `(.L_x_1792) ;  /* 0x0000000000081947 */ /* 0x002fec0003800000 */
[----:B------:R-:W1:Y:S02]  /*19120*/  SYNCS.PHASECHK.TRANS64.TRYWAIT P1, [R20+URZ+0x2a830], R3 ;  /* 0x02a83003140075a7 */ /* 0x000e64000802017f */
[----:B-1----:R-:W-:Y:S05]  /*19130*/  @!P1 BRA `(.L_x_1793) ;  /* 0x00000120007c9947 */ /* 0x002fea0003800000 */
.L_x_1792:
[----:B------:R-:W-:Y:S05]  /*19140*/  BSYNC B2 ;  /* 0x0000000000027941 */ /* 0x000fea0003800000 */
.L_x_1791:
[----:B------:R-:W2:Y:S01]  /*19150*/  LDL.64 R96, [R1+0x28] ;  /* 0x0000280001607983 */ /* 0x000ea20000100a00 */
[----:B------:R-:W-:Y:S01]  /*19160*/  IMAD.MOV.U32 R88, RZ, RZ, R94 ;  /* 0x000000ffff587224 */ /* 0x000fe200078e005e */
[----:B------:R-:W-:Y:S01]  /*19170*/  MOV R198, UR50 ;  /* 0x0000003200c67c02 */ /* 0x000fe20008000f00 */
[----:B------:R-:W-:Y:S01]  /*19180*/  VIADD R92, R94, 0x300 ;  /* 0x000003005e5c7836 */ /* 0x000fe20000000000 */
[----:B------:R-:W-:Y:S01]  /*19190*/  MOV R194, UR46 ;  /* 0x0000002e00c27c02 */ /* 0x000fe20008000f00 */
[----:B------:R-:W-:Y:S01]  /*191a0*/  IMAD.MOV.U32 R91, RZ, RZ, 0x40000040 ;  /* 0x40000040ff5b7424 */ /* 0x000fe200078e00ff */
[----:B------:R-:W-:Y:S01]  /*191b0*/  R2UR UR50, R88 ;  /* 0x00000000583272ca */ /* 0x000fe200000e0000 */
[----:B------:R-:W-:Y:S01]  /*191c0*/  IMAD.MOV.U32 R88, RZ, RZ, R93 ;  /* 0x000000ffff587224 */ /* 0x000fe200078e005d */
[----:B------:R-:W-:Y:S01]  /*191d0*/  R2UR UR46, R90 ;  /* 0x000000005a2e72ca */ /* 0x000fe200000e0000 */
[----:B------:R-:W-:Y:S01]  /*191e0*/  VIADD R90, R94, 0x6 ;  /* 0x000000065e5a7836 */ /* 0x000fe20000000000 */
[----:B------:R-:W-:Y:S01]  /*191f0*/  MOV R190, UR42 ;  /* 0x0000002a00be7c02 */ /* 0x000fe20008000f00 */
[----:B------:R-:W-:Y:S01]  /*19200*/  IMAD.MOV.U32 R93, RZ, RZ, 0x40000040 ;  /* 0x40000040ff5d7424 */ /* 0x000fe200078e00ff */
[----:B01----:R-:W-:Y:S01]  /*19210*/  MOV R3, UR38 ;  /* 0x0000002600037c02 */ /* 0x003fe20008000f00 */
[-C--:B------:R-:W-:Y:S01]  /*19220*/  FMUL.FTZ R24, R24, R12.reuse ;  /* 0x0000000c18187220 */ /* 0x080fe20000410000 */
[----:B------:R-:W-:Y:S01]  /*19230*/  R2UR UR42, R88 ;  /* 0x00000000582a72ca */ /* 0x000fe200000e0000 */
[----:B------:R-:W-:Y:S01]  /*19240*/  VIADD R88, R94, 0x302 ;  /* 0x000003025e587836 */ /* 0x000fe20000000000 */
[----:B------:R-:W-:Y:S01]  /*19250*/  R2UR UR38, R90 ;  /* 0x000000005a2672ca */ /* 0x000fe200000e0000 */
[-C--:B------:R-:W-:Y:S01]  /*19260*/  FMUL.FTZ R25, R25, R12.reuse ;  /* 0x0000000c19197220 */ /* 0x080fe20000410000 */
[----:B------:R-:W-:Y:S01]  /*19270*/  IADD3 R90, R94, 0x304, RZ ;  /* 0x000003045e5a7810 */ /* 0x000fe20007ffe0ff */
[-C--:B------:R-:W-:Y:S01]  /*19280*/  FMUL.FTZ R28, R28, R12.reuse ;  /* 0x0000000c1c1c7220 */ /* 0x080fe20000410000 */
[----:B------:R-:W-:Y:S01]  /*19290*/  R2UR UR30, R88 ;  /* 0x00000000581e72ca */ /* 0x000fe200000e0000 */
[----:B------:R-:W-:Y:S01]  /*192a0*/  VIADD R88, R94, 0x600 ;  /* 0x000006005e587836 */ /* 0x000fe20000000000 */
[----:B------:R-:W-:Y:S01]  /*192b0*/  R2UR UR26, R90 ;  /* 0x000000005a1a72ca */ /* 0x000fe200000e0000 */
[----:B------:R-:W-:Y:S01]  /*192c0*/  VIADD R90, R94, 0x602 ;  /* 0x000006025e5a7836 */ /* 0x000fe20000000000 */
[----:B------:R-:W-:Y:S01]  /*192d0*/  MOV R89, 0x40000040 ;  /* 0x4000004000597802 */ /* 0x000fe20000000f00 */
[-C--:B------:R-:W-:Y:S01]  /*192e0*/  FMUL.FTZ R29, R29, R12.reuse ;  /* 0x0000000c1d1d7220 */ /* 0x080fe20000410000 */
[----:B------:R-:W-:Y:S01]  /*192f0*/  MOV R197, UR51 ;  /* 0x0000003300c57c02 */ /* 0x000fe20008000f00 */
        /* <DEDUP_REMOVED lines=175> */
.L_x_1794:
[----:B------:R-:W-:Y:S01]  /*19df0*/  SHF.L.U32 R0, R14, 0x1f, RZ ;  /* 0x0000001f0e007819 */ /* 0x000fe200000006ff */
[----:B------:R-:W-:-:S04]  /*19e00*/  IMAD R21, R15, 0x8, R2 ;  /* 0x000000080f157824 */ /* 0x000fc800078e0202 */
[----:B------:R0:W1:Y:S01]  /*19e10*/  SYNCS.PHASECHK.TRANS64.TRYWAIT P1, [R21+URZ+0x2a850], R0 ;  /* 0x02a85000150075a7 */ /* 0x000062000802017f */
[----:B------:R-:W-:Y:S05]  /*19e20*/  @!P0 BRA `(.L_x_1795) ;  /* 0x0000000000048947 */ /* 0x000fea0003800000 */
[----:B------:R-:W-:Y:S01]  /*19e30*/  BPT.TRAP 0x1 ;  /* 0x000000040000795c */ /* 0x000fe20000300000 */
.L_x_1795:
[----:B------:R-:W-:Y:S04]  /*19e40*/  BSSY B2, `(.L_x_1796) ;  /* 0x0000004000027945 */ /* 0x000fe80003800000 */
[----:B-1----:R-:W-:Y:S05]  /*19e50*/  @P1 BRA `(.L_x_1797) ;  /* 0x0000000000081947 */ /* 0x002fea0003800000 */
[----:B------:R-:W1:Y:S02]  /*19e60*/  SYNCS.PHASECHK.TRANS64.TRYWAIT P1, [R21+URZ+0x2a850], R0 ;  /* 0x02a85000150075a7 */ /* 0x000e64000802017f */
[----:B-1----:R-:W-:Y:S05]  /*19e70*/  @!P1 BRA `(.L_x_1798) ;  /* 0x0000011400409947 */ /* 0x002fea0003800000 */
.L_x_1797:
[----:B------:R-:W-:Y:S05]  /*19e80*/  BSYNC B2 ;  /* 0x0000000000027941 */ /* 0x000fea0003800000 */
.L_x_1796:
[----:B01----:R-:W-:Y:S01]  /*19e90*/  IADD3 R0, R2, 0x400, RZ ;  /* 0x0000040002007810 */ /* 0x003fe20007ffe0ff */
[----:B------:R-:W-:Y:S01]  /*19ea0*/  IMAD.MOV.U32 R5, RZ, RZ, 0x40000040 ;  /* 0x40000040ff057424 */ /* 0x000fe200078e00ff */
[----:B------:R-:W-:Y:S02]  /*19eb0*/  WARPGROUP.ARRIVE ;  /* 0x00000000000079c5 */ /* 0x000fe40000000000 */
        /* <DEDUP_REMOVED lines=27> */
[----:B------:R-:W-:Y:S02]  /*1a070*/  IMAD.MOV.U32 R15, RZ, RZ, 0x40000040 ;  /* 0x40000040ff0f7424 */ /* 0x000fe400078e00ff */
[----:B------:R-:W-:Y:S01]  /*1a080*/  VIADD R4, R4, 0x280 ;  /* 0x0000028004047836 */ /* 0x000fe20000000000 */
[----:B------:R-:W-:Y:S02]  /*1a090*/  WARPGROUP.DEPBAR.LE gsb0, 0x0 ;  /* 0x00008000000079c5 */ /* 0x000fe40000010000 */
[----:B------:R-:W-:-:S07]  /*1a0a0*/  WARPGROUP.ARRIVE ;  /* 0x00000000000079c5 */ /* 0x000fce0000000000 */
        /* <DEDUP_REMOVED lines=14> */
.L_x_1799:
        /* <DEDUP_REMOVED lines=54> */
[----:B0-----:R-:W-:Y:S01]  /*1a4f0*/  FMNMX.FTZ R0, R0, R4, !PT ;  /* 0x0000000400007209 */ /* 0x001fe20007810000 */
[----:B------:R-:W-:Y:S01]  /*1a500*/  IMAD.U32 R4, RZ, RZ, UR46 ;  /* 0x0000002eff047e24 */ /* 0x000fe2000f8e00ff */
[----:B-1----:R-:W-:-:S03]  /*1a510*/  FMNMX.FTZ R3, R3, R5, !PT ;  /* 0x0000000503037209 */ /* 0x002fc60007810000 */
[----:B------:R-:W-:Y:S02]  /*1a520*/  FADD.FTZ R5, -R0, R11 ;  /* 0x0000000b00057221 */ /* 0x000fe40000010100 */
[CC--:B------:R-:W-:Y:S01]  /*1a530*/  FMUL.FTZ R11, R3.reuse, R4.reuse ;  /* 0x00000004030b7220 */ /* 0x0c0fe20000410000 */
[----:B------:R-:W-:Y:S01]  /*1a540*/  FADD.FTZ R12, -R3, R13 ;  /* 0x0000000d030c7221 */ /* 0x000fe20000010100 */
[-C--:B------:R-:W-:Y:S02]  /*1a550*/  FMUL.FTZ R5, R5, R4.reuse ;  /* 0x0000000405057220 */ /* 0x080fe40000410000 */
[-CC-:B------:R-:W-:Y:S01]  /*1a560*/  FFMA.FTZ R152, R96, R4.reuse, -R11.reuse ;  /* 0x0000000460987223 */ /* 0x180fe2000001080b */
[-CC-:B------:R-:W-:Y:S01]  /*1a570*/  FFMA.FTZ R96, R101, R4.reuse, -R11.reuse ;  /* 0x0000000465607223 */ /* 0x180fe2000001080b */
[-C--:B------:R-:W-:Y:S01]  /*1a580*/  FMUL.FTZ R101, R0, R4.reuse ;  /* 0x0000000400657220 */ /* 0x080fe20000410000 */
[-C--:B------:R-:W-:Y:S01]  /*1a590*/  FMUL.FTZ R12, R12, R4.reuse ;  /* 0x000000040c0c7220 */ /* 0x080fe20000410000 */
        /* <DEDUP_REMOVED lines=8> */
[-CC-:B------:R-:W-:Y:S01]  /*1a620*/  FFMA.FTZ R137, R93, R4.reuse, -R11.reuse ;  /* 0x000000045d897223 */ /* 0x180fe2000001080b */
[-C--:B------:R-:W-:Y:S01]  /*1a630*/  FFMA.FTZ R93, R105, R4.reuse, -R11 ;  /* 0x00000004695d7223 */ /* 0x080fe2000001080b */
[-CC-:B------:R-:W-:Y:S01]  /*1a640*/  FFMA.FTZ R105, R95, R4.reuse, -R101.reuse ;  /* 0x000000045f697223 */ /* 0x180fe20000010865 */
[-C--:B------:R-:W-:Y:S01]  /*1a650*/  FFMA.FTZ R153, R98, R4.reuse, -R101 ;  /* 0x0000000462997223 */ /* 0x080fe20000010865 */
[-CC-:B------:R-:W-:Y:S01]  /*1a660*/  FFMA.FTZ R148, R104, R4.reuse, -R11.reuse ;  /* 0x0000000468947223 */ /* 0x180fe2000001080b */
        /* <DEDUP_REMOVED lines=42> */
[----:B------:R-:W-:Y:S01]  /*1a910*/  FFMA.FTZ R101, R135, R4, -R101 ;  /* 0x0000000487657223 */ /* 0x000fe20000010865 */
[----:B------:R-:W-:-:S05]  /*1a920*/  VIADD R106, R20, 0x2a840 ;  /* 0x0002a840146a7836 */ /* 0x000fca0000000000 */
[----:B------:R-:W2:Y:S01]  /*1a930*/  MUFU.EX2 R159, R159 ;  /* 0x0000009f009f7308 */ /* 0x000ea20000000800 */
[----:B0-----:R-:W-:Y:S01]  /*1a940*/  FADD.FTZ R6, R108, R6 ;  /* 0x000000066c067221 */ /* 0x001fe20000010000 */
[----:B------:R-:W-:-:S04]  /*1a950*/  PRMT R106, R172, 0x654, R106 ;  /* 0x00000654ac6a7816 */ /* 0x000fc8000000006a */
[----:B------:R0:W-:Y:S02]  /*1a960*/  SYNCS.ARRIVE.TRANS64.RED.A1T0 RZ, [R106+URZ], RZ ;  /* 0x000000ff6aff79a7 */ /* 0x0001e4000810043f */
[----:B------:R-:W3:Y:S01]  /*1a970*/  MUFU.EX2 R137, R137 ;  /* 0x0000008900897308 */ /* 0x000ee20000000800 */
[----:B-1----:R-:W-:-:S07]  /*1a980*/  FADD.FTZ R7, R158, R7 ;  /* 0x000000079e077221 */ /* 0x002fce0000010000 */
[----:B------:R-:W1:Y:S01]  /*1a990*/  MUFU.EX2 R105, R105 ;  /* 0x0000006900697308 */ /* 0x000e620000000800 */
[----:B--2---:R-:W-:-:S07]  /*1a9a0*/  FADD.FTZ R6, R159, R6 ;  /* 0x000000069f067221 */ /* 0x004fce0000010000 */
[----:B------:R-:W2:Y:S01]  /*1a9b0*/  MUFU.EX2 R152, R152 ;  /* 0x0000009800987308 */ /* 0x000ea20000000800 */
[----:B---3--:R-:W-:-:S07]  /*1a9c0*/  FADD.FTZ R7, R137, R7 ;  /* 0x0000000789077221 */ /* 0x008fce0000010000 */
        /* <DEDUP_REMOVED lines=77> */
[----:B---3--:R-:W-:Y:S01]  /*1aea0*/  FADD.FTZ R6, R20, R6 ;  /* 0x0000000614067221 */ /* 0x008fe20000010000 */
[----:B-1----:R-:W-:-:S03]  /*1aeb0*/  FADD.FTZ R7, R11, R7 ;  /* 0x000000070b077221 */ /* 0x002fc60000010000 */
[----:B--2---:R-:W-:Y:S01]  /*1aec0*/  FADD.FTZ R6, R101, R6 ;  /* 0x0000000665067221 */ /* 0x004fe20000010000 */
[----:B0-----:R-:W-:Y:S06]  /*1aed0*/  @!P0 BRA `(.L_x_1800) ;  /* 0x0000000000048947 */ /* 0x001fec0003800000 */
[----:B------:R-:W-:Y:S01]  /*1aee0*/  BPT.TRAP 0x1 ;  /* 0x000000040000795c */ /* 0x000fe20000300000 */
.L_x_1800:
[C---:B------:R-:W-:Y:S01]  /*1aef0*/  ISETP.GT.AND P1, PT, R10.reuse, R9, PT ;  /* 0x000000090a00720c */ /* 0x040fe20003f24270 */
[----:B------:R-:W-:Y:S01]  /*1af00*/  VIADD R10, R10, 0xffffffff ;  /* 0xffffffff0a0a7836 */ /* 0x000fe20000000000 */
[----:B------:R-:W-:Y:S02]  /*1af10*/  IADD3 R21, R21, 0x2a860, RZ ;  /* 0x0002a86015157810 */ /* 0x000fe40007ffe0ff */
[----:B------:R-:W-:Y:S02]  /*1af20*/  F2FP.F16.F32.PACK_AB R156, R139, R156 ;  /* 0x0000009c8b9c723e */ /* 0x000fe400000000ff */
[----:B------:R-:W-:Y:S02]  /*1af30*/  PRMT R21, R172, 0x654, R21 ;  /* 0x00000654ac157816 */ /* 0x000fe40000000015 */
[----:B------:R-:W-:Y:S02]  /*1af40*/  F2FP.F16.F32.PACK_AB R158, R137, R158 ;  /* 0x0000009e899e723e */ /* 0x000fe400000000ff */
[----:B------:R0:W-:Y:S01]  /*1af50*/  SYNCS.ARRIVE.TRANS64.RED.A1T0 RZ, [R21+URZ], RZ ;  /* 0x000000ff15ff79a7 */ /* 0x0001e2000810043f */
[----:B------:R-:W-:Y:S01]  /*1af60*/  F2FP.F16.F32.PACK_AB R140, R15, R140 ;  /* 0x0000008c0f8c723e */ /* 0x000fe200000000ff */
[----:B------:R-:W-:Y:S01]  /*1af70*/  IMAD.MOV.U32 R15, RZ, RZ, R23 ;  /* 0x000000ffff0f7224 */ /* 0x000fe200078e0017 */
[----:B------:R-:W-:Y:S01]  /*1af80*/  F2FP.F16.F32.PACK_AB R142, R14, R142 ;  /* 0x0000008e0e8e723e */ /* 0x000fe200000000ff */
[----:B------:R-:W-:Y:S01]  /*1af90*/  IMAD.MOV.U32 R14, RZ, RZ, R164 ;  /* 0x000000ffff0e7224 */ /* 0x000fe200078e00a4 */
        /* <DEDUP_REMOVED lines=22> */
[----:B0-----:R-:W-:Y:S06]  /*1b100*/  @P1 BRA `(.L_x_1801) ;  /* 0xffffffdc00bc1947 */ /* 0x001fec000383ffff */
[----:B------:R-:W-:Y:S05]  /*1b110*/  BSYNC B1 ;  /* 0x0000000000017941 */ /* 0x000fea0003800000 */
.L_x_1788:
[----:B------:R-:W-:Y:S05]  /*1b120*/  BSYNC B0 ;  /* 0x0000000000007941 */ /* 0x000fea0003800000 */
.L_x_1787:
[----:B------:R-:W-:Y:S01]  /*1b130*/  ISETP.GE.AND P1, PT, R10, R202, PT ;  /* 0x000000ca0a00720c */ /* 0x000fe20003f26270 */
[----:B------:R-:W-:-:S12]  /*1b140*/  BSSY B0, `(.L_x_1802) ;  /* 0x000033f000007945 */ /* 0x000fd80003800000 */
[----:B------:R-:W-:Y:S05]  /*1b150*/  @!P1 BRA `(.L_x_1803) ;  /* 0x0000003000f49947 */ /* 0x000fea0003800000 */
[----:B------:R-:W-:Y:S01]  /*1b160*/  IMAD.MOV.U32 R9, RZ, RZ, R0 ;  /* 0x000000ffff097224 */ /* 0x000fe200078e0000 */
[----:B------:R-:W-:Y:S01]  /*1b170*/  MOV R11, R3 ;  /* 0x00000003000b7202 */ /* 0x000fe20000000f00 */
[----:B------:R-:W-:Y:S02]  /*1b180*/  IMAD.MOV.U32 R13, RZ, RZ, R164 ;  /* 0x000000ffff0d7224 */ /* 0x000fe400078e00a4 */
[----:B------:R-:W-:-:S07]  /*1b190*/  IMAD.MOV.U32 R14, RZ, RZ, R23 ;  /* 0x000000ffff0e7224 */ /* 0x000fce00078e0017 */
.L_x_1824:
[----:B------:R-:W-:-:S04]  /*1b1a0*/  ISETP.NE.AND P1, PT, R14, 0x1, PT ;  /* 0x000000010e00780c */ /* 0x000fc80003f25270 */
[----:B------:R-:W-:-:S04]  /*1b1b0*/  SEL R164, RZ, 0x1, P1 ;  /* 0x00000001ffa47807 */ /* 0x000fc80000800000 */
[----:B------:R-:W-:Y:S01]  /*1b1c0*/  LOP3.LUT R164, R13, R164, RZ, 0x3c, !PT ;  /* 0x000000a40da47212 */ /* 0x000fe200078e3cff */
[----:B------:R-:W-:Y:S06]  /*1b1d0*/  @!P0 BRA `(.L_x_1804) ;  /* 0x0000000000048947 */ /* 0x000fec0003800000 */
[----:B------:R-:W-:Y:S01]  /*1b1e0*/  BPT.TRAP 0x1 ;  /* 0x000000040000795c */ /* 0x000fe20000300000 */
.L_x_1804:
        /* <DEDUP_REMOVED lines=8> */
.L_x_1805:
[----:B------:R-:W-:Y:S01]  /*1b270*/  IMAD R94, R23, 0x900, R8 ;  /* 0x00000900175e7824 */ /* 0x000fe200078e0208 */
[----:B------:R-:W-:Y:S03]  /*1b280*/  BSSY B1, `(.L_x_1806) ;  /* 0x0000006000017945 */ /* 0x000fe60003800000 */
[C---:B------:R-:W-:Y:S02]  /*1b290*/  VIADD R90, R94.reuse, 0x2 ;  /* 0x000000025e5a7836 */ /* 0x040fe40000000000 */
[----:B------:R-:W-:Y:S01]  /*1b2a0*/  VIADD R93, R94, 0x4 ;  /* 0x000000045e5d7836 */ /* 0x000fe20000000000 */
[----:B-1----:R-:W-:Y:S06]  /*1b2b0*/  @P1 BRA `(.L_x_1807) ;  /* 0x0000000000081947 */ /* 0x002fec0003800000 */
[----:B------:R-:W1:Y:S02]  /*1b2c0*/  SYNCS.PHASECHK.TRANS64.TRYWAIT P1, [R0+URZ+0x2a830], R3 ;  /* 0x02a83003000075a7 */ /* 0x000e64000802017f */
[----:B-1----:R-:W-:Y:S05]  /*1b2d0*/  @!P1 BRA `(.L_x_1808) ;  /* 0x00000100003c9947 */ /* 0x002fea0003800000 */
.L_x_1807:
[----:B------:R-:W-:Y:S05]  /*1b2e0*/  BSYNC B1 ;  /* 0x0000000000017941 */ /* 0x000fea0003800000 */
.L_x_1806:
[----:B------:R-:W2:Y:S01]  /*1b2f0*/  LDL.64 R96, [R1+0x28] ;  /* 0x0000280001607983 */ /* 0x000ea20000100a00 */
[----:B------:R-:W-:Y:S01]  /*1b300*/  MOV R88, R94 ;  /* 0x0000005e00587202 */ /* 0x000fe20000000f00 */
[----:B------:R-:W-:Y:S01]  /*1b310*/  IMAD.MOV.U32 R89, RZ, RZ, 0x40000040 ;  /* 0x40000040ff597424 */ /* 0x000fe200078e00ff */
        /* <DEDUP_REMOVED lines=123> */
[----:B------:R-:W-:Y:S02]  /*1bad0*/  WARPGROUP.DEPBAR.LE gsb0, 0x0 ;  /* 0x00008000000079c5 */ /* 0x000fe40000010000 */
[----:B------:R-:W-:Y:S01]  /*1bae0*/  WARPGROUP.ARRIVE ;  /* 0x00000000000079c5 */ /* 0x000fe20000000000 */
[----:B--2---:R-:W-:Y:S02]  /*1baf0*/  R2UR UR44, R196 ;  /* 0x00000000c42c72ca */ /* 0x004fe400000e0000 */
[----:B------:R-:W-:-:S02]  /*1bb00*/  R2UR UR45, R197 ;  /* 0x00000000c52d72ca */ /* 0x000fc400000e0000 */
[----:B------:R-:W-:Y:S01]  /*1bb10*/  R2UR UR49, R198 ;  /* 0x00000000c63172ca */ /* 0x000fe200000e0000 */
[----:B------:R-:W2:Y:S10]  /*1bb20*/  LDL.64 R196, [R1] ;  /* 0x0000000001c47983 */ /* 0x000eb40000100a00 */
[----:B------:R-:W-:Y:S01]  /*1bb30*/  HGMMA.64x96x16.F32 R88, gdesc[UR44], R88, gsb0 ;  /* 0x016000002c5879f0 */ /* 0x000fe20008000858 */
[----:B------:R-:W-:-:S02]  /*1bb40*/  R2UR UR45, R194 ;  /* 0x00000000c22d72ca */ /* 0x000fc400000e0000 */
[----:B------:R-:W-:Y:S02]  /*1bb50*/  R2UR UR44, R195 ;  /* 0x00000000c32c72ca */ /* 0x000fe400000e0000 */
[----:B------:R-:W3:Y:S01]  /*1bb60*/  LDL.64 R194, [R1+0x18] ;  /* 0x0000180001c27983 */ /* 0x000ee20000100a00 */
[----:B------:R-:W-:Y:S02]  /*1bb70*/  R2UR UR47, R192 ;  /* 0x00000000c02f72ca */ /* 0x000fe400000e0000 */
[----:B------:R-:W-:Y:S02]  /*1bb80*/  R2UR UR46, R193 ;  /* 0x00000000c12e72ca */ /* 0x000fe400000e0000 */
[----:B------:R-:W4:Y:S01]  /*1bb90*/  LDL.64 R192, [R1+0x10] ;  /* 0x0000100001c07983 */ /* 0x000f220000100a00 */
[----:B------:R-:W-:-:S03]  /*1bba0*/  R2UR UR48, R199 ;  /* 0x00000000c73072ca */ /* 0x000fc600000e0000 */
[----:B------:R-:W5:Y:S01]  /*1bbb0*/  LDL.64 R198, [R1+0x8] ;  /* 0x0000080001c67983 */ /* 0x000f620000100a00 */
[----:B------:R-:W-:Y:S02]  /*1bbc0*/  WARPGROUP.DEPBAR.LE gsb0, 0x0 ;  /* 0x00008000000079c5 */ /* 0x000fe40000010000 */
[----:B------:R-:W-:Y:S01]  /*1bbd0*/  WARPGROUP.ARRIVE ;  /* 0x00000000000079c5 */ /* 0x000fe20000000000 */
[----:B---3--:R-:W-:Y:S02]  /*1bbe0*/  R2UR UR40, R194 ;  /* 0x00000000c22872ca */ /* 0x008fe400000e0000 */
[----:B------:R-:W-:-:S13]  /*1bbf0*/  R2UR UR41, R195 ;  /* 0x00000000c32972ca */ /* 0x000fda00000e0000 */
[----:B------:R-:W-:Y:S01]  /*1bc00*/  HGMMA.64x96x16.F32 R88, gdesc[UR40], R88, gsb0 ;  /* 0x01600000285879f0 */ /* 0x000fe20008000858 */
[----:B----4-:R-:W-:Y:S02]  /*1bc10*/  R2UR UR36, R192 ;  /* 0x00000000c02472ca */ /* 0x010fe400000e0000 */
[----:B------:R-:W-:Y:S02]  /*1bc20*/  R2UR UR37, R193 ;  /* 0x00000000c12572ca */ /* 0x000fe400000e0000 */
[----:B-----5:R-:W-:Y:S02]  /*1bc30*/  R2UR UR32, R198 ;  /* 0x00000000c62072ca */ /* 0x020fe400000e0000 */
[----:B------:R-:W-:Y:S01]  /*1bc40*/  R2UR UR33, R199 ;  /* 0x00000000c72172ca */ /* 0x000fe200000e0000 */
[----:B------:R-:W-:Y:S02]  /*1bc50*/  WARPGROUP.DEPBAR.LE gsb0, 0x0 ;  /* 0x00008000000079c5 */ /* 0x000fe40000010000 */
[----:B------:R-:W-:-:S06]  /*1bc60*/  WARPGROUP.ARRIVE ;  /* 0x00000000000079c5 */ /* 0x000fcc0000000000 */
        /* <DEDUP_REMOVED lines=48> */
[----:B------:R-:W-:-:S12]  /*1bf70*/  @!P0 BRA `(.L_x_1809) ;  /* 0x0000000000048947 */ /* 0x000fd80003800000 */
[----:B------:R-:W-:Y:S01]  /*1bf80*/  BPT.TRAP 0x1 ;  /* 0x000000040000795c */ /* 0x000fe20000300000 */
.L_x_1809:
[----:B------:R-:W-:Y:S02]  /*1bf90*/  SHF.L.U32 R3, R13, 0x1f, RZ ;  /* 0x0000001f0d037819 */ /* 0x000fe400000006ff */
[----:B------:R-:W-:-:S04]  /*1bfa0*/  LEA R15, R14, R2, 0x3 ;  /* 0x000000020e0f7211 */ /* 0x000fc800078e18ff */
[----:B------:R0:W1:Y:S01]  /*1bfb0*/  SYNCS.PHASECHK.TRANS64.TRYWAIT P1, [R15+URZ+0x2a850], R3 ;  /* 0x02a850030f0075a7 */ /* 0x000062000802017f */
[----:B------:R-:W-:Y:S05]  /*1bfc0*/  @!P0 BRA `(.L_x_1810) ;  /* 0x0000000000048947 */ /* 0x000fea0003800000 */
[----:B------:R-:W-:Y:S01]  /*1bfd0*/  BPT.TRAP 0x1 ;  /* 0x000000040000795c */ /* 0x000fe20000300000 */
.L_x_1810:
[----:B------:R-:W-:Y:S04]  /*1bfe0*/  BSSY B1, `(.L_x_1811) ;  /* 0x0000004000017945 */ /* 0x000fe80003800000 */
[----:B-1----:R-:W-:Y:S05]  /*1bff0*/  @P1 BRA `(.L_x_1812) ;  /* 0x0000000000081947 */ /* 0x002fea0003800000 */
[----:B------:R-:W1:Y:S02]  /*1c000*/  SYNCS.PHASECHK.TRANS64.TRYWAIT P1, [R15+URZ+0x2a850], R3 ;  /* 0x02a850030f0075a7 */ /* 0x000e64000802017f */
[----:B-1----:R-:W-:Y:S05]  /*1c010*/  @!P1 BRA `(.L_x_1813) ;  /* 0x000000f400009947 */ /* 0x002fea0003800000 */
.L_x_1812:
[----:B------:R-:W-:Y:S05]  /*1c020*/  BSYNC B1 ;  /* 0x0000000000017941 */ /* 0x000fea0003800000 */
.L_x_1811:
        /* <DEDUP_REMOVED lines=9> */
[----:B------:R-:W-:-:S04]  /*1c0c0*/  IMAD R4, R14, 0x600, R3 ;  /* 0x000006000e047824 */ /* 0x000fc800078e0203 */
        /* <DEDUP_REMOVED lines=38> */
.L_x_1814:
[----:B------:R-:W-:Y:S01]  /*1c330*/  ISETP.NE.AND P1, PT, R227, 0x1, PT ;  /* 0x00000001e300780c */ /* 0x000fe20003f25270 */
[----:B------:R-:W-:Y:S01]  /*1c340*/  IMAD.IADD R3, R203, 0x1, R188 ;  /* 0x00000001cb037824 */ /* 0x000fe200078e02bc */
[----:B------:R-:W-:Y:S01]  /*1c350*/  ULOP3.LUT UR4, URZ, UR42, URZ, 0x33, !UPT ;  /* 0x0000002a3f047292 */ /* 0x000fe2000f8e333f */
[----:B------:R-:W-:-:S05]  /*1c360*/  IMAD R21, R10, -0x60, RZ ;  /* 0xffffffa00a157824 */ /* 0x000fca00078e02ff */
[----:B------:R-:W-:-:S04]  /*1c370*/  IADD3 R14, -R182, 0x1, R21 ;  /* 0x00000001b60e7810 */ /* 0x000fc80007ffe115 */
[----:B------:R-:W-:Y:S01]  /*1c380*/  IADD3 R14, -R165, R14, R166 ;  /* 0x0000000ea50e7210 */ /* 0x000fe20007ffe1a6 */
[----:B------:R-:W0:Y:S04]  /*1c390*/  @P1 LDC R12, c[0x0][0x44c] ;  /* 0x00011300ff0c1b82 */ /* 0x000e280000000800 */
[C---:B------:R-:W-:Y:S02]  /*1c3a0*/  VIADD R20, R14.reuse, UR51 ;  /* 0x000000330e147c36 */ /* 0x040fe40008000000 */
[----:B------:R-:W-:Y:S02]  /*1c3b0*/  VIADD R14, R14, UR4 ;  /* 0x000000040e0e7c36 */ /* 0x000fe40008000000 */
[----:B------:R-:W1:Y:S01]  /*1c3c0*/  @P1 LDC R4, c[0x0][0x450] ;  /* 0x00011400ff041b82 */ /* 0x000e620000000800 */
[----:B0-----:R-:W-:-:S05]  /*1c3d0*/  @P1 IMAD.HI.U32 R5, R3, R12, RZ ;  /* 0x0000000c03051227 */ /* 0x001fca00078e00ff */
[----:B-1----:R-:W-:Y:S02]  /*1c3e0*/  @P1 SHF.R.U32.HI R3, RZ, R4, R5 ;  /* 0x00000004ff031219 */ /* 0x002fe40000011605 */
[----:B------:R-:W-:Y:S02]  /*1c3f0*/  ISETP.GE.AND P1, PT, R225, 0x1, PT ;  /* 0x00000001e100780c */ /* 0x000fe40003f26270 */
[----:B------:R-:W-:Y:S01]  /*1c400*/  IADD3 R5, R0, 0x2a840, RZ ;  /* 0x0002a84000057810 */ /* 0x000fe20007ffe0ff */
[----:B------:R-:W0:Y:S01]  /*1c410*/  SHFL.IDX PT, R136, R3, RZ, 0x1c1f ;  /* 0x001c1fff03887589 */ /* 0x000e2200000e0000 */
[----:B------:R-:W-:Y:S02]  /*1c420*/  IMAD.IADD R0, R21, 0x1, -R182 ;  /* 0x0000000115007824 */ /* 0x000fe400078e0ab6 */
[----:B------:R-:W-:-:S04]  /*1c430*/  PRMT R5, R172, 0x654, R5 ;  /* 0x00000654ac057816 */ /* 0x000fc80000000005 */
[----:B------:R1:W-:Y:S01]  /*1c440*/  SYNCS.ARRIVE.TRANS64.RED.A1T0 RZ, [R5+URZ], RZ ;  /* 0x000000ff05ff79a7 */ /* 0x0003e2000810043f */
[--C-:B0-----:R-:W-:Y:S02]  /*1c450*/  IMAD.IADD R13, R20, 0x1, R136.reuse ;  /* 0x00000001140d7824 */ /* 0x101fe400078e0288 */
[----:B------:R-:W-:Y:S01]  /*1c460*/  IMAD.IADD R12, R14, 0x1, R136 ;  /* 0x000000010e0c7824 */ /* 0x000fe200078e0288 */
[----:B-1----:R-:W-:Y:S06]  /*1c470*/  @!P1 BRA `(.L_x_1815) ;  /* 0x0000000000549947 */ /* 0x002fec0003800000 */
        /* <DEDUP_REMOVED lines=12> */
.L_x_1817:
[----:B------:R-:W-:-:S04]  /*1c540*/  MOV R137, UR38 ;  /* 0x0000002600897c02 */ /* 0x000fc80008000f00 */
[----:B------:R-:W-:-:S13]  /*1c550*/  ISETP.NE.AND P1, PT, R137, 0x1, PT ;  /* 0x000000018900780c */ /* 0x000fda0003f25270 */
[----:B------:R-:W0:Y:S02]  /*1c560*/  @P1 LDC.64 R4, c[0x0][0x9e8] ;  /* 0x00027a00ff041b82 */ /* 0x000e240000000a00 */
[----:B0-----:R-:W-:-:S05]  /*1c570*/  @P1 IMAD.HI.U32 R4, R136, R4, RZ ;  /* 0x0000000488041227 */ /* 0x001fca00078e00ff */
[----:B------:R-:W-:-:S07]  /*1c580*/  @P1 SHF.R.U32.HI R136, RZ, R5, R4 ;  /* 0x00000005ff881219 */ /* 0x000fce0000011604 */
.L_x_1818:
[----:B------:R-:W-:Y:S05]  /*1c590*/  BSYNC B1 ;  /* 0x0000000000017941 */ /* 0x000fea0003800000 */
.L_x_1816:
[----:B------:R-:W-:-:S05]  /*1c5a0*/  IMAD R136, R136, R137, R0 ;  /* 0x0000008988887224 */ /* 0x000fca00078e0200 */
[----:B------:R-:W-:Y:S02]  /*1c5b0*/  VIADDMNMX R13, R136, R137, R13, PT ;  /* 0x00000089880d7246 */ /* 0x000fe4000380010d */
[----:B------:R-:W-:-:S07]  /*1c5c0*/  VIMNMX R12, R12, R136, !PT ;  /* 0x000000880c0c7248 */ /* 0x000fce0007fe0100 */
.L_x_1815:
        /* <DEDUP_REMOVED lines=14> */
[--C-:B0-----:R-:W-:Y:S01]  /*1c6b0*/  IMAD.IADD R20, R20, 0x1, R3.reuse ;  /* 0x0000000114147824 */ /* 0x101fe200078e0203 */
[----:B------:R-:W-:Y:S01]  /*1c6c0*/  ISETP.LT.OR P3, PT, R13, 0xa, P3 ;  /* 0x0000000a0d00780c */ /* 0x000fe20001f61670 */
[----:B------:R-:W-:Y:S01]  /*1c6d0*/  IMAD.IADD R14, R14, 0x1, R3 ;  /* 0x000000010e0e7824 */ /* 0x000fe200078e0203 */
        /* <DEDUP_REMOVED lines=8> */
[----:B------:R-:W-:-:S04]  /*1c760*/  ISETP.GT.AND P3, PT, R12, 0x11, !P4 ;  /* 0x000000110c00780c */ /* 0x000fc80006764270 */
        /* <DEDUP_REMOVED lines=111> */
[----:B------:R-:W-:-:S13]  /*1ce60*/  ISETP.GE.AND P6, PT, R225, 0x1, PT ;  /* 0x00000001e100780c */ /* 0x000fda0003fc6270 */
        /* <DEDUP_REMOVED lines=13> */
.L_x_1821:
[----:B------:R-:W-:-:S05]  /*1cf40*/  IMAD.U32 R12, RZ, RZ, UR38 ;  /* 0x00000026ff0c7e24 */ /* 0x000fca000f8e00ff */
[----:B------:R-:W-:-:S13]  /*1cf50*/  ISETP.NE.AND P6, PT, R12, 0x1, PT ;  /* 0x000000010c00780c */ /* 0x000fda0003fc5270 */
[----:B------:R-:W0:Y:S02]  /*1cf60*/  @P6 LDC.64 R4, c[0x0][0x9e8] ;  /* 0x00027a00ff046b82 */ /* 0x000e240000000a00 */
[----:B0-----:R-:W-:-:S05]  /*1cf70*/  @P6 IMAD.HI.U32 R4, R3, R4, RZ ;  /* 0x0000000403046227 */ /* 0x001fca00078e00ff */
[----:B------:R-:W-:-:S07]  /*1cf80*/  @P6 SHF.R.U32.HI R3, RZ, R5, R4 ;  /* 0x00000005ff036219 */ /* 0x000fce0000011604 */
.L_x_1822:
[----:B------:R-:W-:Y:S05]  /*1cf90*/  BSYNC B1 ;  /* 0x0000000000017941 */ /* 0x000fea0003800000 */
.L_x_1820:
[----:B------:R-:W-:-:S05]  /*1cfa0*/  IMAD R3, R3, R12, R0 ;  /* 0x0000000c03037224 */ /* 0x000fca00078e0200 */
[----:B------:R-:W-:Y:S02]  /*1cfb0*/  VIADDMNMX R20, R3, R12, R20, PT ;  /* 0x0000000c03147246 */ /* 0x000fe40003800114 */
[----:B------:R-:W-:-:S07]  /*1cfc0*/  VIMNMX R14, R14, R3, !PT ;  /* 0x000000030e0e7248 */ /* 0x000fce0007fe0100 */
.L_x_1819:
[C---:B------:R-:W-:Y:S01]  /*1cfd0*/  ISETP.GT.AND P1, PT, R14.reuse, 0x1, !P1 ;  /* 0x000000010e00780c */ /* 0x040fe20004f24270 */
[----:B------:R-:W-:Y:S01]  /*1cfe0*/  IMAD.U32 R4, RZ, RZ, UR43 ;  /* 0x0000002bff047e24 */ /* 0x000fe2000f8e00ff */
        /* <DEDUP_REMOVED lines=63> */
[C---:B------:R-:W-:Y:S02]  /*1d3e0*/  LOP3.LUT P1, RZ, R16.reuse, 0x1000, RZ, 0xc0, !PT ;  /* 0x0000100010ff7812 */ /* 0x040fe4000782c0ff */
[----:B------:R-:W-:-:S02]  /*1d3f0*/  LOP3.LUT P2, RZ, R16, 0x40, RZ, 0xc0, !PT ;  /* 0x0000004010ff7812 */ /* 0x000fc4000784c0ff */
[----:B------:R-:W-:Y:S02]  /*1d400*/  ISETP.GT.AND P1, PT, R14, 0x30, !P1 ;  /* 0x000000300e00780c */ /* 0x000fe40004f24270 */
[----:B------:R-:W-:Y:S02]  /*1d410*/  FMNMX.FTZ R0, R132, R3, !PT ;  /* 0x0000000384007209 */ /* 0x000fe40007810000 */
[----:B------:R-:W-:Y:S02]  /*1d420*/  ISETP.LT.OR P1, PT, R20, 0x31, P1 ;  /* 0x000000311400780c */ /* 0x000fe40000f21670 */
[----:B------:R-:W-:Y:S02]  /*1d430*/  FMNMX.FTZ R0, R133, R0, !PT ;  /* 0x0000000085007209 */ /* 0x000fe40007810000 */
[----:B------:R-:W-:Y:S02]  /*1d440*/  FSEL R114, R114, -INF , !P1 ;  /* 0xff80000072727808 */ /* 0x000fe40004800000 */
[C---:B------:R-:W-:Y:S01]  /*1d450*/  LOP3.LUT P1, RZ, R16.reuse, 0x800, RZ, 0xc0, !PT ;  /* 0x0000080010ff7812 */ /* 0x040fe2000782c0ff */
[----:B------:R-:W0:Y:S01]  /*1d460*/  SHFL.BFLY PT, R3, R0, 0x2, 0x1f ;  /* 0x0c401f0000037f89 */ /* 0x000e2200000e0000 */
[----:B------:R-:W-:-:S02]  /*1d470*/  LOP3.LUT P6, RZ, R16, 0x20, RZ, 0xc0, !PT ;  /* 0x0000002010ff7812 */ /* 0x000fc400078cc0ff */
[C---:B------:R-:W-:Y:S02]  /*1d480*/  ISETP.GT.AND P1, PT, R14.reuse, 0x31, !P1 ;  /* 0x000000310e00780c */ /* 0x040fe40004f24270 */
[----:B------:R-:W-:Y:S02]  /*1d490*/  ISETP.GT.AND P3, PT, R14, 0x50, !P3 ;  /* 0x000000500e00780c */ /* 0x000fe40005f64270 */
[C---:B------:R-:W-:Y:S02]  /*1d4a0*/  ISETP.LT.OR P1, PT, R20.reuse, 0x32, P1 ;  /* 0x000000321400780c */ /* 0x040fe40000f21670 */
[----:B------:R-:W-:Y:S02]  /*1d4b0*/  ISETP.LT.OR P3, PT, R20, 0x51, P3 ;  /* 0x000000511400780c */ /* 0x000fe40001f61670 */
[----:B------:R-:W-:Y:S02]  /*1d4c0*/  FSEL R115, R115, -INF , !P1 ;  /* 0xff80000073737808 */ /* 0x000fe40004800000 */
[----:B------:R-:W-:-:S02]  /*1d4d0*/  LOP3.LUT P1, RZ, R16, 0x400, RZ, 0xc0, !PT ;  /* 0x0000040010ff7812 */ /* 0x000fc4000782c0ff */
[C---:B------:R-:W-:Y:S02]  /*1d4e0*/  ISETP.GT.AND P4, PT, R14.reuse, 0x51, !P4 ;  /* 0x000000510e00780c */ /* 0x040fe40006784270 */
[----:B------:R-:W-:Y:S02]  /*1d4f0*/  ISETP.GT.AND P1, PT, R14, 0x38, !P1 ;  /* 0x000000380e00780c */ /* 0x000fe40004f24270 */
[----:B------:R-:W-:Y:S02]  /*1d500*/  FSEL R130, R130, -INF , !P3 ;  /* 0xff80000082827808 */ /* 0x000fe40005800000 */
[----:B------:R-:W-:Y:S02]  /*1d510*/  ISETP.LT.OR P1, PT, R20, 0x39, P1 ;  /* 0x000000391400780c */ /* 0x000fe40000f21670 */
[----:B------:R-:W-:Y:S02]  /*1d520*/  ISETP.GT.AND P5, PT, R14, 0x58, !P5 ;  /* 0x000000580e00780c */ /* 0x000fe40006fa4270 */
[----:B------:R-:W-:-:S02]  /*1d530*/  FSEL R118, R118, -INF , !P1 ;  /* 0xff80000076767808 */ /* 0x000fc40004800000 */
[----:B------:R-:W-:Y:S02]  /*1d540*/  LOP3.LUT P1, RZ, R16, 0x200, RZ, 0xc0, !PT ;  /* 0x0000020010ff7812 */ /* 0x000fe4000782c0ff */
[----:B0-----:R-:W-:Y:S02]  /*1d550*/  FMNMX.FTZ R12, R0, R3, !PT ;  /* 0x00000003000c7209 */ /* 0x001fe40007810000 */
[----:B------:R-:W-:Y:S02]  /*1d560*/  ISETP.GT.AND P1, PT, R14, 0x39, !P1 ;  /* 0x000000390e00780c */ /* 0x000fe40004f24270 */
[C---:B------:R-:W-:Y:S01]  /*1d570*/  ISETP.LT.OR P4, PT, R20.reuse, 0x52, P4 ;  /* 0x000000521400780c */ /* 0x040fe20002781670 */
[----:B------:R-:W0:Y:S01]  /*1d580*/  SHFL.BFLY PT, R3, R12, 0x1, 0x1f ;  /* 0x0c201f000c037f89 */ /* 0x000e2200000e0000 */
[C---:B------:R-:W-:Y:S02]  /*1d590*/  ISETP.LT.OR P1, PT, R20.reuse, 0x3a, P1 ;  /* 0x0000003a1400780c */ /* 0x040fe40000f21670 */
[----:B------:R-:W-:-:S02]  /*1d5a0*/  ISETP.LT.OR P5, PT, R20, 0x59, P5 ;  /* 0x000000591400780c */ /* 0x000fc40002fa1670 */
[----:B------:R-:W-:Y:S02]  /*1d5b0*/  FSEL R119, R119, -INF , !P1 ;  /* 0xff80000077777808 */ /* 0x000fe40004800000 */
[----:B------:R-:W-:Y:S02]  /*1d5c0*/  LOP3.LUT P1, RZ, R16, 0x100, RZ, 0xc0, !PT ;  /* 0x0000010010ff7812 */ /* 0x000fe4000782c0ff */
[----:B------:R-:W-:Y:S02]  /*1d5d0*/  FSEL R131, R131, -INF , !P4 ;  /* 0xff80000083837808 */ /* 0x000fe40006000000 */
[----:B------:R-:W-:Y:S02]  /*1d5e0*/  ISETP.GT.AND P1, PT, R14, 0x40, !P1 ;  /* 0x000000400e00780c */ /* 0x000fe40004f24270 */
[----:B------:R-:W-:Y:S02]  /*1d5f0*/  FSEL R134, R134, -INF , !P5 ;  /* 0xff80000086867808 */ /* 0x000fe40006800000 */
[----:B------:R-:W-:-:S04]  /*1d600*/  ISETP.LT.OR P1, PT, R20, 0x41, P1 ;  /* 0x000000411400780c */ /* 0x000fc80000f21670 */
[----:B------:R-:W-:Y:S02]  /*1d610*/  FSEL R122, R122, -INF , !P1 ;  /* 0xff8000007a7a7808 */ /* 0x000fe40004800000 */
[----:B------:R-:W-:Y:S02]  /*1d620*/  LOP3.LUT P1, RZ, R16, 0x80, RZ, 0xc0, !PT ;  /* 0x0000008010ff7812 */ /* 0x000fe4000782c0ff */
[----:B0-----:R-:W-:Y:S02]  /*1d630*/  FMNMX.FTZ R3, R12, R3, !PT ;  /* 0x000000030c037209 */ /* 0x001fe40007810000 */
[----:B------:R-:W-:-:S03]  /*1d640*/  ISETP.GT.AND P1, PT, R14, 0x41, !P1 ;  /* 0x000000410e00780c */ /* 0x000fc60004f24270 */
[----:B------:R-:W-:Y:S01]  /*1d650*/  FMUL.FTZ R5, R3, R4 ;  /* 0x0000000403057220 */ /* 0x000fe20000410000 */
[----:B------:R-:W-:-:S04]  /*1d660*/  ISETP.LT.OR P1, PT, R20, 0x42, P1 ;  /* 0x000000421400780c */ /* 0x000fc80000f21670 */
[----:B------:R-:W-:Y:S02]  /*1d670*/  FSEL R123, R123, -INF , !P1 ;  /* 0xff8000007b7b7808 */ /* 0x000fe40004800000 */
[----:B------:R-:W-:-:S04]  /*1d680*/  ISETP.GT.AND P1, PT, R14, 0x48, !P2 ;  /* 0x000000480e00780c */ /* 0x000fc80005724270 */
[----:B------:R-:W-:-:S04]  /*1d690*/  ISETP.LT.OR P1, PT, R20, 0x49, P1 ;  /* 0x000000491400780c */ /* 0x000fc80000f21670 */
[----:B------:R-:W-:Y:S02]  /*1d6a0*/  FSEL R126, R126, -INF , !P1 ;  /* 0xff8000007e7e7808 */ /* 0x000fe40004800000 */
[----:B------:R-:W-:Y:S02]  /*1d6b0*/  ISETP.GT.AND P1, PT, R14, 0x49, !P6 ;  /* 0x000000490e00780c */ /* 0x000fe40007724270 */
[----:B------:R-:W-:Y:S02]  /*1d6c0*/  LOP3.LUT P6, RZ, R16, 0x2, RZ, 0xc0, !PT ;  /* 0x0000000210ff7812 */ /* 0x000fe400078cc0ff */
[----:B------:R-:W-:-:S04]  /*1d6d0*/  ISETP.LT.OR P1, PT, R20, 0x4a, P1 ;  /* 0x0000004a1400780c */ /* 0x000fc80000f21670 */
[----:B------:R-:W-:Y:S02]  /*1d6e0*/  FSEL R127, R127, -INF , !P1 ;  /* 0xff8000007f7f7808 */ /* 0x000fe40004800000 */
[----:B------:R-:W-:Y:S02]  /*1d6f0*/  ISETP.GT.AND P1, PT, R14, RZ, !P6 ;  /* 0x000000ff0e00720c */ /* 0x000fe40007724270 */
[----:B------:R-:W-:Y:S02]  /*1d700*/  LOP3.LUT P6, RZ, R16, 0x1, RZ, 0xc0, !PT ;  /* 0x0000000110ff7812 */ /* 0x000fe400078cc0ff */
[----:B------:R-:W-:Y:S02]  /*1d710*/  ISETP.LT.OR P1, PT, R20, 0x1, P1 ;  /* 0x000000011400780c */ /* 0x000fe40000f21670 */
[----:B------:R-:W-:Y:S02]  /*1d720*/  ISETP.GT.AND P2, PT, R14, 0x59, !P6 ;  /* 0x000000590e00780c */ /* 0x000fe40007744270 */
[----:B------:R-:W-:-:S02]  /*1d730*/  FSEL R90, R90, -INF , !P1 ;  /* 0xff8000005a5a7808 */ /* 0x000fc40004800000 */
[----:B------:R-:W-:Y:S02]  /*1d740*/  ISETP.LT.OR P2, PT, R20, 0x5a, P2 ;  /* 0x0000005a1400780c */ /* 0x000fe40001741670 */
[----:B------:R-:W-:Y:S02]  /*1d750*/  FMNMX.FTZ R0, R90, R9, !PT ;  /* 0x000000095a007209 */ /* 0x000fe40007810000 */
[----:B------:R-:W-:Y:S02]  /*1d760*/  FSEL R135, R135, -INF , !P2 ;  /* 0xff80000087877808 */ /* 0x000fe40005000000 */
[----:B------:R-:W-:Y:S02]  /*1d770*/  FMNMX.FTZ R0, R91, R0, !PT ;  /* 0x000000005b007209 */ /* 0x000fe40007810000 */
[----:B------:R-:W-:Y:S02]  /*1d780*/  FSETP.NEU.FTZ.AND P1, PT, R3, -INF , PT ;  /* 0xff8000000300780b */ /* 0x000fe40003f3d000 */
[----:B------:R-:W-:-:S02]  /*1d790*/  FMNMX.FTZ R0, R94, R0, !PT ;  /* 0x000000005e007209 */ /* 0x000fc40007810000 */
        /* <DEDUP_REMOVED lines=13> */
[----:B------:R-:W-:Y:S01]  /*1d870*/  FSEL R101, R3, RZ, P1 ;  /* 0x000000ff03657208 */ /* 0x000fe20000800000 */
        /* <DEDUP_REMOVED lines=22> */
[----:B------:R-:W-:Y:S01]  /*1d9e0*/  FADD.FTZ R101, -R101, R11 ;  /* 0x0000000b65657221 */ /* 0x000fe20000010100 */
[----:B------:R-:W-:Y:S02]  /*1d9f0*/  MUFU.EX2 R156, R156 ;  /* 0x0000009c009c7308 */ /* 0x000fe40000000800 */
[----:B------:R-:W-:-:S04]  /*1da00*/  FMNMX.FTZ R0, R115, R0, !PT ;  /* 0x0000000073007209 */ /* 0x000fc80007810000 */
[----:B------:R-:W-:Y:S02]  /*1da10*/  FMNMX.FTZ R0, R118, R0, !PT ;  /* 0x0000000076007209 */ /* 0x000fe40007810000 */
[----:B------:R0:W-:Y:S02]  /*1da20*/  MUFU.EX2 R11, R5 ;  /* 0x00000005000b7308 */ /* 0x0001e40000000800 */
[----:B------:R-:W-:-:S04]  /*1da30*/  FMNMX.FTZ R0, R119, R0, !PT ;  /* 0x0000000077007209 */ /* 0x000fc80007810000 */
[----:B------:R-:W-:Y:S02]  /*1da40*/  FMNMX.FTZ R0, R122, R0, !PT ;  /* 0x000000007a007209 */ /* 0x000fe40007810000 */
[----:B------:R-:W-:Y:S02]  /*1da50*/  MUFU.EX2 R89, R89 ;  /* 0x0000005900597308 */ /* 0x000fe40000000800 */
        /* <DEDUP_REMOVED lines=17> */
[----:B------:R2:W-:Y:S08]  /*1db70*/  MUFU.EX2 R14, R105 ;  /* 0x00000069000e7308 */ /* 0x0005f00000000800 */
        /* <DEDUP_REMOVED lines=11> */
[-C--:B------:R-:W-:Y:S01]  /*1dc30*/  FFMA.FTZ R104, R91, R4.reuse, -R101 ;  /* 0x000000045b687223 */ /* 0x080fe20000010865 */
        /* <DEDUP_REMOVED lines=12> */
[-CC-:B--2---:R-:W-:Y:S01]  /*1dd00*/  FFMA.FTZ R105, R111, R4.reuse, -R101.reuse ;  /* 0x000000046f697223 */ /* 0x184fe20000010865 */
[----:B------:R-:W1:Y:S01]  /*1dd10*/  MUFU.EX2 R5, R5 ;  /* 0x0000000500057308 */ /* 0x000e620000000800 */
[----:B0-----:R-:W-:Y:S01]  /*1dd20*/  FFMA.FTZ R7, R12, R7, R156 ;  /* 0x000000070c077223 */ /* 0x001fe2000001009c */
[-CC-:B------:R-:W-:Y:S01]  /*1dd30*/  FFMA.FTZ R145, R114, R4.reuse, -R101.reuse ;  /* 0x0000000472917223 */ /* 0x180fe20000010865 */
[-CC-:B------:R-:W-:Y:S01]  /*1dd40*/  FFMA.FTZ R103, R115, R4.reuse, -R101.reuse ;  /* 0x0000000473677223 */ /* 0x180fe20000010865 */
[-C--:B------:R-:W-:Y:S01]  /*1dd50*/  FFMA.FTZ R147, R118, R4.reuse, -R101 ;  /* 0x0000000476937223 */ /* 0x080fe20000010865 */
[----:B------:R-:W-:Y:S01]  /*1dd60*/  FADD.FTZ R7, R89, R7 ;  /* 0x0000000759077221 */ /* 0x000fe20000010000 */
[-CC-:B------:R-:W-:Y:S01]  /*1dd70*/  FFMA.FTZ R102, R119, R4.reuse, -R101.reuse ;  /* 0x0000000477667223 */ /* 0x180fe20000010865 */
[-C--:B------:R-:W-:Y:S01]  /*1dd80*/  FFMA.FTZ R141, R122, R4.reuse, -R101 ;  /* 0x000000047a8d7223 */ /* 0x080fe20000010865 */
[----:B------:R-:W0:Y:S01]  /*1dd90*/  MUFU.EX2 R104, R104 ;  /* 0x0000006800687308 */ /* 0x000e220000000800 */
[----:B------:R-:W-:Y:S01]  /*1dda0*/  FADD.FTZ R7, R158, R7 ;  /* 0x000000079e077221 */ /* 0x000fe20000010000 */
[-CC-:B------:R-:W-:Y:S01]  /*1ddb0*/  FFMA.FTZ R99, R123, R4.reuse, -R101.reuse ;  /* 0x000000047b637223 */ /* 0x180fe20000010865 */
[-CC-:B------:R-:W-:Y:S01]  /*1ddc0*/  FFMA.FTZ R143, R126, R4.reuse, -R101.reuse ;  /* 0x000000047e8f7223 */ /* 0x180fe20000010865 */
[-C--:B------:R-:W-:Y:S01]  /*1ddd0*/  FFMA.FTZ R98, R127, R4.reuse, -R101 ;  /* 0x000000047f627223 */ /* 0x080fe20000010865 */
[----:B------:R-:W-:Y:S01]  /*1dde0*/  FADD.FTZ R7, R88, R7 ;  /* 0x0000000758077221 */ /* 0x000fe20000010000 */
[-CC-:B------:R-:W-:Y:S01]  /*1ddf0*/  FFMA.FTZ R137, R130, R4.reuse, -R101.reuse ;  /* 0x0000000482897223 */ /* 0x180fe20000010865 */
[----:B------:R-:W-:Y:S01]  /*1de00*/  FFMA.FTZ R9, R131, R4, -R101 ;  /* 0x0000000483097223 */ /* 0x000fe20000010865 */
[----:B------:R-:W2:Y:S01]  /*1de10*/  MUFU.EX2 R159, R159 ;  /* 0x0000009f009f7308 */ /* 0x000ea20000000800 */
[----:B-1----:R-:W-:Y:S01]  /*1de20*/  FFMA.FTZ R6, R5, R6, R157 ;  /* 0x0000000605067223 */ /* 0x002fe2000001009d */
[----:B------:R-:W-:Y:S01]  /*1de30*/  FADD.FTZ R7, R152, R7 ;  /* 0x0000000798077221 */ /* 0x000fe20000010000 */
[-CC-:B------:R-:W-:Y:S01]  /*1de40*/  FFMA.FTZ R139, R134, R4.reuse, -R101.reuse ;  /* 0x00000004868b7223 */ /* 0x180fe20000010865 */
[----:B------:R-:W-:-:S02]  /*1de50*/  FFMA.FTZ R101, R135, R4, -R101 ;  /* 0x0000000487657223 */ /* 0x000fc40000010865 */
        /* <DEDUP_REMOVED lines=15> */
[----:B------:R-:W-:-:S06]  /*1df50*/  FADD.FTZ R7, R144, R7 ;  /* 0x0000000790077221 */ /* 0x000fcc0000010000 */
        /* <DEDUP_REMOVED lines=53> */
[----:B0-----:R-:W-:-:S04]  /*1e2b0*/  FADD.FTZ R106, R138, R7 ;  /* 0x000000078a6a7221 */ /* 0x001fc80000010000 */
[----:B------:R-:W-:Y:S01]  /*1e2c0*/  FADD.FTZ R7, R11, R106 ;  /* 0x0000006a0b077221 */ /* 0x000fe20000010000 */
[----:B--2---:R-:W-:-:S04]  /*1e2d0*/  FADD.FTZ R6, R139, R6 ;  /* 0x000000068b067221 */ /* 0x004fc80000010000 */
[----:B-1----:R-:W-:Y:S01]  /*1e2e0*/  FADD.FTZ R6, R101, R6 ;  /* 0x0000000665067221 */ /* 0x002fe20000010000 */
[----:B------:R-:W-:Y:S06]  /*1e2f0*/  @!P0 BRA `(.L_x_1823) ;  /* 0x0000000000048947 */ /* 0x000fec0003800000 */
[----:B------:R-:W-:Y:S01]  /*1e300*/  BPT.TRAP 0x1 ;  /* 0x000000040000795c */ /* 0x000fe20000300000 */
.L_x_1823:
[----:B------:R-:W-:Y:S01]  /*1e310*/  ISETP.GT.AND P1, PT, R10, R202, PT ;  /* 0x000000ca0a00720c */ /* 0x000fe20003f24270 */
[----:B------:R-:W-:Y:S01]  /*1e320*/  VIADD R15, R15, 0x2a860 ;  /* 0x0002a8600f0f7836 */ /* 0x000fe20000000000 */
[----:B------:R-:W-:Y:S01]  /*1e330*/  F2FP.F16.F32.PACK_AB R154, R13, R154 ;  /* 0x0000009a0d9a723e */ /* 0x000fe200000000ff */
[----:B------:R-:W-:Y:S01]  /*1e340*/  IMAD.MOV.U32 R13, RZ, RZ, R164 ;  /* 0x000000ffff0d7224 */ /* 0x000fe200078e00a4 */
[----:B------:R-:W-:Y:S01]  /*1e350*/  F2FP.F16.F32.PACK_AB R148, R14, R148 ;  /* 0x000000940e94723e */ /* 0x000fe200000000ff */
[----:B------:R-:W-:Y:S01]  /*1e360*/  IMAD.MOV.U32 R14, RZ, RZ, R23 ;  /* 0x000000ffff0e7224 */ /* 0x000fe200078e0017 */
[----:B------:R-:W-:Y:S02]  /*1e370*/  PRMT R15, R172, 0x654, R15 ;  /* 0x00000654ac0f7816 */ /* 0x000fe4000000000f */
[----:B------:R-:W-:Y:S01]  /*1e380*/  F2FP.F16.F32.PACK_AB R137, R9, R137 ;  /* 0x000000890989723e */ /* 0x000fe200000000ff */
[----:B------:R-:W-:Y:S01]  /*1e390*/  IMAD.MOV.U32 R9, RZ, RZ, R0 ;  /* 0x000000ffff097224 */ /* 0x000fe200078e0000 */
[----:B------:R0:W-:Y:S01]  /*1e3a0*/  SYNCS.ARRIVE.TRANS64.RED.A1T0 RZ, [R15+URZ], RZ ;  /* 0x000000ff0fff79a7 */ /* 0x0001e2000810043f */
        /* <DEDUP_REMOVED lines=22> */
[----:B------:R-:W-:Y:S01]  /*1e510*/  IADD3 R10, R10, -0x1, RZ ;  /* 0xffffffff0a0a7810 */ /* 0x000fe20007ffe0ff */
[----:B0-----:R-:W-:Y:S06]  /*1e520*/  @P1 BRA `(.L_x_1824) ;  /* 0xffffffcc001c1947 */ /* 0x001fec000383ffff */
.L_x_1803:
[----:B------:R-:W-:Y:S05]  /*1e530*/  BSYNC B0 ;  /* 0x0000000000007941 */ /* 0x000fea0003800000 */
.L_x_1802:
        /* <DEDUP_REMOVED lines=67> */
.L_x_1825:
[----:B------:R-:W-:Y:S01]  /*1e970*/  IMAD R5, R23, 0x8, R2 ;  /* 0x0000000817057824 */ /* 0x000fe200078e0202 */
[----:B------:R-:W-:-:S04]  /*1e980*/  SHF.L.U32 R8, R164, 0x1f, RZ ;  /* 0x0000001fa4087819 */ /* 0x000fc800000006ff */
[----:B------:R0:W1:Y:S01]  /*1e990*/  SYNCS.PHASECHK.TRANS64.TRYWAIT P1, [R5+URZ+0x2a850], R8 ;  /* 0x02a85008050075a7 */ /* 0x000062000802017f */
[----:B------:R-:W-:Y:S05]  /*1e9a0*/  @!P0 BRA `(.L_x_1826) ;  /* 0x0000000000048947 */ /* 0x000fea0003800000 */
[----:B------:R-:W-:Y:S01]  /*1e9b0*/  BPT.TRAP 0x1 ;  /* 0x000000040000795c */ /* 0x000fe20000300000 */
.L_x_1826:
        /* <DEDUP_REMOVED lines=9> */
.L_x_1828:
[----:B------:R-:W-:Y:S05]  /*1ea50*/  BSYNC B0 ;  /* 0x0000000000007941 */ /* 0x000fea0003800000 */
.L_x_1827:
[----:B------:R-:W-:Y:S01]  /*1ea60*/  IMAD.MOV.U32 R9, RZ, RZ, 0x40000040 ;  /* 0x40000040ff097424 */ /* 0x000fe200078e00ff */
[----:B01----:R-:W-:Y:S01]  /*1ea70*/  MOV R8, R2 ;  /* 0x0000000200087202 */ /* 0x003fe20000000f00 */
[----:B------:R-:W-:Y:S01]  /*1ea80*/  WARPGROUP.ARRIVE ;  /* 0x00000000000079c5 */ /* 0x000fe20000000000 */
[----:B------:R-:W-:Y:S01]  /*1ea90*/  MOV R20, 0xff800000 ;  /* 0xff80000000147802 */ /* 0x000fe20000000f00 */
[----:B------:R-:W-:Y:S01]  /*1eaa0*/  IMAD.MOV.U32 R21, RZ, RZ, -0x800000 ;  /* 0xff800000ff157424 */ /* 0x000fe200078e00ff */
[----:B------:R-:W-:Y:S01]  /*1eab0*/  R2UR UR6, R8 ;  /* 0x00000000080672ca */ /* 0x000fe200000e0000 */
[----:B------:R-:W-:Y:S01]  /*1eac0*/  VIADD R8, R2, 0x80 ;  /* 0x0000008002087836 */ /* 0x000fe20000000000 */
[----:B------:R-:W-:Y:S01]  /*1ead0*/  R2UR UR7, R9 ;  /* 0x00000000090772ca */ /* 0x000fe200000e0000 */
[----:B------:R-:W-:-:S12]  /*1eae0*/  IMAD.MOV.U32 R9, RZ, RZ, 0x40000040 ;  /* 0x40000040ff097424 */ /* 0x000fd800078e00ff */
        /* <DEDUP_REMOVED lines=36> */
[----:B------:R-:W-:Y:S01]  /*1ed30*/  IMAD.MOV.U32 R6, RZ, RZ, RZ ;  /* 0x000000ffff067224 */ /* 0x000fe200078e00ff */
        /* <DEDUP_REMOVED lines=22> */
.L_x_1830:
        /* <DEDUP_REMOVED lines=71> */
[----:B------:R-:W-:Y:S01]  /*1f310*/  LOP3.LUT R164, R164, R3, RZ, 0x3c, !PT ;  /* 0x00000003a4a47212 */ /* 0x000fe200078e3cff */
[----:B------:R-:W-:Y:S01]  /*1f320*/  VIADD R209, R209, 0x1 ;  /* 0x00000001d1d17836 */ /* 0x000fe20000000000 */
[----:B--2---:R-:W-:-:S07]  /*1f330*/  SEL R23, R23, RZ, P1 ;  /* 0x000000ff17177207 */ /* 0x004fce0000800000 */
.L_x_1683:
[----:B------:R-:W2:Y:S08]  /*1f340*/  S2UR UR4, SR_CgaCtaId ;  /* 0x00000000000479c3 */ /* 0x000eb00000008800 */
[----:B------:R-:W-:Y:S01]  /*1f350*/  BAR.SYNC.DEFER_BLOCKING 0x5, 0x180 ;  /* 0x0146000000007b1d */ /* 0x000fe20000010000 */
[----:B------:R-:W-:-:S05]  /*1f360*/  MOV R3, 0x400 ;  /* 0x0000040000037802 */ /* 0x000fca0000000f00 */
[----:B------:R-:W-:Y:S01]  /*1f370*/  BSSY B0, `(.L_x_1831) ;  /* 0x00002db000007945 */ /* 0x000fe20003800000 */
[----:B--2---:R-:W-:-:S05]  /*1f380*/  IMAD.U32 R172, RZ, RZ, UR4 ;  /* 0x00000004ffac7e24 */ /* 0x004fca000f8e00ff */
[----:B------:R-:W-:-:S05]  /*1f390*/  LEA R2, R172, R3, 0x18 ;  /* 0x00000003ac027211 */ /* 0x000fca00078ec0ff */
[----:B-1--4-:R1:W2:Y:S01]  /*1f3a0*/  LDS.128 R28, [R2+0x2a8d0] ;  /* 0x02a8d000021c7984 */ /* 0x0122a20000000c00 */
[----:B------:R-:W-:Y:S06]  /*1f3b0*/  BAR.ARV 0x4, 0x180 ;  /* 0x0106000000007b1d */ /* 0x000fec0000002000 */
[----:B------:R-:W-:Y:S05]  /*1f3c0*/  @P0 BRA `(.L_x_1832) ;  /* 0x00000020006c0947 */ /* 0x000fea0003800000 */
[----:B------:R-:W3:Y:S01]  /*1f3d0*/  LDL R0, [R1+0x54] ;  /* 0x0000540001007983 */ /* 0x000ee20000100800 */
[----:B------:R-:W-:Y:S01]  /*1f3e0*/  F2FP.F16.F32.PACK_AB R34, R69, R68 ;  /* 0x000000444522723e */ /* 0x000fe200000000ff */
[----:B------:R-:W-:Y:S01]  /*1f3f0*/  ULDC.64 UR6, c[0x0][0xc00] ;  /* 0x0003000000067ab9 */ /* 0x000fe20000000a00 */
[----:B------:R-:W-:Y:S01]  /*1f400*/  ULDC.64 UR4, c[0x0][0xc08] ;  /* 0x0003020000047ab9 */ /* 0x000fe20000000a00 */
[----:B------:R-:W4:Y:S01]  /*1f410*/  S2R R3, SR_SWINHI ;  /* 0x0000000000037919 */ /* 0x000f220000002f00 */
[----:B------:R-:W-:Y:S02]  /*1f420*/  MOV R72, R2 ;  /* 0x0000000200487202 */ /* 0x000fe40000000f00 */
[----:B----4-:R-:W-:Y:S01]  /*1f430*/  MOV R73, R3 ;  /* 0x0000000300497202 */ /* 0x010fe20000000f00 */
[----:B------:R-:W-:Y:S02]  /*1f440*/  BAR.SYNC.DEFER_BLOCKING 0x1, 0x100 ;  /* 0x0044000000007b1d */ /* 0x000fe40000010000 */
[----:B---3--:R-:W-:-:S03]  /*1f450*/  IMAD.WIDE R4, R0, 0x2, R72 ;  /* 0x0000000200047825 */ /* 0x008fc600078e0248 */
[C---:B------:R-:W-:Y:S02]  /*1f460*/  LOP3.LUT R3, R4.reuse, 0x380, RZ, 0xc0, !PT ;  /* 0x0000038004037812 */ /* 0x040fe400078ec0ff */
[C---:B------:R-:W-:Y:S02]  /*1f470*/  IADD3 R7, P6, R4.reuse, 0x20, RZ ;  /* 0x0000002004077810 */ /* 0x040fe40007fde0ff */
[----:B------:R-:W-:Y:S02]  /*1f480*/  SHF.R.U64 R3, R3, 0x3, RZ ;  /* 0x0000000303037819 */ /* 0x000fe400000012ff */
[C---:B------:R-:W-:Y:S01]  /*1f490*/  IADD3 R6, P5, R4.reuse, 0x40, RZ ;  /* 0x0000004004067810 */ /* 0x040fe20007fbe0ff */
[----:B------:R-:W-:Y:S01]  /*1f4a0*/  IMAD.X R9, RZ, RZ, R5, P6 ;  /* 0x000000ffff097224 */ /* 0x000fe200030e0605 */
[C---:B------:R-:W-:Y:S02]  /*1f4b0*/  IADD3 R35, P4, R4.reuse, 0x60, RZ ;  /* 0x0000006004237810 */ /* 0x040fe40007f9e0ff */
[----:B------:R-:W-:-:S02]  /*1f4c0*/  IADD3 R103, P3, R4, 0x4000, RZ ;  /* 0x0000400004677810 */ /* 0x000fc40007f7e0ff */
[C---:B------:R-:W-:Y:S01]  /*1f4d0*/  IADD3 R105, P2, R4.reuse, 0x4020, RZ ;  /* 0x0000402004697810 */ /* 0x040fe20007f5e0ff */
[--C-:B------:R-:W-:Y:S01]  /*1f4e0*/  IMAD.X R13, RZ, RZ, R5.reuse, P4 ;  /* 0x000000ffff0d7224 */ /* 0x100fe200020e0605 */
[C---:B------:R-:W-:Y:S01]  /*1f4f0*/  IADD3 R107, P1, R4.reuse, 0x4040, RZ ;  /* 0x00004040046b7810 */ /* 0x040fe20007f3e0ff */
[--C-:B------:R-:W-:Y:S01]  /*1f500*/  IMAD.X R15, RZ, RZ, R5.reuse, P3 ;  /* 0x000000ffff0f7224 */ /* 0x100fe200018e0605 */
[----:B------:R-:W-:Y:S01]  /*1f510*/  IADD3 R109, P0, R4, 0x4060, RZ ;  /* 0x00004060046d7810 */ /* 0x000fe20007f1e0ff */
[--C-:B------:R-:W-:Y:S01]  /*1f520*/  IMAD.X R25, RZ, RZ, R5.reuse, P2 ;  /* 0x000000ffff197224 */ /* 0x100fe200010e0605 */
[----:B------:R-:W-:Y:S01]  /*1f530*/  LOP3.LUT R0, R7, 0x380, RZ, 0xc0, !PT ;  /* 0x0000038007007812 */ /* 0x000fe200078ec0ff */
[--C-:B------:R-:W-:Y:S01]  /*1f540*/  IMAD.X R27, RZ, RZ, R5.reuse, P1 ;  /* 0x000000ffff1b7224 */ /* 0x100fe200008e0605 */
[----:B------:R-:W-:Y:S01]  /*1f550*/  LOP3.LUT R4, R3, R4, RZ, 0x3c, !PT ;  /* 0x0000000403047212 */ /* 0x000fe200078e3cff */
[----:B0-----:R-:W-:Y:S01]  /*1f560*/  IMAD.X R33, RZ, RZ, R5, P0 ;  /* 0x000000ffff217224 */ /* 0x001fe200000e0605 */
[----:B------:R-:W-:-:S02]  /*1f570*/  LOP3.LUT R3, R6, 0x380, RZ, 0xc0, !PT ;  /* 0x0000038006037812 */ /* 0x000fc400078ec0ff */
[----:B------:R-:W-:Y:S02]  /*1f580*/  SHF.R.U64 R0, R0, 0x3, RZ ;  /* 0x0000000300007819 */ /* 0x000fe400000012ff */
[----:B------:R-:W-:Y:S02]  /*1f590*/  SHF.R.U64 R3, R3, 0x3, RZ ;  /* 0x0000000303037819 */ /* 0x000fe400000012ff */
[----:B------:R-:W-:Y:S02]  /*1f5a0*/  LOP3.LUT R12, R35, 0x380, RZ, 0xc0, !PT ;  /* 0x00000380230c7812 */ /* 0x000fe400078ec0ff */
[----:B------:R-:W-:Y:S02]  /*1f5b0*/  LOP3.LUT R14, R103, 0x380, RZ, 0xc0, !PT ;  /* 0x00000380670e7812 */ /* 0x000fe400078ec0ff */
[----:B------:R-:W-:Y:S02]  /*1f5c0*/  LOP3.LUT R8, R0, R7, RZ, 0x3c, !PT ;  /* 0x0000000700087212 */ /* 0x000fe400078e3cff */
[----:B------:R-:W-:-:S02]  /*1f5d0*/  LOP3.LUT R0, R105, 0x380, RZ, 0xc0, !PT ;  /* 0x0000038069007812 */ /* 0x000fc400078ec0ff */
[----:B------:R-:W-:Y:S02]  /*1f5e0*/  LOP3.LUT R26, R107, 0x380, RZ, 0xc0, !PT ;  /* 0x000003806b1a7812 */ /* 0x000fe400078ec0ff */
[----:B------:R-:W-:Y:S02]  /*1f5f0*/  LOP3.LUT R10, R3, R6, RZ, 0x3c, !PT ;  /* 0x00000006030a7212 */ /* 0x000fe400078e3cff */
[----:B--2---:R-:W-:Y:S02]  /*1f600*/  LOP3.LUT R28, R109, 0x380, RZ, 0xc0, !PT ;  /* 0x000003806d1c7812 */ /* 0x004fe400078ec0ff */
[-C--:B------:R-:W-:Y:S02]  /*1f610*/  IADD3.X R11, RZ, R5.reuse, RZ, P5, !PT ;  /* 0x00000005ff0b7210 */ /* 0x080fe40002ffe4ff */
[----:B------:R-:W-:Y:S02]  /*1f620*/  MOV R3, R4 ;  /* 0x0000000400037202 */ /* 0x000fe40000000f00 */
[----:B------:R-:W-:-:S02]  /*1f630*/  SHF.R.U64 R12, R12, 0x3, RZ ;  /* 0x000000030c0c7819 */ /* 0x000fc400000012ff */
[----:B------:R-:W-:Y:S02]  /*1f640*/  SHF.R.U64 R14, R14, 0x3, RZ ;  /* 0x000000030e0e7819 */ /* 0x000fe400000012ff */
[----:B------:R-:W-:Y:S02]  /*1f650*/  F2FP.F16.F32.PACK_AB R4, R89, R88 ;  /* 0x000000585904723e */ /* 0x000fe400000000ff */
[----:B------:R-:W-:Y:S02]  /*1f660*/  F2FP.F16.F32.PACK_AB R5, R97, R96 ;  /* 0x000000606105723e */ /* 0x000fe400000000ff */
[----:B------:R-:W-:Y:S02]  /*1f670*/  F2FP.F16.F32.PACK_AB R6, R91, R90 ;  /* 0x0000005a5b06723e */ /* 0x000fe400000000ff */
[----:B------:R-:W-:Y:S02]  /*1f680*/  F2FP.F16.F32.PACK_AB R7, R99, R98 ;  /* 0x000000626307723e */ /* 0x000fe400000000ff */
[----:B------:R-:W-:-:S02]  /*1f690*/  SHF.R.U64 R0, R0, 0x3, RZ ;  /* 0x0000000300007819 */ /* 0x000fc400000012ff */
[----:B------:R-:W-:Y:S01]  /*1f6a0*/  SHF.R.U64 R26, R26, 0x3, RZ ;  /* 0x000000031a1a7819 */ /* 0x000fe200000012ff */
[----:B------:R0:W-:Y:S01]  /*1f6b0*/  STSM.16.M88.4 [R3], R4 ;  /* 0x0000000403007844 */ /* 0x0001e20000000200 */
[----:B------:R-:W-:Y:S02]  /*1f6c0*/  SHF.R.U64 R28, R28, 0x3, RZ ;  /* 0x000000031c1c7819 */ /* 0x000fe400000012ff */
[----:B------:R-:W-:Y:S02]  /*1f6d0*/  LOP3.LUT R12, R12, R35, RZ, 0x3c, !PT ;  /* 0x000000230c0c7212 */ /* 0x000fe400078e3cff */
[----:B------:R-:W-:Y:S02]  /*1f6e0*/  LOP3.LUT R14, R14, R103, RZ, 0x3c, !PT ;  /* 0x000000670e0e7212 */ /* 0x000fe400078e3cff */
[----:B------:R-:W-:Y:S01]  /*1f6f0*/  LOP3.LUT R24, R0, R105, RZ, 0x3c, !PT ;  /* 0x0000006900187212 */ /* 0x000fe200078e3cff */
[----:B------:R-:W2:Y:S01]  /*1f700*/  LDC.64 R102, c[0x0][0xc00] ;  /* 0x00030000ff667b82 */ /* 0x000ea20000000a00 */
[----:B------:R-:W-:-:S02]  /*1f710*/  LOP3.LUT R26, R26, R107, RZ, 0x3c, !PT ;  /* 0x0000006b1a1a7212 */ /* 0x000fc400078e3cff */
[----:B------:R-:W-:Y:S02]  /*1f720*/  LOP3.LUT R32, R28, R109, RZ, 0x3c, !PT ;  /* 0x0000006d1c207212 */ /* 0x000fe400078e3cff */
[----:B------:R-:W-:Y:S02]  /*1f730*/  MOV R107, R8 ;  /* 0x00000008006b7202 */ /* 0x000fe40000000f00 */
[----:B------:R-:W-:Y:S02]  /*1f740*/  MOV R106, R10 ;  /* 0x0000000a006a7202 */ /* 0x000fe40000000f00 */
[----:B0-----:R-:W-:Y:S02]  /*1f750*/  F2FP.F16.F32.PACK_AB R4, R93, R92 ;  /* 0x0000005c5d04723e */ /* 0x001fe400000000ff */
[----:B------:R-:W-:Y:S02]  /*1f760*/  F2FP.F16.F32.PACK_AB R5, R101, R100 ;  /* 0x000000646505723e */ /* 0x000fe400000000ff */
[----:B------:R-:W-:-:S02]  /*1f770*/  F2FP.F16.F32.PACK_AB R6, R37, R36 ;  /* 0x000000242506723e */ /* 0x000fc400000000ff */
[----:B------:R-:W-:Y:S02]  /*1f780*/  F2FP.F16.F32.PACK_AB R7, R39, R38 ;  /* 0x000000262707723e */ /* 0x000fe400000000ff */
[----:B------:R-:W-:Y:S02]  /*1f790*/  F2FP.F16.F32.PACK_AB R8, R41, R40 ;  /* 0x000000282908723e */ /* 0x000fe400000000ff */
[----:B------:R-:W-:Y:S01]  /*1f7a0*/  F2FP.F16.F32.PACK_AB R9, R43, R42 ;  /* 0x0000002a2b09723e */ /* 0x000fe200000000ff */
[----:B------:R0:W-:Y:S01]  /*1f7b0*/  STSM.16.M88.4 [R107], R4 ;  /* 0x000000046b007844 */ /* 0x0001e20000000200 */
[----:B------:R-:W-:Y:S02]  /*1f7c0*/  F2FP.F16.F32.PACK_AB R10, R45, R44 ;  /* 0x0000002c2d0a723e */ /* 0x000fe400000000ff */
[----:B------:R-:W-:Y:S02]  /*1f7d0*/  F2FP.F16.F32.PACK_AB R11, R47, R46 ;  /* 0x0000002e2f0b723e */ /* 0x000fe400000000ff */
[----:B------:R-:W-:-:S02]  /*1f7e0*/  MOV R105, R12 ;  /* 0x0000000c00697202 */ /* 0x000fc40000000f00 */
[----:B------:R-:W-:Y:S01]  /*1f7f0*/  MOV R0, R14 ;  /* 0x0000000e00007202 */ /* 0x000fe20000000f00 */
[----:B------:R-:W-:Y:S01]  /*1f800*/  STSM.16.M88.4 [R106], R8 ;  /* 0x000000086a007844 */ /* 0x000fe20000000200 */
[----:B------:R-:W-:Y:S02]  /*1f810*/  MOV R104, R24 ;  /* 0x0000001800687202 */ /* 0x000fe40000000f00 */
[----:B------:R-:W-:Y:S02]  /*1f820*/  MOV R28, R26 ;  /* 0x0000001a001c7202 */ /* 0x000fe40000000f00 */
[----:B------:R-:W-:Y:S02]  /*1f830*/  F2FP.F16.F32.PACK_AB R12, R49, R48 ;  /* 0x00000030310c723e */ /* 0x000fe400000000ff */
        /* <DEDUP_REMOVED lines=9> */
[----:B------:R-:W-:Y:S01]  /*1f8d0*/  F2FP.F16.F32.PACK_AB R32, R65, R64 ;  /* 0x000000404120723e */ /* 0x000fe200000000ff */
[----:B------:R3:W-:Y:S01]  /*1f8e0*/  STSM.16.M88.4 [R0], R24 ;  /* 0x0000001800007844 */ /* 0x0007e20000000200 */
[----:B------:R-:W-:Y:S02]  /*1f8f0*/  F2FP.F16.F32.PACK_AB R33, R67, R66 ;  /* 0x000000424321723e */ /* 0x000fe400000000ff */
[----:B------:R-:W-:Y:S02]  /*1f900*/  F2FP.F16.F32.PACK_AB R35, R71, R70 ;  /* 0x000000464723723e */ /* 0x000fe400000000ff */
[----:B0-----:R-:W-:Y:S02]  /*1f910*/  F2FP.F16.F32.PACK_AB R4, R95, R94 ;  /* 0x0000005e5f04723e */ /* 0x001fe400000000ff */
[----:B------:R-:W-:Y:S01]  /*1f920*/  F2FP.F16.F32.PACK_AB R5, R75, R74 ;  /* 0x0000004a4b05723e */ /* 0x000fe200000000ff */
[----:B------:R-:W-:Y:S01]  /*1f930*/  STSM.16.M88.4 [R104], R32 ;  /* 0x0000002068007844 */ /* 0x000fe20000000200 */
[----:B------:R-:W-:Y:S01]  /*1f940*/  F2FP.F16.F32.PACK_AB R6, R77, R76 ;  /* 0x0000004c4d06723e */ /* 0x000fe200000000ff */
[----:B--2---:R-:W-:Y:S01]  /*1f950*/  IMAD.WIDE R12, R208, 0x4, R102 ;  /* 0x00000004d00c7825 */ /* 0x004fe200078e0266 */
[----:B------:R-:W-:Y:S01]  /*1f960*/  F2FP.F16.F32.PACK_AB R7, R79, R78 ;  /* 0x0000004e4f07723e */ /* 0x000fe200000000ff */
[----:B------:R-:W0:Y:S01]  /*1f970*/  LDC R102, c[0x0][0xbe8] ;  /* 0x0002fa00ff667b82 */ /* 0x000e220000000800 */
[----:B------:R-:W-:-:S02]  /*1f980*/  F2FP.F16.F32.PACK_AB R8, R81, R80 ;  /* 0x000000505108723e */ /* 0x000fc400000000ff */
[----:B------:R-:W-:Y:S01]  /*1f990*/  F2FP.F16.F32.PACK_AB R9, R83, R82 ;  /* 0x000000525309723e */ /* 0x000fe200000000ff */
[----:B------:R2:W-:Y:S01]  /*1f9a0*/  STSM.16.M88.4 [R28], R4 ;  /* 0x000000041c007844 */ /* 0x0005e20000000200 */
[----:B------:R-:W-:Y:S01]  /*1f9b0*/  F2FP.F16.F32.PACK_AB R10, R85, R84 ;  /* 0x00000054550a723e */ /* 0x000fe200000000ff */
[----:B---3--:R-:W-:Y:S01]  /*1f9c0*/  IMAD.MOV.U32 R0, RZ, RZ, RZ ;  /* 0x000000ffff007224 */ /* 0x008fe200078e00ff */
[----:B------:R-:W-:Y:S01]  /*1f9d0*/  F2FP.F16.F32.PACK_AB R11, R87, R86 ;  /* 0x00000056570b723e */ /* 0x000fe200000000ff */
[----:B------:R-:W3:Y:S01]  /*1f9e0*/  LDC.64 R14, c[0x0][0xba8] ;  /* 0x0002ea00ff0e7b82 */ /* 0x000ee20000000a00 */
[----:B------:R-:W-:-:S03]  /*1f9f0*/  ISETP.NE.U32.AND P0, PT, RZ, UR6, PT ;  /* 0x00000006ff007c0c */ /* 0x000fc6000bf05070 */
[----:B------:R4:W-:Y:S04]  /*1fa00*/  STSM.16.M88.4 [R3], R8 ;  /* 0x0000000803007844 */ /* 0x0009e80000000200 */
[----:B------:R-:W-:Y:S01]  /*1fa10*/  BAR.SYNC.DEFER_BLOCKING 0x1, 0x100 ;  /* 0x0044000000007b1d */ /* 0x000fe20000010000 */
[----:B------:R-:W-:-:S13]  /*1fa20*/  ISETP.NE.AND.EX P0, PT, RZ, UR7, PT, P0 ;  /* 0x00000007ff007c0c */ /* 0x000fda000bf05300 */
[----:B------:R-:W3:Y:S01]  /*1fa30*/  @P0 LDG.E R0, desc[UR60][R12.64] ;  /* 0x0000003c0c000981 */ /* 0x000ee2000c1e1900 */
[----:B------:R-:W-:Y:S01]  /*1fa40*/  ISETP.NE.U32.AND P1, PT, RZ, UR4, PT ;  /* 0x00000004ff007c0c */ /* 0x000fe2000bf25070 */
[----:B------:R-:W-:Y:S01]  /*1fa50*/  ULDC UR4, c[0x0][0xa88] ;  /* 0x0002a20000047ab9 */ /* 0x000fe20000000800 */
[C---:B------:R-:W-:Y:S02]  /*1fa60*/  ISETP.NE.AND P2, PT, R207.reuse, RZ, PT ;  /* 0x000000ffcf00720c */ /* 0x040fe40003f45270 */
[----:B------:R-:W-:Y:S01]  /*1fa70*/  MOV R27, UR4 ;  /* 0x00000004001b7c02 */ /* 0x000fe20008000f00 */
[----:B------:R-:W-:Y:S01]  /*1fa80*/  ULDC UR4, c[0x0][0xad4] ;  /* 0x0002b50000047ab9 */ /* 0x000fe20000000800 */
[----:B------:R-:W-:Y:S02]  /*1fa90*/  ISETP.NE.AND.EX P1, PT, RZ, UR5, PT, P1 ;  /* 0x00000005ff007c0c */ /* 0x000fe4000bf25310 */
[----:B------:R-:W-:Y:S01]  /*1faa0*/  SEL R207, R207, UR4, P2 ;  /* 0x00000004cfcf7c07 */ /* 0x000fe20009000000 */
[----:B------:R-:W-:-:S03]  /*1fab0*/  IMAD.MOV.U32 R26, RZ, RZ, 0x9b8 ;  /* 0x000009b8ff1a7424 */ /* 0x000fc600078e00ff */
[----:B------:R-:W-:-:S04]  /*1fac0*/  ISETP.GT.AND P3, PT, R207, 0x1, PT ;  /* 0x00000001cf00780c */ /* 0x000fc80003f64270 */
[----:B------:R-:W-:-:S03]  /*1fad0*/  SEL R26, R26, 0x978, P3 ;  /* 0x000009781a1a7807 */ /* 0x000fc60001800000 */
[----:B--2---:R-:W2:Y:S08]  /*1fae0*/  @P1 LDC.64 R4, c[0x0][0xc08] ;  /* 0x00030200ff041b82 */ /* 0x004eb00000000a00 */
[----:B------:R-:W1:Y:S08]  /*1faf0*/  LDC.64 R6, c[0x0][R26+0x220] ;  /* 0x000088001a067b82 */ /* 0x000e700000000a00 */
[----:B----4-:R-:W4:Y:S01]  /*1fb00*/  LDC.64 R8, c[0x0][R26+0x218] ;  /* 0x000086001a087b82 */ /* 0x010f220000000a00 */
[----:B0-----:R-:W-:-:S07]  /*1fb10*/  ISETP.NE.AND P4, PT, R102, 0x1, PT ;  /* 0x000000016600780c */ /* 0x001fce0003f85270 */
[----:B------:R-:W0:Y:S01]  /*1fb20*/  LDC.64 R10, c[0x0][R26+0x228] ;  /* 0x00008a001a0a7b82 */ /* 0x000e220000000a00 */
[----:B--2---:R-:W-:-:S05]  /*1fb30*/  @P1 IMAD.WIDE R4, R208, 0x4, R4 ;  /* 0x00000004d0041825 */ /* 0x004fca00078e0204 */
[----:B------:R2:W5:Y:S01]  /*1fb40*/  @P1 LDG.E R27, desc[UR60][R4.64] ;  /* 0x0000003c041b1981 */ /* 0x000562000c1e1900 */
[----:B------:R-:W-:Y:S01]  /*1fb50*/  ISETP.NE.U32.AND P2, PT, RZ, UR6, PT ;  /* 0x00000006ff007c0c */ /* 0x000fe2000bf45070 */
[----:B------:R-:W0:Y:S01]  /*1fb60*/  @P4 LDC R28, c[0x0][0xbec] ;  /* 0x0002fb00ff1c4b82 */ /* 0x000e220000000800 */
[----:B------:R-:W-:Y:S02]  /*1fb70*/  SHF.R.S32.HI R24, RZ, 0x1f, R208 ;  /* 0x0000001fff187819 */ /* 0x000fe400000114d0 */
[----:B------:R-:W-:Y:S02]  /*1fb80*/  ISETP.NE.AND.EX P2, PT, RZ, UR7, PT, P2 ;  /* 0x00000007ff007c0c */ /* 0x000fe4000bf45320 */
[----:B------:R-:W-:Y:S02]  /*1fb90*/  SEL R33, R211, RZ, P3 ;  /* 0x000000ffd3217207 */ /* 0x000fe40001800000 */
[----:B------:R-:W-:Y:S01]  /*1fba0*/  SEL R3, R208, RZ, !P2 ;  /* 0x000000ffd0037207 */ /* 0x000fe20005000000 */
[----:B--2---:R-:W2:Y:S01]  /*1fbb0*/  LDC.64 R4, c[0x0][R26+0x210] ;  /* 0x000084001a047b82 */ /* 0x004ea20000000a00 */
[----:B------:R-:W-:-:S07]  /*1fbc0*/  SEL R25, R24, RZ, !P2 ;  /* 0x000000ff18197207 */ /* 0x000fce0005000000 */
[----:B------:R-:W2:Y:S01]  /*1fbd0*/  @P4 LDC R105, c[0x0][0xbf0] ;  /* 0x0002fc00ff694b82 */ /* 0x000ea20000000800 */
[----:B-1----:R-:W-:-:S07]  /*1fbe0*/  IMAD R7, R7, R3, RZ ;  /* 0x0000000307077224 */ /* 0x002fce00078e02ff */
[----:B---3--:R-:W1:Y:S01]  /*1fbf0*/  @!P3 LDC R14, c[0x0][0xb50] ;  /* 0x0002d400ff0ebb82 */ /* 0x008e620000000800 */
[C---:B------:R-:W-:Y:S02]  /*1fc00*/  IMAD R103, R6.reuse, R25, R7 ;  /* 0x0000001906677224 */ /* 0x040fe400078e0207 */
[----:B------:R-:W-:-:S05]  /*1fc10*/  IMAD.WIDE.U32 R6, R6, R3, RZ ;  /* 0x0000000306067225 */ /* 0x000fca00078e00ff */
[----:B------:R-:W3:Y:S01]  /*1fc20*/  @!P3 LDC R15, c[0x0][0xb54] ;  /* 0x0002d500ff0fbb82 */ /* 0x000ee20000000800 */
[-C--:B----4-:R-:W-:Y:S02]  /*1fc30*/  IMAD R35, R9, R169.reuse, RZ ;  /* 0x000000a909237224 */ /* 0x090fe400078e02ff */
[----:B------:R-:W-:-:S04]  /*1fc40*/  IMAD.WIDE.U32 R8, R8, R169, RZ ;  /* 0x000000a908087225 */ /* 0x000fc800078e00ff */
[----:B------:R-:W-:Y:S02]  /*1fc50*/  IMAD.IADD R25, R203, 0x1, R188 ;  /* 0x00000001cb197824 */ /* 0x000fe400078e02bc */
[----:B------:R-:W-:Y:S02]  /*1fc60*/  IMAD.IADD R24, R9, 0x1, R35 ;  /* 0x0000000109187824 */ /* 0x000fe400078e0223 */
[----:B------:R-:W-:Y:S02]  /*1fc70*/  IMAD.IADD R9, R7, 0x1, R103 ;  /* 0x0000000107097824 */ /* 0x000fe400078e0267 */
[----:B------:R-:W-:Y:S02]  /*1fc80*/  IMAD.MOV.U32 R7, RZ, RZ, R25 ;  /* 0x000000ffff077224 */ /* 0x000fe400078e0019 */
[-C--:B0-----:R-:W-:Y:S02]  /*1fc90*/  IMAD R35, R11, R33.reuse, RZ ;  /* 0x000000210b237224 */ /* 0x081fe400078e02ff */
[----:B------:R-:W-:-:S05]  /*1fca0*/  IMAD.WIDE.U32 R10, R10, R33, RZ ;  /* 0x000000210a0a7225 */ /* 0x000fca00078e00ff */
[----:B------:R-:W-:Y:S02]  /*1fcb0*/  IADD3 R35, R11, R35, RZ ;  /* 0x000000230b237210 */ /* 0x000fe40007ffe0ff */
[--C-:B------:R-:W-:Y:S01]  /*1fcc0*/  IADD3 R8, P2, P5, R6, R8, R0.reuse ;  /* 0x0000000806087210 */ /* 0x100fe20007d5e000 */
[----:B------:R-:W-:Y:S01]  /*1fcd0*/  @P4 IMAD.HI.U32 R6, R25, R28, RZ ;  /* 0x0000001c19064227 */ /* 0x000fe200078e00ff */
[----:B------:R-:W-:-:S04]  /*1fce0*/  SHF.R.S32.HI R103, RZ, 0x1f, R0 ;  /* 0x0000001fff677819 */ /* 0x000fc80000011400 */
[----:B--2---:R-:W-:Y:S02]  /*1fcf0*/  @P4 SHF.R.U32.HI R7, RZ, R105, R6 ;  /* 0x00000069ff074219 */ /* 0x004fe40000011606 */
[----:B------:R-:W-:Y:S02]  /*1fd00*/  IADD3.X R9, R9, R24, R103, P2, P5 ;  /* 0x0000001809097210 */ /* 0x000fe400017ea467 */
[----:B------:R-:W-:Y:S01]  /*1fd10*/  IADD3 R10, P2, P5, R7, R8, R10 ;  /* 0x00000008070a7210 */ /* 0x000fe20007d5e00a */
[--C-:B------:R-:W-:Y:S01]  /*1fd20*/  IMAD.MOV R24, RZ, RZ, -R7.reuse ;  /* 0x000000ffff187224 */ /* 0x100fe200078e0a07 */
[----:B------:R-:W-:-:S03]  /*1fd30*/  SHF.R.S32.HI R6, RZ, 0x1f, R7 ;  /* 0x0000001fff067819 */ /* 0x000fc60000011407 */
[----:B------:R-:W-:Y:S01]  /*1fd40*/  IMAD R7, R102, R24, R25 ;  /* 0x0000001866077224 */ /* 0x000fe200078e0219 */
[----:B------:R-:W-:-:S03]  /*1fd50*/  IADD3.X R11, R6, R9, R35, P2, P5 ;  /* 0x00000009060b7210 */ /* 0x000fc600017ea423 */
[-C--:B------:R-:W-:Y:S01]  /*1fd60*/  IMAD R5, R5, R7.reuse, RZ ;  /* 0x0000000705057224 */ /* 0x080fe200078e02ff */
[----:B------:R-:W-:Y:S01]  /*1fd70*/  SHF.R.S32.HI R9, RZ, 0x1f, R7 ;  /* 0x0000001fff097819 */ /* 0x000fe20000011407 */
[----:B------:R-:W-:-:S04]  /*1fd80*/  IMAD.WIDE.U32 R10, R4, R7, R10 ;  /* 0x00000007040a7225 */ /* 0x000fc800078e000a */
[----:B------:R-:W-:Y:S01]  /*1fd90*/  IMAD R5, R4, R9, R5 ;  /* 0x0000000904057224 */ /* 0x000fe200078e0205 */
[----:B-1----:R-:W-:-:S03]  /*1fda0*/  LEA R14, P2, R10, R14, 0x2 ;  /* 0x0000000e0a0e7211 */ /* 0x002fc600078410ff */
[----:B------:R-:W-:-:S05]  /*1fdb0*/  IMAD.IADD R4, R11, 0x1, R5 ;  /* 0x000000010b047824 */ /* 0x000fca00078e0205 */
[----:B---3--:R-:W-:Y:S01]  /*1fdc0*/  LEA.HI.X R15, R10, R15, R4, 0x2, P2 ;  /* 0x0000000f0a0f7211 */ /* 0x008fe200010f1404 */
[----:B------:R-:W-:Y:S06]  /*1fdd0*/  @P1 BRA `(.L_x_1833) ;  /* 0x0000000000101947 */ /* 0x000fec0003800000 */
[----:B------:R-:W-:Y:S05]  /*1fde0*/  @!P0 BRA `(.L_x_1833) ;  /* 0x00000000000c8947 */ /* 0x000fea0003800000 */
[----:B------:R-:W2:Y:S04]  /*1fdf0*/  LDG.E R4, desc[UR60][R12.64] ;  /* 0x0000003c0c047981 */ /* 0x000ea8000c1e1900 */
[----:B-----5:R-:W2:Y:S02]  /*1fe00*/  LDG.E R27, desc[UR60][R12.64+0x4] ;  /* 0x0000043c0c1b7981 */ /* 0x020ea4000c1e1900 */
[----:B--2---:R-:W-:-:S07]  /*1fe10*/  IMAD.IADD R27, R27, 0x1, -R4 ;  /* 0x000000011b1b7824 */ /* 0x004fce00078e0a04 */
.L_x_1833:
[----:B------:R-:W2:Y:S01]  /*1fe20*/  LDL R8, [R1+0x50] ;  /* 0x0000500001087983 */ /* 0x000ea20000100800 */
[----:B-----5:R-:W-:Y:S01]  /*1fe30*/  IMAD R28, R27, R102, RZ ;  /* 0x000000661b1c7224 */ /* 0x020fe200078e02ff */
[----:B------:R-:W-:Y:S02]  /*1fe40*/  LOP3.LUT P0, RZ, R229, 0x3, RZ, 0xc0, !PT ;  /* 0x00000003e5ff7812 */ /* 0x000fe4000780c0ff */
[----:B------:R-:W-:Y:S04]  /*1fe50*/  SHFL.IDX PT, R4, R14, RZ, 0x1c1f ;  /* 0x001c1fff0e047589 */ /* 0x000fe800000e0000 */
[----:B------:R-:W0:Y:S04]  /*1fe60*/  SHFL.IDX PT, R5, R15, RZ, 0x1c1f ;  /* 0x001c1fff0f057589 */ /* 0x000e2800000e0000 */
[----:B------:R-:W-:Y:S04]  /*1fe70*/  SHFL.IDX PT, R6, R14, 0x1, 0x1c1f ;  /* 0x003c1f000e067f89 */ /* 0x000fe800000e0000 */
[----:B------:R-:W1:Y:S01]  /*1fe80*/  SHFL.IDX PT, R7, R15, 0x1, 0x1c1f ;  /* 0x003c1f000f077f89 */ /* 0x000e6200000e0000 */
[----:B--2---:R-:W-:-:S04]  /*1fe90*/  IMAD.IADD R11, R8, 0x1, R188 ;  /* 0x00000001080b7824 */ /* 0x004fc800078e02bc */
[C---:B------:R-:W-:Y:S01]  /*1fea0*/  VIADD R12, R11.reuse, 0x8 ;  /* 0x000000080b0c7836 */ /* 0x040fe20000000000 */
[----:B------:R-:W-:-:S04]  /*1feb0*/  ISETP.GE.OR P1, PT, R11, R28, P0 ;  /* 0x0000001c0b00720c */ /* 0x000fc80000726670 */
[----:B------:R-:W-:-:S09]  /*1fec0*/  ISETP.GE.OR P0, PT, R12, R28, P0 ;  /* 0x0000001c0c00720c */ /* 0x000fd20000706670 */
        /* <DEDUP_REMOVED lines=8> */
[----:B------:R-:W-:Y:S01]  /*1ff50*/  IADD3 R9, P6, R72, 0x1000, RZ ;  /* 0x0000100048097810 */ /* 0x000fe20007fde0ff */
[----:B------:R-:W-:Y:S01]  /*1ff60*/  IMAD R103, R103, UR4, RZ ;  /* 0x0000000467677c24 */ /* 0x000fe2000f8e02ff */
[----:B------:R-:W-:Y:S02]  /*1ff70*/  LEA R49, R206, R226, 0x5 ;  /* 0x000000e2ce317211 */ /* 0x000fe400078e28ff */
[----:B------:R-:W-:Y:S01]  /*1ff80*/  LOP3.LUT R8, R9, 0x380, RZ, 0xc0, !PT ;  /* 0x0000038009087812 */ /* 0x000fe200078ec0ff */
[----:B------:R-:W-:Y:S01]  /*1ff90*/  IMAD R103, R0, UR5, R103 ;  /* 0x0000000500677c24 */ /* 0x000fe2000f8e0267 */
[----:B------:R-:W-:Y:S01]  /*1ffa0*/  IADD3 R13, P5, R72, 0x2000, RZ ;  /* 0x00002000480d7810 */ /* 0x000fe20007fbe0ff */
[----:B------:R-:W-:Y:S01]  /*1ffb0*/  IMAD.WIDE.U32 R20, R0, UR4, RZ ;  /* 0x0000000400147c25 */ /* 0x000fe2000f8e00ff */
[----:B------:R-:W-:Y:S01]  /*1ffc0*/  SHF.R.U64 R8, R8, 0x3, RZ ;  /* 0x0000000308087819 */ /* 0x000fe200000012ff */
[----:B------:R-:W-:Y:S01]  /*1ffd0*/  ULDC.64 UR4, c[0x0][0xae8] ;  /* 0x0002ba0000047ab9 */ /* 0x000fe20000000a00 */
[----:B------:R-:W-:Y:S01]  /*1ffe0*/  IADD3 R25, P3, R72, 0x3000, RZ ;  /* 0x0000300048197810 */ /* 0x000fe20007f7e0ff */
[----:B------:R-:W-:Y:S01]  /*1fff0*/  IMAD.IADD R21, R21, 0x1, R103 ;  /* 0x0000000115157824 */ /* 0x000fe200078e0267 */
[----:B------:R-:W-:Y:S01]  /*20000*/  LOP3.LUT R8, R8, R9, RZ, 0x3c, !PT ;  /* 0x0000000908087212 */ /* 0x000fe200078e3cff */
[----:B------:R-:W-:Y:S01]  /*20010*/  IMAD.IADD R50, R188, 0x1, R49 ;  /* 0x00000001bc327824 */ /* 0x000fe200078e0231 */
[C---:B------:R-:W-:Y:S01]  /*20020*/  IADD3 R33, P2, R72.reuse, 0x4000, RZ ;  /* 0x0000400048217810 */ /* 0x040fe20007f5e0ff */
[----:B------:R-:W-:Y:S01]  /*20030*/  IMAD.X R9, RZ, RZ, R73, P6 ;  /* 0x000000ffff097224 */ /* 0x000fe200030e0649 */
[C---:B------:R-:W-:Y:S01]  /*20040*/  IADD3 R37, P1, R72.reuse, 0x5000, RZ ;  /* 0x0000500048257810 */ /* 0x040fe20007f3e0ff */
[----:B------:R-:W-:Y:S01]  /*20050*/  IMAD.WIDE.U32 R20, R169, UR4, R20 ;  /* 0x00000004a9147c25 */ /* 0x000fe2000f8e0014 */
[----:B------:R-:W-:-:S02]  /*20060*/  IADD3 R41, P0, R72, 0x6000, RZ ;  /* 0x0000600048297810 */ /* 0x000fc40007f1e0ff */
        /* <DEDUP_REMOVED lines=9> */
[----:B------:R-:W-:Y:S01]  /*20100*/  IMAD.MOV.U32 R49, RZ, RZ, R50 ;  /* 0x000000ffff317224 */ /* 0x000fe200078e0032 */
[----:B------:R-:W-:Y:S01]  /*20110*/  LOP3.LUT R36, R37, 0x380, RZ, 0xc0, !PT ;  /* 0x0000038025247812 */ /* 0x000fe200078ec0ff */
[----:B------:R-:W-:Y:S01]  /*20120*/  IMAD.X R45, RZ, RZ, R73, P6 ;  /* 0x000000ffff2d7224 */ /* 0x000fe200030e0649 */
[----:B------:R-:W-:-:S02]  /*20130*/  LOP3.LUT R40, R41, 0x380, RZ, 0xc0, !PT ;  /* 0x0000038029287812 */ /* 0x000fc400078ec0ff */
[----:B------:R-:W-:Y:S02]  /*20140*/  LOP3.LUT R4, R5, 0x380, RZ, 0xc0, !PT ;  /* 0x0000038005047812 */ /* 0x000fe400078ec0ff */
[----:B------:R-:W-:Y:S01]  /*20150*/  LOP3.LUT R7, R72, 0x380, RZ, 0xc0, !PT ;  /* 0x0000038048077812 */ /* 0x000fe200078ec0ff */
[----:B------:R-:W-:Y:S01]  /*20160*/  IMAD R48, R48, UR4, RZ ;  /* 0x0000000430307c24 */ /* 0x000fe2000f8e02ff */
[----:B------:R-:W-:Y:S02]  /*20170*/  SHF.R.U64 R12, R12, 0x3, RZ ;  /* 0x000000030c0c7819 */ /* 0x000fe400000012ff */
[----:B------:R-:W-:Y:S02]  /*20180*/  SHF.R.U64 R24, R24, 0x3, RZ ;  /* 0x0000000318187819 */ /* 0x000fe400000012ff */
[----:B------:R-:W-:Y:S02]  /*20190*/  SHF.R.U64 R32, R32, 0x3, RZ ;  /* 0x0000000320207819 */ /* 0x000fe400000012ff */
[----:B------:R-:W-:-:S02]  /*201a0*/  SHF.R.U64 R36, R36, 0x3, RZ ;  /* 0x0000000324247819 */ /* 0x000fc400000012ff */
[----:B------:R-:W-:Y:S02]  /*201b0*/  SHF.R.U64 R40, R40, 0x3, RZ ;  /* 0x0000000328287819 */ /* 0x000fe400000012ff */
[----:B-1----:R-:W-:Y:S02]  /*201c0*/  @P4 SHF.R.U32.HI R49, RZ, R53, R0 ;  /* 0x00000035ff314219 */ /* 0x002fe40000011600 */
[----:B------:R-:W-:Y:S02]  /*201d0*/  SHF.R.U64 R4, R4, 0x3, RZ ;  /* 0x0000000304047819 */ /* 0x000fe400000012ff */
[----:B------:R-:W-:Y:S01]  /*201e0*/  SHF.R.U64 R7, R7, 0x3, RZ ;  /* 0x0000000307077819 */ /* 0x000fe200000012ff */
[C---:B------:R-:W-:Y:S01]  /*201f0*/  IMAD R51, R3.reuse, UR5, R48 ;  /* 0x0000000503337c24 */ /* 0x040fe2000f8e0230 */
        /* <DEDUP_REMOVED lines=10> */
[----:B------:R-:W-:Y:S01]  /*202a0*/  SHF.R.S32.HI R0, RZ, 0x1f, R49 ;  /* 0x0000001fff007819 */ /* 0x000fe20000011431 */
[----:B------:R-:W-:Y:S01]  /*202b0*/  IMAD.X R41, RZ, RZ, R73, P0 ;  /* 0x000000ffff297224 */ /* 0x000fe200000e0649 */
[----:B------:R-:W-:Y:S01]  /*202c0*/  IADD3.X R13, RZ, R73, RZ, P5, !PT ;  /* 0x00000049ff0d7210 */ /* 0x000fe20002ffe4ff */
[----:B------:R-:W-:Y:S01]  /*202d0*/  IMAD.MOV R3, RZ, RZ, -R49 ;  /* 0x000000ffff037224 */ /* 0x000fe200078e0a31 */
[----:B------:R-:W-:-:S02]  /*202e0*/  LOP3.LUT R44, R4, R5, RZ, 0x3c, !PT ;  /* 0x00000005042c7212 */ /* 0x000fc400078e3cff */
[----:B------:R-:W-:Y:S01]  /*202f0*/  LOP3.LUT R72, R7, R72, RZ, 0x3c, !PT ;  /* 0x0000004807487212 */ /* 0x000fe200078e3cff */
[----:B------:R-:W-:Y:S01]  /*20300*/  IMAD R0, R0, UR4, RZ ;  /* 0x0000000400007c24 */ /* 0x000fe2000f8e02ff */
[----:B------:R-:W5:Y:S01]  /*20310*/  LD.E.128 R12, desc[UR60][R12.64] ;  /* 0x0000003c0c0c7980 */ /* 0x000f62000c101d00 */
[----:B------:R-:W-:Y:S02]  /*20320*/  IMAD R3, R102, R3, R50 ;  /* 0x0000000366037224 */ /* 0x000fe400078e0232 */
[----:B------:R-:W-:Y:S01]  /*20330*/  IMAD.IADD R21, R21, 0x1, R51 ;  /* 0x0000000115157824 */ /* 0x000fe200078e0233 */
        /* <DEDUP_REMOVED lines=18> */
[----:B------:R-:W-:Y:S02]  /*20460*/  IMAD.IADD R53, R226, 0x1, R188 ;  /* 0x00000001e2357824 */ /* 0x000fe400078e02bc */
[C---:B------:R-:W-:Y:S02]  /*20470*/  IMAD R51, R3.reuse, UR5, R0 ;  /* 0x0000000503337c24 */ /* 0x040fe4000f8e0200 */
[----:B------:R-:W-:Y:S01]  /*20480*/  IMAD.WIDE.U32 R20, R3, UR4, R20 ;  /* 0x0000000403147c25 */ /* 0x000fe2000f8e0014 */
[----:B------:R-:W-:Y:S01]  /*20490*/  ISETP.GE.AND P2, PT, R53, R28, PT ;  /* 0x0000001c3500720c */ /* 0x000fe20003f46270 */
[----:B------:R-:W-:Y:S02]  /*204a0*/  ULDC.64 UR4, c[0x0][0xa80] ;  /* 0x0002a00000047ab9 */ /* 0x000fe40000000a00 */
[----:B------:R-:W-:Y:S01]  /*204b0*/  VIADD R0, R2, 0x2a820 ;  /* 0x0002a82002007836 */ /* 0x000fe20000000000 */
[----:B------:R-:W-:Y:S01]  /*204c0*/  LEA R50, P3, R20, UR4, 0x1 ;  /* 0x0000000414327c11 */ /* 0x000fe2000f8608ff */
[----:B------:R-:W-:-:S03]  /*204d0*/  IMAD.IADD R21, R21, 0x1, R51 ;  /* 0x0000000115157824 */ /* 0x000fc600078e0233 */
[----:B------:R-:W-:Y:S02]  /*204e0*/  PRMT R0, RZ, 0x654, R0 ;  /* 0x00000654ff007816 */ /* 0x000fe40000000000 */
[----:B------:R-:W-:Y:S01]  /*204f0*/  LEA.HI.X R51, R20, UR5, R21, 0x1, P3 ;  /* 0x0000000514337c11 */ /* 0x000fe200098f0c15 */
[C---:B------:R-:W-:Y:S01]  /*20500*/  VIADD R3, R53.reuse, 0x40 ;  /* 0x0000004035037836 */ /* 0x040fe20000000000 */
[----:B------:R-:W-:Y:S01]  /*20510*/  IADD3 R49, R53, 0x20, RZ ;  /* 0x0000002035317810 */ /* 0x000fe20007ffe0ff */
[----:B-1----:R0:W1:Y:S01]  /*20520*/  SHFL.IDX PT, R48, R50, RZ, 0x181f ;  /* 0x00181fff32307589 */ /* 0x00206200000e0000 */
[----:B------:R2:W-:Y:S01]  /*20530*/  SYNCS.ARRIVE.TRANS64.RED.A1T0 RZ, [R0+URZ], RZ ;  /* 0x000000ff00ff79a7 */ /* 0x0005e2000810043f */
[----:B------:R-:W-:Y:S01]  /*20540*/  BSSY B1, `(.L_x_1835) ;  /* 0x0000010000017945 */ /* 0x000fe20003800000 */
[-C--:B------:R-:W-:Y:S02]  /*20550*/  ISETP.GE.AND P0, PT, R49, R28.reuse, PT ;  /* 0x0000001c3100720c */ /* 0x080fe40003f06270 */
[----:B------:R-:W-:Y:S01]  /*20560*/  ISETP.GE.AND P1, PT, R3, R28, PT ;  /* 0x0000001c0300720c */ /* 0x000fe20003f26270 */
[----:B--2---:R0:W2:Y:S01]  /*20570*/  SHFL.IDX PT, R0, R51, RZ, 0x181f ;  /* 0x00181fff33007589 */ /* 0x0040a200000e0000 */
[----:B------:R-:W-:-:S02]  /*20580*/  SHF.R.S32.HI R104, RZ, 0x1f, R205 ;  /* 0x0000001fff687819 */ /* 0x000fc400000114cd */
[----:B------:R-:W-:Y:S01]  /*20590*/  SHF.R.S32.HI R105, RZ, 0x1f, R204 ;  /* 0x0000001fff697819 */ /* 0x000fe200000114cc */
[----:B------:R-:W-:Y:S08]  /*205a0*/  @P2 BRA `(.L_x_1836) ;  /* 0x0000000000242947 */ /* 0x000ff00003800000 */
[----:B------:R-:W-:Y:S02]  /*205b0*/  ULDC UR4, c[0x0][0xac8] ;  /* 0x0002b20000047ab9 */ /* 0x000fe40000000800 */
[----:B------:R-:W-:Y:S02]  /*205c0*/  ISETP.GE.AND P2, PT, R204, UR4, PT ;  /* 0x00000004cc007c0c */ /* 0x000fe4000bf46270 */
[----:B------:R-:W-:-:S11]  /*205d0*/  ISETP.GE.AND P3, PT, R205, UR4, PT ;  /* 0x00000004cd007c0c */ /* 0x000fd6000bf66270 */
[CC--:B-1----:R-:W-:Y:S02]  /*205e0*/  @!P2 LEA R20, P4, R204.reuse, R48.reuse, 0x1 ;  /* 0x00000030cc14a211 */ /* 0x0c2fe400078808ff */
[C---:B------:R-:W-:Y:S02]  /*205f0*/  @!P3 LEA R48, P5, R205.reuse, R48, 0x1 ;  /* 0x00000030cd30b211 */ /* 0x040fe400078a08ff */
[-C--:B--2---:R-:W-:Y:S02]  /*20600*/  @!P2 LEA.HI.X R21, R204, R0.reuse, R105, 0x1, P4 ;  /* 0x00000000cc15a211 */ /* 0x084fe400020f0c69 */
[----:B------:R-:W-:-:S03]  /*20610*/  @!P3 LEA.HI.X R49, R205, R0, R104, 0x1, P5 ;  /* 0x00000000cd31b211 */ /* 0x000fc600028f0c68 */
[----:B-----5:R3:W-:Y:S04]  /*20620*/  @!P2 ST.E.128 desc[UR60][R20.64], R4 ;  /* 0x000000041400a985 */ /* 0x0207e8000c101d3c */
[----:B------:R3:W-:Y:S02]  /*20630*/  @!P3 ST.E.128 desc[UR60][R48.64], R32 ;  /* 0x000000203000b985 */ /* 0x0007e4000c101d3c */
.L_x_1836:
[----:B------:R-:W-:Y:S05]  /*20640*/  BSYNC B1 ;  /* 0x0000000000017941 */ /* 0x000fea0003800000 */
.L_x_1835:
[----:B--2---:R2:W4:Y:S01]  /*20650*/  SHFL.IDX PT, R0, R51, 0x1, 0x181f ;  /* 0x00381f0033007f89 */ /* 0x00452200000e0000 */
        /* <DEDUP_REMOVED lines=12> */
.L_x_1838:
[----:B------:R-:W-:Y:S05]  /*20720*/  BSYNC B1 ;  /* 0x0000000000017941 */ /* 0x000fea0003800000 */
.L_x_1837:
        /* <DEDUP_REMOVED lines=13> */
.L_x_1840:
[----:B------:R-:W-:Y:S05]  /*20800*/  BSYNC B1 ;  /* 0x0000000000017941 */ /* 0x000fea0003800000 */
.L_x_1839:
[----:B------:R-:W-:Y:S01]  /*20810*/  VIADD R3, R53, 0x60 ;  /* 0x0000006035037836 */ /* 0x000fe20000000000 */
[----:B0-2-4-:R-:W0:Y:S04]  /*20820*/  SHFL.IDX PT, R51, R51, 0x3, 0x181f ;  /* 0x00781f0033337f89 */ /* 0x015e2800000e0000 */
[----:B------:R-:W-:Y:S01]  /*20830*/  ISETP.GE.AND P0, PT, R3, R28, PT ;  /* 0x0000001c0300720c */ /* 0x000fe20003f06270 */
[----:B------:R-:W2:-:S12]  /*20840*/  SHFL.IDX PT, R50, R50, 0x3, 0x181f ;  /* 0x00781f0032327f89 */ /* 0x000e9800000e0000 */
[----:B------:R-:W-:Y:S05]  /*20850*/  @P0 BRA `(.L_x_1841) ;  /* 0x0000001800300947 */ /* 0x000fea0003800000 */
[----:B------:R-:W-:Y:S02]  /*20860*/  ULDC UR4, c[0x0][0xac8] ;  /* 0x0002b20000047ab9 */ /* 0x000fe40000000800 */
[----:B------:R-:W-:-:S13]  /*20870*/  ISETP.GE.AND P1, PT, R204, UR4, PT ;  /* 0x00000004cc007c0c */ /* 0x000fda000bf26270 */
[----:B--2---:R-:W-:-:S04]  /*20880*/  @!P1 LEA R4, P0, R204, R50, 0x1 ;  /* 0x00000032cc049211 */ /* 0x004fc800078008ff */
        /* <DEDUP_REMOVED lines=8> */
.L_x_1834:
[----:B0-----:R-:W0:Y:S01]  /*20910*/  @P4 LDC R6, c[0x0][0xbec] ;  /* 0x0002fb00ff064b82 */ /* 0x001e220000000800 */
[----:B------:R-:W-:Y:S01]  /*20920*/  ULDC.64 UR4, c[0x0][0xb08] ;  /* 0x0002c20000047ab9 */ /* 0x000fe20000000a00 */
[----:B------:R-:W-:Y:S01]  /*20930*/  ULDC.64 UR6, c[0x0][0xb30] ;  /* 0x0002cc0000067ab9 */ /* 0x000fe20000000a00 */
[----:B------:R-:W-:Y:S01]  /*20940*/  IMAD R103, R103, UR4, RZ ;  /* 0x0000000467677c24 */ /* 0x000fe2000f8e02ff */
[----:B------:R-:W-:Y:S01]  /*20950*/  ISETP.GE.AND P0, PT, R11, R28, PT ;  /* 0x0000001c0b00720c */ /* 0x000fe20003f06270 */
[C---:B------:R-:W-:Y:S01]  /*20960*/  IMAD.WIDE.U32 R4, R0.reuse, UR4, RZ ;  /* 0x0000000400047c25 */ /* 0x040fe2000f8e00ff */
[----:B------:R-:W-:Y:S01]  /*20970*/  BSSY B1, `(.L_x_1842) ;  /* 0x000007a000017945 */ /* 0x000fe20003800000 */
[----:B------:R-:W-:Y:S01]  /*20980*/  SHF.R.S32.HI R24, RZ, 0x1f, R212 ;  /* 0x0000001fff187819 */ /* 0x000fe200000114d4 */
[----:B------:R-:W1:Y:S01]  /*20990*/  @P4 LDC R9, c[0x0][0xbf0] ;  /* 0x0002fc00ff094b82 */ /* 0x000e620000000800 */
[----:B------:R-:W-:Y:S01]  /*209a0*/  IMAD R103, R0, UR5, R103 ;  /* 0x0000000500677c24 */ /* 0x000fe2000f8e0267 */
[----:B------:R-:W-:Y:S01]  /*209b0*/  ULDC.64 UR4, c[0x0][0xb38] ;  /* 0x0002ce0000047ab9 */ /* 0x000fe20000000a00 */
[----:B------:R-:W-:Y:S01]  /*209c0*/  SHF.R.S32.HI R0, RZ, 0x1f, R3 ;  /* 0x0000001fff007819 */ /* 0x000fe20000011403 */
[C---:B------:R-:W-:Y:S01]  /*209d0*/  VIADD R13, R182.reuse, 0x8 ;  /* 0x00000008b60d7836 */ /* 0x040fe20000000000 */
[----:B------:R-:W-:Y:S01]  /*209e0*/  SHF.R.S32.HI R26, RZ, 0x1f, R213 ;  /* 0x0000001fff1a7819 */ /* 0x000fe200000114d5 */
[----:B------:R-:W-:Y:S01]  /*209f0*/  IMAD.IADD R5, R5, 0x1, R103 ;  /* 0x0000000105057824 */ /* 0x000fe200078e0267 */
[----:B------:R-:W-:Y:S01]  /*20a00*/  SHF.R.S32.HI R27, RZ, 0x1f, R214 ;  /* 0x0000001fff1b7819 */ /* 0x000fe200000114d6 */
[----:B------:R-:W-:Y:S01]  /*20a10*/  VIADD R15, R182, 0x10 ;  /* 0x00000010b60f7836 */ /* 0x000fe20000000000 */
[----:B------:R-:W-:Y:S01]  /*20a20*/  SHF.R.S32.HI R14, RZ, 0x1f, R13 ;  /* 0x0000001fff0e7819 */ /* 0x000fe2000001140d */
[----:B------:R-:W-:Y:S01]  /*20a30*/  IMAD.WIDE.U32 R4, R169, UR4, R4 ;  /* 0x00000004a9047c25 */ /* 0x000fe2000f8e0004 */
[----:B------:R-:W-:-:S02]  /*20a40*/  SHF.R.S32.HI R32, RZ, 0x1f, R215 ;  /* 0x0000001fff207819 */ /* 0x000fc400000114d7 */
[----:B------:R-:W-:Y:S01]  /*20a50*/  SHF.R.S32.HI R20, RZ, 0x1f, R15 ;  /* 0x0000001fff147819 */ /* 0x000fe2000001140f */
[----:B------:R-:W-:Y:S01]  /*20a60*/  IMAD R5, R169, UR5, R5 ;  /* 0x00000005a9057c24 */ /* 0x000fe2000f8e0205 */
[----:B------:R-:W-:Y:S01]  /*20a70*/  ULDC.64 UR4, c[0x0][0xb40] ;  /* 0x0002d00000047ab9 */ /* 0x000fe20000000a00 */
[----:B0-----:R-:W-:Y:S01]  /*20a80*/  @P4 IMAD.HI.U32 R6, R25, R6, RZ ;  /* 0x0000000619064227 */ /* 0x001fe200078e00ff */
[----:B------:R-:W-:Y:S02]  /*20a90*/  SHF.R.S32.HI R33, RZ, 0x1f, R216 ;  /* 0x0000001fff217819 */ /* 0x000fe400000114d8 */
[----:B------:R-:W-:Y:S01]  /*20aa0*/  SHF.R.S32.HI R34, RZ, 0x1f, R217 ;  /* 0x0000001fff227819 */ /* 0x000fe200000114d9 */
[----:B------:R-:W-:Y:S01]  /*20ab0*/  IMAD R0, R0, UR4, RZ ;  /* 0x0000000400007c24 */ /* 0x000fe2000f8e02ff */
[----:B------:R-:W-:Y:S01]  /*20ac0*/  SHF.R.S32.HI R35, RZ, 0x1f, R218 ;  /* 0x0000001fff237819 */ /* 0x000fe200000114da */
[----:B------:R-:W-:Y:S01]  /*20ad0*/  IMAD.WIDE.U32 R4, R3, UR4, R4 ;  /* 0x0000000403047c25 */ /* 0x000fe2000f8e0004 */
[----:B------:R-:W-:-:S02]  /*20ae0*/  SHF.R.S32.HI R72, RZ, 0x1f, R219 ;  /* 0x0000001fff487819 */ /* 0x000fc400000114db */
[----:B------:R-:W-:Y:S01]  /*20af0*/  SHF.R.S32.HI R73, RZ, 0x1f, R220 ;  /* 0x0000001fff497819 */ /* 0x000fe200000114dc */
[----:B------:R-:W-:Y:S01]  /*20b00*/  IMAD R7, R3, UR5, R0 ;  /* 0x0000000503077c24 */ /* 0x000fe2000f8e0200 */
[----:B------:R-:W-:Y:S01]  /*20b10*/  ULDC.64 UR4, c[0x0][0xb48] ;  /* 0x0002d20000047ab9 */ /* 0x000fe20000000a00 */
[----:B------:R-:W-:Y:S01]  /*20b20*/  IMAD.MOV.U32 R3, RZ, RZ, R25 ;  /* 0x000000ffff037224 */ /* 0x000fe200078e0019 */
[----:B-1----:R-:W-:Y:S01]  /*20b30*/  @P4 SHF.R.U32.HI R3, RZ, R9, R6 ;  /* 0x00000009ff034219 */ /* 0x002fe20000011606 */
[----:B------:R-:W-:Y:S01]  /*20b40*/  VIADD R6, R2, 0x2a820 ;  /* 0x0002a82002067836 */ /* 0x000fe20000000000 */
[----:B------:R-:W-:Y:S02]  /*20b50*/  IADD3 R5, R5, R7, RZ ;  /* 0x0000000705057210 */ /* 0x000fe40007ffe0ff */
[--C-:B------:R-:W-:Y:S01]  /*20b60*/  SHF.R.S32.HI R0, RZ, 0x1f, R3.reuse ;  /* 0x0000001fff007819 */ /* 0x100fe20000011403 */
[----:B------:R-:W-:Y:S01]  /*20b70*/  IMAD.MOV R7, RZ, RZ, -R3 ;  /* 0x000000ffff077224 */ /* 0x000fe200078e0a03 */
[----:B------:R-:W-:Y:S01]  /*20b80*/  PRMT R6, RZ, 0x654, R6 ;  /* 0x00000654ff067816 */ /* 0x000fe20000000006 */
[----:B------:R-:W-:Y:S01]  /*20b90*/  IMAD.WIDE.U32 R4, R211, UR4, R4 ;  /* 0x00000004d3047c25 */ /* 0x000fe2000f8e0004 */
[----:B------:R-:W-:-:S02]  /*20ba0*/  SHF.R.S32.HI R104, RZ, 0x1f, R221 ;  /* 0x0000001fff687819 */ /* 0x000fc400000114dd */
[----:B------:R0:W-:Y:S01]  /*20bb0*/  SYNCS.ARRIVE.TRANS64.RED.A1T0 RZ, [R6+URZ], RZ ;  /* 0x000000ff06ff79a7 */ /* 0x0001e2000810043f */
[----:B------:R-:W-:Y:S01]  /*20bc0*/  IMAD R7, R102, R7, R25 ;  /* 0x0000000766077224 */ /* 0x000fe200078e0219 */
[----:B------:R-:W-:Y:S01]  /*20bd0*/  SHF.R.S32.HI R105, RZ, 0x1f, R222 ;  /* 0x0000001fff697819 */ /* 0x000fe200000114de */
[----:B------:R-:W-:Y:S01]  /*20be0*/  IMAD R0, R0, UR6, RZ ;  /* 0x0000000600007c24 */ /* 0x000fe2000f8e02ff */
[----:B------:R-:W-:Y:S01]  /*20bf0*/  SHF.R.S32.HI R106, RZ, 0x1f, R223 ;  /* 0x0000001fff6a7819 */ /* 0x000fe200000114df */
[----:B------:R-:W-:Y:S01]  /*20c00*/  IMAD R5, R211, UR5, R5 ;  /* 0x00000005d3057c24 */ /* 0x000fe2000f8e0205 */
[----:B------:R-:W-:Y:S01]  /*20c10*/  ULDC.64 UR4, c[0x0][0xb28] ;  /* 0x0002ca0000047ab9 */ /* 0x000fe20000000a00 */
[C---:B------:R-:W-:Y:S01]  /*20c20*/  IMAD R9, R3.reuse, UR7, R0 ;  /* 0x0000000703097c24 */ /* 0x040fe2000f8e0200 */
[----:B------:R-:W-:Y:S01]  /*20c30*/  SHF.R.S32.HI R0, RZ, 0x1f, R7 ;  /* 0x0000001fff007819 */ /* 0x000fe20000011407 */
[----:B------:R-:W-:Y:S01]  /*20c40*/  IMAD.WIDE.U32 R4, R3, UR6, R4 ;  /* 0x0000000603047c25 */ /* 0x000fe2000f8e0004 */
[----:B------:R-:W-:-:S03]  /*20c50*/  SHF.R.S32.HI R21, RZ, 0x1f, R224 ;  /* 0x0000001fff157819 */ /* 0x000fc600000114e0 */
[----:B------:R-:W-:Y:S02]  /*20c60*/  IMAD R0, R0, UR4, RZ ;  /* 0x0000000400007c24 */ /* 0x000fe4000f8e02ff */
        /* <DEDUP_REMOVED lines=17> */
[-C--:B------:R-:W-:Y:S01]  /*20d80*/  @!P1 LEA R8, P5, R15, R4.reuse, 0x2 ;  /* 0x000000040f089211 */ /* 0x080fe200078a10ff */
        /* <DEDUP_REMOVED lines=56> */
.L_x_1843:
[----:B------:R-:W-:Y:S05]  /*21110*/  BSYNC B1 ;  /* 0x0000000000017941 */ /* 0x000fea0003800000 */
.L_x_1842:
        /* <DEDUP_REMOVED lines=10> */
[-C--:B-1----:R-:W-:Y:S02]  /*211c0*/  @!P1 LEA R8, P5, R13, R4.reuse, 0x2 ;  /* 0x000000040d089211 */ /* 0x082fe400078a10ff */
[-C--:B------:R-:W-:Y:S02]  /*211d0*/  @!P0 LEA R10, P6, R15, R4.reuse, 0x2 ;  /* 0x000000040f0a8211 */ /* 0x080fe400078c10ff */
[-C--:B---3--:R-:W-:Y:S01]  /*211e0*/  @!P1 LEA.HI.X R9, R13, R5.reuse, R14, 0x2, P5 ;  /* 0x000000050d099211 */ /* 0x088fe200028f140e */
[----:B0-----:R-:W-:Y:S01]  /*211f0*/  @!P2 IMAD.WIDE R6, R182, 0x4, R4 ;  /* 0x00000004b606a825 */ /* 0x001fe200078e0204 */
        /* <DEDUP_REMOVED lines=18> */
[-C--:B-1----:R-:W-:Y:S01]  /*21320*/  @!P2 LEA R10, P6, R219, R4.reuse, 0x2 ;  /* 0x00000004db0aa211 */ /* 0x082fe200078c10ff */
[----:B------:R-:W-:Y:S01]  /*21330*/  @!P5 ST.E.64 desc[UR60][R20.64], R46 ;  /* 0x0000002e1400d985 */ /* 0x000fe2000c101b3c */
[----:B------:R-:W-:Y:S02]  /*21340*/  @!P1 LEA R8, P5, R220, R4, 0x2 ;  /* 0x00000004dc089211 */ /* 0x000fe400078a10ff */
        /* <DEDUP_REMOVED lines=35> */
.L_x_1832:
[----:B------:R-:W-:Y:S01]  /*21580*/  ULDC.64 UR4, c[0x0][0xc08] ;  /* 0x0003020000047ab9 */ /* 0x000fe20000000a00 */
[----:B------:R-:W3:Y:S01]  /*21590*/  LDC.64 R4, c[0x0][0xc00] ;  /* 0x00030000ff047b82 */ /* 0x000ee20000000a00 */
[----:B------:R-:W-:Y:S02]  /*215a0*/  ISETP.NE.U32.AND P0, PT, RZ, UR4, PT ;  /* 0x00000004ff007c0c */ /* 0x000fe4000bf05070 */
[----:B------:R-:W-:Y:S02]  /*215b0*/  MOV R3, RZ ;  /* 0x000000ff00037202 */ /* 0x000fe40000000f00 */
[----:B------:R-:W-:Y:S01]  /*215c0*/  ISETP.NE.AND.EX P1, PT, RZ, UR5, PT, P0 ;  /* 0x00000005ff007c0c */ /* 0x000fe2000bf25300 */
[----:B------:R-:W-:Y:S02]  /*215d0*/  ULDC.64 UR4, c[0x0][0xc00] ;  /* 0x0003000000047ab9 */ /* 0x000fe40000000a00 */
[----:B------:R-:W-:-:S04]  /*215e0*/  ISETP.NE.U32.AND P0, PT, RZ, UR4, PT ;  /* 0x00000004ff007c0c */ /* 0x000fc8000bf05070 */
[----:B------:R-:W-:-:S06]  /*215f0*/  ISETP.NE.AND.EX P0, PT, RZ, UR5, PT, P0 ;  /* 0x00000005ff007c0c */ /* 0x000fcc000bf05300 */
[----:B------:R-:W4:Y:S01]  /*21600*/  @P1 LDC.64 R6, c[0x0][0xc08] ;  /* 0x00030200ff061b82 */ /* 0x000f220000000a00 */
[----:B------:R-:W-:Y:S02]  /*21610*/  ULDC UR4, c[0x0][0xa88] ;  /* 0x0002a20000047ab9 */ /* 0x000fe40000000800 */
[----:B------:R-:W-:Y:S02]  /*21620*/  IMAD.U32 R0, RZ, RZ, UR4 ;  /* 0x00000004ff007e24 */ /* 0x000fe4000f8e00ff */
[----:B---3--:R-:W-:-:S05]  /*21630*/  IMAD.WIDE R4, R208, 0x4, R4 ;  /* 0x00000004d0047825 */ /* 0x008fca00078e0204 */
[----:B------:R3:W5:Y:S01]  /*21640*/  @P0 LDG.E R3, desc[UR60][R4.64] ;  /* 0x0000003c04030981 */ /* 0x000762000c1e1900 */
[----:B----4-:R-:W-:-:S05]  /*21650*/  @P1 IMAD.WIDE R6, R208, 0x4, R6 ;  /* 0x00000004d0061825 */ /* 0x010fca00078e0206 */
[----:B------:R3:W5:Y:S01]  /*21660*/  @P1 LDG.E R0, desc[UR60][R6.64] ;  /* 0x0000003c06001981 */ /* 0x000762000c1e1900 */
[----:B------:R-:W-:Y:S02]  /*21670*/  ISETP.NE.AND P2, PT, R207, RZ, PT ;  /* 0x000000ffcf00720c */ /* 0x000fe40003f45270 */
[----:B--2---:R-:W-:Y:S01]  /*21680*/  SHF.R.S32.HI R28, RZ, 0x1f, R208 ;  /* 0x0000001fff1c7819 */ /* 0x004fe200000114d0 */
[----:B0-----:R-:W0:Y:S10]  /*21690*/  S2R R33, SR_TID.X ;  /* 0x0000000000217919 */ /* 0x001e340000002100 */
[----:B------:R-:W2:Y:S01]  /*216a0*/  @!P2 LDC R207, c[0x0][0xad4] ;  /* 0x0002b500ffcfab82 */ /* 0x000ea20000000800 */
[----:B0-----:R-:W-:Y:S01]  /*216b0*/  VIADD R8, R33, 0xffffff80 ;  /* 0xffffff8021087836 */ /* 0x001fe20000000000 */
[----:B--2---:R-:W-:-:S04]  /*216c0*/  ISETP.GT.AND P2, PT, R207, 0x1, PT ;  /* 0x00000001cf00780c */ /* 0x004fc80003f44270 */
[----:B------:R-:W-:Y:S01]  /*216d0*/  ISETP.GT.AND P3, PT, R8, 0x7f, PT ;  /* 0x0000007f0800780c */ /* 0x000fe20003f64270 */
[----:B---3--:R-:W-:-:S12]  /*216e0*/  @P1 BRA `(.L_x_1844) ;  /* 0x0000000000101947 */ /* 0x008fd80003800000 */
[----:B------:R-:W-:Y:S05]  /*216f0*/  @!P0 BRA `(.L_x_1844) ;  /* 0x00000000000c8947 */ /* 0x000fea0003800000 */
[----:B------:R-:W2:Y:S04]  /*21700*/  LDG.E R7, desc[UR60][R4.64] ;  /* 0x0000003c04077981 */ /* 0x000ea8000c1e1900 */
[----:B-----5:R-:W2:Y:S02]  /*21710*/  LDG.E R0, desc[UR60][R4.64+0x4] ;  /* 0x0000043c04007981 */ /* 0x020ea4000c1e1900 */
[----:B--2---:R-:W-:-:S07]  /*21720*/  IMAD.IADD R0, R0, 0x1, -R7 ;  /* 0x0000000100007824 */ /* 0x004fce00078e0a07 */
.L_x_1844:
[----:B------:R-:W-:Y:S01]  /*21730*/  BSSY B1, `(.L_x_1845) ;  /* 0x0000035000017945 */ /* 0x000fe20003800000 */
[----:B------:R-:W-:Y:S02]  /*21740*/  SEL R27, R208, RZ, !P0 ;  /* 0x000000ffd01b7207 */ /* 0x000fe40004000000 */
[----:B------:R-:W-:Y:S02]  /*21750*/  SEL R28, R28, RZ, !P0 ;  /* 0x000000ff1c1c7207 */ /* 0x000fe40004000000 */
[----:B-----5:R-:W-:Y:S01]  /*21760*/  SHF.R.S32.HI R26, RZ, 0x1f, R3 ;  /* 0x0000001fff1a7819 */ /* 0x020fe20000011403 */
[----:B------:R-:W-:Y:S06]  /*21770*/  @P3 BRA `(.L_x_1846) ;  /* 0x0000000000c03947 */ /* 0x000fec0003800000 */
[----:B------:R-:W0:Y:S01]  /*21780*/  LDC R35, c[0x0][0xbe8] ;  /* 0x0002fa00ff237b82 */ /* 0x000e220000000800 */
[----:B------:R-:W-:Y:S01]  /*21790*/  IADD3 R33, R188, -0x80, R33 ;  /* 0xffffff80bc217810 */ /* 0x000fe20007ffe021 */
        /* <DEDUP_REMOVED lines=8> */
[----:B------:R-:W-:Y:S02]  /*21820*/  SEL R24, R24, 0x978, P0 ;  /* 0x0000097818187807 */ /* 0x000fe40000000000 */
[----:B------:R-:W-:-:S03]  /*21830*/  SEL R211, R211, RZ, P0 ;  /* 0x000000ffd3d37207 */ /* 0x000fc60000000000 */
[----:B------:R-:W2:Y:S08]  /*21840*/  LDC.64 R12, c[0x0][R24+0x220] ;  /* 0x00008800180c7b82 */ /* 0x000eb00000000a00 */
[----:B------:R-:W3:Y:S08]  /*21850*/  LDC.64 R10, c[0x0][R24+0x218] ;  /* 0x00008600180a7b82 */ /* 0x000ef00000000a00 */
[----:B------:R-:W4:Y:S08]  /*21860*/  LDC.64 R8, c[0x0][R24+0x228] ;  /* 0x00008a0018087b82 */ /* 0x000f300000000a00 */
[----:B------:R-:W5:Y:S08]  /*21870*/  LDC.64 R6, c[0x0][R24+0x210] ;  /* 0x0000840018067b82 */ /* 0x000f700000000a00 */
[----:B------:R-:W1:Y:S08]  /*21880*/  @P1 LDC R20, c[0x0][0xbec] ;  /* 0x0002fb00ff141b82 */ /* 0x000e700000000800 */
[----:B------:R-:W4:Y:S01]  /*21890*/  @P1 LDC R37, c[0x0][0xbf0] ;  /* 0x0002fc00ff251b82 */ /* 0x000f220000000800 */
[----:B--2---:R-:W-:-:S07]  /*218a0*/  IMAD R13, R13, R27, RZ ;  /* 0x0000001b0d0d7224 */ /* 0x004fce00078e02ff */
[----:B0-----:R-:W0:Y:S01]  /*218b0*/  @!P0 LDC R4, c[0x0][0xb50] ;  /* 0x0002d400ff048b82 */ /* 0x001e220000000800 */
[----:B------:R-:W-:Y:S02]  /*218c0*/  IMAD R13, R12, R28, R13 ;  /* 0x0000001c0c0d7224 */ /* 0x000fe400078e020d */
[----:B-1----:R-:W-:-:S05]  /*218d0*/  @P1 IMAD.HI.U32 R20, R33, R20, RZ ;  /* 0x0000001421141227 */ /* 0x002fca00078e00ff */
[----:B------:R-:W1:Y:S01]  /*218e0*/  @!P0 LDC R5, c[0x0][0xb54] ;  /* 0x0002d500ff058b82 */ /* 0x000e620000000800 */
[-C--:B---3--:R-:W-:Y:S02]  /*218f0*/  IMAD R25, R11, R169.reuse, RZ ;  /* 0x000000a90b197224 */ /* 0x088fe400078e02ff */
[----:B------:R-:W-:Y:S01]  /*21900*/  IMAD.WIDE.U32 R14, R10, R169, RZ ;  /* 0x000000a90a0e7225 */ /* 0x000fe200078e00ff */
[----:B----4-:R-:W-:-:S03]  /*21910*/  @P1 SHF.R.U32.HI R21, RZ, R37, R20 ;  /* 0x00000025ff151219 */ /* 0x010fc60000011614 */
[----:B------:R-:W-:-:S04]  /*21920*/  IMAD.WIDE.U32 R10, R12, R27, RZ ;  /* 0x0000001b0c0a7225 */ /* 0x000fc800078e00ff */
[----:B------:R-:W-:Y:S01]  /*21930*/  IMAD.IADD R12, R11, 0x1, R13 ;  /* 0x000000010b0c7824 */ /* 0x000fe200078e020d */
[----:B------:R-:W-:Y:S01]  /*21940*/  IADD3 R14, P1, P3, R10, R14, R3 ;  /* 0x0000000e0a0e7210 */ /* 0x000fe20007b3e003 */
[----:B------:R-:W-:Y:S01]  /*21950*/  IMAD.IADD R25, R15, 0x1, R25 ;  /* 0x000000010f197824 */ /* 0x000fe200078e0219 */
[----:B------:R-:W-:Y:S01]  /*21960*/  IADD3 R10, -R21, RZ, RZ ;  /* 0x000000ff150a7210 */ /* 0x000fe20007ffe1ff */
[-C--:B------:R-:W-:Y:S02]  /*21970*/  IMAD R13, R9, R211.reuse, RZ ;  /* 0x000000d3090d7224 */ /* 0x080fe400078e02ff */
[----:B------:R-:W-:-:S04]  /*21980*/  IMAD.WIDE.U32 R8, R8, R211, RZ ;  /* 0x000000d308087225 */ /* 0x000fc800078e00ff */
[----:B------:R-:W-:Y:S01]  /*21990*/  IMAD R11, R35, R10, R33 ;  /* 0x0000000a230b7224 */ /* 0x000fe200078e0221 */
[----:B------:R-:W-:Y:S01]  /*219a0*/  IADD3.X R10, R12, R25, R26, P1, P3 ;  /* 0x000000190c0a7210 */ /* 0x000fe20000fe641a */
[----:B------:R-:W-:Y:S01]  /*219b0*/  IMAD.IADD R13, R9, 0x1, R13 ;  /* 0x00000001090d7824 */ /* 0x000fe200078e020d */
[----:B------:R-:W-:Y:S01]  /*219c0*/  IADD3 R8, P0, P1, R21, R14, R8 ;  /* 0x0000000e15087210 */ /* 0x000fe2000791e008 */
[----:B-----5:R-:W-:Y:S01]  /*219d0*/  IMAD R7, R7, R11, RZ ;  /* 0x0000000b07077224 */ /* 0x020fe200078e02ff */
[----:B------:R-:W-:-:S04]  /*219e0*/  SHF.R.S32.HI R21, RZ, 0x1f, R21 ;  /* 0x0000001fff157819 */ /* 0x000fc80000011415 */
[----:B------:R-:W-:Y:S02]  /*219f0*/  IADD3.X R9, R21, R10, R13, P0, P1 ;  /* 0x0000000a15097210 */ /* 0x000fe400007e240d */
[----:B------:R-:W-:-:S05]  /*21a00*/  SHF.R.S32.HI R13, RZ, 0x1f, R11 ;  /* 0x0000001fff0d7819 */ /* 0x000fca000001140b */
[C---:B------:R-:W-:Y:S02]  /*21a10*/  IMAD R13, R6.reuse, R13, R7 ;  /* 0x0000000d060d7224 */ /* 0x040fe400078e0207 */
[----:B------:R-:W-:-:S04]  /*21a20*/  IMAD.WIDE.U32 R6, R6, R11, R8 ;  /* 0x0000000b06067225 */ /* 0x000fc800078e0008 */
[----:B------:R-:W-:Y:S01]  /*21a30*/  IMAD.IADD R7, R7, 0x1, R13 ;  /* 0x0000000107077824 */ /* 0x000fe200078e020d */
[----:B0-----:R-:W-:-:S04]  /*21a40*/  LEA R4, P0, R6, R4, 0x2 ;  /* 0x0000000406047211 */ /* 0x001fc800078010ff */
[----:B-1----:R-:W-:Y:S01]  /*21a50*/  LEA.HI.X R5, R6, R5, R7, 0x2, P0 ;  /* 0x0000000506057211 */ /* 0x002fe200000f1407 */
[----:B------:R-:W-:-:S05]  /*21a60*/  IMAD.MOV.U32 R7, RZ, RZ, -0x800000 ;  /* 0xff800000ff077424 */ /* 0x000fca00078e00ff */
[----:B------:R0:W-:Y:S03]  /*21a70*/  STG.E desc[UR60][R4.64], R7 ;  /* 0x0000000704007986 */ /* 0x0001e6000c10193c */
.L_x_1846:
[----:B------:R-:W-:Y:S05]  /*21a80*/  BSYNC B1 ;  /* 0x0000000000017941 */ /* 0x000fea0003800000 */
.L_x_1845:
[----:B------:R-:W-:Y:S05]  /*21a90*/  @P2 BRA `(.L_x_1841) ;  /* 0x0000000400a02947 */ /* 0x000fea0003800000 */
[----:B------:R-:W2:Y:S01]  /*21aa0*/  LDC R11, c[0x0][0xbe8] ;  /* 0x0002fa00ff0b7b82 */ /* 0x000ea20000000800 */
        /* <DEDUP_REMOVED lines=8> */
[----:B------:R-:W-:-:S03]  /*21b30*/  ULDC.64 UR4, c[0x0][0xae8] ;  /* 0x0002ba0000047ab9 */ /* 0x000fc60000000a00 */
[----:B------:R-:W-:Y:S02]  /*21b40*/  IMAD R3, R206, 0x20, R226 ;  /* 0x00000020ce037824 */ /* 0x000fe400078e02e2 */
[----:B------:R-:W-:Y:S02]  /*21b50*/  IMAD.IADD R5, R5, 0x1, R7 ;  /* 0x0000000105057824 */ /* 0x000fe400078e0207 */
[----:B------:R-:W-:Y:S01]  /*21b60*/  IMAD R7, R28, UR6, RZ ;  /* 0x000000061c077c24 */ /* 0x000fe2000f8e02ff */
[----:B------:R-:W-:Y:S01]  /*21b70*/  IADD3 R9, R188, R3, RZ ;  /* 0x00000003bc097210 */ /* 0x000fe20007ffe0ff */
[----:B------:R-:W-:-:S04]  /*21b80*/  IMAD.WIDE.U32 R4, R169, UR4, R4 ;  /* 0x00000004a9047c25 */ /* 0x000fc8000f8e0004 */
[----:B------:R-:W-:Y:S01]  /*21b90*/  IMAD.MOV.U32 R3, RZ, RZ, R9 ;  /* 0x000000ffff037224 */ /* 0x000fe200078e0009 */
[----:B--2---:R-:W-:Y:S01]  /*21ba0*/  ISETP.NE.AND P0, PT, R11, 0x1, PT ;  /* 0x000000010b00780c */ /* 0x004fe20003f05270 */
[----:B------:R-:W-:Y:S01]  /*21bb0*/  IMAD R5, R169, UR5, R5 ;  /* 0x00000005a9057c24 */ /* 0x000fe2000f8e0205 */
[----:B------:R-:W-:Y:S01]  /*21bc0*/  ULDC.64 UR4, c[0x0][0xae0] ;  /* 0x0002b80000047ab9 */ /* 0x000fe20000000a00 */
[C---:B------:R-:W-:Y:S02]  /*21bd0*/  IMAD R7, R27.reuse, UR7, R7 ;  /* 0x000000071b077c24 */ /* 0x040fe4000f8e0207 */
[----:B------:R-:W-:-:S04]  /*21be0*/  IMAD.WIDE.U32 R4, R27, UR6, R4 ;  /* 0x000000061b047c25 */ /* 0x000fc8000f8e0004 */
[----:B------:R-:W-:Y:S02]  /*21bf0*/  IMAD.IADD R5, R5, 0x1, R7 ;  /* 0x0000000105057824 */ /* 0x000fe400078e0207 */
[----:B------:R-:W-:Y:S02]  /*21c00*/  IMAD.IADD R188, R226, 0x1, R188 ;  /* 0x00000001e2bc7824 */ /* 0x000fe400078e02bc */
[----:B------:R-:W0:Y:S08]  /*21c10*/  @P0 LDC R6, c[0x0][0xbec] ;  /* 0x0002fb00ff060b82 */ /* 0x000e300000000800 */
[----:B------:R-:W2:Y:S01]  /*21c20*/  @P0 LDC R13, c[0x0][0xbf0] ;  /* 0x0002fc00ff0d0b82 */ /* 0x000ea20000000800 */
[----:B0-----:R-:W-:-:S05]  /*21c30*/  @P0 IMAD.HI.U32 R6, R9, R6, RZ ;  /* 0x0000000609060227 */ /* 0x001fca00078e00ff */
[----:B--2---:R-:W-:-:S04]  /*21c40*/  @P0 SHF.R.U32.HI R3, RZ, R13, R6 ;  /* 0x0000000dff030219 */ /* 0x004fc80000011606 */
[--C-:B------:R-:W-:Y:S01]  /*21c50*/  SHF.R.S32.HI R6, RZ, 0x1f, R3.reuse ;  /* 0x0000001fff067819 */ /* 0x100fe20000011403 */
[----:B------:R-:W-:Y:S02]  /*21c60*/  IMAD.MOV R8, RZ, RZ, -R3 ;  /* 0x000000ffff087224 */ /* 0x000fe400078e0a03 */
[----:B------:R-:W-:-:S04]  /*21c70*/  IMAD.WIDE.U32 R4, R3, UR4, R4 ;  /* 0x0000000403047c25 */ /* 0x000fc8000f8e0004 */
[----:B------:R-:W-:Y:S02]  /*21c80*/  IMAD R6, R6, UR4, RZ ;  /* 0x0000000406067c24 */ /* 0x000fe4000f8e02ff */
[----:B------:R-:W-:Y:S02]  /*21c90*/  IMAD R7, R11, R8, R9 ;  /* 0x000000080b077224 */ /* 0x000fe400078e0209 */
[----:B------:R-:W-:Y:S01]  /*21ca0*/  IMAD R9, R3, UR5, R6 ;  /* 0x0000000503097c24 */ /* 0x000fe2000f8e0206 */
[----:B------:R-:W-:Y:S01]  /*21cb0*/  ULDC.64 UR4, c[0x0][0xad8] ;  /* 0x0002b60000047ab9 */ /* 0x000fe20000000a00 */
[----:B------:R-:W-:Y:S01]  /*21cc0*/  IMAD R11, R0, R11, RZ ;  /* 0x0000000b000b7224 */ /* 0x000fe200078e02ff */
[----:B------:R-:W-:Y:S01]  /*21cd0*/  SHF.R.S32.HI R3, RZ, 0x1f, R7 ;  /* 0x0000001fff037819 */ /* 0x000fe20000011407 */
[----:B------:R-:W-:Y:S02]  /*21ce0*/  IMAD.IADD R5, R5, 0x1, R9 ;  /* 0x0000000105057824 */ /* 0x000fe400078e0209 */
[C---:B------:R-:W-:Y:S01]  /*21cf0*/  VIADD R0, R188.reuse, 0x20 ;  /* 0x00000020bc007836 */ /* 0x040fe20000000000 */
[----:B------:R-:W-:Y:S01]  /*21d00*/  ISETP.GE.AND P2, PT, R188, R11, PT ;  /* 0x0000000bbc00720c */ /* 0x000fe20003f46270 */
[----:B------:R-:W-:-:S02]  /*21d10*/  IMAD R6, R3, UR4, RZ ;  /* 0x0000000403067c24 */ /* 0x000fc4000f8e02ff */
        /* <DEDUP_REMOVED lines=9> */
[----:B------:R0:W2:Y:S04]  /*21db0*/  SHFL.IDX PT, R4, R6, RZ, 0x181f ;  /* 0x00181fff06047589 */ /* 0x0000a800000e0000 */
[----:B------:R0:W3:Y:S01]  /*21dc0*/  SHFL.IDX PT, R0, R3, RZ, 0x181f ;  /* 0x00181fff03007589 */ /* 0x0000e200000e0000 */
[----:B------:R-:W-:Y:S05]  /*21dd0*/  @P2 BRA `(.L_x_1848) ;  /* 0x0000000000242947 */ /* 0x000fea0003800000 */
[----:B------:R-:W-:Y:S02]  /*21de0*/  ULDC UR4, c[0x0][0xac8] ;  /* 0x0002b20000047ab9 */ /* 0x000fe40000000800 */
[----:B------:R-:W-:Y:S02]  /*21df0*/  ISETP.GE.AND P4, PT, R204, UR4, PT ;  /* 0x00000004cc007c0c */ /* 0x000fe4000bf86270 */
[----:B------:R-:W-:-:S11]  /*21e00*/  ISETP.GE.AND P5, PT, R205, UR4, PT ;  /* 0x00000004cd007c0c */ /* 0x000fd6000bfa6270 */
[CC--:B--2---:R-:W-:Y:S02]  /*21e10*/  @!P4 LEA R8, P2, R204.reuse, R4.reuse, 0x1 ;  /* 0x00000004cc08c211 */ /* 0x0c4fe400078408ff */
[C---:B------:R-:W-:Y:S02]  /*21e20*/  @!P5 LEA R4, P3, R205.reuse, R4, 0x1 ;  /* 0x00000004cd04d211 */ /* 0x040fe400078608ff */
[-C--:B---3--:R-:W-:Y:S02]  /*21e30*/  @!P4 LEA.HI.X R9, R204, R0.reuse, R12, 0x1, P2 ;  /* 0x00000000cc09c211 */ /* 0x088fe400010f0c0c */
[----:B------:R-:W-:-:S03]  /*21e40*/  @!P5 LEA.HI.X R5, R205, R0, R10, 0x1, P3 ;  /* 0x00000000cd05d211 */ /* 0x000fc600018f0c0a */
[----:B------:R4:W-:Y:S04]  /*21e50*/  @!P4 ST.E.128 desc[UR60][R8.64], RZ ;  /* 0x000000ff0800c985 */ /* 0x0009e8000c101d3c */
[----:B------:R4:W-:Y:S02]  /*21e60*/  @!P5 ST.E.128 desc[UR60][R4.64], RZ ;  /* 0x000000ff0400d985 */ /* 0x0009e4000c101d3c */
.L_x_1848:
[----:B------:R-:W-:Y:S05]  /*21e70*/  BSYNC B1 ;  /* 0x0000000000017941 */ /* 0x000fea0003800000 */
.L_x_1847:
[----:B---3--:R3:W0:Y:S01]  /*21e80*/  SHFL.IDX PT, R0, R3, 0x1, 0x181f ;  /* 0x00381f0003007f89 */ /* 0x00862200000e0000 */
[----:B------:R-:W-:Y:S03]  /*21e90*/  BSSY B1, `(.L_x_1849) ;  /* 0x000000c000017945 */ /* 0x000fe60003800000 */
[----:B--2-4-:R3:W2:Y:S01]  /*21ea0*/  SHFL.IDX PT, R4, R6, 0x1, 0x181f ;  /* 0x00381f0006047f89 */ /* 0x0146a200000e0000 */
[----:B------:R-:W-:Y:S05]  /*21eb0*/  @P1 BRA `(.L_x_1850) ;  /* 0x0000000000241947 */ /* 0x000fea0003800000 */
[----:B------:R-:W-:Y:S02]  /*21ec0*/  ULDC UR4, c[0x0][0xac8] ;  /* 0x0002b20000047ab9 */ /* 0x000fe40000000800 */
[----:B------:R-:W-:Y:S02]  /*21ed0*/  ISETP.GE.AND P3, PT, R204, UR4, PT ;  /* 0x00000004cc007c0c */ /* 0x000fe4000bf66270 */
[----:B------:R-:W-:-:S11]  /*21ee0*/  ISETP.GE.AND P4, PT, R205, UR4, PT ;  /* 0x00000004cd007c0c */ /* 0x000fd6000bf86270 */
[CC--:B--2---:R-:W-:Y:S02]  /*21ef0*/  @!P3 LEA R8, P1, R204.reuse, R4.reuse, 0x1 ;  /* 0x00000004cc08b211 */ /* 0x0c4fe400078208ff */
[C---:B------:R-:W-:Y:S02]  /*21f00*/  @!P4 LEA R4, P2, R205.reuse, R4, 0x1 ;  /* 0x00000004cd04c211 */ /* 0x040fe400078408ff */
[-C--:B0-----:R-:W-:Y:S02]  /*21f10*/  @!P3 LEA.HI.X R9, R204, R0.reuse, R12, 0x1, P1 ;  /* 0x00000000cc09b211 */ /* 0x081fe400008f0c0c */
[----:B------:R-:W-:-:S03]  /*21f20*/  @!P4 LEA.HI.X R5, R205, R0, R10, 0x1, P2 ;  /* 0x00000000cd05c211 */ /* 0x000fc600010f0c0a */
[----:B------:R4:W-:Y:S04]  /*21f30*/  @!P3 ST.E.128 desc[UR60][R8.64], RZ ;  /* 0x000000ff0800b985 */ /* 0x0009e8000c101d3c */
[----:B------:R4:W-:Y:S02]  /*21f40*/  @!P4 ST.E.128 desc[UR60][R4.64], RZ ;  /* 0x000000ff0400c985 */ /* 0x0009e4000c101d3c */
.L_x_1850:
[----:B------:R-:W-:Y:S05]  /*21f50*/  BSYNC B1 ;  /* 0x0000000000017941 */ /* 0x000fea0003800000 */
.L_x_1849:
[----:B0-----:R0:W0:Y:S01]  /*21f60*/  SHFL.IDX PT, R0, R3, 0x2, 0x181f ;  /* 0x00581f0003007f89 */ /* 0x00102200000e0000 */
[----:B------:R-:W-:Y:S03]  /*21f70*/  BSSY B1, `(.L_x_1851) ;  /* 0x000000c000017945 */ /* 0x000fe60003800000 */
[----:B--2-4-:R2:W4:Y:S01]  /*21f80*/  SHFL.IDX PT, R4, R6, 0x2, 0x181f ;  /* 0x00581f0006047f89 */ /* 0x01452200000e0000 */
[----:B------:R-:W-:Y:S05]  /*21f90*/  @P0 BRA `(.L_x_1852) ;  /* 0x0000000000240947 */ /* 0x000fea0003800000 */
[----:B------:R-:W-:Y:S02]  /*21fa0*/  ULDC UR4, c[0x0][0xac8] ;  /* 0x0002b20000047ab9 */ /* 0x000fe40000000800 */
[----:B------:R-:W-:Y:S02]  /*21fb0*/  ISETP.GE.AND P2, PT, R204, UR4, PT ;  /* 0x00000004cc007c0c */ /* 0x000fe4000bf46270 */
[----:B------:R-:W-:-:S11]  /*21fc0*/  ISETP.GE.AND P3, PT, R205, UR4, PT ;  /* 0x00000004cd007c0c */ /* 0x000fd6000bf66270 */
[CC--:B----4-:R-:W-:Y:S02]  /*21fd0*/  @!P2 LEA R8, P0, R204.reuse, R4.reuse, 0x1 ;  /* 0x00000004cc08a211 */ /* 0x0d0fe400078008ff */
[C---:B------:R-:W-:Y:S02]  /*21fe0*/  @!P3 LEA R4, P1, R205.reuse, R4, 0x1 ;  /* 0x00000004cd04b211 */ /* 0x040fe400078208ff */
[-C--:B0-----:R-:W-:Y:S02]  /*21ff0*/  @!P2 LEA.HI.X R9, R204, R0.reuse, R12, 0x1, P0 ;  /* 0x00000000cc09a211 */ /* 0x081fe400000f0c0c */
[----:B------:R-:W-:-:S03]  /*22000*/  @!P3 LEA.HI.X R5, R205, R0, R10, 0x1, P1 ;  /* 0x00000000cd05b211 */ /* 0x000fc600008f0c0a */
[----:B------:R0:W-:Y:S04]  /*22010*/  @!P2 ST.E.128 desc[UR60][R8.64], RZ ;  /* 0x000000ff0800a985 */ /* 0x0001e8000c101d3c */
[----:B------:R0:W-:Y:S02]  /*22020*/  @!P3 ST.E.128 desc[UR60][R4.64], RZ ;  /* 0x000000ff0400b985 */ /* 0x0001e4000c101d3c */
.L_x_1852:
[----:B------:R-:W-:Y:S05]  /*22030*/  BSYNC B1 ;  /* 0x0000000000017941 */ /* 0x000fea0003800000 */
.L_x_1851:
[----:B0-----:R-:W-:Y:S01]  /*22040*/  VIADD R0, R188, 0x60 ;  /* 0x00000060bc007836 */ /* 0x001fe20000000000 */
[----:B---3--:R-:W0:Y:S04]  /*22050*/  SHFL.IDX PT, R3, R3, 0x3, 0x181f ;  /* 0x00781f0003037f89 */ /* 0x008e2800000e0000 */
[----:B------:R-:W-:Y:S01]  /*22060*/  ISETP.GE.AND P0, PT, R0, R11, PT ;  /* 0x0000000b0000720c */ /* 0x000fe20003f06270 */
[----:B----4-:R3:W4:-:S12]  /*22070*/  SHFL.IDX PT, R4, R6, 0x3, 0x181f ;  /* 0x00781f0006047f89 */ /* 0x01071800000e0000 */
[----:B---3--:R-:W-:Y:S05]  /*22080*/  @P0 BRA `(.L_x_1841) ;  /* 0x0000000000240947 */ /* 0x008fea0003800000 */
[----:B------:R-:W-:Y:S02]  /*22090*/  ULDC UR4, c[0x0][0xac8] ;  /* 0x0002b20000047ab9 */ /* 0x000fe40000000800 */
[----:B------:R-:W-:Y:S02]  /*220a0*/  ISETP.GE.AND P2, PT, R204, UR4, PT ;  /* 0x00000004cc007c0c */ /* 0x000fe4000bf46270 */
[----:B------:R-:W-:-:S11]  /*220b0*/  ISETP.GE.AND P3, PT, R205, UR4, PT ;  /* 0x00000004cd007c0c */ /* 0x000fd6000bf66270 */
[CC--:B--2-4-:R-:W-:Y:S02]  /*220c0*/  @!P2 LEA R6, P0, R204.reuse, R4.reuse, 0x1 ;  /* 0x00000004cc06a211 */ /* 0x0d4fe400078008ff */
[C---:B------:R-:W-:Y:S02]  /*220d0*/  @!P3 LEA R4, P1, R205.reuse, R4, 0x1 ;  /* 0x00000004cd04b211 */ /* 0x040fe400078208ff */
[-C--:B0-----:R-:W-:Y:S02]  /*220e0*/  @!P2 LEA.HI.X R7, R204, R3.reuse, R12, 0x1, P0 ;  /* 0x00000003cc07a211 */ /* 0x081fe400000f0c0c */
[----:B------:R-:W-:-:S03]  /*220f0*/  @!P3 LEA.HI.X R5, R205, R3, R10, 0x1, P1 ;  /* 0x00000003cd05b211 */ /* 0x000fc600008f0c0a */
[----:B------:R0:W-:Y:S04]  /*22100*/  @!P2 ST.E.128 desc[UR60][R6.64], RZ ;  /* 0x000000ff0600a985 */ /* 0x0001e8000c101d3c */
[----:B------:R0:W-:Y:S02]  /*22110*/  @!P3 ST.E.128 desc[UR60][R4.64], RZ ;  /* 0x000000ff0400b985 */ /* 0x0001e4000c101d3c */
.L_x_1841:
[----:B------:R-:W-:Y:S05]  /*22120*/  BSYNC B0 ;  /* 0x0000000000007941 */ /* 0x000fea0003800000 */
.L_x_1831:
[----:B------:R-:W-:Y:S02]  /*22130*/  ULDC UR4, c[0x0][0xc3c] ;  /* 0x00030f0000047ab9 */ /* 0x000fe40000000800 */
[----:B------:R-:W-:-:S13]  /*22140*/  ISETP.GE.AND P0, PT, R31, UR4, PT ;  /* 0x000000041f007c0c */ /* 0x000fda000bf06270 */
[----:B------:R-:W-:Y:S05]  /*22150*/  @!P0 BRA `(.L_x_1853) ;  /* 0xfffffdf000d48947 */ /* 0x000fea000383ffff */
[----:B------:R-:W-:Y:S05]  /*22160*/  BRA `(.L_x_1546) ;  /* 0x0000008000207947 */ /* 0x000fea0003800000 */
.L_x_1544:
        /* <DEDUP_REMOVED lines=16> */
.L_x_1854:
        /* <DEDUP_REMOVED lines=27> */
[----:B-1----:R-:W-:-:S04]  /*22420*/  SEL R4, R4, RZ, P3 ;  /* 0x000000ff04047207 */ /* 0x002fc80001800000 */
[----:B------:R-:W-:-:S05]  /*22430*/  IADD3 R4, R11, R4, RZ ;  /* 0x000000040b047210 */ /* 0x000fca0007ffe0ff */
        /* <DEDUP_REMOVED lines=14> */
.L_x_1858:
[----:B------:R-:W0:Y:S01]  /*22520*/  LDC R2, c[0x0][0xc3c] ;  /* 0x00030f00ff027b82 */ /* 0x000e220000000800 */
[----:B------:R-:W-:Y:S01]  /*22530*/  UIADD3 UR4, UR4, 0x1f, URZ ;  /* 0x0000001f04047890 */ /* 0x000fe2000fffe03f */
[----:B------:R-:W-:Y:S02]  /*22540*/  ULDC UR7, c[0x0][0xc3c] ;  /* 0x00030f0000077ab9 */ /* 0x000fe40000000800 */
[----:B------:R-:W-:-:S03]  /*22550*/  IMAD.U32 R27, RZ, RZ, UR7 ;  /* 0x00000007ff1b7e24 */ /* 0x000fc6000f8e00ff */
[----:B0-----:R-:W-:-:S13]  /*22560*/  ISETP.LE.AND P6, PT, R2, UR4, PT ;  /* 0x0000000402007c0c */ /* 0x001fda000bfc3270 */
[----:B------:R-:W-:Y:S05]  /*22570*/  @P6 BRA `(.L_x_1857) ;  /* 0x0000000800a86947 */ /* 0x000fea0003800000 */
[----:B------:R-:W-:Y:S01]  /*22580*/  VIADD R11, R6, UR4 ;  /* 0x00000004060b7c36 */ /* 0x000fe20008000000 */
[----:B------:R-:W-:Y:S01]  /*22590*/  MOV R7, RZ ;  /* 0x000000ff00077202 */ /* 0x000fe20000000f00 */
[----:B------:R-:W-:-:S03]  /*225a0*/  IMAD.MOV.U32 R8, RZ, RZ, RZ ;  /* 0x000000ffff087224 */ /* 0x000fc600078e00ff */
[----:B------:R-:W-:-:S13]  /*225b0*/  ISETP.GE.OR P6, PT, R11, R2, !P0 ;  /* 0x000000020b00720c */ /* 0x000fda00047c6670 */
[----:B------:R-:W0:Y:S08]  /*225c0*/  @!P6 LDC.64 R4, c[0x0][0xc80] ;  /* 0x00032000ff04eb82 */ /* 0x000e300000000a00 */
[----:B------:R-:W1:Y:S01]  /*225d0*/  @!P6 LDC.64 R2, c[0x0][0xc78] ;  /* 0x00031e00ff02eb82 */ /* 0x000e620000000a00 */
[----:B0-----:R-:W-:-:S05]  /*225e0*/  @!P6 IMAD.WIDE R4, R11, 0x4, R4 ;  /* 0x000000040b04e825 */ /* 0x001fca00078e0204 */
[----:B------:R-:W2:Y:S01]  /*225f0*/  @!P6 LDG.E R7, desc[UR60][R4.64] ;  /* 0x0000003c0407e981 */ /* 0x000ea2000c1e1900 */
[----:B-1----:R-:W-:-:S05]  /*22600*/  @!P6 IMAD.WIDE R2, R11, 0x4, R2 ;  /* 0x000000040b02e825 */ /* 0x002fca00078e0202 */
        /* <DEDUP_REMOVED lines=22> */
.L_x_1856:
        /* <DEDUP_REMOVED lines=11> */
[----:B------:R-:W-:-:S05]  /*22820*/  VIADD R3, R27, 0xffffffff ;  /* 0xffffffff1b037836 */ /* 0x000fca0000000000 */
[----:B------:R0:W1:Y:S02]  /*22830*/  SHFL.IDX PT, R24, R2, R3, 0x1f ;  /* 0x00001f0302187589 */ /* 0x00006400000e0000 */
.L_x_1859:
[----:B-1----:R-:W-:Y:S02]  /*22840*/  IMAD R24, R24, UR5, R5 ;  /* 0x0000000518187c24 */ /* 0x002fe4000f8e0205 */
[----:B------:R-:W-:-:S03]  /*22850*/  VIADD R27, R27, UR4 ;  /* 0x000000041b1b7c36 */ /* 0x000fc60008000000 */
[----:B------:R-:W-:Y:S01]  /*22860*/  IADD3 R4, -R24, UR6, RZ ;  /* 0x0000000618047c10 */ /* 0x000fe2000fffe1ff */
[----:B------:R-:W-:Y:S06]  /*22870*/  @!P1 BRA `(.L_x_1860) ;  /* 0x0000000000e89947 */ /* 0x000fec0003800000 */
[-C--:B--2---:R-:W-:Y:S02]  /*22880*/  IABS R12, R7.reuse ;  /* 0x00000007000c7213 */ /* 0x084fe40000000000 */
[----:B------:R-:W-:Y:S02]  /*22890*/  IABS R5, R8 ;  /* 0x0000000800057213 */ /* 0x000fe40000000000 */
[----:B------:R-:W1:Y:S01]  /*228a0*/  I2F.RP R9, R12 ;  /* 0x0000000c00097306 */ /* 0x000e620000209400 */
[----:B------:R-:W-:-:S07]  /*228b0*/  IABS R13, R7 ;  /* 0x00000007000d7213 */ /* 0x000fce0000000000 */
[----:B------:R-:W2:Y:S08]  /*228c0*/  I2F.RP R10, R5 ;  /* 0x00000005000a7306 */ /* 0x000eb00000209400 */
[----:B-1----:R-:W0:Y:S08]  /*228d0*/  MUFU.RCP R9, R9 ;  /* 0x0000000900097308 */ /* 0x002e300000001000 */
[----:B--2---:R-:W-:Y:S01]  /*228e0*/  MUFU.RCP R10, R10 ;  /* 0x0000000a000a7308 */ /* 0x004fe20000001000 */
[----:B0-----:R-:W-:Y:S01]  /*228f0*/  VIADD R2, R9, 0xffffffe ;  /* 0x0ffffffe09027836 */ /* 0x001fe20000000000 */
[----:B------:R-:W-:-:S06]  /*22900*/  IABS R9, R4 ;  /* 0x0000000400097213 */ /* 0x000fcc0000000000 */
[----:B------:R0:W1:Y:S02]  /*22910*/  F2I.FTZ.U32.TRUNC.NTZ R3, R2 ;  /* 0x0000000200037305 */ /* 0x000064000021f000 */
[----:B0-----:R-:W-:Y:S01]  /*22920*/  MOV R2, RZ ;  /* 0x000000ff00027202 */ /* 0x001fe20000000f00 */
        /* <DEDUP_REMOVED lines=14> */
[----:B------:R-:W0:Y:S01]  /*22a10*/  F2I.FTZ.U32.TRUNC.NTZ R3, R11 ;  /* 0x0000000b00037305 */ /* 0x000e22000021f000 */
[----:B------:R-:W-:-:S05]  /*22a20*/  IABS R12, R8 ;  /* 0x00000008000c7213 */ /* 0x000fca0000000000 */
[----:B------:R-:W-:-:S05]  /*22a30*/  IMAD.MOV R12, RZ, RZ, -R12 ;  /* 0x000000ffff0c7224 */ /* 0x000fca00078e0a0c */
[----:B------:R-:W-:-:S04]  /*22a40*/  @P0 VIADD R2, R2, 0x1 ;  /* 0x0000000102020836 */ /* 0x000fc80000000000 */
[----:B------:R-:W-:Y:S01]  /*22a50*/  IMAD.MOV.U32 R13, RZ, RZ, R2 ;  /* 0x000000ffff0d7224 */ /* 0x000fe200078e0002 */
[----:B0-----:R-:W-:-:S03]  /*22a60*/  IADD3 R2, RZ, -R3, RZ ;  /* 0x80000003ff027210 */ /* 0x001fc60007ffe0ff */
[----:B------:R-:W-:Y:S01]  /*22a70*/  @!P2 IMAD.MOV R13, RZ, RZ, -R13 ;  /* 0x000000ffff0da224 */ /* 0x000fe200078e0a0d */
[----:B------:R-:W-:Y:S01]  /*22a80*/  @!P1 LOP3.LUT R13, RZ, R7, RZ, 0x33, !PT ;  /* 0x00000007ff0d9212 */ /* 0x000fe200078e33ff */
[----:B------:R-:W-:Y:S02]  /*22a90*/  IMAD R9, R2, R5, RZ ;  /* 0x0000000502097224 */ /* 0x000fe400078e02ff */
[----:B------:R-:W-:Y:S01]  /*22aa0*/  IMAD.MOV.U32 R2, RZ, RZ, RZ ;  /* 0x000000ffff027224 */ /* 0x000fe200078e00ff */
[----:B------:R-:W-:-:S03]  /*22ab0*/  IABS R10, R13 ;  /* 0x0000000d000a7213 */ /* 0x000fc60000000000 */
[----:B------:R-:W-:-:S04]  /*22ac0*/  IMAD.HI.U32 R2, R3, R9, R2 ;  /* 0x0000000903027227 */ /* 0x000fc800078e0002 */
[----:B------:R-:W-:Y:S02]  /*22ad0*/  IMAD.MOV.U32 R3, RZ, RZ, R10 ;  /* 0x000000ffff037224 */ /* 0x000fe400078e000a */
[----:B------:R-:W-:Y:S02]  /*22ae0*/  IMAD.MOV.U32 R10, RZ, RZ, R12 ;  /* 0x000000ffff0a7224 */ /* 0x000fe400078e000c */
[----:B------:R-:W-:-:S04]  /*22af0*/  IMAD.HI.U32 R2, R2, R3, RZ ;  /* 0x0000000302027227 */ /* 0x000fc800078e00ff */
[----:B------:R-:W-:Y:S01]  /*22b00*/  IMAD R10, R2, R10, R3 ;  /* 0x0000000a020a7224 */ /* 0x000fe200078e0203 */
[----:B------:R-:W-:-:S04]  /*22b10*/  LOP3.LUT R3, R13, R8, RZ, 0x3c, !PT ;  /* 0x000000080d037212 */ /* 0x000fc800078e3cff */
[----:B------:R-:W-:Y:S02]  /*22b20*/  ISETP.GT.U32.AND P1, PT, R5, R10, PT ;  /* 0x0000000a0500720c */ /* 0x000fe40003f24070 */
[----:B------:R-:W-:-:S11]  /*22b30*/  ISETP.GE.AND P2, PT, R3, RZ, PT ;  /* 0x000000ff0300720c */ /* 0x000fd60003f46270 */
[----:B------:R-:W-:Y:S01]  /*22b40*/  @!P1 IMAD.IADD R10, R10, 0x1, -R5 ;  /* 0x000000010a0a9824 */ /* 0x000fe200078e0a05 */
[----:B------:R-:W-:Y:S02]  /*22b50*/  @!P1 IADD3 R2, R2, 0x1, RZ ;  /* 0x0000000102029810 */ /* 0x000fe40007ffe0ff */
[----:B------:R-:W-:Y:S02]  /*22b60*/  ISETP.NE.AND P1, PT, R8, RZ, PT ;  /* 0x000000ff0800720c */ /* 0x000fe40003f25270 */
[----:B------:R-:W-:Y:S01]  /*22b70*/  ISETP.GE.U32.AND P0, PT, R10, R5, PT ;  /* 0x000000050a00720c */ /* 0x000fe20003f06070 */
[----:B------:R-:W-:-:S12]  /*22b80*/  IMAD.MOV R5, RZ, RZ, -R13 ;  /* 0x000000ffff057224 */ /* 0x000fd800078e0a0d */
[----:B------:R-:W-:-:S04]  /*22b90*/  @P0 VIADD R2, R2, 0x1 ;  /* 0x0000000102020836 */ /* 0x000fc80000000000 */
        /* <DEDUP_REMOVED lines=8> */
.L_x_1860:
[----:B0-----:R-:W0:Y:S02]  /*22c20*/  LDC.64 R2, c[0x0][0xc90] ;  /* 0x00032400ff027b82 */ /* 0x001e240000000a00 */
        /* <DEDUP_REMOVED lines=9> */
[----:B0-----:R-:W-:-:S06]  /*22cc0*/  IADD3 R9, R8, 0xffffffe, RZ ;  /* 0x0ffffffe08097810 */ /* 0x001fcc0007ffe0ff */
        /* <DEDUP_REMOVED lines=17> */
[----:B------:R-:W-:Y:S02]  /*22de0*/  IMAD R9, R13, R2, RZ ;  /* 0x000000020d097224 */ /* 0x000fe400078e02ff */
[----:B------:R-:W-:Y:S02]  /*22df0*/  IMAD.MOV R2, RZ, RZ, -R2 ;  /* 0x000000ffff027224 */ /* 0x000fe400078e0a02 */
[----:B------:R-:W-:Y:S02]  /*22e00*/  IMAD.MOV R8, RZ, RZ, -R9 ;  /* 0x000000ffff087224 */ /* 0x000fe400078e0a09 */
[----:B------:R-:W-:Y:S02]  /*22e10*/  IMAD R4, R5, R2, R4 ;  /* 0x0000000205047224 */ /* 0x000fe400078e0204 */
[----:B------:R-:W-:Y:S01]  /*22e20*/  IMAD.MOV.U32 R2, RZ, RZ, RZ ;  /* 0x000000ffff027224 */ /* 0x000fe200078e00ff */
[----:B------:R-:W-:Y:S02]  /*22e30*/  VIADDMNMX R8, R8, UR5, R13, PT ;  /* 0x0000000508087c46 */ /* 0x000fe4000b80010d */
[----:B------:R-:W-:-:S02]  /*22e40*/  IADD3 R9, R9, 0x1000000, R4 ;  /* 0x0100000009097810 */ /* 0x000fc40007ffe004 */
        /* <DEDUP_REMOVED lines=11> */
[----:B------:R-:W-:Y:S01]  /*22f00*/  IMAD.HI.U32 R2, R3, R5, R2 ;  /* 0x0000000503027227 */ /* 0x000fe200078e0002 */
[----:B------:R-:W-:-:S05]  /*22f10*/  IADD3 R3, RZ, -R13, RZ ;  /* 0x8000000dff037210 */ /* 0x000fca0007ffe0ff */
        /* <DEDUP_REMOVED lines=12> */
[----:B------:R-:W-:-:S07]  /*22fe0*/  IMAD R26, R2, R26, R9 ;  /* 0x0000001a021a7224 */ /* 0x000fce00078e0209 */
.L_x_1861:
[----:B------:R-:W-:-:S05]  /*22ff0*/  LOP3.LUT R2, RZ, R2, RZ, 0x33, !PT ;  /* 0x00000002ff027212 */ /* 0x000fca00078e33ff */
[----:B------:R-:W-:Y:S01]  /*23000*/  IMAD.IADD R25, R7, 0x1, R2 ;  /* 0x0000000107197824 */ /* 0x000fe200078e0202 */
[----:B------:R-:W-:Y:S06]  /*23010*/  BRA `(.L_x_1862) ;  /* 0x00000000000c7947 */ /* 0x000fec0003800000 */
.L_x_1857:
[----:B------:R-:W-:Y:S01]  /*23020*/  MOV R25, RZ ;  /* 0x000000ff00197202 */ /* 0x000fe20000000f00 */
[----:B------:R-:W-:Y:S02]  /*23030*/  IMAD.U32 R24, RZ, RZ, UR6 ;  /* 0x00000006ff187e24 */ /* 0x000fe4000f8e00ff */
[----:B------:R-:W-:-:S07]  /*23040*/  IMAD.MOV.U32 R26, RZ, RZ, RZ ;  /* 0x000000ffff1a7224 */ /* 0x000fce00078e00ff */
.L_x_1862:
[----:B------:R-:W-:-:S13]  /*23050*/  ISETP.NE.AND P0, PT, R6, RZ, PT ;  /* 0x000000ff0600720c */ /* 0x000fda0003f05270 */
[----:B------:R-:W0:Y:S01]  /*23060*/  @!P0 S2R R3, SR_CgaCtaId ;  /* 0x0000000000038919 */ /* 0x000e220000008800 */
[----:B------:R-:W-:-:S04]  /*23070*/  @!P0 MOV R2, 0x400 ;  /* 0x0000040000028802 */ /* 0x000fc80000000f00 */
[----:B0-----:R-:W-:-:S05]  /*23080*/  @!P0 LEA R2, R3, R2, 0x18 ;  /* 0x0000000203028211 */ /* 0x001fca00078ec0ff */
[----:B------:R0:W-:Y:S01]  /*23090*/  @!P0 STS.128 [R2+0x2a8d0], R24 ;  /* 0x02a8d01802008388 */ /* 0x0001e20000000c00 */
[----:B------:R-:W-:Y:S06]  /*230a0*/  BAR.ARV 0x5, 0x180 ;  /* 0x0146000000007b1d */ /* 0x000fec0000002000 */
.L_x_1855:
        /* <DEDUP_REMOVED lines=12> */
[----:B------:R-:W-:Y:S01]  /*23170*/  ULDC.64 UR36, c[0x0][0x198] ;  /* 0x0000660000247ab9 */ /* 0x000fe20000000a00 */
[----:B------:R-:W-:Y:S01]  /*23180*/  IMAD.SHL.U32 R34, R4, 0x8, RZ ;  /* 0x0000000804227824 */ /* 0x000fe200078e00ff */
[----:B------:R-:W-:Y:S01]  /*23190*/  ULDC UR38, c[0x0][0xc] ;  /* 0x0000030000267ab9 */ /* 0x000fe20000000800 */
[----:B------:R-:W-:Y:S02]  /*231a0*/  IMAD.MOV.U32 R22, RZ, RZ, RZ ;  /* 0x000000ffff167224 */ /* 0x000fe400078e00ff */
[----:B------:R-:W-:-:S02]  /*231b0*/  IMAD.MOV.U32 R28, RZ, RZ, RZ ;  /* 0x000000ffff1c7224 */ /* 0x000fc400078e00ff */
[----:B------:R-:W-:Y:S01]  /*231c0*/  IMAD.MOV.U32 R30, RZ, RZ, 0x1 ;  /* 0x00000001ff1e7424 */ /* 0x000fe200078e00ff */
[----:B--2---:R-:W-:Y:S01]  /*231d0*/  R2UR UR4, R2 ;  /* 0x00000000020472ca */ /* 0x004fe200000e0000 */
[----:B------:R-:W-:-:S05]  /*231e0*/  IMAD.SHL.U32 R2, R0, 0x8, RZ ;  /* 0x0000000800027824 */ /* 0x000fca00078e00ff */
[C---:B------:R-:W-:Y:S02]  /*231f0*/  LOP3.LUT R3, R2.reuse, 0x1f8, RZ, 0xc0, !PT ;  /* 0x000001f802037812 */ /* 0x040fe400078ec0ff */
[----:B------:R-:W-:Y:S02]  /*23200*/  LOP3.LUT R2, R2, 0x38, RZ, 0xc0, !PT ;  /* 0x0000003802027812 */ /* 0x000fe400078ec0ff */
[----:B------:R-:W-:Y:S02]  /*23210*/  LOP3.LUT R3, R3, 0x38, R0, 0x78, !PT ;  /* 0x0000003803037812 */ /* 0x000fe400078e7800 */
[----:B------:R-:W-:Y:S01]  /*23220*/  SHF.L.U32 R0, R0, 0x4, RZ ;  /* 0x0000000400007819 */ /* 0x000fe200000006ff */
[----:B------:R-:W-:Y:S01]  /*23230*/  ULOP3.LUT UR39, UR4, 0x2, URZ, 0xfc, !UPT ;  /* 0x0000000204277892 */ /* 0x000fe2000f8efc3f */
[----:B------:R-:W-:Y:S02]  /*23240*/  LOP3.LUT R34, R3, 0x200, R34, 0xf8, !PT ;  /* 0x0000020003227812 */ /* 0x000fe400078ef822 */
[----:B------:R-:W-:Y:S01]  /*23250*/  UMOV UR4, 0x400 ;  /* 0x0000040000047882 */ /* 0x000fe20000000000 */
[----:B------:R-:W-:Y:S01]  /*23260*/  SHF.R.U32.HI R3, RZ, 0x3, R4 ;  /* 0x00000003ff037819 */ /* 0x000fe20000011604 */
[----:B0-----:R-:W-:-:S03]  /*23270*/  ULEA UR4, UR5, UR4, 0x18 ;  /* 0x0000000405047291 */ /* 0x001fc6000f8ec03f */
[----:B------:R-:W-:Y:S02]  /*23280*/  LOP3.LUT R4, R3, 0x70, R0, 0xf8, !PT ;  /* 0x0000007003047812 */ /* 0x000fe400078ef800 */
[C---:B------:R-:W-:Y:S01]  /*23290*/  LOP3.LUT R3, R2.reuse, 0x40, RZ, 0xfc, !PT ;  /* 0x0000004002037812 */ /* 0x040fe200078efcff */
[----:B------:R-:W-:Y:S01]  /*232a0*/  IMAD.U32 R17, RZ, RZ, UR4 ;  /* 0x00000004ff117e24 */ /* 0x000fe2000f8e00ff */
[----:B------:R-:W-:-:S03]  /*232b0*/  LOP3.LUT R0, R2, 0x80, RZ, 0xfc, !PT ;  /* 0x0000008002007812 */ /* 0x000fc600078efcff */
[----:B-1----:R-:W-:-:S07]  /*232c0*/  IMAD R36, R34, 0x2, R17 ;  /* 0x0000000222247824 */ /* 0x002fce00078e0211 */
.L_x_1984:
[----:B------:R-:W-:Y:S05]  /*232d0*/  YIELD ;  /* 0x0000000000007946 */ /* 0x000fea0003800000 */
[----:B------:R-:W-:Y:S01]  /*232e0*/  ULDC.64 UR4, c[0x0][0xa28] ;  /* 0x00028a0000047ab9 */ /* 0x000fe20000000a00 */
[----:B------:R-:W-:Y:S01]  /*232f0*/  MOV R11, RZ ;  /* 0x000000ff000b7202 */ /* 0x000fe20000000f00 */
[----:B0-----:R-:W0:Y:S01]  /*23300*/  LDC.64 R4, c[0x0][0xa00] ;  /* 0x00028000ff047b82 */ /* 0x001e220000000a00 */
[----:B------:R-:W-:Y:S01]  /*23310*/  ISETP.NE.U32.AND P0, PT, RZ, UR4, PT ;  /* 0x00000004ff007c0c */ /* 0x000fe2000bf05070 */
[----:B------:R-:W-:-:S03]  /*23320*/  ULDC.64 UR6, c[0x0][0xa10] ;  /* 0x0002840000067ab9 */ /* 0x000fc60000000a00 */
[----:B------:R-:W-:Y:S01]  /*23330*/  ISETP.NE.AND.EX P0, PT, RZ, UR5, PT, P0 ;  /* 0x00000005ff007c0c */ /* 0x000fe2000bf05300 */
[----:B------:R-:W-:-:S12]  /*23340*/  ULDC.64 UR4, c[0x0][0xa18] ;  /* 0x0002860000047ab9 */ /* 0x000fd80000000a00 */
[----:B-1----:R-:W1:Y:S01]  /*23350*/  @P0 LDC.64 R2, c[0x0][0xa28] ;  /* 0x00028a00ff020b82 */ /* 0x002e620000000a00 */
[----:B------:R-:W-:Y:S01]  /*23360*/  ISETP.NE.U32.AND P1, PT, RZ, UR6, PT ;  /* 0x00000006ff007c0c */ /* 0x000fe2000bf25070 */
[----:B-1----:R-:W-:-:S05]  /*23370*/  @P0 IMAD.WIDE R2, R27, 0x4, R2 ;  /* 0x000000041b020825 */ /* 0x002fca00078e0202 */
[----:B------:R1:W2:Y:S01]  /*23380*/  @P0 LDG.E R11, desc[UR60][R2.64] ;  /* 0x0000003c020b0981 */ /* 0x0002a2000c1e1900 */
[----:B------:R-:W-:Y:S01]  /*23390*/  ISETP.NE.U32.AND P0, PT, RZ, UR4, PT ;  /* 0x00000004ff007c0c */ /* 0x000fe2000bf05070 */
[----:B------:R-:W-:Y:S01]  /*233a0*/  IMAD.MOV.U32 R35, RZ, RZ, RZ ;  /* 0x000000ffff237224 */ /* 0x000fe200078e00ff */
[----:B------:R-:W-:Y:S01]  /*233b0*/  ISETP.NE.AND.EX P1, PT, RZ, UR7, PT, P1 ;  /* 0x00000007ff007c0c */ /* 0x000fe2000bf25310 */
[----:B------:R-:W-:Y:S01]  /*233c0*/  IMAD.MOV.U32 R0, RZ, RZ, RZ ;  /* 0x000000ffff007224 */ /* 0x000fe200078e00ff */
[----:B------:R-:W-:Y:S01]  /*233d0*/  ISETP.NE.AND.EX P2, PT, RZ, UR5, PT, P0 ;  /* 0x00000005ff007c0c */ /* 0x000fe2000bf45300 */
[----:B------:R-:W-:Y:S01]  /*233e0*/  ULDC.64 UR4, c[0x0][0xa00] ;  /* 0x0002800000047ab9 */ /* 0x000fe20000000a00 */
[----:B0-----:R-:W-:Y:S01]  /*233f0*/  IMAD.WIDE R4, R27, 0x4, R4 ;  /* 0x000000041b047825 */ /* 0x001fe200078e0204 */
[----:B------:R-:W-:Y:S01]  /*23400*/  ISETP.NE.U32.AND P0, PT, RZ, UR4, PT ;  /* 0x00000004ff007c0c */ /* 0x000fe2000bf05070 */
[----:B-1----:R-:W0:Y:S03]  /*23410*/  LDC.64 R2, c[0x0][0xa10] ;  /* 0x00028400ff027b82 */ /* 0x002e260000000a00 */
[----:B------:R-:W-:-:S06]  /*23420*/  ISETP.NE.AND.EX P0, PT, RZ, UR5, PT, P0 ;  /* 0x00000005ff007c0c */ /* 0x000fcc000bf05300 */
[----:B------:R-:W1:Y:S07]  /*23430*/  @P2 LDC.64 R6, c[0x0][0xa18] ;  /* 0x00028600ff062b82 */ /* 0x000e6e0000000a00 */
[----:B------:R-:W5:Y:S01]  /*23440*/  @P0 LDG.E R35, desc[UR60][R4.64] ;  /* 0x0000003c04230981 */ /* 0x000f62000c1e1900 */
[----:B0-----:R-:W-:-:S05]  /*23450*/  IMAD.WIDE R2, R27, 0x4, R2 ;  /* 0x000000041b027825 */ /* 0x001fca00078e0202 */
[----:B------:R-:W5:Y:S01]  /*23460*/  @P1 LDG.E R0, desc[UR60][R2.64] ;  /* 0x0000003c02001981 */ /* 0x000f62000c1e1900 */
[----:B------:R-:W-:Y:S02]  /*23470*/  ULDC UR4, c[0x0][0x288] ;  /* 0x0000a20000047ab9 */ /* 0x000fe40000000800 */
[----:B------:R-:W-:Y:S01]  /*23480*/  IMAD.U32 R32, RZ, RZ, UR4 ;  /* 0x00000004ff207e24 */ /* 0x000fe2000f8e00ff */
[----:B------:R-:W-:Y:S02]  /*23490*/  ULDC.64 UR4, c[0x0][0x418] ;  /* 0x0001060000047ab9 */ /* 0x000fe40000000a00 */
[----:B------:R-:W-:-:S03]  /*234a0*/  UISETP.NE.U32.AND UP0, UPT, UR4, URZ, UPT ;  /* 0x0000003f0400728c */ /* 0x000fc6000bf05070 */
[----:B------:R-:W-:Y:S01]  /*234b0*/  ULDC UR4, c[0x0][0x424] ;  /* 0x0001090000047ab9 */ /* 0x000fe20000000800 */
[----:B------:R-:W-:Y:S01]  /*234c0*/  UISETP.NE.AND.EX UP0, UPT, UR5, URZ, UPT, UP0 ;  /* 0x0000003f0500728c */ /* 0x000fe2000bf05300 */
[----:B-1----:R-:W-:Y:S02]  /*234d0*/  @P2 IMAD.WIDE R6, R27, 0x4, R6 ;  /* 0x000000041b062825 */ /* 0x002fe400078e0206 */
[----:B------:R-:W-:Y:S01]  /*234e0*/  ULDC UR5, c[0x0][0x2f0] ;  /* 0x0000bc0000057ab9 */ /* 0x000fe20000000800 */
[----:B------:R-:W-:Y:S02]  /*234f0*/  USEL UR4, UR4, 0x1, UP0 ;  /* 0x0000000104047887 */ /* 0x000fe40008000000 */
[----:B------:R0:W5:Y:S02]  /*23500*/  @P2 LDG.E R32, desc[UR60][R6.64] ;  /* 0x0000003c06202981 */ /* 0x000164000c1e1900 */
[----:B------:R-:W-:-:S03]  /*23510*/  UIMAD UR4, UR4, UR5, URZ ;  /* 0x00000005040472a4 */ /* 0x000fc6000f8e023f */
[----:B------:R-:W-:-:S03]  /*23520*/  ULDC UR5, c[0x0][0x348] ;  /* 0x0000d20000057ab9 */ /* 0x000fc60000000800 */
[----:B------:R-:W-:Y:S02]  /*23530*/  IMAD.U32 R10, RZ, RZ, UR4 ;  /* 0x00000004ff0a7e24 */ /* 0x000fe4000f8e00ff */
[----:B0-----:R-:W-:Y:S01]  /*23540*/  IMAD.U32 R7, RZ, RZ, UR5 ;  /* 0x00000005ff077e24 */ /* 0x001fe2000f8e00ff */
[----:B--2---:R0:W-:Y:S01]  /*23550*/  STL [R1+0x4], R11 ;  /* 0x0000040b01007387 */ /* 0x0041e20000100800 */
[----:B---3--:R-:W-:Y:S05]  /*23560*/  @P2 BRA `(.L_x_1864) ;  /* 0x0000000000102947 */ /* 0x008fea0003800000 */
[----:B------:R-:W-:Y:S05]  /*23570*/  @!P0 BRA `(.L_x_1864) ;  /* 0x00000000000c8947 */ /* 0x000fea0003800000 */
[----:B------:R-:W2:Y:S04]  /*23580*/  LDG.E R9, desc[UR60][R4.64] ;  /* 0x0000003c04097981 */ /* 0x000ea8000c1e1900 */
[----:B-----5:R-:W2:Y:S02]  /*23590*/  LDG.E R32, desc[UR60][R4.64+0x4] ;  /* 0x0000043c04207981 */ /* 0x020ea4000c1e1900 */
[----:B--2---:R-:W-:-:S07]  /*235a0*/  IMAD.IADD R32, R32, 0x1, -R9 ;  /* 0x0000000120207824 */ /* 0x004fce00078e0a09 */
.L_x_1864:
[----:B------:R-:W-:Y:S01]  /*235b0*/  ULDC.64 UR4, c[0x0][0xa20] ;  /* 0x0002880000047ab9 */ /* 0x000fe20000000a00 */
[C---:B------:R-:W-:Y:S02]  /*235c0*/  LOP3.LUT R4, R26.reuse, 0xff000000, RZ, 0xc0, !PT ;  /* 0xff0000001a047812 */ /* 0x040fe400078ec0ff */
[----:B------:R-:W-:Y:S02]  /*235d0*/  ISETP.NE.U32.AND P0, PT, RZ, UR4, PT ;  /* 0x00000004ff007c0c */ /* 0x000fe4000bf05070 */
[----:B------:R-:W-:Y:S02]  /*235e0*/  SHF.R.U32.HI R5, RZ, 0x8, R4 ;  /* 0x00000008ff057819 */ /* 0x000fe40000011604 */
[----:B------:R-:W-:Y:S02]  /*235f0*/  ISETP.NE.AND.EX P0, PT, RZ, UR5, PT, P0 ;  /* 0x00000005ff007c0c */ /* 0x000fe4000bf05300 */
[C---:B------:R-:W-:Y:S02]  /*23600*/  LOP3.LUT R6, R26.reuse, 0xff0000, RZ, 0xc0, !PT ;  /* 0x00ff00001a067812 */ /* 0x040fe400078ec0ff */
[----:B------:R-:W-:-:S02]  /*23610*/  LOP3.LUT R26, R26, 0xffff, RZ, 0xc0, !PT ;  /* 0x0000ffff1a1a7812 */ /* 0x000fc400078ec0ff */
[----:B------:R-:W-:-:S07]  /*23620*/  LEA.HI R6, R6, R5, RZ, 0x10 ;  /* 0x0000000506067211 */ /* 0x000fce00078f80ff */
[----:B------:R-:W-:Y:S05]  /*23630*/  @!P0 BRA `(.L_x_1865) ;  /* 0x0000000000108947 */ /* 0x000fea0003800000 */
[----:B------:R-:W1:Y:S02]  /*23640*/  LDC.64 R4, c[0x0][0xa20] ;  /* 0x00028800ff047b82 */ /* 0x000e640000000a00 */
[----:B-1----:R-:W-:-:S05]  /*23650*/  IMAD.WIDE R4, R27, 0x4, R4 ;  /* 0x000000041b047825 */ /* 0x002fca00078e0204 */
[----:B------:R1:W5:Y:S01]  /*23660*/  LDG.E R10, desc[UR60][R4.64] ;  /* 0x0000003c040a7981 */ /* 0x000362000c1e1900 */
[----:B------:R-:W-:Y:S05]  /*23670*/  BRA `(.L_x_1866) ;  /* 0x0000000000247947 */ /* 0x000fea0003800000 */
.L_x_1865:
[----:B------:R-:W-:Y:S02]  /*23680*/  ULDC.64 UR4, c[0x0][0xa08] ;  /* 0x0002820000047ab9 */ /* 0x000fe40000000a00 */
[----:B------:R-:W-:-:S04]  /*23690*/  ISETP.NE.U32.AND P0, PT, RZ, UR4, PT ;  /* 0x00000004ff007c0c */ /* 0x000fc8000bf05070 */
[----:B------:R-:W-:-:S13]  /*236a0*/  ISETP.NE.AND.EX P0, PT, RZ, UR5, PT, P0 ;  /* 0x00000005ff007c0c */ /* 0x000fda000bf05300 */
[----:B------:R-:W-:Y:S05]  /*236b0*/  @!P0 BRA `(.L_x_1866) ;  /* 0x0000000000148947 */ /* 0x000fea0003800000 */
[----:B------:R-:W1:Y:S02]  /*236c0*/  LDC.64 R4, c[0x0][0xa08] ;  /* 0x00028200ff047b82 */ /* 0x000e640000000a00 */
[----:B-1----:R-:W-:-:S05]  /*236d0*/  IMAD.WIDE R4, R27, 0x4, R4 ;  /* 0x000000041b047825 */ /* 0x002fca00078e0204 */
[----:B------:R-:W2:Y:S04]  /*236e0*/  LDG.E R10, desc[UR60][R4.64] ;  /* 0x0000003c040a7981 */ /* 0x000ea8000c1e1900 */
[----:B------:R-:W2:Y:S02]  /*236f0*/  LDG.E R9, desc[UR60][R4.64+0x4] ;  /* 0x0000043c04097981 */ /* 0x000ea4000c1e1900 */
[----:B--2---:R-:W-:-:S07]  /*23700*/  IADD3 R10, -R10, R9, RZ ;  /* 0x000000090a0a7210 */ /* 0x004fce0007ffe1ff */
.L_x_1866:
[----:B-1----:R-:W2:Y:S01]  /*23710*/  @P1 LDG.E R5, desc[UR60][R2.64] ;  /* 0x0000003c02051981 */ /* 0x002ea2000c1e1900 */
[----:B------:R-:W1:Y:S03]  /*23720*/  LDC R8, c[0x0][0x448] ;  /* 0x00011200ff087b82 */ /* 0x000e660000000800 */
[----:B------:R3:W2:Y:S01]  /*23730*/  @P1 LDG.E R4, desc[UR60][R2.64+0x4] ;  /* 0x0000043c02041981 */ /* 0x0006a2000c1e1900 */
[----:B------:R-:W-:Y:S02]  /*23740*/  IMAD.SHL.U32 R25, R25, 0x80, RZ ;  /* 0x0000008019197824 */ /* 0x000fe400078e00ff */
[----:B-----5:R-:W-:Y:S02]  /*23750*/  IMAD.IADD R10, R10, 0x1, -R11 ;  /* 0x000000010a0a7824 */ /* 0x020fe400078e0a0b */
[----:B---3--:R-:W3:Y:S01]  /*23760*/  LDC.64 R2, c[0x0][0x9e0] ;  /* 0x00027800ff027b82 */ /* 0x008ee20000000a00 */
[----:B-1----:R-:W-:-:S13]  /*23770*/  ISETP.NE.AND P2, PT, R8, 0x1, PT ;  /* 0x000000010800780c */ /* 0x002fda0003f45270 */
[----:B------:R-:W1:Y:S01]  /*23780*/  @P2 LDC R8, c[0x0][0x44c] ;  /* 0x00011300ff082b82 */ /* 0x000e620000000800 */
[----:B---3--:R-:W-:-:S07]  /*23790*/  ISETP.GE.AND P3, PT, R3, 0x1, PT ;  /* 0x000000010300780c */ /* 0x008fce0003f66270 */
[----:B------:R-:W3:Y:S01]  /*237a0*/  @P2 LDC R9, c[0x0][0x450] ;  /* 0x00011400ff092b82 */ /* 0x000ee20000000800 */
[----:B--2---:R-:W-:Y:S02]  /*237b0*/  @P1 IMAD.IADD R7, R4, 0x1, -R5 ;  /* 0x0000000104071824 */ /* 0x004fe400078e0a05 */
[----:B------:R-:W-:Y:S02]  /*237c0*/  VIADD R5, R25, 0x7f ;  /* 0x0000007f19057836 */ /* 0x000fe40000000000 */
[----:B------:R-:W-:Y:S02]  /*237d0*/  IMAD.IADD R37, R10, 0x1, R7 ;  /* 0x000000010a257824 */ /* 0x000fe400078e0207 */
[----:B-1----:R-:W-:-:S03]  /*237e0*/  @P2 IMAD.HI.U32 R4, R5, R8, RZ ;  /* 0x0000000805042227 */ /* 0x002fc600078e00ff */
[C---:B------:R-:W-:Y:S02]  /*237f0*/  IADD3 R18, R37.reuse, 0x1, -R32 ;  /* 0x0000000125127810 */ /* 0x040fe40007ffe820 */
[----:B---3--:R-:W-:Y:S01]  /*23800*/  @P2 SHF.R.U32.HI R5, RZ, R9, R4 ;  /* 0x00000009ff052219 */ /* 0x008fe20000011604 */
[----:B------:R-:W-:-:S03]  /*23810*/  VIADD R4, R37, 0x5f ;  /* 0x0000005f25047836 */ /* 0x000fc60000000000 */
[----:B------:R-:W-:Y:S01]  /*23820*/  IADD3 R8, R18, R5, RZ ;  /* 0x0000000512087210 */ /* 0x000fe20007ffe0ff */
[----:B------:R-:W-:-:S04]  /*23830*/  IMAD.HI R4, R4, 0x2aaaaaab, RZ ;  /* 0x2aaaaaab04047827 */ /* 0x000fc800078e02ff */
[----:B------:R-:W-:Y:S01]  /*23840*/  IMAD.IADD R2, R8, 0x1, R2 ;  /* 0x0000000108027824 */ /* 0x000fe200078e0202 */
[----:B------:R-:W-:-:S04]  /*23850*/  SHF.R.U32.HI R19, RZ, 0x1f, R4 ;  /* 0x0000001fff137819 */ /* 0x000fc80000011604 */
[----:B------:R-:W-:Y:S01]  /*23860*/  LEA.HI.SX32 R19, R4, R19, 0x1c ;  /* 0x0000001304137211 */ /* 0x000fe200078fe2ff */
[----:B------:R-:W-:Y:S06]  /*23870*/  @!P3 BRA `(.L_x_1867) ;  /* 0x000000000048b947 */ /* 0x000fec0003800000 */
[C---:B------:R-:W-:Y:S01]  /*23880*/  ISETP.GT.AND P0, PT, R8.reuse, RZ, PT ;  /* 0x000000ff0800720c */ /* 0x040fe20003f04270 */
[----:B------:R-:W-:Y:S01]  /*23890*/  BSSY B0, `(.L_x_1868) ;  /* 0x000000e000007945 */ /* 0x000fe20003800000 */
[----:B------:R-:W-:-:S11]  /*238a0*/  VIADD R9, R8, 0xffffffff ;  /* 0xffffffff08097836 */ /* 0x000fd60000000000 */
[----:B------:R-:W-:Y:S05]  /*238b0*/  @P0 BRA `(.L_x_1869) ;  /* 0x00000000001c0947 */ /* 0x000fea0003800000 */
[----:B------:R-:W-:Y:S01]  /*238c0*/  ISETP.NE.AND P0, PT, R3, 0x1, PT ;  /* 0x000000010300780c */ /* 0x000fe20003f05270 */
[----:B------:R-:W-:-:S12]  /*238d0*/  IMAD.MOV R9, RZ, RZ, -R8 ;  /* 0x000000ffff097224 */ /* 0x000fd800078e0a08 */
[----:B------:R-:W1:Y:S02]  /*238e0*/  @P0 LDC.64 R4, c[0x0][0x9e8] ;  /* 0x00027a00ff040b82 */ /* 0x000e640000000a00 */
[----:B-1----:R-:W-:-:S05]  /*238f0*/  @P0 IMAD.HI.U32 R4, R9, R4, RZ ;  /* 0x0000000409040227 */ /* 0x002fca00078e00ff */
[----:B------:R-:W-:-:S04]  /*23900*/  @P0 SHF.R.U32.HI R9, RZ, R5, R4 ;  /* 0x00000005ff090219 */ /* 0x000fc80000011604 */
[----:B------:R-:W-:Y:S01]  /*23910*/  LOP3.LUT R9, RZ, R9, RZ, 0x33, !PT ;  /* 0x00000009ff097212 */ /* 0x000fe200078e33ff */
[----:B------:R-:W-:Y:S06]  /*23920*/  BRA `(.L_x_1870) ;  /* 0x0000000000107947 */ /* 0x000fec0003800000 */
.L_x_1869:
[----:B------:R-:W-:-:S13]  /*23930*/  ISETP.NE.AND P0, PT, R3, 0x1, PT ;  /* 0x000000010300780c */ /* 0x000fda0003f05270 */
[----:B------:R-:W1:Y:S02]  /*23940*/  @P0 LDC.64 R4, c[0x0][0x9e8] ;  /* 0x00027a00ff040b82 */ /* 0x000e640000000a00 */
[----:B-1----:R-:W-:-:S05]  /*23950*/  @P0 IMAD.HI.U32 R4, R9, R4, RZ ;  /* 0x0000000409040227 */ /* 0x002fca00078e00ff */
[----:B------:R-:W-:-:S07]  /*23960*/  @P0 SHF.R.U32.HI R9, RZ, R5, R4 ;  /* 0x00000005ff090219 */ /* 0x000fce0000011604 */
.L_x_1870:
[----:B------:R-:W-:Y:S05]  /*23970*/  BSYNC B0 ;  /* 0x0000000000007941 */ /* 0x000fea0003800000 */
.L_x_1868:
[----:B------:R-:W-:-:S05]  /*23980*/  IMAD R9, R9, R3, R3 ;  /* 0x0000000309097224 */ /* 0x000fca00078e0203 */
[----:B------:R-:W-:-:S07]  /*23990*/  VIMNMX R2, R2, R9, PT ;  /* 0x0000000902027248 */ /* 0x000fce0003fe0100 */
.L_x_1867:
[----:B------:R-:W1:Y:S01]  /*239a0*/  @P2 LDC R8, c[0x0][0x44c] ;  /* 0x00011300ff082b82 */ /* 0x000e620000000800 */
[----:B------:R-:W-:Y:S01]  /*239b0*/  VIADD R2, R2, 0x5f ;  /* 0x0000005f02027836 */ /* 0x000fe20000000000 */
[----:B------:R-:W-:Y:S01]  /*239c0*/  ULDC UR4, c[0x0][0x9dc] ;  /* 0x0002770000047ab9 */ /* 0x000fe20000000800 */
[----:B------:R-:W-:Y:S02]  /*239d0*/  IMAD.MOV.U32 R5, RZ, RZ, R25 ;  /* 0x000000ffff057224 */ /* 0x000fe400078e0019 */
[----:B------:R-:W-:-:S03]  /*239e0*/  IMAD.HI R2, R2, 0x2aaaaaab, RZ ;  /* 0x2aaaaaab02027827 */ /* 0x000fc600078e02ff */
[----:B------:R-:W2:Y:S01]  /*239f0*/  @P2 LDC R4, c[0x0][0x450] ;  /* 0x00011400ff042b82 */ /* 0x000ea20000000800 */
[----:B-1----:R-:W-:-:S04]  /*23a00*/  @P2 IMAD.HI.U32 R9, R25, R8, RZ ;  /* 0x0000000819092227 */ /* 0x002fc800078e00ff */
[----:B------:R-:W-:Y:S01]  /*23a10*/  IMAD.IADD R8, R37, 0x1, -R32 ;  /* 0x0000000125087824 */ /* 0x000fe200078e0a20 */
[----:B--2---:R-:W-:Y:S02]  /*23a20*/  @P2 SHF.R.U32.HI R5, RZ, R4, R9 ;  /* 0x00000004ff052219 */ /* 0x004fe40000011609 */
[----:B------:R-:W-:-:S04]  /*23a30*/  SHF.R.U32.HI R9, RZ, 0x1f, R2 ;  /* 0x0000001fff097819 */ /* 0x000fc80000011602 */
[----:B------:R-:W-:Y:S02]  /*23a40*/  LEA.HI.SX32 R2, R2, R9, 0x1c ;  /* 0x0000000902027211 */ /* 0x000fe400078fe2ff */
[----:B------:R-:W-:Y:S02]  /*23a50*/  IADD3 R9, R8, R5, RZ ;  /* 0x0000000508097210 */ /* 0x000fe40007ffe0ff */
[----:B0-----:R-:W-:-:S03]  /*23a60*/  VIMNMX R11, R19, R2, PT ;  /* 0x00000002130b7248 */ /* 0x001fc60003fe0100 */
        /* <DEDUP_REMOVED lines=12> */
.L_x_1873:
[----:B------:R-:W-:-:S13]  /*23b30*/  ISETP.NE.AND P0, PT, R3, 0x1, PT ;  /* 0x000000010300780c */ /* 0x000fda0003f05270 */
[----:B------:R-:W0:Y:S02]  /*23b40*/  @P0 LDC.64 R4, c[0x0][0x9e8] ;  /* 0x00027a00ff040b82 */ /* 0x000e240000000a00 */
[----:B0-----:R-:W-:-:S05]  /*23b50*/  @P0 IMAD.HI.U32 R4, R9, R4, RZ ;  /* 0x0000000409040227 */ /* 0x001fca00078e00ff */
[----:B------:R-:W-:-:S07]  /*23b60*/  @P0 SHF.R.U32.HI R9, RZ, R5, R4 ;  /* 0x00000005ff090219 */ /* 0x000fce0000011604 */
.L_x_1874:
[----:B------:R-:W-:Y:S05]  /*23b70*/  BSYNC B0 ;  /* 0x0000000000007941 */ /* 0x000fea0003800000 */
.L_x_1872:
[----:B------:R-:W-:-:S05]  /*23b80*/  IMAD R3, R9, R3, RZ ;  /* 0x0000000309037224 */ /* 0x000fca00078e02ff */
[----:B------:R-:W-:-:S07]  /*23b90*/  VIMNMX R2, R2, R3, !PT ;  /* 0x0000000302027248 */ /* 0x000fce0007fe0100 */
.L_x_1871:
[----:B------:R-:W-:Y:S01]  /*23ba0*/  IMAD.HI R2, R2, 0x2aaaaaab, RZ ;  /* 0x2aaaaaab02027827 */ /* 0x000fe200078e02ff */
[----:B------:R-:W-:Y:S01]  /*23bb0*/  BSSY B0, `(.L_x_1875) ;  /* 0x0000026000007945 */ /* 0x000fe20003800000 */
[----:B------:R-:W-:Y:S02]  /*23bc0*/  LOP3.LUT R9, R6, 0xff, RZ, 0xc0, !PT ;  /* 0x000000ff06097812 */ /* 0x000fe400078ec0ff */
[----:B------:R-:W-:Y:S01]  /*23bd0*/  SHF.R.U32.HI R6, RZ, 0x10, R6 ;  /* 0x00000010ff067819 */ /* 0x000fe20000011606 */
        /* <DEDUP_REMOVED lines=9> */
[----:B------:R-:W-:Y:S02]  /*23c70*/  IABS R13, R5 ;  /* 0x00000005000d7213 */ /* 0x000fe40000000000 */
[----:B------:R-:W-:Y:S02]  /*23c80*/  IADD3 R12, R5, -0x1, R11 ;  /* 0xffffffff050c7810 */ /* 0x000fe40007ffe00b */
[----:B------:R-:W0:Y:S03]  /*23c90*/  I2F.RP R2, R13 ;  /* 0x0000000d00027306 */ /* 0x000e260000209400 */
[----:B------:R-:W-:-:S05]  /*23ca0*/  IMAD.IADD R12, R12, 0x1, -R4 ;  /* 0x000000010c0c7824 */ /* 0x000fca00078e0a04 */
[----:B0-----:R-:W0:Y:S02]  /*23cb0*/  MUFU.RCP R2, R2 ;  /* 0x0000000200027308 */ /* 0x001e240000001000 */
[----:B0-----:R-:W-:-:S06]  /*23cc0*/  VIADD R2, R2, 0xffffffe ;  /* 0x0ffffffe02027836 */ /* 0x001fcc0000000000 */
        /* <DEDUP_REMOVED lines=19> */
[----:B------:R-:W-:-:S07]  /*23e00*/  @!P2 LOP3.LUT R14, RZ, R5, RZ, 0x33, !PT ;  /* 0x00000005ff0ea212 */ /* 0x000fce00078e33ff */
.L_x_1876:
[----:B------:R-:W-:Y:S05]  /*23e10*/  BSYNC B0 ;  /* 0x0000000000007941 */ /* 0x000fea0003800000 */
.L_x_1875:
[-C--:B------:R-:W-:Y:S01]  /*23e20*/  IMAD R3, R9, R14.reuse, R4 ;  /* 0x0000000e09037224 */ /* 0x080fe200078e0204 */
[----:B------:R-:W-:Y:S04]  /*23e30*/  BSSY B0, `(.L_x_1877) ;  /* 0x0000133000007945 */ /* 0x000fe80003800000 */
[C---:B------:R-:W-:Y:S01]  /*23e40*/  VIADDMNMX R11, R3.reuse, R14, R11, PT ;  /* 0x0000000e030b7246 */ /* 0x040fe2000380010b */
[----:B------:R-:W-:-:S04]  /*23e50*/  IMAD R3, R3, 0x60, -R10 ;  /* 0x0000006003037824 */ /* 0x000fc800078e0a0a */
[----:B------:R-:W-:Y:S01]  /*23e60*/  IMAD R2, R11, 0x60, -R10 ;  /* 0x000000600b027824 */ /* 0x000fe200078e0a0a */
[----:B------:R-:W-:-:S04]  /*23e70*/  VIMNMX R3, RZ, R3, !PT ;  /* 0x00000003ff037248 */ /* 0x000fc80007fe0100 */
[----:B------:R-:W-:-:S04]  /*23e80*/  VIMNMX R2, R2, R7, PT ;  /* 0x0000000702027248 */ /* 0x000fc80003fe0100 */
[----:B------:R-:W-:-:S13]  /*23e90*/  ISETP.GT.AND P0, PT, R2, R3, PT ;  /* 0x000000030200720c */ /* 0x000fda0003f04270 */
[----:B------:R-:W-:Y:S02]  /*23ea0*/  @P0 VIADD R4, R2, 0x5f ;  /* 0x0000005f02040836 */ /* 0x000fe40000000000 */
        /* <DEDUP_REMOVED lines=16> */
.L_x_2052:
[----:B-1----:R-:W-:Y:S02]  /*23fb0*/  ISETP.NE.AND P0, PT, R14, RZ, PT ;  /* 0x000000ff0e00720c */ /* 0x002fe40003f05270 */
[----:B------:R-:W-:-:S11]  /*23fc0*/  PLOP3.LUT P6, PT, PT, PT, PT, 0x8, 0x0 ;  /* 0x000000000000781c */ /* 0x000fd60003fce170 */
[----:B------:R-:W-:Y:S05]  /*23fd0*/  @P0 BRA `(.L_x_1880) ;  /* 0x00000000000c0947 */ /* 0x000fea0003800000 */
[----:B------:R-:W-:-:S03]  /*23fe0*/  UMOV UR4, 0xffffffff ;  /* 0xffffffff00047882 */ /* 0x000fc60000000000 */
[----:B------:R-:W-:Y:S05]  /*23ff0*/  BRA.DIV UR4, `(.L_x_1881) ;  /* 0x0000007604647947 */ /* 0x000fea000b800000 */
[----:B------:R-:W-:-:S13]  /*24000*/  ELECT P6, URZ, PT ;  /* 0x00000000003f782f */ /* 0x000fda00038c0000 */
.L_x_1880:
[----:B0-----:R-:W2:Y:S01]  /*24010*/  LDL R3, [R1+0x24] ;  /* 0x0000240001037983 */ /* 0x001ea20000100800 */
[----:B------:R-:W-:Y:S01]  /*24020*/  BSSY B1, `(.L_x_1882) ;  /* 0x0000008000017945 */ /* 0x000fe20003800000 */
[----:B--2---:R-:W-:-:S04]  /*24030*/  IADD3 R3, R3, 0x1, RZ ;  /* 0x0000000103037810 */ /* 0x004fc80007ffe0ff */
[----:B------:R-:W-:-:S04]  /*24040*/  LEA.HI R7, R3, R3, RZ, 0x1 ;  /* 0x0000000303077211 */ /* 0x000fc800078f08ff */
[----:B------:R-:W-:-:S05]  /*24050*/  LOP3.LUT R10, R7, 0xfffffffe, RZ, 0xc0, !PT ;  /* 0xfffffffe070a7812 */ /* 0x000fca00078ec0ff */
[----:B------:R-:W-:-:S05]  /*24060*/  IMAD.IADD R10, R3, 0x1, -R10 ;  /* 0x00000001030a7824 */ /* 0x000fca00078e0a0a */
[----:B------:R-:W-:-:S04]  /*24070*/  SHF.L.U32 R10, R10, 0x1f, RZ ;  /* 0x0000001f0a0a7819 */ /* 0x000fc800000006ff */
[----:B------:R-:W0:Y:S02]  /*24080*/  SYNCS.PHASECHK.TRANS64.TRYWAIT P0, [R17+URZ+0x2a820], R10 ;  /* 0x02a8200a110075a7 */ /* 0x000e24000800017f */
[----:B0-----:R-:W-:Y:S05]  /*24090*/  @!P0 BRA `(.L_x_1883) ;  /* 0x00000074005c8947 */ /* 0x001fea0003800000 */
.L_x_2055:
[----:B------:R-:W-:Y:S05]  /*240a0*/  BSYNC B1 ;  /* 0x0000000000017941 */ /* 0x000fea0003800000 */
.L_x_1882:
        /* <DEDUP_REMOVED lines=10> */
.L_x_2056:
[----:B------:R-:W-:Y:S05]  /*24150*/  BSYNC B2 ;  /* 0x0000000000027941 */ /* 0x000fea0003800000 */
.L_x_1886:
[----:B------:R-:W-:Y:S04]  /*24160*/  BSSY B2, `(.L_x_1888) ;  /* 0x0000009000027945 */ /* 0x000fe80003800000 */
        /* <DEDUP_REMOVED lines=8> */
.L_x_1889:
[----:B------:R-:W-:Y:S05]  /*241f0*/  BSYNC B2 ;  /* 0x0000000000027941 */ /* 0x000fea0003800000 */
.L_x_1888:
[----:B------:R-:W-:Y:S01]  /*24200*/  IMAD.MOV.U32 R20, RZ, RZ, RZ ;  /* 0x000000ffff147224 */ /* 0x000fe200078e00ff */
[----:B------:R-:W-:Y:S01]  /*24210*/  UIADD3 UR4, UP0, UR36, 0x570, URZ ;  /* 0x0000057024047890 */ /* 0x000fe2000ff1e03f */
[----:B0-----:R-:W-:Y:S01]  /*24220*/  IMAD R10, R22, 0x9000, R17 ;  /* 0x00009000160a7824 */ /* 0x001fe200078e0211 */
[----:B------:R-:W-:Y:S01]  /*24230*/  PLOP3.LUT P0, PT, PT, PT, PT, 0x80, 0x0 ;  /* 0x000000000000781c */ /* 0x000fe20003f0f070 */
[----:B------:R-:W-:Y:S01]  /*24240*/  IMAD R7, R2, 0x60, R0 ;  /* 0x0000006002077824 */ /* 0x000fe200078e0200 */
[----:B------:R-:W-:Y:S01]  /*24250*/  R2UR UR10, R20 ;  /* 0x00000000140a72ca */ /* 0x000fe200000e0000 */
[----:B------:R-:W-:Y:S01]  /*24260*/  VIADD R3, R12, 0x2a890 ;  /* 0x0002a8900c037836 */ /* 0x000fe20000000000 */
[----:B------:R-:W-:Y:S01]  /*24270*/  IADD3 R13, R10, 0x18400, RZ ;  /* 0x000184000a0d7810 */ /* 0x000fe20007ffe0ff */
[----:B------:R-:W-:Y:S01]  /*24280*/  VIADD R7, R7, 0xffffffa0 ;  /* 0xffffffa007077836 */ /* 0x000fe20000000000 */
[----:B------:R-:W-:Y:S01]  /*24290*/  UIADD3.X UR5, URZ, UR37, URZ, UP0, !UPT ;  /* 0x000000253f057290 */ /* 0x000fe200087fe43f */
[----:B------:R-:W-:Y:S01]  /*242a0*/  UMOV UR6, 0x0 ;  /* 0x0000000000067882 */ /* 0x000fe20000000000 */
[----:B------:R-:W-:-:S10]  /*242b0*/  UMOV UR7, 0x12f00000 ;  /* 0x12f0000000077882 */ /* 0x000fd40000000000 */
.L_x_1890:
        /* <DEDUP_REMOVED lines=16> */
.L_x_1891:
        /* <DEDUP_REMOVED lines=15> */
.L_x_1892:
        /* <DEDUP_REMOVED lines=13> */
.L_x_2057:
[----:B------:R-:W-:Y:S05]  /*24580*/  BSYNC B2 ;  /* 0x0000000000027941 */ /* 0x000fea0003800000 */
.L_x_1893:
[----:B------:R-:W-:Y:S01]  /*24590*/  BSSY B2, `(.L_x_1895) ;  /* 0x000000b000027945 */ /* 0x000fe20003800000 */
[----:B------:R-:W-:Y:S02]  /*245a0*/  IMAD.MOV.U32 R14, RZ, RZ, 0x0 ;  /* 0x00000000ff0e7424 */ /* 0x000fe400078e00ff */
[----:B------:R-:W-:Y:S01]  /*245b0*/  IMAD.MOV.U32 R15, RZ, RZ, 0x12f00000 ;  /* 0x12f00000ff0f7424 */ /* 0x000fe200078e00ff */
[----:B------:R-:W-:Y:S06]  /*245c0*/  @P1 BRA `(.L_x_1896) ;  /* 0x00000000001c1947 */ /* 0x000fec0003800000 */
[----:B------:R-:W2:Y:S01]  /*245d0*/  S2R R10, SR_TID.X ;  /* 0x00000000000a7919 */ /* 0x000ea20000002100 */
[----:B------:R-:W-:-:S04]  /*245e0*/  IMAD.MOV.U32 R3, RZ, RZ, 0x6000 ;  /* 0x00006000ff037424 */ /* 0x000fc800078e00ff */
[----:B------:R3:W-:Y:S01]  /*245f0*/  SYNCS.ARRIVE.TRANS64 RZ, [R12+URZ+0x2a8b0], R3 ;  /* 0x02a8b0030cff79a7 */ /* 0x0007e2000800003f */
[----:B--2---:R-:W-:-:S04]  /*24600*/  LOP3.LUT R10, R10, 0x1f, RZ, 0xc0, !PT ;  /* 0x0000001f0a0a7812 */ /* 0x004fc800078ec0ff */
[----:B------:R-:W-:-:S13]  /*24610*/  ISETP.NE.AND P0, PT, R10, RZ, PT ;  /* 0x000000ff0a00720c */ /* 0x000fda0003f05270 */
[----:B---3--:R-:W-:Y:S05]  /*24620*/  @!P0 BRA `(.L_x_1896) ;  /* 0x0000000000048947 */ /* 0x008fea0003800000 */
[----:B------:R-:W-:Y:S01]  /*24630*/  BPT.TRAP 0x1 ;  /* 0x000000040000795c */ /* 0x000fe20000300000 */
.L_x_1896:
[----:B------:R-:W-:Y:S05]  /*24640*/  BSYNC B2 ;  /* 0x0000000000027941 */ /* 0x000fea0003800000 */
.L_x_1895:
[----:B------:R-:W-:Y:S01]  /*24650*/  R2UR UR10, R20 ;  /* 0x00000000140a72ca */ /* 0x000fe200000e0000 */
[----:B------:R-:W-:Y:S01]  /*24660*/  IMAD R3, R22, 0x6000, R17 ;  /* 0x0000600016037824 */ /* 0x000fe200078e0211 */
[----:B------:R-:W-:Y:S01]  /*24670*/  R2UR UR6, R14 ;  /* 0x000000000e0672ca */ /* 0x000fe200000e0000 */
[----:B------:R-:W-:Y:S01]  /*24680*/  UIADD3 UR4, UP0, UR36, 0x670, URZ ;  /* 0x0000067024047890 */ /* 0x000fe2000ff1e03f */
[----:B------:R-:W-:Y:S01]  /*24690*/  R2UR UR7, R15 ;  /* 0x000000000f0772ca */ /* 0x000fe200000e0000 */
[----:B------:R-:W-:Y:S01]  /*246a0*/  VIADD R10, R3, 0x400 ;  /* 0x00000400030a7836 */ /* 0x000fe20000000000 */
[----:B------:R-:W-:Y:S01]  /*246b0*/  PLOP3.LUT P0, PT, PT, PT, PT, 0x80, 0x0 ;  /* 0x000000000000781c */ /* 0x000fe20003f0f070 */
[----:B------:R-:W-:Y:S01]  /*246c0*/  UIADD3.X UR5, URZ, UR37, URZ, UP0, !UPT ;  /* 0x000000253f057290 */ /* 0x000fe200087fe43f */
[----:B01----:R-:W-:-:S11]  /*246d0*/  IADD3 R12, R12, 0x2a8b0, RZ ;  /* 0x0002a8b00c0c7810 */ /* 0x003fd60007ffe0ff */
.L_x_1897:
        /* <DEDUP_REMOVED lines=15> */
.L_x_1898:
        /* <DEDUP_REMOVED lines=10> */
.L_x_1885:
[----:B------:R-:W-:Y:S05]  /*24870*/  BSYNC B1 ;  /* 0x0000000000017941 */ /* 0x000fea0003800000 */
.L_x_1884:
        /* <DEDUP_REMOVED lines=9> */
.L_x_1914:
[----:B------:R-:W-:Y:S05]  /*24910*/  YIELD ;  /* 0x0000000000007946 */ /* 0x000fea0003800000 */
[----:B------:R-:W-:Y:S04]  /*24920*/  BSSY B1, `(.L_x_1899) ;  /* 0x000007b000017945 */ /* 0x000fe80003800000 */
[----:B------:R-:W-:Y:S05]  /*24930*/  @!P6 BRA `(.L_x_1900) ;  /* 0x0000000400e4e947 */ /* 0x000fea0003800000 */
[----:B0-----:R-:W-:Y:S01]  /*24940*/  IMAD R10, R22, 0x8, R17 ;  /* 0x00000008160a7824 */ /* 0x001fe200078e0211 */
[----:B------:R-:W-:Y:S01]  /*24950*/  SHF.L.U32 R2, R31, 0x1f, RZ ;  /* 0x0000001f1f027819 */ /* 0x000fe200000006ff */
[----:B------:R-:W0:Y:S01]  /*24960*/  S2R R3, SR_TID.X ;  /* 0x0000000000037919 */ /* 0x000e220000002100 */
[----:B------:R-:W-:Y:S02]  /*24970*/  BSSY B2, `(.L_x_1901) ;  /* 0x0000005000027945 */ /* 0x000fe40003800000 */
[----:B------:R-:W1:Y:S01]  /*24980*/  SYNCS.PHASECHK.TRANS64.TRYWAIT P1, [R10+URZ+0x2a8a0], R2 ;  /* 0x02a8a0020a0075a7 */ /* 0x000e62000802017f */
[----:B0-----:R-:W-:-:S04]  /*24990*/  LOP3.LUT R3, R3, 0x7f, RZ, 0xc0, !PT ;  /* 0x0000007f03037812 */ /* 0x001fc800078ec0ff */
[----:B------:R-:W-:Y:S01]  /*249a0*/  ISETP.NE.AND P2, PT, R3, RZ, PT ;  /* 0x000000ff0300720c */ /* 0x000fe20003f45270 */
[----:B-1----:R-:W-:-:S12]  /*249b0*/  @!P1 BRA `(.L_x_1902) ;  /* 0x0000006c00509947 */ /* 0x002fd80003800000 */
.L_x_2058:
[----:B------:R-:W-:Y:S05]  /*249c0*/  BSYNC B2 ;  /* 0x0000000000027941 */ /* 0x000fea0003800000 */
.L_x_1901:
[----:B------:R-:W-:Y:S04]  /*249d0*/  BSSY B2, `(.L_x_1903) ;  /* 0x0000009000027945 */ /* 0x000fe80003800000 */
[----:B------:R-:W-:Y:S05]  /*249e0*/  @P2 BRA `(.L_x_1904) ;  /* 0x00000000001c2947 */ /* 0x000fea0003800000 */
[----:B------:R-:W1:Y:S01]  /*249f0*/  S2R R7, SR_TID.X ;  /* 0x0000000000077919 */ /* 0x000e620000002100 */
[----:B------:R-:W-:-:S04]  /*24a00*/  IMAD.MOV.U32 R3, RZ, RZ, 0x9000 ;  /* 0x00009000ff037424 */ /* 0x000fc800078e00ff */
[----:B------:R2:W-:Y:S01]  /*24a10*/  SYNCS.ARRIVE.TRANS64 RZ, [R10+URZ+0x2a890], R3 ;  /* 0x02a890030aff79a7 */ /* 0x0005e2000800003f */
[----:B-1----:R-:W-:-:S04]  /*24a20*/  LOP3.LUT R7, R7, 0x1f, RZ, 0xc0, !PT ;  /* 0x0000001f07077812 */ /* 0x002fc800078ec0ff */
[----:B------:R-:W-:-:S13]  /*24a30*/  ISETP.NE.AND P1, PT, R7, RZ, PT ;  /* 0x000000ff0700720c */ /* 0x000fda0003f25270 */
[----:B--2---:R-:W-:Y:S05]  /*24a40*/  @!P1 BRA `(.L_x_1904) ;  /* 0x0000000000049947 */ /* 0x004fea0003800000 */
[----:B------:R-:W-:Y:S01]  /*24a50*/  BPT.TRAP 0x1 ;  /* 0x000000040000795c */ /* 0x000fe20000300000 */
.L_x_1904:
[----:B------:R-:W-:Y:S05]  /*24a60*/  BSYNC B2 ;  /* 0x0000000000027941 */ /* 0x000fea0003800000 */
.L_x_1903:
[----:B------:R-:W-:Y:S01]  /*24a70*/  MOV R15, RZ ;  /* 0x000000ff000f7202 */ /* 0x000fe20000000f00 */
[----:B------:R-:W-:Y:S01]  /*24a80*/  IMAD R3, R22, 0x9000, R17 ;  /* 0x0000900016037824 */ /* 0x000fe200078e0211 */
[----:B------:R-:W-:Y:S01]  /*24a90*/  UIADD3 UR4, UP0, UR36, 0x570, URZ ;  /* 0x0000057024047890 */ /* 0x000fe2000ff1e03f */
[----:B------:R-:W-:Y:S01]  /*24aa0*/  PLOP3.LUT P1, PT, PT, PT, PT, 0x80, 0x0 ;  /* 0x000000000000781c */ /* 0x000fe20003f2f070 */
[----:B------:R-:W-:Y:S01]  /*24ab0*/  IMAD R7, R11, 0x60, R0 ;  /* 0x000000600b077824 */ /* 0x000fe200078e0200 */
[----:B------:R-:W-:Y:S01]  /*24ac0*/  R2UR UR10, R15 ;  /* 0x000000000f0a72ca */ /* 0x000fe200000e0000 */
[----:B------:R-:W-:Y:S01]  /*24ad0*/  VIADD R13, R10, 0x2a890 ;  /* 0x0002a8900a0d7836 */ /* 0x000fe20000000000 */
[----:B------:R-:W-:Y:S01]  /*24ae0*/  UIADD3.X UR5, URZ, UR37, URZ, UP0, !UPT ;  /* 0x000000253f057290 */ /* 0x000fe200087fe43f */
[----:B------:R-:W-:Y:S01]  /*24af0*/  VIADD R12, R3, 0x18400 ;  /* 0x00018400030c7836 */ /* 0x000fe20000000000 */
[----:B------:R-:W-:Y:S01]  /*24b00*/  UMOV UR6, 0x0 ;  /* 0x0000000000067882 */ /* 0x000fe20000000000 */
[----:B------:R-:W-:-:S10]  /*24b10*/  UMOV UR7, 0x12f00000 ;  /* 0x12f0000000077882 */ /* 0x000fd40000000000 */
.L_x_1905:
        /* <DEDUP_REMOVED lines=10> */
[----:B------:R-:W-:Y:S01]  /*24bc0*/  IMAD.MOV.U32 R12, RZ, RZ, 0x40 ;  /* 0x00000040ff0c7424 */ /* 0x000fe200078e00ff */
[----:B------:R-:W-:Y:S01]  /*24bd0*/  PLOP3.LUT P1, PT, PT, PT, PT, 0x80, 0x0 ;  /* 0x000000000000781c */ /* 0x000fe20003f2f070 */
[----:B------:R-:W-:Y:S01]  /*24be0*/  VIADD R14, R3, 0x1b400 ;  /* 0x0001b400030e7836 */ /* 0x000fe20000000000 */
[----:B------:R-:W-:Y:S01]  /*24bf0*/  UMOV UR6, 0x0 ;  /* 0x0000000000067882 */ /* 0x000fe20000000000 */
[----:B------:R-:W-:Y:S01]  /*24c00*/  UMOV UR7, 0x12f00000 ;  /* 0x12f0000000077882 */ /* 0x000fe20000000000 */
[----:B------:R-:W-:-:S15]  /*24c10*/  R2UR UR10, R12 ;  /* 0x000000000c0a72ca */ /* 0x000fde00000e0000 */
.L_x_1906:
        /* <DEDUP_REMOVED lines=10> */
[----:B------:R-:W-:Y:S01]  /*24cc0*/  PLOP3.LUT P1, PT, PT, PT, PT, 0x80, 0x0 ;  /* 0x000000000000781c */ /* 0x000fe20003f2f070 */
[----:B------:R-:W-:Y:S01]  /*24cd0*/  VIADD R3, R3, 0x1e400 ;  /* 0x0001e40003037836 */ /* 0x000fe20000000000 */
[----:B------:R-:W-:Y:S01]  /*24ce0*/  UMOV UR6, 0x0 ;  /* 0x0000000000067882 */ /* 0x000fe20000000000 */
[----:B------:R-:W-:Y:S01]  /*24cf0*/  UMOV UR7, 0x12f00000 ;  /* 0x12f0000000077882 */ /* 0x000fe20000000000 */
[----:B------:R-:W-:-:S09]  /*24d00*/  UMOV UR10, 0x80 ;  /* 0x00000080000a7882 */ /* 0x000fd20000000000 */
.L_x_1907:
        /* <DEDUP_REMOVED lines=10> */
[----:B------:R-:W1:Y:S01]  /*24db0*/  SYNCS.PHASECHK.TRANS64.TRYWAIT P1, [R10+URZ+0x2a8c0], R2 ;  /* 0x02a8c0020a0075a7 */ /* 0x000e62000802017f */
[----:B------:R-:W-:Y:S04]  /*24dc0*/  BSSY B2, `(.L_x_1908) ;  /* 0x0000002000027945 */ /* 0x000fe80003800000 */
[----:B-1----:R-:W-:Y:S05]  /*24dd0*/  @!P1 BRA `(.L_x_1909) ;  /* 0x00000068005c9947 */ /* 0x002fea0003800000 */
.L_x_2059:
[----:B------:R-:W-:Y:S05]  /*24de0*/  BSYNC B2 ;  /* 0x0000000000027941 */ /* 0x000fea0003800000 */
.L_x_1908:
[----:B------:R-:W-:Y:S01]  /*24df0*/  BSSY B2, `(.L_x_1910) ;  /* 0x000000b000027945 */ /* 0x000fe20003800000 */
[----:B01----:R-:W-:Y:S01]  /*24e00*/  IMAD.MOV.U32 R2, RZ, RZ, 0x0 ;  /* 0x00000000ff027424 */ /* 0x003fe200078e00ff */
[----:B------:R-:W-:Y:S02]  /*24e10*/  MOV R3, 0x12f00000 ;  /* 0x12f0000000037802 */ /* 0x000fe40000000f00 */
[----:B------:R-:W-:Y:S05]  /*24e20*/  @P2 BRA `(.L_x_1911) ;  /* 0x00000000001c2947 */ /* 0x000fea0003800000 */
[----:B------:R-:W0:Y:S01]  /*24e30*/  S2R R14, SR_TID.X ;  /* 0x00000000000e7919 */ /* 0x000e220000002100 */
[----:B------:R-:W-:-:S04]  /*24e40*/  IMAD.MOV.U32 R13, RZ, RZ, 0x6000 ;  /* 0x00006000ff0d7424 */ /* 0x000fc800078e00ff */
[----:B------:R1:W-:Y:S01]  /*24e50*/  SYNCS.ARRIVE.TRANS64 RZ, [R10+URZ+0x2a8b0], R13 ;  /* 0x02a8b00d0aff79a7 */ /* 0x0003e2000800003f */
[----:B0-----:R-:W-:-:S04]  /*24e60*/  LOP3.LUT R14, R14, 0x1f, RZ, 0xc0, !PT ;  /* 0x0000001f0e0e7812 */ /* 0x001fc800078ec0ff */
[----:B------:R-:W-:-:S13]  /*24e70*/  ISETP.NE.AND P1, PT, R14, RZ, PT ;  /* 0x000000ff0e00720c */ /* 0x000fda0003f25270 */
[----:B-1----:R-:W-:Y:S05]  /*24e80*/  @!P1 BRA `(.L_x_1911) ;  /* 0x0000000000049947 */ /* 0x002fea0003800000 */
[----:B------:R-:W-:Y:S01]  /*24e90*/  BPT.TRAP 0x1 ;  /* 0x000000040000795c */ /* 0x000fe20000300000 */
.L_x_1911:
[----:B------:R-:W-:Y:S05]  /*24ea0*/  BSYNC B2 ;  /* 0x0000000000027941 */ /* 0x000fea0003800000 */
.L_x_1910:
[----:B------:R-:W-:Y:S01]  /*24eb0*/  R2UR UR10, R15 ;  /* 0x000000000f0a72ca */ /* 0x000fe200000e0000 */
[----:B------:R-:W-:Y:S01]  /*24ec0*/  IMAD R13, R22, 0x6000, R17 ;  /* 0x00006000160d7824 */ /* 0x000fe200078e0211 */
[----:B------:R-:W-:Y:S01]  /*24ed0*/  R2UR UR6, R2 ;  /* 0x00000000020672ca */ /* 0x000fe200000e0000 */
[----:B------:R-:W-:Y:S01]  /*24ee0*/  UIADD3 UR4, UP0, UR36, 0x670, URZ ;  /* 0x0000067024047890 */ /* 0x000fe2000ff1e03f */
[----:B------:R-:W-:Y:S01]  /*24ef0*/  R2UR UR7, R3 ;  /* 0x00000000030772ca */ /* 0x000fe200000e0000 */
[----:B------:R-:W-:Y:S01]  /*24f00*/  VIADD R10, R10, 0x2a8b0 ;  /* 0x0002a8b00a0a7836 */ /* 0x000fe20000000000 */
[----:B------:R-:W-:Y:S01]  /*24f10*/  PLOP3.LUT P1, PT, PT, PT, PT, 0x80, 0x0 ;  /* 0x000000000000781c */ /* 0x000fe20003f2f070 */
[----:B------:R-:W-:Y:S01]  /*24f20*/  VIADD R14, R13, 0x400 ;  /* 0x000004000d0e7836 */ /* 0x000fe20000000000 */
[----:B------:R-:W-:-:S12]  /*24f30*/  UIADD3.X UR5, URZ, UR37, URZ, UP0, !UPT ;  /* 0x000000253f057290 */ /* 0x000fd800087fe43f */
.L_x_1912:
        /* <DEDUP_REMOVED lines=15> */
.L_x_1913:
        /* <DEDUP_REMOVED lines=10> */
.L_x_1900:
[----:B------:R-:W-:Y:S05]  /*250d0*/  BSYNC B1 ;  /* 0x0000000000017941 */ /* 0x000fea0003800000 */
.L_x_1899:
[C---:B------:R-:W-:Y:S01]  /*250e0*/  ISETP.GT.AND P2, PT, R11.reuse, R5, PT ;  /* 0x000000050b00720c */ /* 0x040fe20003f44270 */
[----:B------:R-:W-:Y:S02]  /*250f0*/  VIADD R22, R22, 0x1 ;  /* 0x0000000116167836 */ /* 0x000fe40000000000 */
[----:B------:R-:W-:-:S03]  /*25100*/  VIADD R11, R11, 0xffffffff ;  /* 0xffffffff0b0b7836 */ /* 0x000fc60000000000 */
[----:B------:R-:W-:-:S04]  /*25110*/  ISETP.NE.AND P1, PT, R22, 0x2, PT ;  /* 0x000000021600780c */ /* 0x000fc80003f25270 */
[----:B------:R-:W-:Y:S02]  /*25120*/  SEL R2, RZ, 0x1, P1 ;  /* 0x00000001ff027807 */ /* 0x000fe40000800000 */
[----:B------:R-:W-:Y:S02]  /*25130*/  SEL R22, R22, RZ, P1 ;  /* 0x000000ff16167207 */ /* 0x000fe40000800000 */
[----:B------:R-:W-:Y:S01]  /*25140*/  LOP3.LUT R31, R31, R2, RZ, 0x3c, !PT ;  /* 0x000000021f1f7212 */ /* 0x000fe200078e3cff */
[----:B------:R-:W-:Y:S06]  /*25150*/  @P2 BRA `(.L_x_1914) ;  /* 0xfffffff400ec2947 */ /* 0x000fec000383ffff */
.L_x_1878:
[----:B------:R-:W-:Y:S05]  /*25160*/  BSYNC B0 ;  /* 0x0000000000007941 */ /* 0x000fea0003800000 */
.L_x_1877:
[----:B------:R-:W1:Y:S01]  /*25170*/  LDC R0, c[0x0][0x448] ;  /* 0x00011200ff007b82 */ /* 0x000e620000000800 */
[----:B------:R-:W-:Y:S01]  /*25180*/  IADD3 R5, R25, 0x7f, RZ ;  /* 0x0000007f19057810 */ /* 0x000fe20007ffe0ff */
[----:B------:R-:W-:Y:S06]  /*25190*/  @!P0 WARPSYNC.ALL ;  /* 0x0000000000008948 */ /* 0x000fec0003800000 */
[----:B------:R-:W2:Y:S08]  /*251a0*/  LDC.64 R2, c[0x0][0x9e0] ;  /* 0x00027800ff027b82 */ /* 0x000eb00000000a00 */
[----:B------:R-:W-:Y:S01]  /*251b0*/  @!P0 BAR.SYNC.DEFER_BLOCKING 0xc, 0x180 ;  /* 0x0306000000008b1d */ /* 0x000fe20000010000 */
[----:B-1----:R-:W-:-:S02]  /*251c0*/  ISETP.NE.AND P1, PT, R0, 0x1, PT ;  /* 0x000000010000780c */ /* 0x002fc40003f25270 */
[----:B--2---:R-:W-:-:S11]  /*251d0*/  ISETP.GE.AND P2, PT, R3, 0x1, PT ;  /* 0x000000010300780c */ /* 0x004fd60003f46270 */
[----:B------:R-:W1:Y:S08]  /*251e0*/  @P1 LDC R4, c[0x0][0x44c] ;  /* 0x00011300ff041b82 */ /* 0x000e700000000800 */
[----:B------:R-:W2:Y:S01]  /*251f0*/  @P1 LDC R0, c[0x0][0x450] ;  /* 0x00011400ff001b82 */ /* 0x000ea20000000800 */
[----:B-1----:R-:W-:-:S05]  /*25200*/  @P1 IMAD.HI.U32 R7, R5, R4, RZ ;  /* 0x0000000405071227 */ /* 0x002fca00078e00ff */
[----:B--2---:R-:W-:-:S05]  /*25210*/  @P1 SHF.R.U32.HI R5, RZ, R0, R7 ;  /* 0x00000000ff051219 */ /* 0x004fca0000011607 */
        /* <DEDUP_REMOVED lines=14> */
.L_x_1917:
[----:B------:R-:W-:-:S13]  /*25300*/  ISETP.NE.AND P0, PT, R3, 0x1, PT ;  /* 0x000000010300780c */ /* 0x000fda0003f05270 */
[----:B------:R-:W1:Y:S02]  /*25310*/  @P0 LDC.64 R4, c[0x0][0x9e8] ;  /* 0x00027a00ff040b82 */ /* 0x000e640000000a00 */
[----:B-1----:R-:W-:-:S05]  /*25320*/  @P0 IMAD.HI.U32 R4, R0, R4, RZ ;  /* 0x0000000400040227 */ /* 0x002fca00078e00ff */
[----:B------:R-:W-:-:S07]  /*25330*/  @P0 SHF.R.U32.HI R0, RZ, R5, R4 ;  /* 0x00000005ff000219 */ /* 0x000fce0000011604 */
.L_x_1918:
[----:B------:R-:W-:Y:S05]  /*25340*/  BSYNC B0 ;  /* 0x0000000000007941 */ /* 0x000fea0003800000 */
.L_x_1916:
[----:B------:R-:W-:-:S05]  /*25350*/  IMAD R5, R0, R3, R3 ;  /* 0x0000000300057224 */ /* 0x000fca00078e0203 */
[----:B------:R-:W-:-:S07]  /*25360*/  VIMNMX R2, R2, R5, PT ;  /* 0x0000000502027248 */ /* 0x000fce0003fe0100 */
.L_x_1915:
[----:B------:R-:W1:Y:S01]  /*25370*/  @P1 LDC R0, c[0x0][0x44c] ;  /* 0x00011300ff001b82 */ /* 0x000e620000000800 */
[----:B------:R-:W-:Y:S01]  /*25380*/  VIADD R2, R2, 0x5f ;  /* 0x0000005f02027836 */ /* 0x000fe20000000000 */
[----:B------:R-:W-:Y:S01]  /*25390*/  ULDC UR4, c[0x0][0x9dc] ;  /* 0x0002770000047ab9 */ /* 0x000fe20000000800 */
[----:B------:R-:W-:Y:S02]  /*253a0*/  IMAD.MOV.U32 R5, RZ, RZ, R25 ;  /* 0x000000ffff057224 */ /* 0x000fe400078e0019 */
[----:B------:R-:W-:-:S03]  /*253b0*/  IMAD.HI R2, R2, 0x2aaaaaab, RZ ;  /* 0x2aaaaaab02027827 */ /* 0x000fc600078e02ff */
[----:B------:R-:W2:Y:S01]  /*253c0*/  @P1 LDC R7, c[0x0][0x450] ;  /* 0x00011400ff071b82 */ /* 0x000ea20000000800 */
[----:B-1----:R-:W-:-:S05]  /*253d0*/  @P1 IMAD.HI.U32 R0, R25, R0, RZ ;  /* 0x0000000019001227 */ /* 0x002fca00078e00ff */
[----:B--2---:R-:W-:Y:S02]  /*253e0*/  @P1 SHF.R.U32.HI R5, RZ, R7, R0 ;  /* 0x00000007ff051219 */ /* 0x004fe40000011600 */
[----:B------:R-:W-:Y:S02]  /*253f0*/  SHF.R.U32.HI R7, RZ, 0x1f, R2 ;  /* 0x0000001fff077819 */ /* 0x000fe40000011602 */
[----:B------:R-:W-:Y:S02]  /*25400*/  IADD3 R8, R8, R5, RZ ;  /* 0x0000000508087210 */ /* 0x000fe40007ffe0ff */
[----:B------:R-:W-:-:S03]  /*25410*/  LEA.HI.SX32 R2, R2, R7, 0x1c ;  /* 0x0000000702027211 */ /* 0x000fc600078fe2ff */
[----:B------:R-:W-:Y:S01]  /*25420*/  VIADD R0, R8, -UR4 ;  /* 0x8000000408007c36 */ /* 0x000fe20008000000 */
[----:B------:R-:W-:Y:S01]  /*25430*/  VIMNMX R19, R19, R2, PT ;  /* 0x0000000213137248 */ /* 0x000fe20003fe0100 */
[----:B------:R-:W-:Y:S06]  /*25440*/  @!P2 BRA `(.L_x_1919) ;  /* 0x000000000044a947 */ /* 0x000fec0003800000 */
[----:B------:R-:W-:Y:S01]  /*25450*/  ISETP.GT.AND P0, PT, R8, -0x1, PT ;  /* 0xffffffff0800780c */ /* 0x000fe20003f04270 */
[----:B------:R-:W-:-:S12]  /*25460*/  BSSY B0, `(.L_x_1920) ;  /* 0x000000d000007945 */ /* 0x000fd80003800000 */
[----:B------:R-:W-:Y:S05]  /*25470*/  @P0 BRA `(.L_x_1921) ;  /* 0x00000000001c0947 */ /* 0x000fea0003800000 */
[----:B------:R-:W-:Y:S02]  /*25480*/  ISETP.NE.AND P0, PT, R3, 0x1, PT ;  /* 0x000000010300780c */ /* 0x000fe40003f05270 */
[----:B------:R-:W-:-:S11]  /*25490*/  LOP3.LUT R7, RZ, R8, RZ, 0x33, !PT ;  /* 0x00000008ff077212 */ /* 0x000fd600078e33ff */
[----:B------:R-:W1:Y:S02]  /*254a0*/  @P0 LDC.64 R4, c[0x0][0x9e8] ;  /* 0x00027a00ff040b82 */ /* 0x000e640000000a00 */
[----:B-1----:R-:W-:-:S05]  /*254b0*/  @P0 IMAD.HI.U32 R4, R7, R4, RZ ;  /* 0x0000000407040227 */ /* 0x002fca00078e00ff */
[----:B------:R-:W-:-:S04]  /*254c0*/  @P0 SHF.R.U32.HI R7, RZ, R5, R4 ;  /* 0x00000005ff070219 */ /* 0x000fc80000011604 */
[----:B------:R-:W-:Y:S01]  /*254d0*/  LOP3.LUT R8, RZ, R7, RZ, 0x33, !PT ;  /* 0x00000007ff087212 */ /* 0x000fe200078e33ff */
[----:B------:R-:W-:Y:S06]  /*254e0*/  BRA `(.L_x_1922) ;  /* 0x0000000000107947 */ /* 0x000fec0003800000 */
.L_x_1921:
[----:B------:R-:W-:-:S13]  /*254f0*/  ISETP.NE.AND P0, PT, R3, 0x1, PT ;  /* 0x000000010300780c */ /* 0x000fda0003f05270 */
[----:B------:R-:W1:Y:S02]  /*25500*/  @P0 LDC.64 R4, c[0x0][0x9e8] ;  /* 0x00027a00ff040b82 */ /* 0x000e640000000a00 */
[----:B-1----:R-:W-:-:S05]  /*25510*/  @P0 IMAD.HI.U32 R4, R8, R4, RZ ;  /* 0x0000000408040227 */ /* 0x002fca00078e00ff */
[----:B------:R-:W-:-:S07]  /*25520*/  @P0 SHF.R.U32.HI R8, RZ, R5, R4 ;  /* 0x00000005ff080219 */ /* 0x000fce0000011604 */
.L_x_1922:
[----:B------:R-:W-:Y:S05]  /*25530*/  BSYNC B0 ;  /* 0x0000000000007941 */ /* 0x000fea0003800000 */
.L_x_1920:
[----:B------:R-:W-:-:S05]  /*25540*/  IMAD R3, R8, R3, RZ ;  /* 0x0000000308037224 */ /* 0x000fca00078e02ff */
[----:B------:R-:W-:-:S07]  /*25550*/  VIMNMX R0, R0, R3, !PT ;  /* 0x0000000300007248 */ /* 0x000fce0007fe0100 */
.L_x_1919:
[----:B------:R-:W-:Y:S01]  /*25560*/  ISETP.NE.AND P1, PT, R6, RZ, PT ;  /* 0x000000ff0600720c */ /* 0x000fe20003f25270 */
[----:B------:R-:W-:Y:S01]  /*25570*/  IMAD.HI R0, R0, 0x2aaaaaab, RZ ;  /* 0x2aaaaaab00007827 */ /* 0x000fe200078e02ff */
[----:B------:R-:W-:Y:S03]  /*25580*/  BSSY B0, `(.L_x_1923) ;  /* 0x0000022000007945 */ /* 0x000fe60003800000 */
[----:B------:R-:W-:Y:S01]  /*25590*/  IMAD.MOV.U32 R2, RZ, RZ, RZ ;  /* 0x000000ffff027224 */ /* 0x000fe200078e00ff */
[----:B------:R-:W-:-:S04]  /*255a0*/  SHF.R.U32.HI R3, RZ, 0x1f, R0 ;  /* 0x0000001fff037819 */ /* 0x000fc80000011600 */
[----:B------:R-:W-:-:S03]  /*255b0*/  LEA.HI.SX32 R0, R0, R3, 0x1c ;  /* 0x0000000300007211 */ /* 0x000fc600078fe2ff */
[----:B------:R-:W1:Y:S01]  /*255c0*/  @!P1 LDC R6, c[0x0][0x9f0] ;  /* 0x00027c00ff069b82 */ /* 0x000e620000000800 */
[----:B------:R-:W-:-:S04]  /*255d0*/  VIMNMX R0, RZ, R0, !PT ;  /* 0x00000000ff007248 */ /* 0x000fc80007fe0100 */
[----:B------:R-:W-:-:S13]  /*255e0*/  ISETP.GT.AND P0, PT, R19, R0, PT ;  /* 0x000000001300720c */ /* 0x000fda0003f04270 */
[----:B------:R-:W-:Y:S05]  /*255f0*/  @!P0 BRA `(.L_x_1924) ;  /* 0x0000000000688947 */ /* 0x000fea0003800000 */
[-C--:B-1----:R-:W-:Y:S01]  /*25600*/  IABS R4, R6.reuse ;  /* 0x0000000600047213 */ /* 0x082fe20000000000 */
[----:B------:R-:W-:Y:S01]  /*25610*/  IMAD.MOV.U32 R2, RZ, RZ, RZ ;  /* 0x000000ffff027224 */ /* 0x000fe200078e00ff */
[----:B------:R-:W-:Y:S02]  /*25620*/  IABS R8, R6 ;  /* 0x0000000600087213 */ /* 0x000fe40000000000 */
[----:B------:R-:W1:Y:S08]  /*25630*/  I2F.RP R5, R4 ;  /* 0x0000000400057306 */ /* 0x000e700000209400 */
[----:B-1----:R-:W1:Y:S02]  /*25640*/  MUFU.RCP R5, R5 ;  /* 0x0000000500057308 */ /* 0x002e640000001000 */
[----:B-1----:R-:W-:-:S06]  /*25650*/  VIADD R7, R5, 0xffffffe ;  /* 0x0ffffffe05077836 */ /* 0x002fcc0000000000 */
[----:B------:R1:W2:Y:S02]  /*25660*/  F2I.FTZ.U32.TRUNC.NTZ R3, R7 ;  /* 0x0000000700037305 */ /* 0x0002a4000021f000 */
[----:B-1----:R-:W-:Y:S01]  /*25670*/  IADD3 R7, RZ, -R8, RZ ;  /* 0x80000008ff077210 */ /* 0x002fe20007ffe0ff */
[----:B--2---:R-:W-:-:S04]  /*25680*/  IMAD.MOV R11, RZ, RZ, -R3 ;  /* 0x000000ffff0b7224 */ /* 0x004fc800078e0a03 */
        /* <DEDUP_REMOVED lines=17> */
.L_x_1924:
[----:B------:R-:W-:Y:S05]  /*257a0*/  BSYNC B0 ;  /* 0x0000000000007941 */ /* 0x000fea0003800000 */
.L_x_1923:
[-C--:B------:R-:W-:Y:S01]  /*257b0*/  IMAD R0, R9, R2.reuse, R0 ;  /* 0x0000000209007224 */ /* 0x080fe200078e0200 */
[----:B------:R-:W-:Y:S04]  /*257c0*/  BSSY B7, `(.L_x_1925) ;  /* 0x0000365000077945 */ /* 0x000fe80003800000 */
[----:B------:R-:W-:Y:S01]  /*257d0*/  VIADDMNMX R19, R0, R2, R19, PT ;  /* 0x0000000200137246 */ /* 0x000fe20003800113 */
[----:B------:R2:W-:Y:S03]  /*257e0*/  STL [R1], R0 ;  /* 0x0000000001007387 */ /* 0x0005e60000100800 */
[----:B------:R-:W-:Y:S01]  /*257f0*/  ISETP.GT.AND P0, PT, R19, R0, PT ;  /* 0x000000001300720c */ /* 0x000fe20003f04270 */
[----:B------:R2:W-:-:S12]  /*25800*/  STL [R1+0x20], R19 ;  /* 0x0000201301007387 */ /* 0x0005d80000100800 */
[----:B--2---:R-:W-:Y:S05]  /*25810*/  @P0 BRA `(.L_x_1926) ;  /* 0x0000000000440947 */ /* 0x004fea0003800000 */
[----:B------:R-:W2:Y:S02]  /*25820*/  S2R R3, SR_TID.X ;  /* 0x0000000000037919 */ /* 0x000ea40000002100 */
[----:B--2---:R-:W-:-:S04]  /*25830*/  LOP3.LUT R3, R3, 0x7f, RZ, 0xc0, !PT ;  /* 0x0000007f03037812 */ /* 0x004fc800078ec0ff */
[----:B------:R-:W-:-:S13]  /*25840*/  ISETP.NE.AND P0, PT, R3, RZ, PT ;  /* 0x000000ff0300720c */ /* 0x000fda0003f05270 */
[----:B------:R-:W-:Y:S05]  /*25850*/  @P0 BRA `(.L_x_1927) ;  /* 0x00000034006c0947 */ /* 0x000fea0003800000 */
[----:B------:R-:W2:Y:S01]  /*25860*/  S2R R5, SR_LANEID ;  /* 0x0000000000057919 */ /* 0x000ea20000000000 */
[----:B------:R-:W-:Y:S01]  /*25870*/  VOTEU.ANY UR4, UPT, PT ;  /* 0x0000000000047886 */ /* 0x000fe200038e0100 */
[----:B------:R-:W3:Y:S01]  /*25880*/  LDC.64 R2, c[0x0][0xc60] ;  /* 0x00031800ff027b82 */ /* 0x000ee20000000a00 */
[----:B------:R-:W2:Y:S02]  /*25890*/  FLO.U32 R0, UR4 ;  /* 0x0000000400007d00 */ /* 0x000ea400080e0000 */
[----:B--2---:R-:W-:-:S06]  /*258a0*/  ISETP.EQ.U32.AND P0, PT, R0, R5, PT ;  /* 0x000000050000720c */ /* 0x004fcc0003f02070 */
[----:B------:R-:W3:Y:S07]  /*258b0*/  POPC R5, UR4 ;  /* 0x0000000400057d09 */ /* 0x000eee0008000000 */
[----:B---3--:R-:W2:Y:S01]  /*258c0*/  @P0 ATOMG.E.ADD.STRONG.GPU PT, R3, desc[UR60][R2.64], R5 ;  /* 0x00000005020309a8 */ /* 0x008ea200081ee1fc */
[----:B------:R-:W3:Y:S02]  /*258d0*/  S2R R4, SR_LTMASK ;  /* 0x0000000000047919 */ /* 0x000ee40000003900 */
[----:B---3--:R-:W-:-:S04]  /*258e0*/  LOP3.LUT R4, R4, UR4, RZ, 0xc0, !PT ;  /* 0x0000000404047c12 */ /* 0x008fc8000f8ec0ff */
[----:B------:R-:W3:Y:S01]  /*258f0*/  POPC R7, R4 ;  /* 0x0000000400077309 */ /* 0x000ee20000000000 */
[----:B--2---:R-:W3:Y:S02]  /*25900*/  SHFL.IDX PT, R0, R3, R0, 0x1f ;  /* 0x00001f0003007589 */ /* 0x004ee400000e0000 */
[----:B---3--:R-:W-:Y:S01]  /*25910*/  IADD3 R24, R0, UR38, R7 ;  /* 0x0000002600187c10 */ /* 0x008fe2000fffe007 */
[----:B------:R-:W-:Y:S06]  /*25920*/  BRA `(.L_x_1927) ;  /* 0x0000003400387947 */ /* 0x000fec0003800000 */
.L_x_1926:
        /* <DEDUP_REMOVED lines=9> */
[----:B------:R-:W-:Y:S01]  /*259c0*/  MOV R5, UR7 ;  /* 0x0000000700057c02 */ /* 0x000fe20008000f00 */
[----:B------:R-:W2:Y:S01]  /*259d0*/  LDC.64 R2, c[0x4][R2] ;  /* 0x0100000002027b82 */ /* 0x000ea20000000a00 */
[----:B-1----:R-:W-:Y:S01]  /*259e0*/  IMAD.U32 R6, RZ, RZ, UR8 ;  /* 0x00000008ff067e24 */ /* 0x002fe2000f8e00ff */
[----:B------:R-:W-:Y:S01]  /*259f0*/  MOV R13, RZ ;  /* 0x000000ff000d7202 */ /* 0x000fe20000000f00 */
[----:B------:R-:W-:Y:S02]  /*25a00*/  IMAD.U32 R7, RZ, RZ, UR9 ;  /* 0x00000009ff077e24 */ /* 0x000fe4000f8e00ff */
[----:B0-----:R-:W-:-:S02]  /*25a10*/  IMAD.U32 R10, RZ, RZ, UR4 ;  /* 0x00000004ff0a7e24 */ /* 0x001fc4000f8e00ff */
[----:B------:R-:W-:Y:S02]  /*25a20*/  IMAD.U32 R11, RZ, RZ, UR5 ;  /* 0x00000005ff0b7e24 */ /* 0x000fe4000f8e00ff */
[----:B------:R-:W-:Y:S02]  /*25a30*/  IMAD.MOV.U32 R8, RZ, RZ, 0x70 ;  /* 0x00000070ff087424 */ /* 0x000fe400078e00ff */
[----:B------:R-:W-:-:S07]  /*25a40*/  IMAD.MOV.U32 R12, RZ, RZ, 0x1 ;  /* 0x00000001ff0c7424 */ /* 0x000fce00078e00ff */
[----:B------:R-:W-:-:S07]  /*25a50*/  LEPC R20, `(.L_x_1929) ;  /* 0x000000001014794e */ /* 0x000fce0000000000 */
[----:B--2---:R-:W-:Y:S05]  /*25a60*/  CALL.ABS.NOINC R2 ;  /* 0x0000000002007343 */ /* 0x004fea0003c00000 */
.L_x_1929:
[----:B------:R-:W-:Y:S05]  /*25a70*/  BSYNC B6 ;  /* 0x0000000000067941 */ /* 0x000fea0003800000 */
.L_x_1928:
        /* <DEDUP_REMOVED lines=8> */
[----:B------:R2:W3:Y:S01]  /*25b00*/  LDC.64 R2, c[0x4][R18] ;  /* 0x0100000012027b82 */ /* 0x0004e20000000a00 */
[----:B------:R-:W-:Y:S01]  /*25b10*/  IMAD.U32 R4, RZ, RZ, UR6 ;  /* 0x00000006ff047e24 */ /* 0x000fe2000f8e00ff */
[----:B------:R-:W-:Y:S01]  /*25b20*/  MOV R11, UR5 ;  /* 0x00000005000b7c02 */ /* 0x000fe20008000f00 */
[----:B------:R-:W-:Y:S02]  /*25b30*/  IMAD.U32 R5, RZ, RZ, UR7 ;  /* 0x00000007ff057e24 */ /* 0x000fe4000f8e00ff */
[----:B-1----:R-:W-:Y:S02]  /*25b40*/  IMAD.U32 R6, RZ, RZ, UR8 ;  /* 0x00000008ff067e24 */ /* 0x002fe4000f8e00ff */
[----:B------:R-:W-:-:S02]  /*25b50*/  IMAD.U32 R7, RZ, RZ, UR9 ;  /* 0x00000009ff077e24 */ /* 0x000fc4000f8e00ff */
[----:B0-----:R-:W-:Y:S02]  /*25b60*/  IMAD.U32 R10, RZ, RZ, UR4 ;  /* 0x00000004ff0a7e24 */ /* 0x001fe4000f8e00ff */
[----:B------:R-:W-:Y:S02]  /*25b70*/  IMAD.MOV.U32 R8, RZ, RZ, 0x70 ;  /* 0x00000070ff087424 */ /* 0x000fe400078e00ff */
[----:B------:R-:W-:Y:S02]  /*25b80*/  IMAD.MOV.U32 R12, RZ, RZ, 0x1 ;  /* 0x00000001ff0c7424 */ /* 0x000fe400078e00ff */
[----:B--2---:R-:W-:-:S07]  /*25b90*/  IMAD.MOV.U32 R13, RZ, RZ, RZ ;  /* 0x000000ffff0d7224 */ /* 0x004fce00078e00ff */
[----:B------:R-:W-:-:S07]  /*25ba0*/  LEPC R20, `(.L_x_1932) ;  /* 0x000000001014794e */ /* 0x000fce0000000000 */
[----:B---3--:R-:W-:Y:S05]  /*25bb0*/  CALL.ABS.NOINC R2 ;  /* 0x0000000002007343 */ /* 0x008fea0003c00000 */
.L_x_1932:
[----:B------:R0:W1:Y:S01]  /*25bc0*/  LDC.64 R2, c[0x4][R18] ;  /* 0x0100000012027b82 */ /* 0x0000620000000a00 */
[----:B------:R-:W-:Y:S01]  /*25bd0*/  ULDC.64 UR4, c[0x4][0x90] ;  /* 0x0100240000047ab9 */ /* 0x000fe20000000a00 */
[----:B------:R-:W-:Y:S01]  /*25be0*/  ULDC.64 UR6, c[0x4][0x98] ;  /* 0x0100260000067ab9 */ /* 0x000fe20000000a00 */
[----:B------:R-:W-:Y:S01]  /*25bf0*/  ULDC.64 UR8, c[0x4][0x18] ;  /* 0x0100060000087ab9 */ /* 0x000fe20000000a00 */
[----:B------:R-:W-:Y:S01]  /*25c00*/  IMAD.U32 R4, RZ, RZ, UR4 ;  /* 0x00000004ff047e24 */ /* 0x000fe2000f8e00ff */
[----:B------:R-:W-:Y:S01]  /*25c10*/  MOV R7, UR7 ;  /* 0x0000000700077c02 */ /* 0x000fe20008000f00 */
        /* <DEDUP_REMOVED lines=9> */
.L_x_1931:
[----:B------:R-:W-:Y:S05]  /*25cb0*/  BSYNC B6 ;  /* 0x0000000000067941 */ /* 0x000fea0003800000 */
.L_x_1930:
[----:B------:R-:W-:Y:S01]  /*25cc0*/  ULDC.64 UR4, c[0x0][0x9f8] ;  /* 0x00027e0000047ab9 */ /* 0x000fe20000000a00 */
[----:B------:R-:W2:Y:S01]  /*25cd0*/  LDL R18, [R1+0x4] ;  /* 0x0000040001127983 */ /* 0x000ea20000100800 */
[----:B------:R-:W-:Y:S01]  /*25ce0*/  ISETP.NE.U32.AND P0, PT, RZ, UR4, PT ;  /* 0x00000004ff007c0c */ /* 0x000fe2000bf05070 */
[----:B------:R-:W-:Y:S01]  /*25cf0*/  IMAD.MOV.U32 R33, RZ, RZ, R27 ;  /* 0x000000ffff217224 */ /* 0x000fe200078e001b */
[----:B------:R-:W3:Y:S01]  /*25d00*/  LDC R0, c[0x0][0x430] ;  /* 0x00010c00ff007b82 */ /* 0x000ee20000000800 */
[----:B------:R-:W4:Y:S01]  /*25d10*/  S2R R20, SR_TID.X ;  /* 0x0000000000147919 */ /* 0x000f220000002100 */
[----:B------:R-:W-:Y:S01]  /*25d20*/  ISETP.NE.AND.EX P0, PT, RZ, UR5, PT, P0 ;  /* 0x00000005ff007c0c */ /* 0x000fe2000bf05300 */
[----:B------:R-:W-:Y:S01]  /*25d30*/  VIADD R23, R19, 0xffffffff ;  /* 0xffffffff13177836 */ /* 0x000fe20000000000 */
[----:B------:R-:W-:-:S11]  /*25d40*/  ULDC UR4, c[0x0][0x320] ;  /* 0x0000c80000047ab9 */ /* 0x000fd60000000800 */
[----:B------:R-:W0:Y:S01]  /*25d50*/  @P0 LDC.64 R2, c[0x0][0x9f8] ;  /* 0x00027e00ff020b82 */ /* 0x000e220000000a00 */
[----:B----4-:R-:W-:Y:S01]  /*25d60*/  LOP3.LUT R20, R20, 0x7f, RZ, 0xc0, !PT ;  /* 0x0000007f14147812 */ /* 0x010fe200078ec0ff */
[----:B0-----:R-:W-:-:S05]  /*25d70*/  @P0 IMAD.WIDE R2, R27, 0x4, R2 ;  /* 0x000000041b020825 */ /* 0x001fca00078e0202 */
[----:B------:R0:W4:Y:S01]  /*25d80*/  @P0 LDG.E R33, desc[UR60][R2.64] ;  /* 0x0000003c02210981 */ /* 0x000122000c1e1900 */
[----:B------:R-:W-:Y:S02]  /*25d90*/  SHF.R.U32.HI R21, RZ, 0x3, R20 ;  /* 0x00000003ff157819 */ /* 0x000fe40000011614 */
[----:B---3--:R-:W-:Y:S01]  /*25da0*/  ISETP.NE.AND P1, PT, R0, 0x1, PT ;  /* 0x000000010000780c */ /* 0x008fe20003f25270 */
[----:B------:R-:W3:Y:S01]  /*25db0*/  S2R R20, SR_TID.X ;  /* 0x0000000000147919 */ /* 0x000ee20000002100 */
[----:B------:R-:W0:Y:S11]  /*25dc0*/  S2R R19, SR_TID.X ;  /* 0x0000000000137919 */ /* 0x000e360000002100 */
[----:B-1----:R-:W1:Y:S08]  /*25dd0*/  @P1 LDC R6, c[0x0][0x434] ;  /* 0x00010d00ff061b82 */ /* 0x002e700000000800 */
[----:B------:R-:W1:Y:S01]  /*25de0*/  @P1 LDC R7, c[0x0][0x438] ;  /* 0x00010e00ff071b82 */ /* 0x000e620000000800 */
[----:B---3--:R-:W-:-:S04]  /*25df0*/  SHF.L.U32 R20, R20, 0x4, RZ ;  /* 0x0000000414147819 */ /* 0x008fc800000006ff */
[----:B------:R-:W-:Y:S01]  /*25e00*/  LOP3.LUT R20, R21, 0x70, R20, 0xf8, !PT ;  /* 0x0000007015147812 */ /* 0x000fe200078ef814 */
[----:B0-----:R-:W-:-:S04]  /*25e10*/  IMAD.SHL.U32 R19, R19, 0x8, RZ ;  /* 0x0000000813137824 */ /* 0x001fc800078e00ff */
[----:B------:R-:W-:Y:S01]  /*25e20*/  IMAD R4, R23, 0x60, R20 ;  /* 0x0000006017047824 */ /* 0x000fe200078e0214 */
[----:B------:R-:W-:-:S04]  /*25e30*/  LOP3.LUT R19, R19, 0x38, RZ, 0xc0, !PT ;  /* 0x0000003813137812 */ /* 0x000fc800078ec0ff */
[----:B------:R-:W-:-:S04]  /*25e40*/  ISETP.GE.AND P0, PT, R4, R37, PT ;  /* 0x000000250400720c */ /* 0x000fc80003f06270 */
[----:B------:R-:W-:Y:S02]  /*25e50*/  ISETP.GT.U32.OR P0, PT, R20, 0x5f, P0 ;  /* 0x0000005f1400780c */ /* 0x000fe40000704470 */
[----:B------:R-:W-:Y:S01]  /*25e60*/  LOP3.LUT R16, R16, 0xfffffff7, RZ, 0xc0, !PT ;  /* 0xfffffff710107812 */ /* 0x000fe200078ec0ff */
[----:B------:R-:W-:Y:S01]  /*25e70*/  UMOV UR5, 0xffffffff ;  /* 0xffffffff00057882 */ /* 0x000fe20000000000 */
[----:B--2---:R-:W-:Y:S01]  /*25e80*/  IMAD.IADD R5, R4, 0x1, R18 ;  /* 0x0000000104057824 */ /* 0x004fe200078e0212 */
[----:B------:R-:W-:-:S03]  /*25e90*/  LOP3.LUT R18, R19, 0x40, RZ, 0xfc, !PT ;  /* 0x0000004013127812 */ /* 0x000fc600078efcff */
[----:B-1----:R-:W-:Y:S01]  /*25ea0*/  @P1 IMAD.HI.U32 R6, R5, R6, RZ ;  /* 0x0000000605061227 */ /* 0x002fe200078e00ff */
[----:B------:R-:W-:-:S03]  /*25eb0*/  ISETP.GE.AND P2, PT, R18, UR4, PT ;  /* 0x0000000412007c0c */ /* 0x000fc6000bf46270 */
[----:B------:R-:W-:Y:S01]  /*25ec0*/  IMAD.MOV.U32 R4, RZ, RZ, R5 ;  /* 0x000000ffff047224 */ /* 0x000fe200078e0005 */
[----:B------:R-:W-:Y:S02]  /*25ed0*/  @P1 SHF.R.U32.HI R4, RZ, R7, R6 ;  /* 0x00000007ff041219 */ /* 0x000fe40000011606 */
[----:B------:R-:W-:Y:S01]  /*25ee0*/  ISETP.GE.AND P1, PT, R19, UR4, PT ;  /* 0x0000000413007c0c */ /* 0x000fe2000bf26270 */
[----:B------:R-:W-:Y:S02]  /*25ef0*/  ULDC UR4, c[0x0][0x2f4] ;  /* 0x0000bd0000047ab9 */ /* 0x000fe40000000800 */
[----:B------:R-:W-:Y:S01]  /*25f00*/  IMAD.MOV R2, RZ, RZ, -R4 ;  /* 0x000000ffff027224 */ /* 0x000fe200078e0a04 */
[----:B------:R-:W-:-:S03]  /*25f10*/  SEL R29, RZ, 0x1, P1 ;  /* 0x00000001ff1d7807 */ /* 0x000fc60000800000 */
[----:B------:R-:W-:Y:S01]  /*25f20*/  IMAD R0, R0, R2, R5 ;  /* 0x0000000200007224 */ /* 0x000fe200078e0205 */
[----:B------:R-:W-:Y:S01]  /*25f30*/  SEL R5, RZ, 0xffffffff, P2 ;  /* 0xffffffffff057807 */ /* 0x000fe20001000000 */
[----:B------:R-:W0:Y:S04]  /*25f40*/  @!P0 LDC.64 R2, c[0x0][0x428] ;  /* 0x00010a00ff028b82 */ /* 0x000e280000000a00 */
[----:B------:R-:W-:Y:S01]  /*25f50*/  IMAD.SHL.U32 R6, R5, 0x2, RZ ;  /* 0x0000000205067824 */ /* 0x000fe200078e00ff */
[----:B------:R-:W-:-:S04]  /*25f60*/  @!P0 SHF.R.S32.HI R5, RZ, 0x1f, R4 ;  /* 0x0000001fff058819 */ /* 0x000fc80000011404 */
[----:B------:R-:W-:Y:S02]  /*25f70*/  LOP3.LUT R29, R6, 0x2, R29, 0xe2, !PT ;  /* 0x00000002061d7812 */ /* 0x000fe400078ee21d */
[----:B----4-:R-:W-:Y:S01]  /*25f80*/  SHF.R.S32.HI R8, RZ, 0x1f, R33 ;  /* 0x0000001fff087819 */ /* 0x010fe20000011421 */
[----:B0-----:R-:W-:-:S04]  /*25f90*/  @!P0 IMAD.WIDE.U32 R4, R33, R2, R4 ;  /* 0x0000000221048225 */ /* 0x001fc800078e0004 */
[----:B------:R-:W-:Y:S01]  /*25fa0*/  @!P0 IMAD R6, R8, R2, RZ ;  /* 0x0000000208068224 */ /* 0x000fe200078e02ff */
[----:B------:R-:W-:Y:S01]  /*25fb0*/  ISETP.GE.AND P2, PT, R19, UR4, PT ;  /* 0x0000000413007c0c */ /* 0x000fe2000bf46270 */
[----:B------:R0:W-:Y:S02]  /*25fc0*/  STL [R1+0x8], R8 ;  /* 0x0000080801007387 */ /* 0x0001e40000100800 */
[----:B------:R-:W-:Y:S02]  /*25fd0*/  @!P0 IMAD R6, R33, R3, R6 ;  /* 0x0000000321068224 */ /* 0x000fe400078e0206 */
[----:B------:R-:W1:Y:S03]  /*25fe0*/  @!P0 LDC.64 R2, c[0x0][0x418] ;  /* 0x00010600ff028b82 */ /* 0x000e660000000a00 */
[----:B------:R-:W-:Y:S01]  /*25ff0*/  @!P0 IADD3 R6, R5, R6, RZ ;  /* 0x0000000605068210 */ /* 0x000fe20007ffe0ff */
[----:B------:R-:W-:Y:S01]  /*26000*/  IMAD.U32 R5, RZ, RZ, UR39 ;  /* 0x00000027ff057e24 */ /* 0x000fe2000f8e00ff */
[----:B-1----:R-:W-:-:S04]  /*26010*/  @!P0 LEA R2, P1, R4, R2, 0x2 ;  /* 0x0000000204028211 */ /* 0x002fc800078210ff */
[----:B------:R-:W-:Y:S01]  /*26020*/  @!P0 LEA.HI.X R3, R4, R3, R6, 0x2, P1 ;  /* 0x0000000304038211 */ /* 0x000fe200008f1406 */
[----:B------:R-:W-:-:S06]  /*26030*/  IMAD.MOV.U32 R4, RZ, RZ, RZ ;  /* 0x000000ffff047224 */ /* 0x000fcc00078e00ff */
[----:B------:R1:W5:Y:S01]  /*26040*/  @!P0 LDG.E R4, desc[UR60][R2.64] ;  /* 0x0000003c02048981 */ /* 0x000362000c1e1900 */
[----:B------:R-:W-:Y:S02]  /*26050*/  ISETP.GT.U32.AND P0, PT, R20, 0x5f, PT ;  /* 0x0000005f1400780c */ /* 0x000fe40003f04070 */
[----:B------:R-:W-:Y:S02]  /*26060*/  ISETP.NE.AND P3, PT, R5, 0x3, PT ;  /* 0x000000030500780c */ /* 0x000fe40003f65270 */
[----:B0-----:R-:W-:Y:S02]  /*26070*/  LOP3.LUT R8, R19, 0x80, RZ, 0xfc, !PT ;  /* 0x0000008013087812 */ /* 0x001fe400078efcff */
[----:B------:R-:W-:-:S07]  /*26080*/  ISETP.GE.AND P1, PT, R18, UR4, PT ;  /* 0x0000000412007c0c */ /* 0x000fce000bf26270 */
[----:B------:R-:W-:Y:S02]  /*26090*/  @P0 LOP3.LUT R16, R16, 0x8, RZ, 0xfc, !PT ;  /* 0x0000000810100812 */ /* 0x000fe400078efcff */
[----:B------:R-:W-:Y:S02]  /*260a0*/  ISETP.GE.AND P0, PT, R8, UR4, PT ;  /* 0x0000000408007c0c */ /* 0x000fe4000bf06270 */
[----:B------:R-:W-:-:S04]  /*260b0*/  LOP3.LUT R16, R16, 0xffffffef, RZ, 0xc0, !PT ;  /* 0xffffffef10107812 */ /* 0x000fc800078ec0ff */
[----:B------:R-:W-:-:S04]  /*260c0*/  @P3 LOP3.LUT R16, R16, 0x10, RZ, 0xfc, !PT ;  /* 0x0000001010103812 */ /* 0x000fc800078efcff */
[----:B------:R-:W-:-:S04]  /*260d0*/  LOP3.LUT R16, R16, 0xfffffffb, RZ, 0xc0, !PT ;  /* 0xfffffffb10107812 */ /* 0x000fc800078ec0ff */
[----:B------:R-:W-:-:S04]  /*260e0*/  @P2 LOP3.LUT R16, R16, 0x4, RZ, 0xfc, !PT ;  /* 0x0000000410102812 */ /* 0x000fc800078efcff */
[----:B------:R-:W-:-:S04]  /*260f0*/  LOP3.LUT R16, R16, 0xfffffffe, RZ, 0xc0, !PT ;  /* 0xfffffffe10107812 */ /* 0x000fc800078ec0ff */
[----:B------:R-:W-:-:S04]  /*26100*/  LOP3.LUT R16, R16, 0xfffffffd, RZ, 0xc0, !PT ;  /* 0xfffffffd10107812 */ /* 0x000fc800078ec0ff */
[----:B------:R-:W-:-:S04]  /*26110*/  @P1 LOP3.LUT R16, R16, 0x2, RZ, 0xfc, !PT ;  /* 0x0000000210101812 */ /* 0x000fc800078efcff */
[----:B------:R-:W-:Y:S01]  /*26120*/  @P0 LOP3.LUT R16, R16, 0x1, RZ, 0xfc, !PT ;  /* 0x0000000110100812 */ /* 0x000fe200078efcff */
[----:B-1----:R-:W-:Y:S06]  /*26130*/  BRA.DIV UR5, `(.L_x_1933) ;  /* 0x0000005605987947 */ /* 0x002fec000b800000 */
.L_x_2062:
[----:B------:R-:W-:Y:S05]  /*26140*/  @!P3 BRA `(.L_x_1934) ;  /* 0x000000000004b947 */ /* 0x000fea0003800000 */
[----:B------:R-:W-:Y:S01]  /*26150*/  BPT.TRAP 0x1 ;  /* 0x000000040000795c */ /* 0x000fe20000300000 */
.L_x_1934:
        /* <DEDUP_REMOVED lines=23> */
.L_x_2063:
[----:B------:R-:W-:Y:S05]  /*262d0*/  BSYNC B0 ;  /* 0x0000000000007941 */ /* 0x000fea0003800000 */
.L_x_1935:
[----:B------:R-:W1:Y:S01]  /*262e0*/  S2R R8, SR_TID.X ;  /* 0x0000000000087919 */ /* 0x000e620000002100 */
[----:B------:R-:W-:Y:S01]  /*262f0*/  ULDC.64 UR4, c[0x0][0x300] ;  /* 0x0000c00000047ab9 */ /* 0x000fe20000000a00 */
[----:B------:R-:W-:Y:S01]  /*26300*/  ULDC.64 UR6, c[0x0][0x2e8] ;  /* 0x0000ba0000067ab9 */ /* 0x000fe20000000a00 */
[----:B------:R-:W-:Y:S01]  /*26310*/  IMAD R5, R5, UR4, RZ ;  /* 0x0000000405057c24 */ /* 0x000fe2000f8e02ff */
[----:B------:R-:W2:Y:S01]  /*26320*/  S2R R9, SR_TID.X ;  /* 0x0000000000097919 */ /* 0x000ea20000002100 */
[----:B0-----:R-:W-:Y:S01]  /*26330*/  IMAD.WIDE.U32 R2, R0, UR4, RZ ;  /* 0x0000000400027c25 */ /* 0x001fe2000f8e00ff */
[C---:B------:R-:W-:Y:S02]  /*26340*/  LOP3.LUT P4, RZ, R16.reuse, 0x4, RZ, 0xc0, !PT ;  /* 0x0000000410ff7812 */ /* 0x040fe4000788c0ff */
[----:B------:R-:W-:Y:S01]  /*26350*/  LOP3.LUT P3, RZ, R16, 0x2, RZ, 0xc0, !PT ;  /* 0x0000000210ff7812 */ /* 0x000fe2000786c0ff */
        /* <DEDUP_REMOVED lines=8> */
[----:B------:R-:W-:Y:S01]  /*263e0*/  IMAD R5, R28, 0x4800, R34 ;  /* 0x000048001c057824 */ /* 0x000fe200078e0222 */
[----:B------:R-:W-:Y:S01]  /*263f0*/  IADD3 R3, R3, R6, RZ ;  /* 0x0000000603037210 */ /* 0x000fe20007ffe0ff */
[----:B------:R-:W-:Y:S02]  /*26400*/  IMAD R6, R23, -0x60, R37 ;  /* 0xffffffa017067824 */ /* 0x000fe400078e0225 */
[----:B------:R-:W-:Y:S01]  /*26410*/  IMAD.WIDE.U32 R2, R26, UR4, R2 ;  /* 0x000000041a027c25 */ /* 0x000fe2000f8e0002 */
[----:B------:R-:W-:Y:S01]  /*26420*/  UMOV UR4, 0xffffffff ;  /* 0xffffffff00047882 */ /* 0x000fe20000000000 */
[----:B-1----:R-:W-:Y:S02]  /*26430*/  LOP3.LUT R8, R8, 0x7f, RZ, 0xc0, !PT ;  /* 0x0000007f08087812 */ /* 0x002fe400078ec0ff */
[----:B------:R-:W-:Y:S01]  /*26440*/  IMAD R0, R26, UR5, R3 ;  /* 0x000000051a007c24 */ /* 0x000fe2000f8e0203 */
[C---:B------:R-:W-:Y:S02]  /*26450*/  LEA R4, P0, R2.reuse, UR6, 0x1 ;  /* 0x0000000602047c11 */ /* 0x040fe4000f8008ff */
[----:B------:R-:W-:Y:S01]  /*26460*/  SHF.R.U32.HI R8, RZ, 0x3, R8 ;  /* 0x00000003ff087819 */ /* 0x000fe20000011608 */
[----:B--2---:R-:W-:Y:S01]  /*26470*/  IMAD.SHL.U32 R9, R9, 0x8, RZ ;  /* 0x0000000809097824 */ /* 0x004fe200078e00ff */
[----:B------:R-:W-:-:S03]  /*26480*/  LEA.HI.X R0, R2, UR7, R0, 0x1, P0 ;  /* 0x0000000702007c11 */ /* 0x000fc600080f0c00 */
[----:B------:R-:W-:Y:S01]  /*26490*/  IMAD.IADD R6, R6, 0x1, -R8 ;  /* 0x0000000106067824 */ /* 0x000fe200078e0a08 */
[----:B------:R-:W-:-:S04]  /*264a0*/  LOP3.LUT R9, R9, 0x38, RZ, 0xc0, !PT ;  /* 0x0000003809097812 */ /* 0x000fc800078ec0ff */
        /* <DEDUP_REMOVED lines=64> */
.L_x_2077:
[----:B------:R-:W-:-:S13]  /*268b0*/  ISETP.GE.AND P0, PT, R6, 0x51, PT ;  /* 0x000000510600780c */ /* 0x000fda0003f06270 */
[----:B-1----:R-:W-:Y:S02]  /*268c0*/  @P0 LEA R2, P1, R9, R2, 0x1 ;  /* 0x0000000209020211 */ /* 0x002fe400078208ff */
[----:B------:R-:W-:-:S03]  /*268d0*/  @P0 LEA R5, R5, R17, 0x1 ;  /* 0x0000001105050211 */ /* 0x000fc600078e08ff */
        /* <DEDUP_REMOVED lines=9> */
.L_x_1938:
        /* <DEDUP_REMOVED lines=10> */
.L_x_1939:
[----:B------:R2:W-:Y:S02]  /*26a10*/  SYNCS.ARRIVE.TRANS64.A1T0 RZ, [R7+URZ+0x2a830], RZ ;  /* 0x02a830ff07ff79a7 */ /* 0x0005e4000810003f */
[----:B------:R-:W-:Y:S05]  /*26a20*/  WARPSYNC.ALL ;  /* 0x0000000000007948 */ /* 0x000fea0003800000 */
[----:B------:R-:W-:Y:S01]  /*26a30*/  ULDC.64 UR4, c[0x0][0xa00] ;  /* 0x0002800000047ab9 */ /* 0x000fe20000000a00 */
[----:B-1----:R-:W-:Y:S01]  /*26a40*/  VIADD R2, R17, 0xc400 ;  /* 0x0000c40011027836 */ /* 0x002fe20000000000 */
[----:B------:R-:W-:Y:S01]  /*26a50*/  BAR.SYNC.DEFER_BLOCKING 0x8, 0x180 ;  /* 0x0206000000007b1d */ /* 0x000fe20000010000 */
[----:B------:R-:W-:Y:S02]  /*26a60*/  ISETP.NE.U32.AND P0, PT, RZ, UR4, PT ;  /* 0x00000004ff007c0c */ /* 0x000fe4000bf05070 */
[----:B------:R-:W-:-:S02]  /*26a70*/  SHF.R.S32.HI R0, RZ, 0x1f, R27 ;  /* 0x0000001fff007819 */ /* 0x000fc4000001141b */
[----:B------:R-:W-:Y:S01]  /*26a80*/  ISETP.NE.AND.EX P0, PT, RZ, UR5, PT, P0 ;  /* 0x00000005ff007c0c */ /* 0x000fe2000bf05300 */
[----:B------:R-:W-:Y:S01]  /*26a90*/  ULDC.64 UR4, c[0x0][0x298] ;  /* 0x0000a60000047ab9 */ /* 0x000fe20000000a00 */
[----:B------:R-:W-:Y:S01]  /*26aa0*/  LOP3.LUT P1, RZ, R2, 0x3ff, RZ, 0xc0, !PT ;  /* 0x000003ff02ff7812 */ /* 0x000fe2000782c0ff */
[----:B------:R-:W-:Y:S01]  /*26ab0*/  BSSY B6, `(.L_x_1940) ;  /* 0x000001c000067945 */ /* 0x000fe20003800000 */
[----:B------:R-:W-:Y:S02]  /*26ac0*/  SEL R0, R0, RZ, !P0 ;  /* 0x000000ff00007207 */ /* 0x000fe40004000000 */
[----:B------:R-:W-:-:S03]  /*26ad0*/  SEL R2, R27, RZ, !P0 ;  /* 0x000000ff1b027207 */ /* 0x000fc60004000000 */
[----:B------:R1:W-:Y:S04]  /*26ae0*/  STL [R1+0x28], R0 ;  /* 0x0000280001007387 */ /* 0x0003e80000100800 */
[----:B------:R3:W-:Y:S01]  /*26af0*/  STL [R1+0x14], R2 ;  /* 0x0000140201007387 */ /* 0x0007e20000100800 */
[----:B-1----:R-:W-:Y:S01]  /*26b00*/  SHF.R.S32.HI R0, RZ, 0x1f, R35 ;  /* 0x0000001fff007819 */ /* 0x002fe20000011423 */
[----:B---3--:R-:W-:-:S04]  /*26b10*/  IMAD.WIDE.U32 R2, R35, UR4, RZ ;  /* 0x0000000423027c25 */ /* 0x008fc8000f8e00ff */
[----:B------:R-:W-:Y:S01]  /*26b20*/  IMAD R0, R0, UR4, RZ ;  /* 0x0000000400007c24 */ /* 0x000fe2000f8e02ff */
[----:B------:R1:W-:Y:S03]  /*26b30*/  STL.64 [R1+0x18], R2 ;  /* 0x0000180201007387 */ /* 0x0003e60000100a00 */
[----:B------:R-:W-:-:S04]  /*26b40*/  IMAD R0, R35, UR5, R0 ;  /* 0x0000000523007c24 */ /* 0x000fc8000f8e0200 */
[----:B------:R-:W-:Y:S01]  /*26b50*/  IMAD.IADD R35, R3, 0x1, R0 ;  /* 0x0000000103237824 */ /* 0x000fe200078e0200 */
[----:B------:R-:W-:Y:S06]  /*26b60*/  @!P1 BRA `(.L_x_1941) ;  /* 0x0000000000409947 */ /* 0x000fec0003800000 */
[----:B-1----:R-:W-:Y:S01]  /*26b70*/  MOV R2, 0x0 ;  /* 0x0000000000027802 */ /* 0x002fe20000000f00 */
[----:B------:R-:W-:Y:S01]  /*26b80*/  ULDC.64 UR4, c[0x4][0x90] ;  /* 0x0100240000047ab9 */ /* 0x000fe20000000a00 */
[----:B------:R-:W-:Y:S01]  /*26b90*/  ULDC.64 UR6, c[0x4][0x98] ;  /* 0x0100260000067ab9 */ /* 0x000fe20000000a00 */
[----:B------:R-:W-:Y:S01]  /*26ba0*/  ULDC.64 UR8, c[0x4][0x20] ;  /* 0x0100080000087ab9 */ /* 0x000fe20000000a00 */
[----:B0-----:R-:W-:Y:S01]  /*26bb0*/  IMAD.U32 R4, RZ, RZ, UR4 ;  /* 0x00000004ff047e24 */ /* 0x001fe2000f8e00ff */
[----:B------:R-:W-:Y:S01]  /*26bc0*/  MOV R10, UR8 ;  /* 0x00000008000a7c02 */ /* 0x000fe20008000f00 */
[----:B------:R-:W0:Y:S01]  /*26bd0*/  LDC.64 R2, c[0x4][R2] ;  /* 0x0100000002027b82 */ /* 0x000e220000000a00 */
[----:B------:R-:W-:Y:S02]  /*26be0*/  IMAD.U32 R5, RZ, RZ, UR5 ;  /* 0x00000005ff057e24 */ /* 0x000fe4000f8e00ff */
[----:B------:R-:W-:Y:S02]  /*26bf0*/  IMAD.U32 R6, RZ, RZ, UR6 ;  /* 0x00000006ff067e24 */ /* 0x000fe4000f8e00ff */
[----:B--2---:R-:W-:-:S02]  /*26c00*/  IMAD.U32 R7, RZ, RZ, UR7 ;  /* 0x00000007ff077e24 */ /* 0x004fc4000f8e00ff */
[----:B------:R-:W-:Y:S02]  /*26c10*/  IMAD.U32 R11, RZ, RZ, UR9 ;  /* 0x00000009ff0b7e24 */ /* 0x000fe4000f8e00ff */
[----:B------:R-:W-:Y:S02]  /*26c20*/  IMAD.MOV.U32 R8, RZ, RZ, 0x70 ;  /* 0x00000070ff087424 */ /* 0x000fe400078e00ff */
[----:B------:R-:W-:Y:S02]  /*26c30*/  IMAD.MOV.U32 R12, RZ, RZ, 0x1 ;  /* 0x00000001ff0c7424 */ /* 0x000fe400078e00ff */
[----:B------:R-:W-:-:S07]  /*26c40*/  IMAD.MOV.U32 R13, RZ, RZ, RZ ;  /* 0x000000ffff0d7224 */ /* 0x000fce00078e00ff */
[----:B------:R-:W-:-:S07]  /*26c50*/  LEPC R20, `(.L_x_1941) ;  /* 0x000000001014794e */ /* 0x000fce0000000000 */
[----:B0-----:R-:W-:Y:S05]  /*26c60*/  CALL.ABS.NOINC R2 ;  /* 0x0000000002007343 */ /* 0x001fea0003c00000 */
.L_x_1941:
[----:B------:R-:W-:Y:S05]  /*26c70*/  BSYNC B6 ;  /* 0x0000000000067941 */ /* 0x000fea0003800000 */
.L_x_1940:
[----:B------:R-:W3:Y:S01]  /*26c80*/  LDL.LU R20, [R1+0x28] ;  /* 0x0000280001147983 */ /* 0x000ee20000300800 */
[----:B------:R-:W-:Y:S01]  /*26c90*/  ULDC.64 UR4, c[0x0][0x2d8] ;  /* 0x0000b60000047ab9 */ /* 0x000fe20000000a00 */
[----:B--2---:R-:W2:Y:S02]  /*26ca0*/  LDC R7, c[0x0][0x448] ;  /* 0x00011200ff077b82 */ /* 0x004ea40000000800 */
[----:B------:R-:W4:Y:S04]  /*26cb0*/  LDL.LU R21, [R1+0x14] ;  /* 0x0000140001157983 */ /* 0x000f280000300800 */
[----:B-1----:R-:W5:Y:S01]  /*26cc0*/  LDL.LU.64 R2, [R1+0x18] ;  /* 0x0000180001027983 */ /* 0x002f620000300a00 */
[----:B------:R-:W1:Y:S01]  /*26cd0*/  S2R R8, SR_TID.X ;  /* 0x0000000000087919 */ /* 0x000e620000002100 */
[----:B--2---:R-:W-:-:S13]  /*26ce0*/  ISETP.NE.AND P0, PT, R7, 0x1, PT ;  /* 0x000000010700780c */ /* 0x004fda0003f05270 */
[----:B------:R-:W2:Y:S01]  /*26cf0*/  @P0 LDC R6, c[0x0][0x44c] ;  /* 0x00011300ff060b82 */ /* 0x000ea20000000800 */
[----:B-1----:R-:W-:-:S05]  /*26d00*/  IMAD.SHL.U32 R8, R8, 0x8, RZ ;  /* 0x0000000808087824 */ /* 0x002fca00078e00ff */
[----:B------:R-:W-:Y:S01]  /*26d10*/  LOP3.LUT R8, R8, 0x38, RZ, 0xc0, !PT ;  /* 0x0000003808087812 */ /* 0x000fe200078ec0ff */
[----:B-----5:R-:W-:Y:S02]  /*26d20*/  IMAD.MOV.U32 R3, RZ, RZ, R35 ;  /* 0x000000ffff037224 */ /* 0x020fe400078e0023 */
[----:B------:R-:W-:-:S04]  /*26d30*/  IMAD.WIDE.U32 R2, R26, UR4, R2 ;  /* 0x000000041a027c25 */ /* 0x000fc8000f8e0002 */
[----:B------:R-:W-:Y:S01]  /*26d40*/  IMAD R3, R26, UR5, R3 ;  /* 0x000000051a037c24 */ /* 0x000fe2000f8e0203 */
[----:B------:R-:W-:Y:S02]  /*26d50*/  ULDC.64 UR4, c[0x0][0x2e0] ;  /* 0x0000b80000047ab9 */ /* 0x000fe40000000a00 */
[----:B---3--:R-:W-:Y:S02]  /*26d60*/  IMAD R0, R20, UR4, RZ ;  /* 0x0000000414007c24 */ /* 0x008fe4000f8e02ff */
[----:B------:R-:W1:Y:S01]  /*26d70*/  S2R R20, SR_TID.X ;  /* 0x0000000000147919 */ /* 0x000e620000002100 */
[----:B----4-:R-:W-:-:S04]  /*26d80*/  IMAD.WIDE.U32 R2, R21, UR4, R2 ;  /* 0x0000000415027c25 */ /* 0x010fc8000f8e0002 */
[----:B------:R-:W-:Y:S01]  /*26d90*/  IMAD R0, R21, UR5, R0 ;  /* 0x0000000515007c24 */ /* 0x000fe2000f8e0200 */
[----:B------:R-:W-:-:S03]  /*26da0*/  ULDC.64 UR4, c[0x0][0x2d0] ;  /* 0x0000b40000047ab9 */ /* 0x000fc60000000a00 */
[----:B------:R-:W-:Y:S02]  /*26db0*/  IMAD.IADD R3, R3, 0x1, R0 ;  /* 0x0000000103037824 */ /* 0x000fe400078e0200 */
[----:B------:R-:W3:Y:S01]  /*26dc0*/  @P0 LDC R0, c[0x0][0x450] ;  /* 0x00011400ff000b82 */ /* 0x000ee20000000800 */
[----:B-1----:R-:W-:-:S04]  /*26dd0*/  LOP3.LUT R20, R20, 0x7f, RZ, 0xc0, !PT ;  /* 0x0000007f14147812 */ /* 0x002fc800078ec0ff */
[----:B------:R-:W-:Y:S02]  /*26de0*/  SHF.R.U32.HI R21, RZ, 0x3, R20 ;  /* 0x00000003ff157819 */ /* 0x000fe40000011614 */
[----:B------:R-:W1:Y:S02]  /*26df0*/  S2R R20, SR_TID.X ;  /* 0x0000000000147919 */ /* 0x000e640000002100 */
[----:B-1----:R-:W-:-:S04]  /*26e00*/  SHF.L.U32 R20, R20, 0x4, RZ ;  /* 0x0000000414147819 */ /* 0x002fc800000006ff */
[----:B------:R-:W-:Y:S02]  /*26e10*/  LOP3.LUT R20, R21, 0x70, R20, 0xf8, !PT ;  /* 0x0000007015147812 */ /* 0x000fe400078ef814 */
[----:B------:R-:W1:Y:S03]  /*26e20*/  S2R R21, SR_TID.X ;  /* 0x0000000000157919 */ /* 0x000e660000002100 */
[----:B------:R-:W-:Y:S02]  /*26e30*/  IMAD.IADD R5, R20, 0x1, R25 ;  /* 0x0000000114057824 */ /* 0x000fe400078e0219 */
[----:B------:R-:W4:Y:S02]  /*26e40*/  S2R R20, SR_TID.X ;  /* 0x0000000000147919 */ /* 0x000f240000002100 */
[----:B--2---:R-:W-:-:S04]  /*26e50*/  @P0 IMAD.HI.U32 R6, R5, R6, RZ ;  /* 0x0000000605060227 */ /* 0x004fc800078e00ff */
[----:B0-----:R-:W-:Y:S01]  /*26e60*/  IMAD.MOV.U32 R4, RZ, RZ, R5 ;  /* 0x000000ffff047224 */ /* 0x001fe200078e0005 */
[----:B---3--:R-:W-:-:S05]  /*26e70*/  @P0 SHF.R.U32.HI R4, RZ, R0, R6 ;  /* 0x00000000ff040219 */ /* 0x008fca0000011606 */
[----:B------:R-:W-:Y:S02]  /*26e80*/  IMAD.MOV R0, RZ, RZ, -R4 ;  /* 0x000000ffff007224 */ /* 0x000fe400078e0a04 */
[----:B------:R-:W-:-:S04]  /*26e90*/  IMAD.WIDE.U32 R2, R4, UR4, R2 ;  /* 0x0000000404027c25 */ /* 0x000fc8000f8e0002 */
[----:B------:R-:W-:Y:S01]  /*26ea0*/  IMAD R0, R7, R0, R5 ;  /* 0x0000000007007224 */ /* 0x000fe200078e0205 */
[----:B------:R-:W-:-:S05]  /*26eb0*/  SHF.R.S32.HI R5, RZ, 0x1f, R4 ;  /* 0x0000001fff057819 */ /* 0x000fca0000011404 */
[----:B------:R-:W-:Y:S01]  /*26ec0*/  IMAD R5, R5, UR4, RZ ;  /* 0x0000000405057c24 */ /* 0x000fe2000f8e02ff */
[----:B-1----:R-:W-:-:S03]  /*26ed0*/  SHF.L.U32 R21, R21, 0x3, RZ ;  /* 0x0000000315157819 */ /* 0x002fc600000006ff */
[----:B------:R-:W-:Y:S01]  /*26ee0*/  IMAD R5, R4, UR5, R5 ;  /* 0x0000000504057c24 */ /* 0x000fe2000f8e0205 */
[----:B------:R-:W-:Y:S01]  /*26ef0*/  SHF.R.S32.HI R4, RZ, 0x1f, R0 ;  /* 0x0000001fff047819 */ /* 0x000fe20000011400 */
[----:B------:R-:W-:Y:S01]  /*26f00*/  ULDC.64 UR4, c[0x0][0x2c8] ;  /* 0x0000b20000047ab9 */ /* 0x000fe20000000a00 */
[----:B------:R-:W-:Y:S01]  /*26f10*/  LOP3.LUT R21, R21, 0x38, RZ, 0xc0, !PT ;  /* 0x0000003815157812 */ /* 0x000fe200078ec0ff */
[----:B------:R-:W-:Y:S01]  /*26f20*/  IMAD.IADD R3, R3, 0x1, R5 ;  /* 0x0000000103037824 */ /* 0x000fe200078e0205 */
[----:B----4-:R-:W-:Y:S01]  /*26f30*/  LOP3.LUT R20, R20, 0x7f, RZ, 0xc0, !PT ;  /* 0x0000007f14147812 */ /* 0x010fe200078ec0ff */
[----:B------:R-:W-:Y:S01]  /*26f40*/  IMAD R4, R4, UR4, RZ ;  /* 0x0000000404047c24 */ /* 0x000fe2000f8e02ff */
[C---:B------:R-:W-:Y:S01]  /*26f50*/  LOP3.LUT R9, R21.reuse, 0x40, RZ, 0xfc, !PT ;  /* 0x0000004015097812 */ /* 0x040fe200078efcff */
[----:B------:R-:W-:Y:S01]  /*26f60*/  IMAD.WIDE.U32 R2, R0, UR4, R2 ;  /* 0x0000000400027c25 */ /* 0x000fe2000f8e0002 */
[----:B------:R-:W-:-:S03]  /*26f70*/  LOP3.LUT R10, R21, 0x80, RZ, 0xfc, !PT ;  /* 0x00000080150a7812 */ /* 0x000fc600078efcff */
        /* <DEDUP_REMOVED lines=9> */
[----:B------:R-:W-:Y:S02]  /*27010*/  ISETP.GE.AND P0, PT, R10, UR4, PT ;  /* 0x000000040a007c0c */ /* 0x000fe4000bf06270 */
[----:B------:R-:W-:Y:S01]  /*27020*/  SHF.R.U32.HI R9, RZ, 0x3, R20 ;  /* 0x00000003ff097819 */ /* 0x000fe20000011614 */
[----:B------:R-:W-:Y:S10]  /*27030*/  BRA.DIV UR5, `(.L_x_1942) ;  /* 0x0000005205487947 */ /* 0x000ff4000b800000 */
[----:B------:R-:W0:Y:S01]  /*27040*/  SHFL.IDX PT, R3, R0, RZ, 0x181f ;  /* 0x00181fff00037589 */ /* 0x000e2200000e0000 */
[----:B------:R-:W-:Y:S02]  /*27050*/  IMAD R32, R32, R7, RZ ;  /* 0x0000000720207224 */ /* 0x000fe400078e02ff */
[----:B------:R-:W-:Y:S01]  /*27060*/  IMAD.IADD R25, R9, 0x1, R25 ;  /* 0x0000000109197824 */ /* 0x000fe200078e0219 */
[----:B------:R-:W1:Y:S04]  /*27070*/  SHFL.IDX PT, R2, R4, RZ, 0x181f ;  /* 0x00181fff04027589 */ /* 0x000e6800000e0000 */
[----:B------:R-:W-:Y:S01]  /*27080*/  ISETP.GE.AND P1, PT, R25, R32, PT ;  /* 0x000000201900720c */ /* 0x000fe20003f26270 */
[----:B------:R-:W-:-:S12]  /*27090*/  SHFL.IDX PT, R14, R0, 0x7, 0x181f ;  /* 0x00f81f00000e7f89 */ /* 0x000fd800000e0000 */
[----:B0-----:R-:W-:-:S05]  /*270a0*/  @!P1 LEA R5, P4, R8, R3, 0x1 ;  /* 0x0000000308059211 */ /* 0x001fca00078808ff */
[----:B-1----:R-:W-:Y:S02]  /*270b0*/  @!P1 IMAD.X R3, RZ, RZ, R2, P4 ;  /* 0x000000ffff039224 */ /* 0x002fe400020e0602 */
[----:B------:R-:W-:Y:S02]  /*270c0*/  @!P1 IMAD.MOV.U32 R2, RZ, RZ, R5 ;  /* 0x000000ffff029224 */ /* 0x000fe400078e0005 */
[----:B------:R-:W-:-:S03]  /*270d0*/  VIADD R5, R25, 0x10 ;  /* 0x0000001019057836 */ /* 0x000fc60000000000 */
        /* <DEDUP_REMOVED lines=52> */
[----:B------:R-:W-:Y:S02]  /*27420*/  @!P1 IMAD.MOV.U32 R2, RZ, RZ, R5 ;  /* 0x000000ffff029224 */ /* 0x000fe400078e0005 */
        /* <DEDUP_REMOVED lines=9> */
[----:B0-----:R-:W-:-:S05]  /*274c0*/  @!P1 LEA R5, P4, R8, R3, 0x1 ;  /* 0x0000000308059211 */ /* 0x001fca00078808ff */
[----:B-1----:R-:W-:Y:S02]  /*274d0*/  @!P1 IMAD.X R6, RZ, RZ, R2, P4 ;  /* 0x000000ffff069224 */ /* 0x002fe400020e0602 */
[----:B------:R-:W-:Y:S02]  /*274e0*/  @!P1 IMAD.MOV.U32 R2, RZ, RZ, R5 ;  /* 0x000000ffff029224 */ /* 0x000fe400078e0005 */
[----:B------:R-:W-:-:S05]  /*274f0*/  @!P1 IMAD.MOV.U32 R3, RZ, RZ, R6 ;  /* 0x000000ffff039224 */ /* 0x000fca00078e0006 */
[----:B------:R0:W-:Y:S04]  /*27500*/  @!P1 LDGSTS.E.BYPASS.LTC128B.128 [R36+0xf400], desc[UR60][R2.64], !P3 ;  /* 0x0f40000002249fae */ /* 0x0001e8000d901d7c */
[----:B------:R0:W-:Y:S04]  /*27510*/  @!P1 LDGSTS.E.BYPASS.LTC128B.128 [R36+0x13400], desc[UR60][R2.64+0x80], !P2 ;  /* 0x1340008002249fae */ /* 0x0001e8000d101d7c */
[----:B--2---:R0:W-:Y:S02]  /*27520*/  @!P1 LDGSTS.E.BYPASS.LTC128B.128 [R36+0x17400], desc[UR60][R2.64+0x100], !P0 ;  /* 0x1740010002249fae */ /* 0x0041e4000c101d7c */
.L_x_2094:
[----:B------:R-:W-:Y:S01]  /*27530*/  IADD3 R25, R25, 0x70, RZ ;  /* 0x0000007019197810 */ /* 0x000fe20007ffe0ff */
[----:B------:R-:W-:Y:S03]  /*27540*/  BSSY B0, `(.L_x_1943) ;  /* 0x000000b000007945 */ /* 0x000fe60003800000 */
[----:B------:R-:W-:-:S13]  /*27550*/  ISETP.GE.AND P1, PT, R25, R32, PT ;  /* 0x000000201900720c */ /* 0x000fda0003f26270 */
[----:B------:R-:W-:Y:S05]  /*27560*/  @P1 BRA `(.L_x_1944) ;  /* 0x0000000000201947 */ /* 0x000fea0003800000 */
[----:B0-----:R-:W-:-:S05]  /*27570*/  LEA R2, P1, R8, R14, 0x1 ;  /* 0x0000000e08027211 */ /* 0x001fca00078208ff */
[----:B------:R-:W-:-:S05]  /*27580*/  IMAD.X R3, RZ, RZ, R4, P1 ;  /* 0x000000ffff037224 */ /* 0x000fca00008e0604 */
[----:B------:R-:W-:Y:S01]  /*27590*/  @!PT LDS RZ, [RZ] ;  /* 0x00000000fffff984 */ /* 0x000fe20000000800 */
[----:B------:R-:W-:Y:S01]  /*275a0*/  @!PT LDS RZ, [RZ] ;  /* 0x00000000fffff984 */ /* 0x000fe20000000800 */
[----:B------:R-:W-:Y:S01]  /*275b0*/  @!PT LDS RZ, [RZ] ;  /* 0x00000000fffff984 */ /* 0x000fe20000000800 */
[----:B------:R1:W-:Y:S04]  /*275c0*/  LDGSTS.E.BYPASS.LTC128B.128 [R36+0xfc00], desc[UR60][R2.64], !P3 ;  /* 0x0fc0000002247fae */ /* 0x0003e8000d901d7c */
[----:B------:R1:W-:Y:S04]  /*275d0*/  LDGSTS.E.BYPASS.LTC128B.128 [R36+0x13c00], desc[UR60][R2.64+0x80], !P2 ;  /* 0x13c0008002247fae */ /* 0x0003e8000d101d7c */
[----:B------:R1:W-:Y:S02]  /*275e0*/  LDGSTS.E.BYPASS.LTC128B.128 [R36+0x17c00], desc[UR60][R2.64+0x100], !P0 ;  /* 0x17c0010002247fae */ /* 0x0003e4000c101d7c */
.L_x_1944:
[----:B------:R-:W-:Y:S05]  /*275f0*/  BSYNC B0 ;  /* 0x0000000000007941 */ /* 0x000fea0003800000 */
.L_x_1943:
[----:B------:R-:W-:Y:S01]  /*27600*/  NOP ;  /* 0x0000000000007918 */ /* 0x000fe20000000000 */
[----:B------:R-:W-:-:S13]  /*27610*/  PLOP3.LUT P0, PT, PT, PT, PT, 0x80, 0x0 ;  /* 0x000000000000781c */ /* 0x000fda0003f0f070 */
.L_x_1945:
[----:B------:R-:W-:Y:S02]  /*27620*/  PLOP3.LUT P1, PT, P1, P0, PT, 0xa2, 0x0 ;  /* 0x000000000000781c */ /* 0x000fe40000f21472 */
[----:B------:R-:W-:-:S08]  /*27630*/  @P0 R2UR P1, UR4, R17 ;  /* 0x00000000110402ca */ /* 0x000fd00000020000 */
[----:B------:R-:W-:-:S05]  /*27640*/  @P0 PLOP3.LUT P0, PT, P1, PT, PT, 0x80, 0x0 ;  /* 0x000000000000081c */ /* 0x000fca0000f0f070 */
[----:B------:R-:W-:Y:S01]  /*27650*/  @!P1 SYNCS.ARRIVE.TRANS64.RED.A0T1 RZ, [UR4+0x2a800], RZ ;  /* 0x02a800ffffff99a7 */ /* 0x000fe20008200404 */
[----:B------:R-:W-:Y:S07]  /*27660*/  @!P1 ARRIVES.LDGSTSBAR.64.TRANSCNT [UR4+0x2a800] ;  /* 0x02a80000ff0099b0 */ /* 0x000fee0008000a84 */
[----:B------:R-:W-:Y:S05]  /*27670*/  @P0 BRA.U.ANY `(.L_x_1945) ;  /* 0xfffffffd00e80947 */ /* 0x000fea000393ffff */
[----:B01----:R-:W2:Y:S02]  /*27680*/  LDL.LU R2, [R1+0x24] ;  /* 0x0000240001027983 */ /* 0x003ea40000300800 */
[----:B--2---:R-:W-:-:S05]  /*27690*/  VIADD R2, R2, 0x1 ;  /* 0x0000000102027836 */ /* 0x004fca0000000000 */
[----:B------:R-:W-:Y:S01]  /*276a0*/  LEA.HI R0, R2, R2, RZ, 0x1 ;  /* 0x0000000202007211 */ /* 0x000fe200078f08ff */
[----:B------:R0:W-:Y:S03]  /*276b0*/  STL [R1+0x24], R2 ;  /* 0x0000240201007387 */ /* 0x0001e60000100800 */
[----:B------:R-:W-:-:S05]  /*276c0*/  LOP3.LUT R0, R0, 0xfffffffe, RZ, 0xc0, !PT ;  /* 0xfffffffe00007812 */ /* 0x000fca00078ec0ff */
[----:B------:R-:W-:-:S05]  /*276d0*/  IMAD.IADD R0, R2, 0x1, -R0 ;  /* 0x0000000102007824 */ /* 0x000fca00078e0a00 */
[----:B0-----:R-:W-:Y:S01]  /*276e0*/  SHF.L.U32 R2, R0, 0x1f, RZ ;  /* 0x0000001f00027819 */ /* 0x001fe200000006ff */
[----:B------:R-:W-:Y:S01]  /*276f0*/  NOP ;  /* 0x0000000000007918 */ /* 0x000fe20000000000 */
[----:B------:R-:W2:Y:S01]  /*27700*/  LDL.LU R3, [R1+0x20] ;  /* 0x0000200001037983 */ /* 0x000ea20000300800 */
[----:B------:R0:W-:Y:S01]  /*27710*/  SYNCS.ARRIVE.TRANS64.A1T0 RZ, [R17+URZ+0x2a800], RZ ;  /* 0x02a800ff11ff79a7 */ /* 0x0001e2000810003f */
[----:B------:R-:W-:Y:S01]  /*27720*/  BSSY B0, `(.L_x_1946) ;  /* 0x0000004000007945 */ /* 0x000fe20003800000 */
[----:B------:R-:W1:Y:S01]  /*27730*/  SYNCS.PHASECHK.TRANS64.TRYWAIT P0, [R17+URZ+0x2a820], R2 ;  /* 0x02a82002110075a7 */ /* 0x000e62000800017f */
[----:B--2---:R-:W-:Y:S02]  /*27740*/  VIADD R0, R3, 0xfffffffe ;  /* 0xfffffffe03007836 */ /* 0x004fe40000000000 */
[----:B01----:R-:W-:Y:S05]  /*27750*/  @!P0 BRA `(.L_x_1947) ;  /* 0x0000005400388947 */ /* 0x003fea0003800000 */
.L_x_2095:
[----:B------:R-:W-:Y:S05]  /*27760*/  BSYNC B0 ;  /* 0x0000000000007941 */ /* 0x000fea0003800000 */
.L_x_1946:
[----:B------:R-:W2:Y:S01]  /*27770*/  LDL R3, [R1] ;  /* 0x0000000001037983 */ /* 0x000ea20000100800 */
[----:B------:R-:W-:Y:S01]  /*27780*/  BSSY B0, `(.L_x_1948) ;  /* 0x00000f8000007945 */ /* 0x000fe20003800000 */
[----:B--2---:R-:W-:-:S13]  /*27790*/  ISETP.GE.AND P0, PT, R0, R3, PT ;  /* 0x000000030000720c */ /* 0x004fda0003f06270 */
[----:B------:R-:W-:Y:S05]  /*277a0*/  @!P0 BRA `(.L_x_1949) ;  /* 0x0000000c00d48947 */ /* 0x000fea0003800000 */
[----:B------:R-:W-:Y:S01]  /*277b0*/  IMAD.MOV.U32 R10, RZ, RZ, R28 ;  /* 0x000000ffff0a7224 */ /* 0x000fe200078e001c */
[----:B------:R-:W-:Y:S01]  /*277c0*/  MOV R32, R23 ;  /* 0x0000001700207202 */ /* 0x000fe20000000f00 */
[----:B------:R-:W-:-:S07]  /*277d0*/  IMAD.MOV.U32 R20, RZ, RZ, R30 ;  /* 0x000000ffff147224 */ /* 0x000fce00078e001e */
.L_x_1962:
[----:B0-----:R-:W2:Y:S01]  /*277e0*/  LDL R2, [R1+0x4] ;  /* 0x0000040001027983 */ /* 0x001ea20000100800 */
[----:B------:R-:W0:Y:S03]  /*277f0*/  LDC R7, c[0x0][0x430] ;  /* 0x00010c00ff077b82 */ /* 0x000e260000000800 */
[----:B------:R-:W3:Y:S01]  /*27800*/  LDL R8, [R1+0x8] ;  /* 0x0000080001087983 */ /* 0x000ee20000100800 */
[----:B------:R-:W1:Y:S01]  /*27810*/  S2R R3, SR_TID.X ;  /* 0x0000000000037919 */ /* 0x000e620000002100 */
[----:B------:R-:W4:Y:S01]  /*27820*/  S2R R9, SR_TID.X ;  /* 0x0000000000097919 */ /* 0x000f220000002100 */
[----:B0-----:R-:W-:-:S13]  /*27830*/  ISETP.NE.AND P0, PT, R7, 0x1, PT ;  /* 0x000000010700780c */ /* 0x001fda0003f05270 */
[----:B------:R-:W0:Y:S01]  /*27840*/  @P0 LDC R5, c[0x0][0x434] ;  /* 0x00010d00ff050b82 */ /* 0x000e220000000800 */
[----:B-1----:R-:W-:-:S04]  /*27850*/  LOP3.LUT R3, R3, 0x7f, RZ, 0xc0, !PT ;  /* 0x0000007f03037812 */ /* 0x002fc800078ec0ff */
[----:B------:R-:W-:Y:S01]  /*27860*/  SHF.R.U32.HI R3, RZ, 0x3, R3 ;  /* 0x00000003ff037819 */ /* 0x000fe20000011603 */
[----:B----4-:R-:W-:-:S05]  /*27870*/  IMAD.SHL.U32 R9, R9, 0x10, RZ ;  /* 0x0000001009097824 */ /* 0x010fca00078e00ff */
[----:B------:R-:W-:Y:S02]  /*27880*/  LOP3.LUT R9, R3, 0x70, R9, 0xf8, !PT ;  /* 0x0000007003097812 */ /* 0x000fe400078ef809 */
[----:B------:R-:W1:Y:S02]  /*27890*/  @P0 LDC R3, c[0x0][0x438] ;  /* 0x00010e00ff030b82 */ /* 0x000e640000000800 */
[----:B------:R-:W-:Y:S01]  /*278a0*/  ISETP.GT.U32.AND P2, PT, R9, 0x5f, PT ;  /* 0x0000005f0900780c */ /* 0x000fe20003f44070 */
[----:B--2---:R-:W-:-:S04]  /*278b0*/  IMAD R4, R0, 0x60, R2 ;  /* 0x0000006000047824 */ /* 0x004fc800078e0202 */
[----:B------:R-:W-:-:S04]  /*278c0*/  IMAD.IADD R4, R9, 0x1, R4 ;  /* 0x0000000109047824 */ /* 0x000fc800078e0204 */
[----:B0-----:R-:W-:-:S04]  /*278d0*/  @P0 IMAD.HI.U32 R6, R4, R5, RZ ;  /* 0x0000000504060227 */ /* 0x001fc800078e00ff */
[----:B------:R-:W-:Y:S01]  /*278e0*/  IMAD.MOV.U32 R2, RZ, RZ, R4 ;  /* 0x000000ffff027224 */ /* 0x000fe200078e0004 */
[----:B-1----:R-:W-:-:S05]  /*278f0*/  @P0 SHF.R.U32.HI R2, RZ, R3, R6 ;  /* 0x00000003ff020219 */ /* 0x002fca0000011606 */
[----:B------:R-:W-:-:S04]  /*27900*/  IMAD.MOV R3, RZ, RZ, -R2 ;  /* 0x000000ffff037224 */ /* 0x000fc800078e0a02 */
[----:B------:R-:W-:Y:S02]  /*27910*/  IMAD R7, R7, R3, R4 ;  /* 0x0000000307077224 */ /* 0x000fe400078e0204 */
[----:B------:R-:W0:Y:S01]  /*27920*/  @!P2 LDC.64 R4, c[0x0][0x428] ;  /* 0x00010a00ff04ab82 */ /* 0x000e220000000a00 */
[----:B------:R-:W-:-:S03]  /*27930*/  @!P2 SHF.R.S32.HI R3, RZ, 0x1f, R2 ;  /* 0x0000001fff03a819 */ /* 0x000fc60000011402 */
[----:B0-----:R-:W-:-:S04]  /*27940*/  @!P2 IMAD.WIDE.U32 R2, R33, R4, R2 ;  /* 0x000000042102a225 */ /* 0x001fc800078e0002 */
[----:B---3--:R-:W-:-:S04]  /*27950*/  @!P2 IMAD R4, R8, R4, RZ ;  /* 0x000000040804a224 */ /* 0x008fc800078e02ff */
[----:B------:R-:W-:Y:S02]  /*27960*/  @!P2 IMAD R9, R33, R5, R4 ;  /* 0x000000052109a224 */ /* 0x000fe400078e0204 */
[----:B------:R-:W0:Y:S02]  /*27970*/  @!P2 LDC.64 R4, c[0x0][0x418] ;  /* 0x00010600ff04ab82 */ /* 0x000e240000000a00 */
[----:B------:R-:W-:Y:S02]  /*27980*/  @!P2 IMAD.IADD R3, R9, 0x1, R3 ;  /* 0x000000010903a824 */ /* 0x000fe400078e0203 */
[----:B------:R-:W-:Y:S01]  /*27990*/  IMAD.MOV.U32 R6, RZ, RZ, RZ ;  /* 0x000000ffff067224 */ /* 0x000fe200078e00ff */
[----:B0-----:R-:W-:-:S04]  /*279a0*/  @!P2 LEA R4, P0, R2, R4, 0x2 ;  /* 0x000000040204a211 */ /* 0x001fc800078010ff */
[----:B------:R-:W-:-:S05]  /*279b0*/  @!P2 LEA.HI.X R5, R2, R5, R3, 0x2, P0 ;  /* 0x000000050205a211 */ /* 0x000fca00000f1403 */
[----:B------:R0:W5:Y:S01]  /*279c0*/  @!P2 LDG.E R6, desc[UR60][R4.64] ;  /* 0x0000003c0406a981 */ /* 0x000162000c1e1900 */
[----:B------:R-:W-:Y:S02]  /*279d0*/  LOP3.LUT P1, RZ, R16, 0x10, RZ, 0xc0, !PT ;  /* 0x0000001010ff7812 */ /* 0x000fe4000782c0ff */
[----:B------:R-:W-:-:S04]  /*279e0*/  IADD3 R28, R10, 0x1, RZ ;  /* 0x000000010a1c7810 */ /* 0x000fc80007ffe0ff */
[C---:B------:R-:W-:Y:S01]  /*279f0*/  ISETP.NE.AND P0, PT, R28.reuse, 0x2, PT ;  /* 0x000000021c00780c */ /* 0x040fe20003f05270 */
[----:B------:R-:W-:Y:S05]  /*27a00*/  YIELD ;  /* 0x0000000000007946 */ /* 0x000fea0003800000 */
[----:B------:R-:W-:Y:S01]  /*27a10*/  SEL R3, RZ, 0x1, P0 ;  /* 0x00000001ff037807 */ /* 0x000fe20000000000 */
[----:B------:R-:W-:Y:S01]  /*27a20*/  IMAD.MOV.U32 R23, RZ, RZ, R0 ;  /* 0x000000ffff177224 */ /* 0x000fe200078e0000 */
[----:B------:R-:W-:Y:S02]  /*27a30*/  SEL R28, R28, RZ, P0 ;  /* 0x000000ff1c1c7207 */ /* 0x000fe40000000000 */
[----:B------:R-:W-:Y:S01]  /*27a40*/  LOP3.LUT R30, R20, R3, RZ, 0x3c, !PT ;  /* 0x00000003141e7212 */ /* 0x000fe200078e3cff */
[----:B0-----:R-:W-:Y:S06]  /*27a50*/  @!P1 BRA `(.L_x_1950) ;  /* 0x0000000000049947 */ /* 0x001fec0003800000 */
[----:B------:R-:W-:Y:S01]  /*27a60*/  BPT.TRAP 0x1 ;  /* 0x000000040000795c */ /* 0x000fe20000300000 */
.L_x_1950:
[----:B------:R-:W-:Y:S01]  /*27a70*/  IMAD R5, R28, 0x8, R17 ;  /* 0x000000081c057824 */ /* 0x000fe200078e0211 */
[----:B------:R-:W-:Y:S01]  /*27a80*/  SHF.L.U32 R0, R30, 0x1f, RZ ;  /* 0x0000001f1e007819 */ /* 0x000fe200000006ff */
[----:B------:R-:W-:Y:S03]  /*27a90*/  BSSY B1, `(.L_x_1951) ;  /* 0x0000003000017945 */ /* 0x000fe60003800000 */
[----:B------:R-:W0:Y:S02]  /*27aa0*/  SYNCS.PHASECHK.TRANS64.TRYWAIT P0, [R5+URZ+0x2a840], R0 ;  /* 0x02a84000050075a7 */ /* 0x000e24000800017f */
[----:B0-----:R-:W-:Y:S05]  /*27ab0*/  @!P0 BRA `(.L_x_1952) ;  /* 0x0000005000748947 */ /* 0x001fea0003800000 */
.L_x_2096:
[----:B------:R-:W-:Y:S05]  /*27ac0*/  BSYNC B1 ;  /* 0x0000000000017941 */ /* 0x000fea0003800000 */
.L_x_1951:
[----:B------:R-:W-:Y:S01]  /*27ad0*/  SHF.R.S32.HI R21, RZ, 0x1f, R7 ;  /* 0x0000001fff157819 */ /* 0x000fe20000011407 */
[----:B------:R-:W-:Y:S01]  /*27ae0*/  ULDC.64 UR4, c[0x0][0x300] ;  /* 0x0000c00000047ab9 */ /* 0x000fe20000000a00 */
[----:B-----5:R-:W-:Y:S01]  /*27af0*/  SHF.R.S32.HI R25, RZ, 0x1f, R6 ;  /* 0x0000001fff197819 */ /* 0x020fe20000011406 */
[----:B------:R-:W-:Y:S01]  /*27b00*/  IMAD.WIDE.U32 R2, R7, UR4, RZ ;  /* 0x0000000407027c25 */ /* 0x000fe2000f8e00ff */
[----:B------:R-:W-:Y:S01]  /*27b10*/  ULDC.64 UR6, c[0x0][0x2e8] ;  /* 0x0000ba0000067ab9 */ /* 0x000fe20000000a00 */
[C---:B------:R-:W-:Y:S02]  /*27b20*/  LOP3.LUT P3, RZ, R16.reuse, 0x4, RZ, 0xc0, !PT ;  /* 0x0000000410ff7812 */ /* 0x040fe4000786c0ff */
[----:B0-----:R-:W-:Y:S01]  /*27b30*/  IMAD R0, R21, UR4, RZ ;  /* 0x0000000415007c24 */ /* 0x001fe2000f8e02ff */
        /* <DEDUP_REMOVED lines=59> */
.L_x_2110:
[----:B--2---:R-:W-:-:S05]  /*27ef0*/  IADD3 R2, P0, R2, R0, RZ ;  /* 0x0000000002027210 */ /* 0x004fca0007f1e0ff */
        /* <DEDUP_REMOVED lines=9> */
.L_x_1954:
        /* <DEDUP_REMOVED lines=10> */
.L_x_1955:
[----:B------:R2:W-:Y:S01]  /*28030*/  SYNCS.ARRIVE.TRANS64.A1T0 RZ, [R5+URZ+0x2a830], RZ ;  /* 0x02a830ff05ff79a7 */ /* 0x0005e2000810003f */
[----:B------:R-:W-:Y:S05]  /*28040*/  @!P2 BRA `(.L_x_1956) ;  /* 0x000000000004a947 */ /* 0x000fea0003800000 */
[----:B------:R-:W-:Y:S01]  /*28050*/  BPT.TRAP 0x1 ;  /* 0x000000040000795c */ /* 0x000fe20000300000 */
.L_x_1956:
[----:B-1----:R-:W-:Y:S01]  /*28060*/  SHF.L.U32 R2, R20, 0x1f, RZ ;  /* 0x0000001f14027819 */ /* 0x002fe200000006ff */
[----:B------:R-:W-:Y:S01]  /*28070*/  BSSY B1, `(.L_x_1957) ;  /* 0x0000004000017945 */ /* 0x000fe20003800000 */
[----:B--2---:R-:W-:-:S04]  /*28080*/  LEA R5, R10, R17, 0x3 ;  /* 0x000000110a057211 */ /* 0x004fc800078e18ff */
[----:B------:R-:W1:Y:S02]  /*28090*/  SYNCS.PHASECHK.TRANS64.TRYWAIT P0, [R5+URZ+0x2a860], R2 ;  /* 0x02a86002050075a7 */ /* 0x000e64000800017f */
[----:B-1----:R-:W-:Y:S05]  /*280a0*/  @!P0 BRA `(.L_x_1958) ;  /* 0x0000005000e88947 */ /* 0x002fea0003800000 */
.L_x_2111:
[----:B------:R-:W-:Y:S05]  /*280b0*/  BSYNC B1 ;  /* 0x0000000000017941 */ /* 0x000fea0003800000 */
.L_x_1957:
[----:B------:R-:W2:Y:S01]  /*280c0*/  S2R R3, SR_TID.X ;  /* 0x0000000000037919 */ /* 0x000ea20000002100 */
[----:B------:R-:W-:Y:S01]  /*280d0*/  UMOV UR4, 0xffffffff ;  /* 0xffffffff00047882 */ /* 0x000fe20000000000 */
[----:B0-----:R-:W-:Y:S01]  /*280e0*/  IMAD R8, R32, -0x60, R37 ;  /* 0xffffffa020087824 */ /* 0x001fe200078e0225 */
[----:B------:R-:W-:Y:S01]  /*280f0*/  LOP3.LUT P0, RZ, R29, 0x2, RZ, 0xc0, !PT ;  /* 0x000000021dff7812 */ /* 0x000fe2000780c0ff */
[----:B------:R-:W-:Y:S01]  /*28100*/  IMAD R4, R10, 0x3000, R34 ;  /* 0x000030000a047824 */ /* 0x000fe200078e0222 */
[----:B--2---:R-:W-:-:S04]  /*28110*/  LOP3.LUT R3, R3, 0x7f, RZ, 0xc0, !PT ;  /* 0x0000007f03037812 */ /* 0x004fc800078ec0ff */
[----:B------:R-:W-:-:S05]  /*28120*/  SHF.R.U32.HI R3, RZ, 0x3, R3 ;  /* 0x00000003ff037819 */ /* 0x000fca0000011603 */
[----:B------:R-:W-:Y:S01]  /*28130*/  IMAD.IADD R8, R8, 0x1, -R3 ;  /* 0x0000000108087824 */ /* 0x000fe200078e0a03 */
[----:B------:R-:W-:Y:S06]  /*28140*/  BRA.DIV UR4, `(.L_x_1959) ;  /* 0x0000005204d47947 */ /* 0x000fec000b800000 */
[----:B-1----:R-:W0:Y:S01]  /*28150*/  SHFL.IDX PT, R2, R18, RZ, 0x181f ;  /* 0x00181fff12027589 */ /* 0x002e2200000e0000 */
[----:B------:R-:W-:-:S03]  /*28160*/  IMAD R4, R4, 0x2, R17 ;  /* 0x0000000204047824 */ /* 0x000fc600078e0211 */
[----:B------:R-:W1:Y:S01]  /*28170*/  SHFL.IDX PT, R3, R19, RZ, 0x181f ;  /* 0x00181fff13037589 */ /* 0x000e6200000e0000 */
[----:B0-----:R-:W-:-:S05]  /*28180*/  IADD3 R2, P1, R2, R0, RZ ;  /* 0x0000000002027210 */ /* 0x001fca0007f3e0ff */
[----:B-1----:R-:W-:Y:S01]  /*28190*/  IMAD.X R3, RZ, RZ, R3, P1 ;  /* 0x000000ffff037224 */ /* 0x002fe200008e0603 */
        /* <DEDUP_REMOVED lines=33> */
[----:B0-----:R-:W-:-:S04]  /*283b0*/  IADD3 R2, P2, R2, R0, RZ ;  /* 0x0000000002027210 */ /* 0x001fc80007f5e0ff */
[----:B-1----:R-:W-:Y:S02]  /*283c0*/  IADD3.X R3, RZ, R3, RZ, P2, !PT ;  /* 0x00000003ff037210 */ /* 0x002fe400017fe4ff */
[----:B------:R-:W-:-:S13]  /*283d0*/  ISETP.LT.OR P2, PT, R8, 0x41, !P1 ;  /* 0x000000410800780c */ /* 0x000fda0004f41670 */
[----:B------:R-:W-:Y:S01]  /*283e0*/  LDGSTS.E.BYPASS.LTC128B.128 [R4+0x2400], desc[UR60][R2.64], !P2 ;  /* 0x0240000002047fae */ /* 0x000fe2000d101d7c */
[----:B------:R-:W-:-:S13]  /*283f0*/  ISETP.LT.OR P2, PT, R8, 0x41, !P0 ;  /* 0x000000410800780c */ /* 0x000fda0004741670 */
[----:B------:R0:W-:Y:S04]  /*28400*/  LDGSTS.E.BYPASS.LTC128B.128 [R4+0x5400], desc[UR60][R2.64+0x80], !P2 ;  /* 0x0540008002047fae */ /* 0x0001e8000d101d7c */
[----:B0-2---:R0:W1:Y:S02]  /*28410*/  SHFL.IDX PT, R2, R18, 0x5, 0x181f ;  /* 0x00b81f0012027f89 */ /* 0x00506400000e0000 */
.L_x_2125:
[C---:B------:R-:W-:Y:S01]  /*28420*/  ISETP.LT.OR P1, PT, R8.reuse, 0x51, !P1 ;  /* 0x000000510800780c */ /* 0x040fe20004f21670 */
[----:B------:R-:W-:Y:S01]  /*28430*/  ULDC.64 UR4, c[0x0][0x328] ;  /* 0x0000ca0000047ab9 */ /* 0x000fe20000000a00 */
[----:B------:R-:W-:Y:S02]  /*28440*/  ISETP.LT.OR P0, PT, R8, 0x51, !P0 ;  /* 0x000000510800780c */ /* 0x000fe40004701670 */
[----:B-1----:R-:W-:Y:S01]  /*28450*/  IADD3 R2, P2, R2, R0, RZ ;  /* 0x0000000002027210 */ /* 0x002fe20007f5e0ff */
        /* <DEDUP_REMOVED lines=17> */
.L_x_1960:
        /* <DEDUP_REMOVED lines=10> */
.L_x_1961:
[----:B------:R-:W2:Y:S01]  /*28610*/  LDL R0, [R1] ;  /* 0x0000000001007983 */ /* 0x000ea20000100800 */
[----:B------:R-:W-:Y:S01]  /*28620*/  IMAD.MOV.U32 R3, RZ, RZ, R25 ;  /* 0x000000ffff037224 */ /* 0x000fe200078e0019 */
[----:B------:R-:W-:Y:S01]  /*28630*/  ULDC.64 UR4, c[0x0][0x330] ;  /* 0x0000cc0000047ab9 */ /* 0x000fe20000000a00 */
[----:B------:R-:W-:Y:S01]  /*28640*/  ULDC.64 UR6, c[0x0][0x318] ;  /* 0x0000c60000067ab9 */ /* 0x000fe20000000a00 */
[----:B------:R1:W-:Y:S01]  /*28650*/  SYNCS.ARRIVE.TRANS64.A1T0 RZ, [R5+URZ+0x2a850], RZ ;  /* 0x02a850ff05ff79a7 */ /* 0x0003e2000810003f */
[----:B------:R-:W-:Y:S01]  /*28660*/  IMAD.WIDE.U32 R2, R26, UR4, R2 ;  /* 0x000000041a027c25 */ /* 0x000fe2000f8e0002 */
[----:B------:R-:W-:-:S03]  /*28670*/  MOV R20, R30 ;  /* 0x0000001e00147202 */ /* 0x000fc60000000f00 */
[----:B------:R-:W-:Y:S01]  /*28680*/  IMAD R19, R26, UR5, R3 ;  /* 0x000000051a137c24 */ /* 0x000fe2000f8e0203 */
[C---:B0-----:R-:W-:Y:S01]  /*28690*/  LEA R18, P0, R2.reuse, UR6, 0x1 ;  /* 0x0000000602127c11 */ /* 0x041fe2000f8008ff */
[----:B------:R-:W-:Y:S02]  /*286a0*/  IMAD.MOV.U32 R10, RZ, RZ, R28 ;  /* 0x000000ffff0a7224 */ /* 0x000fe400078e001c */
[----:B------:R-:W-:Y:S01]  /*286b0*/  IMAD.MOV.U32 R32, RZ, RZ, R23 ;  /* 0x000000ffff207224 */ /* 0x000fe200078e0017 */
[----:B------:R-:W-:Y:S02]  /*286c0*/  LEA.HI.X R19, R2, UR7, R19, 0x1, P0 ;  /* 0x0000000702137c11 */ /* 0x000fe400080f0c13 */
[C---:B--2---:R-:W-:Y:S01]  /*286d0*/  ISETP.GT.AND P0, PT, R23.reuse, R0, PT ;  /* 0x000000001700720c */ /* 0x044fe20003f04270 */
[----:B------:R-:W-:-:S12]  /*286e0*/  VIADD R0, R23, 0xffffffff ;  /* 0xffffffff17007836 */ /* 0x000fd80000000000 */
[----:B-1----:R-:W-:Y:S05]  /*286f0*/  @P0 BRA `(.L_x_1962) ;  /* 0xfffffff000380947 */ /* 0x002fea000383ffff */
.L_x_1949:
[----:B------:R-:W-:Y:S05]  /*28700*/  BSYNC B0 ;  /* 0x0000000000007941 */ /* 0x000fea0003800000 */
.L_x_1948:
[----:B0-----:R-:W0:Y:S01]  /*28710*/  S2R R2, SR_TID.X ;  /* 0x0000000000027919 */ /* 0x001e220000002100 */
[----:B------:R-:W-:Y:S01]  /*28720*/  BSSY B0, `(.L_x_1963) ;  /* 0x0000010000007945 */ /* 0x000fe20003800000 */
[----:B0-----:R-:W-:-:S04]  /*28730*/  LOP3.LUT R2, R2, 0x7f, RZ, 0xc0, !PT ;  /* 0x0000007f02027812 */ /* 0x001fc800078ec0ff */
[----:B------:R-:W-:-:S13]  /*28740*/  ISETP.NE.AND P0, PT, R2, RZ, PT ;  /* 0x000000ff0200720c */ /* 0x000fda0003f05270 */
[----:B------:R-:W-:Y:S05]  /*28750*/  @P0 BRA `(.L_x_1964) ;  /* 0x0000000000300947 */ /* 0x000fea0003800000 */
[----:B------:R-:W0:Y:S01]  /*28760*/  S2R R5, SR_LANEID ;  /* 0x0000000000057919 */ /* 0x000e220000000000 */
[----:B------:R-:W-:Y:S01]  /*28770*/  VOTEU.ANY UR4, UPT, PT ;  /* 0x0000000000047886 */ /* 0x000fe200038e0100 */
[----:B------:R-:W1:Y:S01]  /*28780*/  LDC.64 R2, c[0x0][0xc60] ;  /* 0x00031800ff027b82 */ /* 0x000e620000000a00 */
[----:B------:R-:W0:Y:S02]  /*28790*/  FLO.U32 R0, UR4 ;  /* 0x0000000400007d00 */ /* 0x000e2400080e0000 */
[----:B0-----:R-:W-:-:S06]  /*287a0*/  ISETP.EQ.U32.AND P0, PT, R0, R5, PT ;  /* 0x000000050000720c */ /* 0x001fcc0003f02070 */
[----:B------:R-:W1:Y:S07]  /*287b0*/  POPC R5, UR4 ;  /* 0x0000000400057d09 */ /* 0x000e6e0008000000 */
[----:B-1----:R-:W2:Y:S01]  /*287c0*/  @P0 ATOMG.E.ADD.STRONG.GPU PT, R3, desc[UR60][R2.64], R5 ;  /* 0x00000005020309a8 */ /* 0x002ea200081ee1fc */
[----:B------:R-:W0:Y:S02]  /*287d0*/  S2R R4, SR_LTMASK ;  /* 0x0000000000047919 */ /* 0x000e240000003900 */
[----:B0-----:R-:W-:-:S04]  /*287e0*/  LOP3.LUT R4, R4, UR4, RZ, 0xc0, !PT ;  /* 0x0000000404047c12 */ /* 0x001fc8000f8ec0ff */
[----:B------:R-:W0:Y:S01]  /*287f0*/  POPC R7, R4 ;  /* 0x0000000400077309 */ /* 0x000e220000000000 */
[----:B--2---:R-:W0:Y:S02]  /*28800*/  SHFL.IDX PT, R0, R3, R0, 0x1f ;  /* 0x00001f0003007589 */ /* 0x004e2400000e0000 */
[----:B0-----:R-:W-:-:S07]  /*28810*/  IADD3 R24, R0, UR38, R7 ;  /* 0x0000002600187c10 */ /* 0x001fce000fffe007 */
.L_x_1964:
[----:B------:R-:W-:Y:S05]  /*28820*/  BSYNC B0 ;  /* 0x0000000000007941 */ /* 0x000fea0003800000 */
.L_x_1963:
[----:B------:R-:W-:-:S13]  /*28830*/  LOP3.LUT P0, RZ, R16, 0x10, RZ, 0xc0, !PT ;  /* 0x0000001010ff7812 */ /* 0x000fda000780c0ff */
[----:B------:R-:W-:Y:S05]  /*28840*/  @!P0 BRA `(.L_x_1965) ;  /* 0x0000000000048947 */ /* 0x000fea0003800000 */
[----:B------:R-:W-:Y:S01]  /*28850*/  BPT.TRAP 0x1 ;  /* 0x000000040000795c */ /* 0x000fe20000300000 */
.L_x_1965:
[----:B------:R-:W-:Y:S01]  /*28860*/  IMAD R0, R28, 0x8, R17 ;  /* 0x000000081c007824 */ /* 0x000fe200078e0211 */
[----:B------:R-:W-:Y:S01]  /*28870*/  SHF.L.U32 R3, R30, 0x1f, RZ ;  /* 0x0000001f1e037819 */ /* 0x000fe200000006ff */
[----:B------:R-:W-:Y:S01]  /*28880*/  BSSY B0, `(.L_x_1966) ;  /* 0x0000004000007945 */ /* 0x000fe20003800000 */
[----:B------:R-:W-:Y:S02]  /*28890*/  IMAD R6, R23, -0x60, R37 ;  /* 0xffffffa017067824 */ /* 0x000fe400078e0225 */
[----:B------:R-:W0:Y:S02]  /*288a0*/  SYNCS.PHASECHK.TRANS64.TRYWAIT P0, [R0+URZ+0x2a860], R3 ;  /* 0x02a86003000075a7 */ /* 0x000e24000800017f */
[----:B0-----:R-:W-:Y:S05]  /*288b0*/  @!P0 BRA `(.L_x_1967) ;  /* 0x0000005000e88947 */ /* 0x001fea0003800000 */
.L_x_2126:
[----:B------:R-:W-:Y:S05]  /*288c0*/  BSYNC B0 ;  /* 0x0000000000007941 */ /* 0x000fea0003800000 */
.L_x_1966:
        /* <DEDUP_REMOVED lines=8> */
[C---:B------:R-:W-:Y:S02]  /*28950*/  LOP3.LUT R2, R29.reuse, 0x1, RZ, 0xc0, !PT ;  /* 0x000000011d027812 */ /* 0x040fe400078ec0ff */
[----:B------:R-:W-:Y:S01]  /*28960*/  LOP3.LUT P0, RZ, R29, 0x2, RZ, 0xc0, !PT ;  /* 0x000000021dff7812 */ /* 0x000fe2000780c0ff */
[----:B------:R-:W2:Y:S01]  /*28970*/  SHFL.IDX PT, R14, R18, RZ, 0x181f ;  /* 0x00181fff120e7589 */ /* 0x000ea200000e0000 */
[----:B------:R-:W-:Y:S02]  /*28980*/  ISETP.NE.U32.AND P1, PT, R2, 0x1, PT ;  /* 0x000000010200780c */ /* 0x000fe40003f25070 */
[C---:B------:R-:W-:Y:S01]  /*28990*/  ISETP.LT.OR P3, PT, R6.reuse, 0x1, !P0 ;  /* 0x000000010600780c */ /* 0x040fe20004761670 */
[----:B0-----:R-:W0:Y:S01]  /*289a0*/  SHFL.IDX PT, R3, R19, RZ, 0x181f ;  /* 0x00181fff13037589 */ /* 0x001e2200000e0000 */
[----:B------:R-:W-:Y:S02]  /*289b0*/  ISETP.LT.OR P2, PT, R6, 0x1, P1 ;  /* 0x000000010600780c */ /* 0x000fe40000f41670 */
[----:B------:R-:W-:Y:S01]  /*289c0*/  LEA R4, R4, R17, 0x1 ;  /* 0x0000001104047211 */ /* 0x000fe200078e08ff */
        /* <DEDUP_REMOVED lines=41> */
.L_x_2140:
        /* <DEDUP_REMOVED lines=11> */
.L_x_1969:
        /* <DEDUP_REMOVED lines=10> */
.L_x_1970:
[----:B------:R2:W-:Y:S01]  /*28db0*/  SYNCS.ARRIVE.TRANS64.A1T0 RZ, [R0+URZ+0x2a850], RZ ;  /* 0x02a850ff00ff79a7 */ /* 0x0005e2000810003f */
[----:B------:R-:W-:-:S05]  /*28dc0*/  VIADD R28, R28, 0x1 ;  /* 0x000000011c1c7836 */ /* 0x000fca0000000000 */
[----:B------:R-:W-:-:S04]  /*28dd0*/  ISETP.NE.AND P0, PT, R28, 0x2, PT ;  /* 0x000000021c00780c */ /* 0x000fc80003f05270 */
[----:B0-----:R-:W-:Y:S02]  /*28de0*/  SEL R3, RZ, 0x1, P0 ;  /* 0x00000001ff037807 */ /* 0x001fe40000000000 */
[----:B------:R-:W-:Y:S02]  /*28df0*/  SEL R28, R28, RZ, P0 ;  /* 0x000000ff1c1c7207 */ /* 0x000fe40000000000 */
[----:B--2---:R-:W-:-:S07]  /*28e00*/  LOP3.LUT R30, R30, R3, RZ, 0x3c, !PT ;  /* 0x000000031e1e7212 */ /* 0x004fce00078e3cff */
.L_x_1927:
[----:B------:R-:W-:Y:S05]  /*28e10*/  BSYNC B7 ;  /* 0x0000000000077941 */ /* 0x000fea0003800000 */
.L_x_1925:
[----:B------:R-:W-:-:S13]  /*28e20*/  LOP3.LUT P0, RZ, R16, 0x20, RZ, 0xc0, !PT ;  /* 0x0000002010ff7812 */ /* 0x000fda000780c0ff */
[----:B------:R-:W-:Y:S05]  /*28e30*/  @!P0 BRA `(.L_x_1971) ;  /* 0x0000000000248947 */ /* 0x000fea0003800000 */
[----:B------:R-:W-:Y:S05]  /*28e40*/  WARPSYNC.ALL ;  /* 0x0000000000007948 */ /* 0x000fea0003800000 */
[----:B------:R-:W2:Y:S08]  /*28e50*/  S2UR UR5, SR_CgaCtaId ;  /* 0x00000000000579c3 */ /* 0x000eb00000008800 */
[----:B------:R-:W-:Y:S06]  /*28e60*/  BAR.SYNC.DEFER_BLOCKING 0x5, 0x180 ;  /* 0x0146000000007b1d */ /* 0x000fec0000010000 */
[----:B------:R-:W-:-:S02]  /*28e70*/  UMOV UR4, 0x400 ;  /* 0x0000040000047882 */ /* 0x000fc40000000000 */
[----:B--2---:R-:W-:-:S06]  /*28e80*/  ULEA UR4, UR5, UR4, 0x18 ;  /* 0x0000000405047291 */ /* 0x004fcc000f8ec03f */
[----:B0-----:R-:W-:-:S05]  /*28e90*/  MOV R17, UR4 ;  /* 0x0000000400117c02 */ /* 0x001fca0008000f00 */
[----:B------:R0:W2:Y:S01]  /*28ea0*/  LDS.128 R24, [R17+0x2a8d0] ;  /* 0x02a8d00011187984 */ /* 0x0000a20000000c00 */
[----:B------:R-:W-:Y:S06]  /*28eb0*/  BAR.ARV 0x4, 0x180 ;  /* 0x0106000000007b1d */ /* 0x000fec0000002000 */
[----:B------:R-:W-:Y:S05]  /*28ec0*/  BRA `(.L_x_1972) ;  /* 0x0000000c00d47947 */ /* 0x000fea0003800000 */
.L_x_1971:
[----:B------:R-:W2:Y:S01]  /*28ed0*/  S2R R8, SR_TID.X ;  /* 0x0000000000087919 */ /* 0x000ea20000002100 */
[----:B------:R-:W-:Y:S01]  /*28ee0*/  UMOV UR4, 0xffffffff ;  /* 0xffffffff00047882 */ /* 0x000fe20000000000 */
[----:B--2---:R-:W-:-:S04]  /*28ef0*/  LOP3.LUT R8, R8, 0x1f, RZ, 0xc0, !PT ;  /* 0x0000001f08087812 */ /* 0x004fc800078ec0ff */
[----:B------:R-:W-:Y:S01]  /*28f00*/  ISETP.NE.AND P0, PT, R8, 0x1f, PT ;  /* 0x0000001f0800780c */ /* 0x000fe20003f05270 */
[----:B------:R-:W-:-:S12]  /*28f10*/  BRA.DIV UR4, `(.L_x_1973) ;  /* 0x0000005604507947 */ /* 0x000fd8000b800000 */
[----:B------:R-:W-:Y:S01]  /*28f20*/  IMAD.IADD R7, R27, 0x1, R8 ;  /* 0x000000011b077824 */ /* 0x000fe200078e0208 */
[----:B------:R-:W-:-:S04]  /*28f30*/  ULDC UR4, c[0x0][0xc3c] ;  /* 0x00030f0000047ab9 */ /* 0x000fc80000000800 */
[----:B------:R-:W-:-:S13]  /*28f40*/  ISETP.GE.OR P1, PT, R7, UR4, !P0 ;  /* 0x0000000407007c0c */ /* 0x000fda000c726670 */
[----:B------:R-:W2:Y:S08]  /*28f50*/  @!P1 LDC.64 R2, c[0x0][0xc80] ;  /* 0x00032000ff029b82 */ /* 0x000eb00000000a00 */
[----:B------:R-:W3:Y:S01]  /*28f60*/  @!P1 LDC.64 R4, c[0x0][0xc78] ;  /* 0x00031e00ff049b82 */ /* 0x000ee20000000a00 */
[----:B--2---:R-:W-:-:S05]  /*28f70*/  @!P1 IMAD.WIDE R2, R7, 0x4, R2 ;  /* 0x0000000407029825 */ /* 0x004fca00078e0202 */
[----:B-1----:R3:W2:Y:S02]  /*28f80*/  @!P1 LDG.E R6, desc[UR60][R2.64] ;  /* 0x0000003c02069981 */ /* 0x0026a4000c1e1900 */
[----:B---3--:R-:W-:-:S05]  /*28f90*/  @!P1 IMAD.WIDE R2, R7, 0x4, R4 ;  /* 0x0000000407029825 */ /* 0x008fca00078e0204 */
[----:B------:R-:W3:Y:S01]  /*28fa0*/  @!P1 LDG.E R5, desc[UR60][R2.64] ;  /* 0x0000003c02059981 */ /* 0x000ee2000c1e1900 */
[----:B------:R-:W-:Y:S01]  /*28fb0*/  IMAD.MOV.U32 R25, RZ, RZ, RZ ;  /* 0x000000ffff197224 */ /* 0x000fe200078e00ff */
[C---:B------:R-:W-:Y:S01]  /*28fc0*/  ISETP.GE.U32.AND P2, PT, R8.reuse, 0x2, PT ;  /* 0x000000020800780c */ /* 0x040fe20003f46070 */
[----:B------:R-:W-:Y:S01]  /*28fd0*/  IMAD.MOV.U32 R4, RZ, RZ, RZ ;  /* 0x000000ffff047224 */ /* 0x000fe200078e00ff */
[C---:B------:R-:W-:Y:S01]  /*28fe0*/  ISETP.GE.U32.AND P3, PT, R8.reuse, 0x4, PT ;  /* 0x000000040800780c */ /* 0x040fe20003f66070 */
[----:B------:R-:W-:Y:S01]  /*28ff0*/  SHFL.IDX PT, R0, R24, RZ, 0x1f ;  /* 0x00001fff18007589 */ /* 0x000fe200000e0000 */
[C---:B------:R-:W-:Y:S02]  /*29000*/  ISETP.GE.U32.AND P4, PT, R8.reuse, 0x8, PT ;  /* 0x000000080800780c */ /* 0x040fe40003f86070 */
[----:B------:R-:W-:Y:S01]  /*29010*/  ISETP.GE.U32.AND P5, PT, R8, 0x10, PT ;  /* 0x000000100800780c */ /* 0x000fe20003fa6070 */
[----:B------:R-:W-:Y:S01]  /*29020*/  SHFL.IDX PT, R7, R24, 0x1, 0x1f ;  /* 0x00201f0018077f89 */ /* 0x000fe200000e0000 */
[----:B--2---:R-:W-:-:S02]  /*29030*/  @!P1 IMAD.MOV.U32 R25, RZ, RZ, R6 ;  /* 0x000000ffff199224 */ /* 0x004fc400078e0006 */
[----:B------:R-:W-:Y:S02]  /*29040*/  IMAD.MOV.U32 R6, RZ, RZ, RZ ;  /* 0x000000ffff067224 */ /* 0x000fe400078e00ff */
[----:B---3--:R-:W-:Y:S01]  /*29050*/  @!P1 IMAD.MOV.U32 R4, RZ, RZ, R5 ;  /* 0x000000ffff049224 */ /* 0x008fe200078e0005 */
[----:B------:R-:W-:-:S03]  /*29060*/  ISETP.NE.AND P1, PT, R8, RZ, PT ;  /* 0x000000ff0800720c */ /* 0x000fc60003f25270 */
[----:B------:R-:W-:-:S05]  /*29070*/  IMAD R13, R4, R25, RZ ;  /* 0x00000019040d7224 */ /* 0x000fca00078e02ff */
        /* <DEDUP_REMOVED lines=15> */
[----:B------:R1:W2:Y:S02]  /*29170*/  SHFL.IDX PT, R14, R2, 0x1f, 0x1f ;  /* 0x03e01f00020e7f89 */ /* 0x0002a400000e0000 */
.L_x_2150:
[----:B------:R-:W-:Y:S02]  /*29180*/  ULDC UR4, c[0x0][0xc38] ;  /* 0x00030e0000047ab9 */ /* 0x000fe40000000800 */
[----:B------:R-:W-:-:S04]  /*29190*/  IMAD.U32 R5, RZ, RZ, UR4 ;  /* 0x00000004ff057e24 */ /* 0x000fc8000f8e00ff */
[----:B--2---:R-:W-:-:S04]  /*291a0*/  IMAD R14, R14, R5, RZ ;  /* 0x000000050e0e7224 */ /* 0x004fc800078e02ff */
[----:B------:R-:W-:-:S05]  /*291b0*/  IMAD.IADD R7, R7, 0x1, R14 ;  /* 0x0000000107077824 */ /* 0x000fca00078e020e */
[----:B------:R-:W-:-:S13]  /*291c0*/  ISETP.GT.AND P6, PT, R7, R0, PT ;  /* 0x000000000700720c */ /* 0x000fda0003fc4270 */
[----:B------:R-:W-:Y:S05]  /*291d0*/  @P6 BRA `(.L_x_1974) ;  /* 0x0000000000a46947 */ /* 0x000fea0003800000 */
.L_x_1977:
[----:B-1----:R-:W1:Y:S01]  /*291e0*/  LDC R2, c[0x0][0xc3c] ;  /* 0x00030f00ff027b82 */ /* 0x002e620000000800 */
[----:B------:R-:W-:-:S04]  /*291f0*/  IADD3 R27, R27, 0x1f, RZ ;  /* 0x0000001f1b1b7810 */ /* 0x000fc80007ffe0ff */
[----:B-1----:R-:W-:-:S13]  /*29200*/  ISETP.GE.AND P6, PT, R27, R2, PT ;  /* 0x000000021b00720c */ /* 0x002fda0003fc6270 */
[----:B------:R-:W-:Y:S05]  /*29210*/  @P6 BRA `(.L_x_1975) ;  /* 0x0000000800bc6947 */ /* 0x000fea0003800000 */
[----:B------:R-:W1:Y:S01]  /*29220*/  S2R R3, SR_TID.X ;  /* 0x0000000000037919 */ /* 0x000e620000002100 */
[----:B------:R-:W-:Y:S01]  /*29230*/  IMAD.MOV.U32 R25, RZ, RZ, RZ ;  /* 0x000000ffff197224 */ /* 0x000fe200078e00ff */
[----:B-1----:R-:W-:-:S05]  /*29240*/  LOP3.LUT R3, R3, 0x1f, RZ, 0xc0, !PT ;  /* 0x0000001f03037812 */ /* 0x002fca00078ec0ff */
[----:B------:R-:W-:-:S05]  /*29250*/  IMAD.IADD R9, R27, 0x1, R3 ;  /* 0x000000011b097824 */ /* 0x000fca00078e0203 */
[----:B------:R-:W-:-:S13]  /*29260*/  ISETP.GE.OR P6, PT, R9, R2, !P0 ;  /* 0x000000020900720c */ /* 0x000fda00047c6670 */
[----:B------:R-:W1:Y:S08]  /*29270*/  @!P6 LDC.64 R2, c[0x0][0xc80] ;  /* 0x00032000ff02eb82 */ /* 0x000e700000000a00 */
[----:B------:R-:W2:Y:S01]  /*29280*/  @!P6 LDC.64 R4, c[0x0][0xc78] ;  /* 0x00031e00ff04eb82 */ /* 0x000ea20000000a00 */
[----:B-1----:R-:W-:-:S05]  /*29290*/  @!P6 IMAD.WIDE R2, R9, 0x4, R2 ;  /* 0x000000040902e825 */ /* 0x002fca00078e0202 */
[----:B------:R2:W3:Y:S02]  /*292a0*/  @!P6 LDG.E R25, desc[UR60][R2.64] ;  /* 0x0000003c0219e981 */ /* 0x0004e4000c1e1900 */
[----:B--2---:R-:W-:-:S04]  /*292b0*/  @!P6 IMAD.WIDE R2, R9, 0x4, R4 ;  /* 0x000000040902e825 */ /* 0x004fc800078e0204 */
[----:B------:R-:W-:-:S06]  /*292c0*/  IMAD.MOV.U32 R4, RZ, RZ, RZ ;  /* 0x000000ffff047224 */ /* 0x000fcc00078e00ff */
[----:B------:R-:W3:Y:S01]  /*292d0*/  @!P6 LDG.E R4, desc[UR60][R2.64] ;  /* 0x0000003c0204e981 */ /* 0x000ee2000c1e1900 */
[----:B------:R-:W-:Y:S01]  /*292e0*/  UMOV UR4, 0xffffffff ;  /* 0xffffffff00047882 */ /* 0x000fe20000000000 */
[----:B---3--:R-:W-:Y:S02]  /*292f0*/  IMAD R13, R4, R25, RZ ;  /* 0x00000019040d7224 */ /* 0x008fe400078e02ff */
[----:B------:R-:W-:Y:S05]  /*29300*/  BRA.DIV UR4, `(.L_x_1976) ;  /* 0x0000005604907947 */ /* 0x000fea000b800000 */
        /* <DEDUP_REMOVED lines=15> */
[----:B------:R1:W2:Y:S02]  /*29400*/  SHFL.IDX PT, R14, R2, 0x1f, 0x1f ;  /* 0x03e01f00020e7f89 */ /* 0x0002a400000e0000 */
.L_x_2158:
[----:B------:R-:W-:Y:S02]  /*29410*/  ULDC UR4, c[0x0][0xc38] ;  /* 0x00030e0000047ab9 */ /* 0x000fe40000000800 */
[----:B------:R-:W-:-:S04]  /*29420*/  IMAD.U32 R5, RZ, RZ, UR4 ;  /* 0x00000004ff057e24 */ /* 0x000fc8000f8e00ff */
[----:B--2---:R-:W-:-:S04]  /*29430*/  IMAD R14, R14, R5, RZ ;  /* 0x000000050e0e7224 */ /* 0x004fc800078e02ff */
[----:B------:R-:W-:-:S05]  /*29440*/  IMAD.IADD R7, R14, 0x1, R7 ;  /* 0x000000010e077824 */ /* 0x000fca00078e0207 */
[----:B------:R-:W-:-:S13]  /*29450*/  ISETP.GT.AND P6, PT, R7, R0, PT ;  /* 0x000000000700720c */ /* 0x000fda0003fc4270 */
[----:B------:R-:W-:Y:S05]  /*29460*/  @!P6 BRA `(.L_x_1977) ;  /* 0xfffffffc005ce947 */ /* 0x000fea000383ffff */
.L_x_1974:
[----:B------:R-:W-:Y:S01]  /*29470*/  IMAD.IADD R7, R7, 0x1, -R14 ;  /* 0x0000000107077824 */ /* 0x000fe200078e0a0e */
[----:B------:R-:W-:-:S03]  /*29480*/  UMOV UR4, 0xffffffff ;  /* 0xffffffff00047882 */ /* 0x000fc60000000000 */
[----:B------:R-:W-:-:S05]  /*29490*/  IMAD R3, R2, R5, R7 ;  /* 0x0000000502037224 */ /* 0x000fca00078e0207 */
[----:B------:R-:W-:Y:S01]  /*294a0*/  ISETP.GT.AND P6, PT, R3, R0, PT ;  /* 0x000000000300720c */ /* 0x000fe20003fc4270 */
[----:B------:R-:W-:-:S12]  /*294b0*/  BRA.DIV UR4, `(.L_x_1978) ;  /* 0x0000005604dc7947 */ /* 0x000fd8000b800000 */
[----:B------:R-:W-:-:S04]  /*294c0*/  VOTE.ANY R3, PT, !P6 ;  /* 0x0000000000037806 */ /* 0x000fc800070e0100 */
[----:B------:R-:W2:Y:S02]  /*294d0*/  POPC R12, R3 ;  /* 0x00000003000c7309 */ /* 0x000ea40000000000 */
[----:B--2---:R2:W3:Y:S01]  /*294e0*/  SHFL.IDX PT, R25, R25, R12, 0x1f ;  /* 0x00001f0c19197589 */ /* 0x0044e200000e0000 */
[----:B------:R-:W-:-:S03]  /*294f0*/  IMAD.IADD R27, R12, 0x1, R27 ;  /* 0x000000010c1b7824 */ /* 0x000fc600078e021b */
[----:B------:R2:W4:Y:S04]  /*29500*/  SHFL.IDX PT, R4, R4, R12, 0x1f ;  /* 0x00001f0c04047589 */ /* 0x00052800000e0000 */
.L_x_2163:
[----:B------:R-:W-:-:S13]  /*29510*/  ISETP.NE.AND P0, PT, R3, RZ, PT ;  /* 0x000000ff0300720c */ /* 0x000fda0003f05270 */
[----:B------:R-:W-:Y:S05]  /*29520*/  @!P0 BRA `(.L_x_1979) ;  /* 0x0000000000108947 */ /* 0x000fea0003800000 */
[----:B------:R-:W-:Y:S01]  /*29530*/  UMOV UR4, 0xffffffff ;  /* 0xffffffff00047882 */ /* 0x000fe20000000000 */
[----:B--2---:R-:W-:Y:S02]  /*29540*/  VIADD R12, R12, 0xffffffff ;  /* 0xffffffff0c0c7836 */ /* 0x004fe40000000000 */
[----:B------:R-:W-:Y:S05]  /*29550*/  BRA.DIV UR4, `(.L_x_1980) ;  /* 0x0000005a04107947 */ /* 0x000fea000b800000 */
[----:B------:R2:W0:Y:S02]  /*29560*/  SHFL.IDX PT, R6, R2, R12, 0x1f ;  /* 0x00001f0c02067589 */ /* 0x00042400000e0000 */
.L_x_1979:
[----:B----4-:R-:W-:Y:S01]  /*29570*/  ISETP.NE.AND P0, PT, R4, 0x1, PT ;  /* 0x000000010400780c */ /* 0x010fe20003f05270 */
[----:B0-----:R-:W-:-:S05]  /*29580*/  IMAD R24, R6, R5, R7 ;  /* 0x0000000506187224 */ /* 0x001fca00078e0207 */
[----:B------:R-:W-:-:S07]  /*29590*/  IADD3 R0, R0, -R24, RZ ;  /* 0x8000001800007210 */ /* 0x000fce0007ffe0ff */
[----:B------:R-:W-:Y:S05]  /*295a0*/  @!P0 BRA `(.L_x_1981) ;  /* 0x0000000000dc8947 */ /* 0x000fea0003800000 */
[-C--:B---3--:R-:W-:Y:S02]  /*295b0*/  IABS R5, R25.reuse ;  /* 0x0000001900057213 */ /* 0x088fe40000000000 */
[----:B------:R-:W-:Y:S02]  /*295c0*/  IABS R6, R4 ;  /* 0x0000000400067213 */ /* 0x000fe40000000000 */
[----:B------:R-:W0:Y:S08]  /*295d0*/  I2F.RP R7, R5 ;  /* 0x0000000500077306 */ /* 0x000e300000209400 */
[----:B------:R-:W3:Y:S08]  /*295e0*/  I2F.RP R8, R6 ;  /* 0x0000000600087306 */ /* 0x000ef00000209400 */
[----:B0-----:R-:W1:Y:S08]  /*295f0*/  MUFU.RCP R7, R7 ;  /* 0x0000000700077308 */ /* 0x001e700000001000 */
[----:B---3--:R-:W-:Y:S01]  /*29600*/  MUFU.RCP R8, R8 ;  /* 0x0000000800087308 */ /* 0x008fe20000001000 */
[----:B-12---:R-:W-:Y:S01]  /*29610*/  VIADD R2, R7, 0xffffffe ;  /* 0x0ffffffe07027836 */ /* 0x006fe20000000000 */
        /* <DEDUP_REMOVED lines=17> */
[----:B------:R-:W-:Y:S01]  /*29730*/  IMAD.MOV.U32 R2, RZ, RZ, RZ ;  /* 0x000000ffff027224 */ /* 0x000fe200078e00ff */
[----:B0-----:R-:W-:-:S05]  /*29740*/  IADD3 R5, RZ, -R3, RZ ;  /* 0x80000003ff057210 */ /* 0x001fca0007ffe0ff */
        /* <DEDUP_REMOVED lines=18> */
[----:B------:R-:W-:-:S13]  /*29870*/  ISETP.GE.U32.AND P0, PT, R3, R6, PT ;  /* 0x000000060300720c */ /* 0x000fda0003f06070 */
[----:B------:R-:W-:-:S04]  /*29880*/  @P0 VIADD R5, R5, 0x1 ;  /* 0x0000000105050836 */ /* 0x000fc80000000000 */
[----:B------:R-:W-:Y:S01]  /*29890*/  @!P2 IMAD.MOV R5, RZ, RZ, -R5 ;  /* 0x000000ffff05a224 */ /* 0x000fe200078e0a05 */
[----:B------:R-:W-:-:S05]  /*298a0*/  @!P1 LOP3.LUT R5, RZ, R4, RZ, 0x33, !PT ;  /* 0x00000004ff059212 */ /* 0x000fca00078e33ff */
[--C-:B------:R-:W-:Y:S02]  /*298b0*/  IMAD.MOV R2, RZ, RZ, -R5.reuse ;  /* 0x000000ffff027224 */ /* 0x100fe400078e0a05 */
[C---:B------:R-:W-:Y:S02]  /*298c0*/  IMAD R5, R4.reuse, 0x1000000, R5 ;  /* 0x0100000004057824 */ /* 0x040fe400078e0205 */
[--C-:B------:R-:W-:Y:S02]  /*298d0*/  IMAD R4, R4, R2, R7.reuse ;  /* 0x0000000204047224 */ /* 0x100fe400078e0207 */
[----:B------:R-:W-:Y:S02]  /*298e0*/  IMAD.MOV R2, RZ, RZ, -R7 ;  /* 0x000000ffff027224 */ /* 0x000fe400078e0a07 */
[----:B------:R-:W-:Y:S02]  /*298f0*/  IMAD R26, R4, 0x10000, R5 ;  /* 0x00010000041a7824 */ /* 0x000fe400078e0205 */
[----:B------:R-:W-:Y:S01]  /*29900*/  IMAD R2, R25, R2, R0 ;  /* 0x0000000219027224 */ /* 0x000fe200078e0200 */
[----:B------:R-:W-:Y:S06]  /*29910*/  BRA `(.L_x_1982) ;  /* 0x0000000000f07947 */ /* 0x000fec0003800000 */
.L_x_1981:
[----:B-12---:R-:W0:Y:S02]  /*29920*/  LDC.64 R2, c[0x0][0xc90] ;  /* 0x00032400ff027b82 */ /* 0x006e240000000a00 */
[----:B0-----:R-:W-:-:S05]  /*29930*/  IMAD.WIDE R2, R27, 0x4, R2 ;  /* 0x000000041b027825 */ /* 0x001fca00078e0202 */
[----:B------:R0:W3:Y:S02]  /*29940*/  LDG.E R6, desc[UR60][R2.64] ;  /* 0x0000003c02067981 */ /* 0x0000e4000c1e1900 */
[----:B0-----:R-:W-:Y:S02]  /*29950*/  IMAD.MOV.U32 R2, RZ, RZ, RZ ;  /* 0x000000ffff027224 */ /* 0x001fe400078e00ff */
[----:B---3--:R-:W-:-:S05]  /*29960*/  IMAD R7, R25, R6, RZ ;  /* 0x0000000619077224 */ /* 0x008fca00078e02ff */
[----:B------:R-:W-:-:S04]  /*29970*/  IABS R4, R7 ;  /* 0x0000000700047213 */ /* 0x000fc80000000000 */
[----:B------:R-:W0:Y:S08]  /*29980*/  I2F.RP R8, R4 ;  /* 0x0000000400087306 */ /* 0x000e300000209400 */
[----:B0-----:R-:W0:Y:S02]  /*29990*/  MUFU.RCP R8, R8 ;  /* 0x0000000800087308 */ /* 0x001e240000001000 */
[----:B0-----:R-:W-:-:S06]  /*299a0*/  IADD3 R9, R8, 0xffffffe, RZ ;  /* 0x0ffffffe08097810 */ /* 0x001fcc0007ffe0ff */
        /* <DEDUP_REMOVED lines=39> */
[-C--:B------:R-:W-:Y:S01]  /*29c20*/  @!P1 IADD3 R3, R3, -R6.reuse, RZ ;  /* 0x8000000603039210 */ /* 0x080fe20007ffe0ff */
        /* <DEDUP_REMOVED lines=11> */
.L_x_1982:
[----:B------:R-:W-:-:S05]  /*29ce0*/  LOP3.LUT R2, RZ, R2, RZ, 0x33, !PT ;  /* 0x00000002ff027212 */ /* 0x000fca00078e33ff */
[----:B------:R-:W-:Y:S01]  /*29cf0*/  IMAD.IADD R25, R25, 0x1, R2 ;  /* 0x0000000119197824 */ /* 0x000fe200078e0202 */
[----:B------:R-:W-:Y:S06]  /*29d00*/  BRA `(.L_x_1983) ;  /* 0x00000000001c7947 */ /* 0x000fec0003800000 */
.L_x_1975:
[----:B------:R-:W-:Y:S01]  /*29d10*/  UMOV UR4, URZ ;  /* 0x0000003f00047c82 */ /* 0x000fe20008000000 */
[----:B------:R-:W-:Y:S01]  /*29d20*/  UMOV UR5, URZ ;  /* 0x0000003f00057c82 */ /* 0x000fe20008000000 */
[----:B------:R-:W-:Y:S01]  /*29d30*/  ULDC UR6, c[0x0][0xc3c] ;  /* 0x00030f0000067ab9 */ /* 0x000fe20000000800 */
[----:B------:R-:W-:Y:S01]  /*29d40*/  IMAD.MOV.U32 R24, RZ, RZ, R0 ;  /* 0x000000ffff187224 */ /* 0x000fe200078e0000 */
[----:B------:R-:W-:Y:S01]  /*29d50*/  MOV R25, UR4 ;  /* 0x0000000400197c02 */ /* 0x000fe20008000f00 */
[----:B------:R-:W-:Y:S02]  /*29d60*/  IMAD.U32 R26, RZ, RZ, UR5 ;  /* 0x00000005ff1a7e24 */ /* 0x000fe4000f8e00ff */
[----:B------:R-:W-:-:S07]  /*29d70*/  IMAD.U32 R27, RZ, RZ, UR6 ;  /* 0x00000006ff1b7e24 */ /* 0x000fce000f8e00ff */
.L_x_1983:
[----:B------:R-:W1:Y:S01]  /*29d80*/  S2R R0, SR_TID.X ;  /* 0x0000000000007919 */ /* 0x000e620000002100 */
[----:B------:R-:W-:Y:S05]  /*29d90*/  WARPSYNC.ALL ;  /* 0x0000000000007948 */ /* 0x000fea0003800000 */
[----:B------:R-:W-:Y:S01]  /*29da0*/  BAR.SYNC.DEFER_BLOCKING 0x4, 0x180 ;  /* 0x0106000000007b1d */ /* 0x000fe20000010000 */
[----:B-1----:R-:W-:-:S04]  /*29db0*/  LOP3.LUT R0, R0, 0x1f, RZ, 0xc0, !PT ;  /* 0x0000001f00007812 */ /* 0x002fc800078ec0ff */
[----:B------:R-:W-:-:S13]  /*29dc0*/  ISETP.NE.AND P0, PT, R0, RZ, PT ;  /* 0x000000ff0000720c */ /* 0x000fda0003f05270 */
[----:B------:R-:W0:Y:S01]  /*29dd0*/  @!P0 S2R R3, SR_CgaCtaId ;  /* 0x0000000000038919 */ /* 0x000e220000008800 */
[----:B------:R-:W-:-:S04]  /*29de0*/  @!P0 MOV R0, 0x400 ;  /* 0x0000040000008802 */ /* 0x000fc80000000f00 */
[----:B0-----:R-:W-:-:S05]  /*29df0*/  @!P0 LEA R17, R3, R0, 0x18 ;  /* 0x0000000003118211 */ /* 0x001fca00078ec0ff */
[----:B------:R3:W-:Y:S01]  /*29e00*/  @!P0 STS.128 [R17+0x2a8d0], R24 ;  /* 0x02a8d01811008388 */ /* 0x0007e20000000c00 */
[----:B------:R-:W-:Y:S06]  /*29e10*/  BAR.ARV 0x5, 0x180 ;  /* 0x0146000000007b1d */ /* 0x000fec0000002000 */
.L_x_1972:
[----:B------:R-:W-:Y:S02]  /*29e20*/  ULDC UR4, c[0x0][0xc3c] ;  /* 0x00030f0000047ab9 */ /* 0x000fe40000000800 */
[----:B--2---:R-:W-:-:S13]  /*29e30*/  ISETP.GE.AND P0, PT, R27, UR4, PT ;  /* 0x000000041b007c0c */ /* 0x004fda000bf06270 */
[----:B------:R-:W-:Y:S05]  /*29e40*/  @!P0 BRA `(.L_x_1984) ;  /* 0xffffff9400208947 */ /* 0x000fea000383ffff */
[----:B------:R-:W-:Y:S05]  /*29e50*/  BSYNC B8 ;  /* 0x0000000000087941 */ /* 0x000fea0003800000 */
.L_x_1863:
[----:B------:R-:W2:Y:S01]  /*29e60*/  LDL.LU R0, [R1+0x24] ;  /* 0x0000240001007983 */ /* 0x000ea20000300800 */
[----:B------:R-:W-:Y:S01]  /*29e70*/  BSSY B0, `(.L_x_1985) ;  /* 0x000000b000007945 */ /* 0x000fe20003800000 */
[----:B------:R-:W4:Y:S01]  /*29e80*/  S2R R5, SR_CgaCtaId ;  /* 0x0000000000057919 */ /* 0x000f220000008800 */
[----:B--2---:R-:W-:-:S05]  /*29e90*/  VIADD R0, R0, 0x1 ;  /* 0x0000000100007836 */ /* 0x004fca0000000000 */
        /* <DEDUP_REMOVED lines=8> */
.L_x_2166:
[----:B------:R-:W-:Y:S05]  /*29f20*/  BSYNC B0 ;  /* 0x0000000000007941 */ /* 0x000fea0003800000 */
.L_x_1985:
[----:B------:R-:W-:-:S03]  /*29f30*/  UMOV UR4, 0xffffffff ;  /* 0xffffffff00047882 */ /* 0x000fc60000000000 */
[----:B------:R-:W-:Y:S05]  /*29f40*/  BRA.DIV UR4, `(.L_x_1987) ;  /* 0x0000004e04d07947 */ /* 0x000fea000b800000 */
[----:B0-----:R-:W0:Y:S02]  /*29f50*/  S2R R0, SR_TID.X ;  /* 0x0000000000007919 */ /* 0x001e240000002100 */
[----:B0-----:R-:W-:-:S04]  /*29f60*/  SHF.R.U32.HI R0, RZ, 0x5, R0 ;  /* 0x00000005ff007819 */ /* 0x001fc80000011600 */
[----:B------:R-:W-:-:S05]  /*29f70*/  LOP3.LUT R0, R0, 0x3, RZ, 0xc0, !PT ;  /* 0x0000000300007812 */ /* 0x000fca00078ec0ff */
[----:B------:R0:W2:Y:S02]  /*29f80*/  SHFL.IDX PT, R14, R0, RZ, 0x1f ;  /* 0x00001fff000e7589 */ /* 0x0000a400000e0000 */
.L_x_2169:
[----:B--2---:R-:W-:-:S13]  /*29f90*/  ISETP.NE.AND P0, PT, R14, RZ, PT ;  /* 0x000000ff0e00720c */ /* 0x004fda0003f05270 */
[----:B------:R-:W-:Y:S05]  /*29fa0*/  @P0 BRA `(.L_x_1546) ;  /* 0x0000000000900947 */ /* 0x000fea0003800000 */
[----:B------:R-:W-:-:S03]  /*29fb0*/  UMOV UR4, 0xffffffff ;  /* 0xffffffff00047882 */ /* 0x000fc60000000000 */
[----:B------:R-:W-:Y:S05]  /*29fc0*/  BRA.DIV UR4, `(.L_x_1988) ;  /* 0x0000004e04e47947 */ /* 0x000fea000b800000 */
[----:B------:R-:W-:-:S13]  /*29fd0*/  ELECT P6, URZ, PT ;  /* 0x00000000003f782f */ /* 0x000fda00038c0000 */
.L_x_2172:
[----:B------:R-:W-:Y:S05]  /*29fe0*/  @!P6 BRA `(.L_x_1546) ;  /* 0x000000000080e947 */ /* 0x000fea0003800000 */
[----:B0-----:R-:W2:Y:S02]  /*29ff0*/  LDL R0, [R1+0x58] ;  /* 0x0000580001007983 */ /* 0x001ea40000100800 */
[----:B--2---:R-:W-:-:S13]  /*2a000*/  R2UR UR4, R0 ;  /* 0x00000000000472ca */ /* 0x004fda00000e0000 */
[----:B------:R-:W-:-:S06]  /*2a010*/  ULOP3.LUT UR4, UR4, 0x2, URZ, 0xfc, !UPT ;  /* 0x0000000204047892 */ /* 0x000fcc000f8efc3f */
[----:B------:R-:W-:-:S05]  /*2a020*/  IMAD.U32 R0, RZ, RZ, UR4 ;  /* 0x00000004ff007e24 */ /* 0x000fca000f8e00ff */
[----:B------:R-:W-:-:S13]  /*2a030*/  ISETP.NE.AND P0, PT, R0, 0x3, PT ;  /* 0x000000030000780c */ /* 0x000fda0003f05270 */
[----:B------:R-:W-:Y:S05]  /*2a040*/  @!P0 BRA `(.L_x_1989) ;  /* 0x0000000000048947 */ /* 0x000fea0003800000 */
[----:B------:R-:W-:Y:S01]  /*2a050*/  BPT.TRAP 0x1 ;  /* 0x000000040000795c */ /* 0x000fe20000300000 */
.L_x_1989:
[----:B------:R-:W-:Y:S01]  /*2a060*/  IMAD R5, R28, 0x8, R7 ;  /* 0x000000081c057824 */ /* 0x000fe200078e0207 */
[----:B------:R-:W-:Y:S02]  /*2a070*/  SHF.L.U32 R0, R30, 0x1f, RZ ;  /* 0x0000001f1e007819 */ /* 0x000fe400000006ff */
[----:B------:R-:W-:Y:S02]  /*2a080*/  IADD3 R28, R28, 0x1, RZ ;  /* 0x000000011c1c7810 */ /* 0x000fe40007ffe0ff */
[----:B------:R-:W0:Y:S02]  /*2a090*/  SYNCS.PHASECHK.TRANS64.TRYWAIT P1, [R5+URZ+0x2a840], R0 ;  /* 0x02a84000050075a7 */ /* 0x000e24000802017f */
[----:B------:R-:W-:-:S04]  /*2a0a0*/  ISETP.NE.AND P2, PT, R28, 0x2, PT ;  /* 0x000000021c00780c */ /* 0x000fc80003f45270 */
[----:B------:R-:W-:Y:S01]  /*2a0b0*/  SEL R3, RZ, 0x1, P2 ;  /* 0x00000001ff037807 */ /* 0x000fe20001000000 */
[----:B0-----:R-:W-:Y:S08]  /*2a0c0*/  @!P1 BRA `(.L_x_1990) ;  /* 0x0000004c00c49947 */ /* 0x001ff00003800000 */
.L_x_2173:
[----:B------:R-:W-:Y:S02]  /*2a0d0*/  SEL R28, R28, RZ, P2 ;  /* 0x000000ff1c1c7207 */ /* 0x000fe40001000000 */
[----:B------:R-:W-:Y:S01]  /*2a0e0*/  LOP3.LUT R2, R30, R3, RZ, 0x3c, !PT ;  /* 0x000000031e027212 */ /* 0x000fe200078e3cff */
[----:B------:R-:W-:Y:S06]  /*2a0f0*/  @!P0 BRA `(.L_x_1991) ;  /* 0x0000000000048947 */ /* 0x000fec0003800000 */
[----:B------:R-:W-:Y:S01]  /*2a100*/  BPT.TRAP 0x1 ;  /* 0x000000040000795c */ /* 0x000fe20000300000 */
.L_x_1991:
[----:B------:R-:W-:Y:S01]  /*2a110*/  IMAD R3, R28, 0x8, R7 ;  /* 0x000000081c037824 */ /* 0x000fe200078e0207 */
[----:B------:R-:W-:-:S04]  /*2a120*/  SHF.L.U32 R2, R2, 0x1f, RZ ;  /* 0x0000001f02027819 */ /* 0x000fc800000006ff */
[----:B------:R-:W2:Y:S02]  /*2a130*/  SYNCS.PHASECHK.TRANS64.TRYWAIT P1, [R3+URZ+0x2a840], R2 ;  /* 0x02a84002030075a7 */ /* 0x000ea4000802017f */
[----:B--2---:R-:W-:Y:S05]  /*2a140*/  @!P1 BRA `(.L_x_1992) ;  /* 0x0000004c00b89947 */ /* 0x004fea0003800000 */
.L_x_2174:
[----:B------:R-:W-:Y:S05]  /*2a150*/  @!P0 BRA `(.L_x_1993) ;  /* 0x0000000000048947 */ /* 0x000fea0003800000 */
[----:B------:R-:W-:Y:S01]  /*2a160*/  BPT.TRAP 0x1 ;  /* 0x000000040000795c */ /* 0x000fe20000300000 */
.L_x_1993:
[----:B------:R-:W4:Y:S02]  /*2a170*/  SYNCS.PHASECHK.TRANS64.TRYWAIT P1, [R5+URZ+0x2a860], R0 ;  /* 0x02a86000050075a7 */ /* 0x000f24000802017f */
[----:B----4-:R-:W-:Y:S05]  /*2a180*/  @!P1 BRA `(.L_x_1994) ;  /* 0x0000004c00bc9947 */ /* 0x010fea0003800000 */
.L_x_2175:
[----:B------:R-:W-:Y:S05]  /*2a190*/  @!P0 BRA `(.L_x_1995) ;  /* 0x0000000000048947 */ /* 0x000fea0003800000 */
[----:B------:R-:W-:Y:S01]  /*2a1a0*/  BPT.TRAP 0x1 ;  /* 0x000000040000795c */ /* 0x000fe20000300000 */
.L_x_1995:
[----:B------:R0:W0:Y:S02]  /*2a1b0*/  SYNCS.PHASECHK.TRANS64.TRYWAIT P0, [R3+URZ+0x2a860], R2 ;  /* 0x02a86002030075a7 */ /* 0x000024000800017f */
[----:B0-----:R-:W-:Y:S05]  /*2a1c0*/  @!P0 NANOSLEEP.SYNCS 0x989680 ;  /* 0x009896800000895d */ /* 0x001fea0003900000 */
[----:B------:R-:W0:Y:S02]  /*2a1d0*/  @!P0 SYNCS.PHASECHK.TRANS64 P0, [R3+URZ+0x2a860], R2 ;  /* 0x02a86002030085a7 */ /* 0x000e24000800007f */
[----:B0-----:R-:W-:Y:S05]  /*2a1e0*/  @!P0 BRA `(.L_x_1995) ;  /* 0xfffffffc00f08947 */ /* 0x001fea000383ffff */
.L_x_1546:
[----:B------:R-:W-:Y:S05]  /*2a1f0*/  BSYNC B9 ;  /* 0x0000000000097941 */ /* 0x000fea0003800000 */
.L_x_1543:
[----:B------:R-:W-:Y:S05]  /*2a200*/  EXIT ;  /* 0x000000000000794d */ /* 0x000fea0003800000 */
.L_x_1574:
[----:B0-----:R0:W1:Y:S02]  /*2a210*/  SYNCS.PHASECHK.TRANS64.TRYWAIT P6, [R86+URZ+0x2a890], R87 ;  /* 0x02a89057560075a7 */ /* 0x00106400080c017f */
[----:B-1----:R-:W-:Y:S05]  /*2a220*/  @!P6 NANOSLEEP.SYNCS 0x989680 ;  /* 0x009896800000e95d */ /* 0x002fea0003900000 */
[----:B------:R-:W1:Y:S02]  /*2a230*/  @!P6 SYNCS.PHASECHK.TRANS64 P6, [R86+URZ+0x2a890], R87 ;  /* 0x02a890575600e5a7 */ /* 0x000e6400080c007f */
[----:B-1----:R-:W-:Y:S05]  /*2a240*/  @!P6 BRA `(.L_x_1574) ;  /* 0xfffffffc00f0e947 */ /* 0x002fea000383ffff */
[----:B------:R-:W-:Y:S05]  /*2a250*/  BRA `(.L_x_1996) ;  /* 0xfffffd9c00107947 */ /* 0x000fea000383ffff */
.L_x_1575:
        /* <DEDUP_REMOVED lines=8> */
.L_x_1998:
[----:B------:R-:W-:Y:S05]  /*2a2e0*/  BSYNC B1 ;  /* 0x0000000000017941 */ /* 0x000fea0003800000 */
.L_x_1997:
[----:B------:R-:W-:Y:S01]  /*2a2f0*/  MOV R13, R117 ;  /* 0x00000075000d7202 */ /* 0x000fe20000000f00 */
[----:B------:R-:W-:Y:S02]  /*2a300*/  IMAD.MOV.U32 R12, RZ, RZ, RZ ;  /* 0x000000ffff0c7224 */ /* 0x000fe400078e00ff */
[----:B------:R-:W-:Y:S02]  /*2a310*/  IMAD.MOV.U32 R11, RZ, RZ, 0x1c1f ;  /* 0x00001c1fff0b7424 */ /* 0x000fe400078e00ff */
[----:B------:R-:W-:Y:S02]  /*2a320*/  IMAD.MOV.U32 R15, RZ, RZ, -0x1 ;  /* 0xffffffffff0f7424 */ /* 0x000fe400078e00ff */
[----:B------:R-:W-:-:S07]  /*2a330*/  IMAD.MOV.U32 R82, RZ, RZ, R14 ;  /* 0x000000ffff527224 */ /* 0x000fce00078e000e */
[----:B------:R-:W-:Y:S05]  /*2a340*/  WARPSYNC.COLLECTIVE R15, `(.L_x_1999) ;  /* 0x000000000f087348 */ /* 0x000fea0003c00000 */
[----:B------:R0:W1:Y:S02]  /*2a350*/  SHFL.IDX P6, R14, R13, R12, R11 ;  /* 0x0000000c0d0e7389 */ /* 0x00006400000c000b */
[----:B01----:R-:W-:Y:S01]  /*2a360*/  ENDCOLLECTIVE ;  /* 0x000000000000791b */ /* 0x003fe20003800000 */
.L_x_1999:
[----:B------:R-:W-:Y:S01]  /*2a370*/  IMAD.MOV.U32 R11, RZ, RZ, R14 ;  /* 0x000000ffff0b7224 */ /* 0x000fe200078e000e */
[----:B------:R-:W-:Y:S06]  /*2a380*/  BRA `(.L_x_2000) ;  /* 0xfffffd9800d87947 */ /* 0x000fec000383ffff */
.L_x_1600:
[----:B------:R-:W-:Y:S01]  /*2a390*/  BSSY B1, `(.L_x_2001) ;  /* 0x0000008000017945 */ /* 0x000fe20003800000 */
[----:B0---4-:R-:W-:Y:S01]  /*2a3a0*/  IMAD.MOV.U32 R13, RZ, RZ, R116 ;  /* 0x000000ffff0d7224 */ /* 0x011fe200078e0074 */
[----:B---3--:R-:W-:Y:S01]  /*2a3b0*/  MOV R11, 0x1c1f ;  /* 0x00001c1f000b7802 */ /* 0x008fe20000000f00 */
[----:B------:R-:W-:Y:S02]  /*2a3c0*/  IMAD.MOV.U32 R12, RZ, RZ, 0x1 ;  /* 0x00000001ff0c7424 */ /* 0x000fe400078e00ff */
[----:B------:R-:W-:-:S07]  /*2a3d0*/  IMAD.MOV.U32 R15, RZ, RZ, -0x1 ;  /* 0xffffffffff0f7424 */ /* 0x000fce00078e00ff */
[----:B-12---:R-:W-:Y:S05]  /*2a3e0*/  WARPSYNC.COLLECTIVE R15, `(.L_x_2002) ;  /* 0x000000000f087348 */ /* 0x006fea0003c00000 */
[----:B------:R0:W3:Y:S02]  /*2a3f0*/  SHFL.IDX P6, R14, R13, R12, R11 ;  /* 0x0000000c0d0e7389 */ /* 0x0000e400000c000b */
[----:B0123--:R-:W-:Y:S01]  /*2a400*/  ENDCOLLECTIVE ;  /* 0x000000000000791b */ /* 0x00ffe20003800000 */
.L_x_2002:
[----:B------:R-:W-:Y:S05]  /*2a410*/  BSYNC B1 ;  /* 0x0000000000017941 */ /* 0x000fea0003800000 */
.L_x_2001:
[----:B------:R-:W-:Y:S02]  /*2a420*/  IMAD.MOV.U32 R13, RZ, RZ, R117 ;  /* 0x000000ffff0d7224 */ /* 0x000fe400078e0075 */
[----:B------:R-:W-:Y:S02]  /*2a430*/  IMAD.MOV.U32 R12, RZ, RZ, 0x1 ;  /* 0x00000001ff0c7424 */ /* 0x000fe400078e00ff */
[----:B------:R-:W-:Y:S02]  /*2a440*/  IMAD.MOV.U32 R11, RZ, RZ, 0x1c1f ;  /* 0x00001c1fff0b7424 */ /* 0x000fe400078e00ff */
[----:B------:R-:W-:Y:S02]  /*2a450*/  IMAD.MOV.U32 R15, RZ, RZ, -0x1 ;  /* 0xffffffffff0f7424 */ /* 0x000fe400078e00ff */
[----:B------:R-:W-:-:S07]  /*2a460*/  IMAD.MOV.U32 R116, RZ, RZ, R14 ;  /* 0x000000ffff747224 */ /* 0x000fce00078e000e */
[----:B------:R-:W-:Y:S05]  /*2a470*/  WARPSYNC.COLLECTIVE R15, `(.L_x_2003) ;  /* 0x000000000f087348 */ /* 0x000fea0003c00000 */
[----:B------:R0:W1:Y:S02]  /*2a480*/  SHFL.IDX P6, R14, R13, R12, R11 ;  /* 0x0000000c0d0e7389 */ /* 0x00006400000c000b */
[----:B01----:R-:W-:Y:S01]  /*2a490*/  ENDCOLLECTIVE ;  /* 0x000000000000791b */ /* 0x003fe20003800000 */
.L_x_2003:
[----:B------:R-:W-:Y:S01]  /*2a4a0*/  MOV R117, R14 ;  /* 0x0000000e00757202 */ /* 0x000fe20000000f00 */
[----:B------:R-:W-:Y:S06]  /*2a4b0*/  BRA `(.L_x_2004) ;  /* 0xfffffdac00fc7947 */ /* 0x000fec000383ffff */
.L_x_1630:
[----:B0-----:R0:W1:Y:S02]  /*2a4c0*/  SYNCS.PHASECHK.TRANS64.TRYWAIT P6, [R86+URZ+0x2a890], R87 ;  /* 0x02a89057560075a7 */ /* 0x00106400080c017f */
[----:B-1----:R-:W-:Y:S05]  /*2a4d0*/  @!P6 NANOSLEEP.SYNCS 0x989680 ;  /* 0x009896800000e95d */ /* 0x002fea0003900000 */
[----:B------:R-:W1:Y:S02]  /*2a4e0*/  @!P6 SYNCS.PHASECHK.TRANS64 P6, [R86+URZ+0x2a890], R87 ;  /* 0x02a890575600e5a7 */ /* 0x000e6400080c007f */
[----:B-1----:R-:W-:Y:S05]  /*2a4f0*/  @!P6 BRA `(.L_x_1630) ;  /* 0xfffffffc00f0e947 */ /* 0x002fea000383ffff */
[----:B------:R-:W-:Y:S05]  /*2a500*/  BRA `(.L_x_2005) ;  /* 0xfffffdcc00e47947 */ /* 0x000fea000383ffff */
.L_x_1631:
        /* <DEDUP_REMOVED lines=8> */
.L_x_2007:
[----:B------:R-:W-:Y:S05]  /*2a590*/  BSYNC B1 ;  /* 0x0000000000017941 */ /* 0x000fea0003800000 */
.L_x_2006:
        /* <DEDUP_REMOVED lines=8> */
.L_x_2008:
[----:B------:R-:W-:Y:S01]  /*2a620*/  IMAD.MOV.U32 R11, RZ, RZ, R14 ;  /* 0x000000ffff0b7224 */ /* 0x000fe200078e000e */
[----:B------:R-:W-:Y:S06]  /*2a630*/  BRA `(.L_x_2009) ;  /* 0xfffffdcc00b47947 */ /* 0x000fec000383ffff */
.L_x_1644:
[----:B------:R-:W-:Y:S01]  /*2a640*/  BSSY B1, `(.L_x_2010) ;  /* 0x0000008000017945 */ /* 0x000fe20003800000 */
[----:B--234-:R-:W-:Y:S01]  /*2a650*/  IMAD.MOV.U32 R13, RZ, RZ, R116 ;  /* 0x000000ffff0d7224 */ /* 0x01cfe200078e0074 */
[----:B------:R-:W-:Y:S01]  /*2a660*/  MOV R15, 0xffffffff ;  /* 0xffffffff000f7802 */ /* 0x000fe20000000f00 */
[----:B------:R-:W-:Y:S02]  /*2a670*/  IMAD.MOV.U32 R12, RZ, RZ, 0x1 ;  /* 0x00000001ff0c7424 */ /* 0x000fe400078e00ff */
[----:B------:R-:W-:-:S07]  /*2a680*/  IMAD.MOV.U32 R11, RZ, RZ, 0x1c1f ;  /* 0x00001c1fff0b7424 */ /* 0x000fce00078e00ff */
[----:B01----:R-:W-:Y:S05]  /*2a690*/  WARPSYNC.COLLECTIVE R15, `(.L_x_2011) ;  /* 0x000000000f087348 */ /* 0x003fea0003c00000 */
[----:B------:R2:W3:Y:S02]  /*2a6a0*/  SHFL.IDX P6, R14, R13, R12, R11 ;  /* 0x0000000c0d0e7389 */ /* 0x0004e400000c000b */
[----:B0123--:R-:W-:Y:S01]  /*2a6b0*/  ENDCOLLECTIVE ;  /* 0x000000000000791b */ /* 0x00ffe20003800000 */
.L_x_2011:
[----:B------:R-:W-:Y:S05]  /*2a6c0*/  BSYNC B1 ;  /* 0x0000000000017941 */ /* 0x000fea0003800000 */
.L_x_2010:
        /* <DEDUP_REMOVED lines=8> */
.L_x_2012:
[----:B------:R-:W-:Y:S01]  /*2a750*/  IMAD.MOV.U32 R117, RZ, RZ, R14 ;  /* 0x000000ffff757224 */ /* 0x000fe200078e000e */
[----:B------:R-:W-:Y:S06]  /*2a760*/  BRA `(.L_x_2013) ;  /* 0xfffffde400247947 */ /* 0x000fec000383ffff */
.L_x_1657:
[----:B0-----:R0:W1:Y:S02]  /*2a770*/  SYNCS.PHASECHK.TRANS64.TRYWAIT P4, [R86+URZ+0x2a890], R87 ;  /* 0x02a89057560075a7 */ /* 0x001064000808017f */
[----:B-1----:R-:W-:Y:S05]  /*2a780*/  @!P4 NANOSLEEP.SYNCS 0x989680 ;  /* 0x009896800000c95d */ /* 0x002fea0003900000 */
[----:B------:R-:W1:Y:S02]  /*2a790*/  @!P4 SYNCS.PHASECHK.TRANS64 P4, [R86+URZ+0x2a890], R87 ;  /* 0x02a890575600c5a7 */ /* 0x000e64000808007f */
[----:B-1----:R-:W-:Y:S05]  /*2a7a0*/  @!P4 BRA `(.L_x_1657) ;  /* 0xfffffffc00f0c947 */ /* 0x002fea000383ffff */
[----:B------:R-:W-:Y:S05]  /*2a7b0*/  BRA `(.L_x_2014) ;  /* 0xfffffdf800dc7947 */ /* 0x000fea000383ffff */
.L_x_1658:
[----:B------:R-:W-:Y:S01]  /*2a7c0*/  BSSY B1, `(.L_x_2015) ;  /* 0x0000008000017945 */ /* 0x000fe20003800000 */
[----:B------:R-:W-:Y:S01]  /*2a7d0*/  MOV R13, R33 ;  /* 0x00000021000d7202 */ /* 0x000fe20000000f00 */
[----:B------:R-:W-:Y:S02]  /*2a7e0*/  IMAD.MOV.U32 R12, RZ, RZ, RZ ;  /* 0x000000ffff0c7224 */ /* 0x000fe400078e00ff */
[----:B------:R-:W-:Y:S02]  /*2a7f0*/  IMAD.MOV.U32 R11, RZ, RZ, 0x1c1f ;  /* 0x00001c1fff0b7424 */ /* 0x000fe400078e00ff */
[----:B------:R-:W-:-:S07]  /*2a800*/  IMAD.MOV.U32 R15, RZ, RZ, -0x1 ;  /* 0xffffffffff0f7424 */ /* 0x000fce00078e00ff */
[----:B0-----:R-:W-:Y:S05]  /*2a810*/  WARPSYNC.COLLECTIVE R15, `(.L_x_2016) ;  /* 0x000000000f087348 */ /* 0x001fea0003c00000 */
[----:B------:R1:W2:Y:S02]  /*2a820*/  SHFL.IDX P6, R14, R13, R12, R11 ;  /* 0x0000000c0d0e7389 */ /* 0x0002a400000c000b */
[----:B012---:R-:W-:Y:S01]  /*2a830*/  ENDCOLLECTIVE ;  /* 0x000000000000791b */ /* 0x007fe20003800000 */
.L_x_2016:
[----:B------:R-:W-:Y:S05]  /*2a840*/  BSYNC B1 ;  /* 0x0000000000017941 */ /* 0x000fea0003800000 */
.L_x_2015:
[----:B------:R-:W-:Y:S01]  /*2a850*/  IMAD.MOV.U32 R13, RZ, RZ, R32 ;  /* 0x000000ffff0d7224 */ /* 0x000fe200078e0020 */
[----:B------:R-:W-:Y:S01]  /*2a860*/  MOV R11, 0x1c1f ;  /* 0x00001c1f000b7802 */ /* 0x000fe20000000f00 */
[----:B------:R-:W-:Y:S02]  /*2a870*/  IMAD.MOV.U32 R12, RZ, RZ, RZ ;  /* 0x000000ffff0c7224 */ /* 0x000fe400078e00ff */
[----:B------:R-:W-:Y:S02]  /*2a880*/  IMAD.MOV.U32 R15, RZ, RZ, -0x1 ;  /* 0xffffffffff0f7424 */ /* 0x000fe400078e00ff */
[----:B------:R-:W-:-:S07]  /*2a890*/  IMAD.MOV.U32 R35, RZ, RZ, R14 ;  /* 0x000000ffff237224 */ /* 0x000fce00078e000e */
[----:B------:R-:W-:Y:S05]  /*2a8a0*/  WARPSYNC.COLLECTIVE R15, `(.L_x_2017) ;  /* 0x000000000f087348 */ /* 0x000fea0003c00000 */
[----:B------:R0:W1:Y:S02]  /*2a8b0*/  SHFL.IDX P6, R14, R13, R12, R11 ;  /* 0x0000000c0d0e7389 */ /* 0x00006400000c000b */
[----:B01----:R-:W-:Y:S01]  /*2a8c0*/  ENDCOLLECTIVE ;  /* 0x000000000000791b */ /* 0x003fe20003800000 */
.L_x_2017:
[----:B------:R-:W-:Y:S01]  /*2a8d0*/  IMAD.MOV.U32 R34, RZ, RZ, R14 ;  /* 0x000000ffff227224 */ /* 0x000fe200078e000e */
[----:B------:R-:W-:Y:S06]  /*2a8e0*/  BRA `(.L_x_2018) ;  /* 0xfffffdf800f87947 */ /* 0x000fec000383ffff */
.L_x_1661:
[----:B------:R-:W-:Y:S01]  /*2a8f0*/  BSSY B1, `(.L_x_2019) ;  /* 0x0000008000017945 */ /* 0x000fe20003800000 */
[----:B----4-:R-:W-:Y:S02]  /*2a900*/  IMAD.MOV.U32 R13, RZ, RZ, R33 ;  /* 0x000000ffff0d7224 */ /* 0x010fe400078e0021 */
[----:B------:R-:W-:Y:S02]  /*2a910*/  IMAD.MOV.U32 R12, RZ, RZ, 0x1 ;  /* 0x00000001ff0c7424 */ /* 0x000fe400078e00ff */
[----:B------:R-:W-:Y:S02]  /*2a920*/  IMAD.MOV.U32 R11, RZ, RZ, 0x1c1f ;  /* 0x00001c1fff0b7424 */ /* 0x000fe400078e00ff */
[----:B------:R-:W-:-:S07]  /*2a930*/  IMAD.MOV.U32 R15, RZ, RZ, -0x1 ;  /* 0xffffffffff0f7424 */ /* 0x000fce00078e00ff */
[----:B0123--:R-:W-:Y:S05]  /*2a940*/  WARPSYNC.COLLECTIVE R15, `(.L_x_2020) ;  /* 0x000000000f087348 */ /* 0x00ffea0003c00000 */
[----:B------:R4:W0:Y:S02]  /*2a950*/  SHFL.IDX P6, R14, R13, R12, R11 ;  /* 0x0000000c0d0e7389 */ /* 0x00082400000c000b */
[----:B01234-:R-:W-:Y:S01]  /*2a960*/  ENDCOLLECTIVE ;  /* 0x000000000000791b */ /* 0x01ffe20003800000 */
.L_x_2020:
[----:B------:R-:W-:Y:S05]  /*2a970*/  BSYNC B1 ;  /* 0x0000000000017941 */ /* 0x000fea0003800000 */
.L_x_2019:
[----:B------:R-:W-:Y:S01]  /*2a980*/  IMAD.MOV.U32 R13, RZ, RZ, R32 ;  /* 0x000000ffff0d7224 */ /* 0x000fe200078e0020 */
[----:B------:R-:W-:Y:S01]  /*2a990*/  MOV R33, R14 ;  /* 0x0000000e00217202 */ /* 0x000fe20000000f00 */
[----:B------:R-:W-:Y:S02]  /*2a9a0*/  IMAD.MOV.U32 R12, RZ, RZ, 0x1 ;  /* 0x00000001ff0c7424 */ /* 0x000fe400078e00ff */
[----:B------:R-:W-:Y:S02]  /*2a9b0*/  IMAD.MOV.U32 R11, RZ, RZ, 0x1c1f ;  /* 0x00001c1fff0b7424 */ /* 0x000fe400078e00ff */
[----:B------:R-:W-:-:S07]  /*2a9c0*/  IMAD.MOV.U32 R15, RZ, RZ, -0x1 ;  /* 0xffffffffff0f7424 */ /* 0x000fce00078e00ff */
[----:B------:R-:W-:Y:S05]  /*2a9d0*/  WARPSYNC.COLLECTIVE R15, `(.L_x_2021) ;  /* 0x000000000f087348 */ /* 0x000fea0003c00000 */
[----:B------:R0:W1:Y:S02]  /*2a9e0*/  SHFL.IDX P6, R14, R13, R12, R11 ;  /* 0x0000000c0d0e7389 */ /* 0x00006400000c000b */
[----:B01----:R-:W-:Y:S01]  /*2a9f0*/  ENDCOLLECTIVE ;  /* 0x000000000000791b */ /* 0x003fe20003800000 */
.L_x_2021:
[----:B------:R-:W-:Y:S01]  /*2aa00*/  IMAD.MOV.U32 R32, RZ, RZ, R14 ;  /* 0x000000ffff207224 */ /* 0x000fe200078e000e */
[----:B------:R-:W-:Y:S06]  /*2aa10*/  BRA `(.L_x_2022) ;  /* 0xfffffdfc00547947 */ /* 0x000fec000383ffff */
.L_x_1665:
[----:B---3--:R3:W0:Y:S02]  /*2aa20*/  SYNCS.PHASECHK.TRANS64.TRYWAIT P0, [R86+URZ+0x2a8b0], R87 ;  /* 0x02a8b057560075a7 */ /* 0x008624000800017f */
[----:B0-----:R-:W-:Y:S05]  /*2aa30*/  @!P0 NANOSLEEP.SYNCS 0x989680 ;  /* 0x009896800000895d */ /* 0x001fea0003900000 */
[----:B------:R-:W0:Y:S02]  /*2aa40*/  @!P0 SYNCS.PHASECHK.TRANS64 P0, [R86+URZ+0x2a8b0], R87 ;  /* 0x02a8b057560085a7 */ /* 0x000e24000800007f */
[----:B0-----:R-:W-:Y:S05]  /*2aa50*/  @!P0 BRA `(.L_x_1665) ;  /* 0xfffffffc00f08947 */ /* 0x001fea000383ffff */
[----:B------:R-:W-:Y:S05]  /*2aa60*/  BRA `(.L_x_2023) ;  /* 0xfffffe00002c7947 */ /* 0x000fea000383ffff */
.L_x_1693:
        /* <DEDUP_REMOVED lines=8> */
.L_x_2025:
[----:B------:R-:W-:Y:S05]  /*2aaf0*/  BSYNC B1 ;  /* 0x0000000000017941 */ /* 0x000fea0003800000 */
.L_x_2024:
[----:B------:R-:W-:Y:S01]  /*2ab00*/  IMAD.MOV.U32 R13, RZ, RZ, R63 ;  /* 0x000000ffff0d7224 */ /* 0x000fe200078e003f */
[----:B------:R-:W-:Y:S01]  /*2ab10*/  MOV R15, 0xffffffff ;  /* 0xffffffff000f7802 */ /* 0x000fe20000000f00 */
[----:B------:R-:W-:Y:S02]  /*2ab20*/  IMAD.MOV.U32 R12, RZ, RZ, RZ ;  /* 0x000000ffff0c7224 */ /* 0x000fe400078e00ff */
[----:B------:R-:W-:Y:S02]  /*2ab30*/  IMAD.MOV.U32 R11, RZ, RZ, 0x1c1f ;  /* 0x00001c1fff0b7424 */ /* 0x000fe400078e00ff */
[----:B------:R-:W-:-:S07]  /*2ab40*/  IMAD.MOV.U32 R3, RZ, RZ, R14 ;  /* 0x000000ffff037224 */ /* 0x000fce00078e000e */
[----:B------:R-:W-:Y:S05]  /*2ab50*/  WARPSYNC.COLLECTIVE R15, `(.L_x_2026) ;  /* 0x000000000f087348 */ /* 0x000fea0003c00000 */
[----:B------:R0:W1:Y:S02]  /*2ab60*/  SHFL.IDX P6, R14, R13, R12, R11 ;  /* 0x0000000c0d0e7389 */ /* 0x00006400000c000b */
[----:B01----:R-:W-:Y:S01]  /*2ab70*/  ENDCOLLECTIVE ;  /* 0x000000000000791b */ /* 0x003fe20003800000 */
.L_x_2026:
[----:B------:R-:W-:Y:S02]  /*2ab80*/  IMAD.MOV.U32 R13, RZ, RZ, R0 ;  /* 0x000000ffff0d7224 */ /* 0x000fe400078e0000 */
[----:B------:R-:W-:-:S07]  /*2ab90*/  IMAD.MOV.U32 R6, RZ, RZ, R14 ;  /* 0x000000ffff067224 */ /* 0x000fce00078e000e */
[----:B------:R-:W-:Y:S05]  /*2aba0*/  WARPSYNC.COLLECTIVE R15, `(.L_x_2027) ;  /* 0x000000000f087348 */ /* 0x000fea0003c00000 */
[----:B------:R0:W1:Y:S02]  /*2abb0*/  SHFL.IDX P6, R14, R13, R12, R11 ;  /* 0x0000000c0d0e7389 */ /* 0x00006400000c000b */
[----:B01----:R-:W-:Y:S01]  /*2abc0*/  ENDCOLLECTIVE ;  /* 0x000000000000791b */ /* 0x003fe20003800000 */
.L_x_2027:
[----:B------:R-:W-:Y:S02]  /*2abd0*/  IMAD.MOV.U32 R13, RZ, RZ, R65 ;  /* 0x000000ffff0d7224 */ /* 0x000fe400078e0041 */
[----:B------:R-:W-:-:S07]  /*2abe0*/  IMAD.MOV.U32 R9, RZ, RZ, R14 ;  /* 0x000000ffff097224 */ /* 0x000fce00078e000e */
[----:B------:R-:W-:Y:S05]  /*2abf0*/  WARPSYNC.COLLECTIVE R15, `(.L_x_2028) ;  /* 0x000000000f087348 */ /* 0x000fea0003c00000 */
[----:B------:R0:W1:Y:S02]  /*2ac00*/  SHFL.IDX P6, R14, R13, R12, R11 ;  /* 0x0000000c0d0e7389 */ /* 0x00006400000c000b */
[----:B01----:R-:W-:Y:S01]  /*2ac10*/  ENDCOLLECTIVE ;  /* 0x000000000000791b */ /* 0x003fe20003800000 */
.L_x_2028:
[----:B------:R-:W-:Y:S01]  /*2ac20*/  IMAD.MOV.U32 R8, RZ, RZ, R14 ;  /* 0x000000ffff087224 */ /* 0x000fe200078e000e */
[----:B------:R-:W-:Y:S06]  /*2ac30*/  BRA `(.L_x_2029) ;  /* 0xfffffe1400587947 */ /* 0x000fec000383ffff */
.L_x_1696:
[----:B------:R-:W-:Y:S01]  /*2ac40*/  BSSY B1, `(.L_x_2030) ;  /* 0x0000008000017945 */ /* 0x000fe20003800000 */
[----:B------:R-:W-:Y:S01]  /*2ac50*/  IMAD.MOV.U32 R13, RZ, RZ, R62 ;  /* 0x000000ffff0d7224 */ /* 0x000fe200078e003e */
[----:B------:R-:W-:Y:S01]  /*2ac60*/  MOV R12, 0x1 ;  /* 0x00000001000c7802 */ /* 0x000fe20000000f00 */
[----:B------:R-:W-:Y:S02]  /*2ac70*/  IMAD.MOV.U32 R11, RZ, RZ, 0x1c1f ;  /* 0x00001c1fff0b7424 */ /* 0x000fe400078e00ff */
[----:B------:R-:W-:-:S07]  /*2ac80*/  IMAD.MOV.U32 R15, RZ, RZ, -0x1 ;  /* 0xffffffffff0f7424 */ /* 0x000fce00078e00ff */
[----:B-12---:R-:W-:Y:S05]  /*2ac90*/  WARPSYNC.COLLECTIVE R15, `(.L_x_2031) ;  /* 0x000000000f087348 */ /* 0x006fea0003c00000 */
[----:B------:R0:W3:Y:S02]  /*2aca0*/  SHFL.IDX P6, R14, R13, R12, R11 ;  /* 0x0000000c0d0e7389 */ /* 0x0000e400000c000b */
[----:B0123--:R-:W-:Y:S01]  /*2acb0*/  ENDCOLLECTIVE ;  /* 0x000000000000791b */ /* 0x00ffe20003800000 */
.L_x_2031:
[----:B------:R-:W-:Y:S05]  /*2acc0*/  BSYNC B1 ;  /* 0x0000000000017941 */ /* 0x000fea0003800000 */
.L_x_2030:
[----:B------:R-:W-:Y:S01]  /*2acd0*/  IMAD.MOV.U32 R13, RZ, RZ, R63 ;  /* 0x000000ffff0d7224 */ /* 0x000fe200078e003f */
[----:B------:R-:W-:Y:S01]  /*2ace0*/  MOV R15, 0xffffffff ;  /* 0xffffffff000f7802 */ /* 0x000fe20000000f00 */
[----:B------:R-:W-:Y:S02]  /*2acf0*/  IMAD.MOV.U32 R12, RZ, RZ, 0x1 ;  /* 0x00000001ff0c7424 */ /* 0x000fe400078e00ff */
[----:B------:R-:W-:Y:S02]  /*2ad00*/  IMAD.MOV.U32 R11, RZ, RZ, 0x1c1f ;  /* 0x00001c1fff0b7424 */ /* 0x000fe400078e00ff */
[----:B------:R-:W-:-:S07]  /*2ad10*/  IMAD.MOV.U32 R62, RZ, RZ, R14 ;  /* 0x000000ffff3e7224 */ /* 0x000fce00078e000e */
[----:B------:R-:W-:Y:S05]  /*2ad20*/  WARPSYNC.COLLECTIVE R15, `(.L_x_2032) ;  /* 0x000000000f087348 */ /* 0x000fea0003c00000 */
[----:B------:R0:W1:Y:S02]  /*2ad30*/  SHFL.IDX P6, R14, R13, R12, R11 ;  /* 0x0000000c0d0e7389 */ /* 0x00006400000c000b */
[----:B01----:R-:W-:Y:S01]  /*2ad40*/  ENDCOLLECTIVE ;  /* 0x000000000000791b */ /* 0x003fe20003800000 */
.L_x_2032:
[----:B------:R-:W-:Y:S02]  /*2ad50*/  IMAD.MOV.U32 R13, RZ, RZ, R0 ;  /* 0x000000ffff0d7224 */ /* 0x000fe400078e0000 */
[----:B------:R-:W-:-:S07]  /*2ad60*/  IMAD.MOV.U32 R63, RZ, RZ, R14 ;  /* 0x000000ffff3f7224 */ /* 0x000fce00078e000e */
[----:B------:R-:W-:Y:S05]  /*2ad70*/  WARPSYNC.COLLECTIVE R15, `(.L_x_2033) ;  /* 0x000000000f087348 */ /* 0x000fea0003c00000 */
[----:B------:R0:W1:Y:S02]  /*2ad80*/  SHFL.IDX P6, R14, R13, R12, R11 ;  /* 0x0000000c0d0e7389 */ /* 0x00006400000c000b */
[----:B01----:R-:W-:Y:S01]  /*2ad90*/  ENDCOLLECTIVE ;  /* 0x000000000000791b */ /* 0x003fe20003800000 */
.L_x_2033:
[----:B------:R-:W-:Y:S02]  /*2ada0*/  IMAD.MOV.U32 R13, RZ, RZ, R65 ;  /* 0x000000ffff0d7224 */ /* 0x000fe400078e0041 */
[----:B------:R-:W-:-:S07]  /*2adb0*/  IMAD.MOV.U32 R0, RZ, RZ, R14 ;  /* 0x000000ffff007224 */ /* 0x000fce00078e000e */
[----:B------:R-:W-:Y:S05]  /*2adc0*/  WARPSYNC.COLLECTIVE R15, `(.L_x_2034) ;  /* 0x000000000f087348 */ /* 0x000fea0003c00000 */
[----:B------:R0:W1:Y:S02]  /*2add0*/  SHFL.IDX P6, R14, R13, R12, R11 ;  /* 0x0000000c0d0e7389 */ /* 0x00006400000c000b */
[----:B01----:R-:W-:Y:S01]  /*2ade0*/  ENDCOLLECTIVE ;  /* 0x000000000000791b */ /* 0x003fe20003800000 */
.L_x_2034:
[----:B------:R-:W-:Y:S01]  /*2adf0*/  IMAD.MOV.U32 R65, RZ, RZ, R14 ;  /* 0x000000ffff417224 */ /* 0x000fe200078e000e */
[----:B------:R-:W-:Y:S06]  /*2ae00*/  BRA `(.L_x_2035) ;  /* 0xfffffe1800ec7947 */ /* 0x000fec000383ffff */
.L_x_1700:
[----:B0-----:R0:W1:Y:S02]  /*2ae10*/  SYNCS.PHASECHK.TRANS64.TRYWAIT P0, [R2+URZ+0x2a800], R5 ;  /* 0x02a80005020075a7 */ /* 0x001064000800017f */
[----:B-1----:R-:W-:Y:S05]  /*2ae20*/  @!P0 NANOSLEEP.SYNCS 0x989680 ;  /* 0x009896800000895d */ /* 0x002fea0003900000 */
[----:B------:R-:W1:Y:S02]  /*2ae30*/  @!P0 SYNCS.PHASECHK.TRANS64 P0, [R2+URZ+0x2a800], R5 ;  /* 0x02a80005020085a7 */ /* 0x000e64000800007f */
[----:B-1----:R-:W-:Y:S05]  /*2ae40*/  @!P0 BRA `(.L_x_1700) ;  /* 0xfffffffc00f08947 */ /* 0x002fea000383ffff */
[----:B------:R-:W-:Y:S05]  /*2ae50*/  BRA `(.L_x_2036) ;  /* 0xfffffe2400007947 */ /* 0x000fea000383ffff */
.L_x_1724:
        /* <DEDUP_REMOVED lines=8> */
.L_x_2038:
[----:B------:R-:W-:Y:S05]  /*2aee0*/  BSYNC B1 ;  /* 0x0000000000017941 */ /* 0x000fea0003800000 */
.L_x_2037:
        /* <DEDUP_REMOVED lines=8> */
.L_x_2039:
[----:B------:R-:W-:Y:S02]  /*2af70*/  IMAD.MOV.U32 R13, RZ, RZ, R61 ;  /* 0x000000ffff0d7224 */ /* 0x000fe400078e003d */
[----:B------:R-:W-:-:S07]  /*2af80*/  IMAD.MOV.U32 R0, RZ, RZ, R14 ;  /* 0x000000ffff007224 */ /* 0x000fce00078e000e */
[----:B------:R-:W-:Y:S05]  /*2af90*/  WARPSYNC.COLLECTIVE R15, `(.L_x_2040) ;  /* 0x000000000f087348 */ /* 0x000fea0003c00000 */
[----:B------:R0:W1:Y:S02]  /*2afa0*/  SHFL.IDX P6, R14, R13, R12, R11 ;  /* 0x0000000c0d0e7389 */ /* 0x00006400000c000b */
[----:B01----:R-:W-:Y:S01]  /*2afb0*/  ENDCOLLECTIVE ;  /* 0x000000000000791b */ /* 0x003fe20003800000 */
.L_x_2040:
[----:B------:R-:W-:Y:S02]  /*2afc0*/  IMAD.MOV.U32 R13, RZ, RZ, R62 ;  /* 0x000000ffff0d7224 */ /* 0x000fe400078e003e */
[----:B------:R-:W-:-:S07]  /*2afd0*/  IMAD.MOV.U32 R7, RZ, RZ, R14 ;  /* 0x000000ffff077224 */ /* 0x000fce00078e000e */
[----:B------:R-:W-:Y:S05]  /*2afe0*/  WARPSYNC.COLLECTIVE R15, `(.L_x_2041) ;  /* 0x000000000f087348 */ /* 0x000fea0003c00000 */
[----:B------:R0:W1:Y:S02]  /*2aff0*/  SHFL.IDX P6, R14, R13, R12, R11 ;  /* 0x0000000c0d0e7389 */ /* 0x00006400000c000b */
[----:B01----:R-:W-:Y:S01]  /*2b000*/  ENDCOLLECTIVE ;  /* 0x000000000000791b */ /* 0x003fe20003800000 */
.L_x_2041:
[----:B------:R-:W-:Y:S05]  /*2b010*/  BRA `(.L_x_2042) ;  /* 0xfffffe4400d47947 */ /* 0x000fea000383ffff */
.L_x_1727:
[----:B------:R-:W-:Y:S01]  /*2b020*/  BSSY B1, `(.L_x_2043) ;  /* 0x0000008000017945 */ /* 0x000fe20003800000 */
[----:B------:R-:W-:Y:S01]  /*2b030*/  IMAD.MOV.U32 R13, RZ, RZ, R21 ;  /* 0x000000ffff0d7224 */ /* 0x000fe200078e0015 */
[----:B------:R-:W-:Y:S01]  /*2b040*/  MOV R11, 0x1c1f ;  /* 0x00001c1f000b7802 */ /* 0x000fe20000000f00 */
[----:B------:R-:W-:Y:S02]  /*2b050*/  IMAD.MOV.U32 R12, RZ, RZ, 0x1 ;  /* 0x00000001ff0c7424 */ /* 0x000fe400078e00ff */
[----:B------:R-:W-:-:S07]  /*2b060*/  IMAD.MOV.U32 R15, RZ, RZ, -0x1 ;  /* 0xffffffffff0f7424 */ /* 0x000fce00078e00ff */
[----:B--2---:R-:W-:Y:S05]  /*2b070*/  WARPSYNC.COLLECTIVE R15, `(.L_x_2044) ;  /* 0x000000000f087348 */ /* 0x004fea0003c00000 */
[----:B------:R0:W1:Y:S02]  /*2b080*/  SHFL.IDX P6, R14, R13, R12, R11 ;  /* 0x0000000c0d0e7389 */ /* 0x00006400000c000b */
[----:B012---:R-:W-:Y:S01]  /*2b090*/  ENDCOLLECTIVE ;  /* 0x000000000000791b */ /* 0x007fe20003800000 */
.L_x_2044:
[----:B------:R-:W-:Y:S05]  /*2b0a0*/  BSYNC B1 ;  /* 0x0000000000017941 */ /* 0x000fea0003800000 */
.L_x_2043:
        /* <DEDUP_REMOVED lines=8> */
.L_x_2045:
[----:B------:R-:W-:Y:S01]  /*2b130*/  IMAD.MOV.U32 R13, RZ, RZ, R61 ;  /* 0x000000ffff0d7224 */ /* 0x000fe200078e003d */
[----:B------:R-:W-:-:S07]  /*2b140*/  MOV R3, R14 ;  /* 0x0000000e00037202 */ /* 0x000fce0000000f00 */
[----:B------:R-:W-:Y:S05]  /*2b150*/  WARPSYNC.COLLECTIVE R15, `(.L_x_2046) ;  /* 0x000000000f087348 */ /* 0x000fea0003c00000 */
[----:B------:R0:W1:Y:S02]  /*2b160*/  SHFL.IDX P6, R14, R13, R12, R11 ;  /* 0x0000000c0d0e7389 */ /* 0x00006400000c000b */
[----:B01----:R-:W-:Y:S01]  /*2b170*/  ENDCOLLECTIVE ;  /* 0x000000000000791b */ /* 0x003fe20003800000 */
.L_x_2046:
[----:B------:R-:W-:Y:S02]  /*2b180*/  IMAD.MOV.U32 R13, RZ, RZ, R62 ;  /* 0x000000ffff0d7224 */ /* 0x000fe400078e003e */
[----:B------:R-:W-:-:S07]  /*2b190*/  IMAD.MOV.U32 R61, RZ, RZ, R14 ;  /* 0x000000ffff3d7224 */ /* 0x000fce00078e000e */
[----:B------:R-:W-:Y:S05]  /*2b1a0*/  WARPSYNC.COLLECTIVE R15, `(.L_x_2047) ;  /* 0x000000000f087348 */ /* 0x000fea0003c00000 */
[----:B------:R0:W1:Y:S02]  /*2b1b0*/  SHFL.IDX P6, R14, R13, R12, R11 ;  /* 0x0000000c0d0e7389 */ /* 0x00006400000c000b */
[----:B01----:R-:W-:Y:S01]  /*2b1c0*/  ENDCOLLECTIVE ;  /* 0x000000000000791b */ /* 0x003fe20003800000 */
.L_x_2047:
[----:B------:R-:W-:Y:S01]  /*2b1d0*/  IMAD.MOV.U32 R62, RZ, RZ, R14 ;  /* 0x000000ffff3e7224 */ /* 0x000fe200078e000e */
[----:B------:R-:W-:Y:S06]  /*2b1e0*/  BRA `(.L_x_2048) ;  /* 0xfffffe4800f87947 */ /* 0x000fec000383ffff */
.L_x_1731:
[----:B0-----:R0:W1:Y:S02]  /*2b1f0*/  SYNCS.PHASECHK.TRANS64.TRYWAIT P0, [R2+URZ+0x2a800], R61 ;  /* 0x02a8003d020075a7 */ /* 0x001064000800017f */
[----:B-1----:R-:W-:Y:S05]  /*2b200*/  @!P0 NANOSLEEP.SYNCS 0x989680 ;  /* 0x009896800000895d */ /* 0x002fea0003900000 */
[----:B------:R-:W1:Y:S02]  /*2b210*/  @!P0 SYNCS.PHASECHK.TRANS64 P0, [R2+URZ+0x2a800], R61 ;  /* 0x02a8003d020085a7 */ /* 0x000e64000800007f */
[----:B-1----:R-:W-:Y:S05]  /*2b220*/  @!P0 BRA `(.L_x_1731) ;  /* 0xfffffffc00f08947 */ /* 0x002fea000383ffff */
[----:B------:R-:W-:Y:S05]  /*2b230*/  BRA `(.L_x_2049) ;  /* 0xfffffe5000787947 */ /* 0x000fea000383ffff */
.L_x_1745:
[----:B-1----:R1:W3:Y:S02]  /*2b240*/  SYNCS.PHASECHK.TRANS64.TRYWAIT P1, [R9+URZ+0x2a830], R0 ;  /* 0x02a83000090075a7 */ /* 0x0022e4000802017f */
[----:B---3--:R-:W-:Y:S05]  /*2b250*/  @!P1 NANOSLEEP.SYNCS 0x989680 ;  /* 0x009896800000995d */ /* 0x008fea0003900000 */
[----:B------:R-:W3:Y:S02]  /*2b260*/  @!P1 SYNCS.PHASECHK.TRANS64 P1, [R9+URZ+0x2a830], R0 ;  /* 0x02a83000090095a7 */ /* 0x000ee4000802007f */
[----:B---3--:R-:W-:Y:S05]  /*2b270*/  @!P1 BRA `(.L_x_1745) ;  /* 0xfffffffc00f09947 */ /* 0x008fea000383ffff */
[----:B------:R-:W-:Y:S05]  /*2b280*/  BRA `(.L_x_1744) ;  /* 0xfffffe7800307947 */ /* 0x000fea000383ffff */
.L_x_1766:
[----:B-1----:R1:W2:Y:S02]  /*2b290*/  SYNCS.PHASECHK.TRANS64.TRYWAIT P1, [R9+URZ+0x2a830], R4 ;  /* 0x02a83004090075a7 */ /* 0x0022a4000802017f */
[----:B--2---:R-:W-:Y:S05]  /*2b2a0*/  @!P1 NANOSLEEP.SYNCS 0x989680 ;  /* 0x009896800000995d */ /* 0x004fea0003900000 */
[----:B------:R-:W2:Y:S02]  /*2b2b0*/  @!P1 SYNCS.PHASECHK.TRANS64 P1, [R9+URZ+0x2a830], R4 ;  /* 0x02a83004090095a7 */ /* 0x000ea4000802007f */
[----:B--2---:R-:W-:Y:S05]  /*2b2c0*/  @!P1 BRA `(.L_x_1766) ;  /* 0xfffffffc00f09947 */ /* 0x004fea000383ffff */
[----:B------:R-:W-:Y:S05]  /*2b2d0*/  BRA `(.L_x_1765) ;  /* 0xfffffea400d87947 */ /* 0x000fea000383ffff */
.L_x_1771:
[----:B-1----:R1:W2:Y:S02]  /*2b2e0*/  SYNCS.PHASECHK.TRANS64.TRYWAIT P1, [R21+URZ+0x2a850], R4 ;  /* 0x02a85004150075a7 */ /* 0x0022a4000802017f */
[----:B--2---:R-:W-:Y:S05]  /*2b2f0*/  @!P1 NANOSLEEP.SYNCS 0x989680 ;  /* 0x009896800000995d */ /* 0x004fea0003900000 */
[----:B------:R-:W2:Y:S02]  /*2b300*/  @!P1 SYNCS.PHASECHK.TRANS64 P1, [R21+URZ+0x2a850], R4 ;  /* 0x02a85004150095a7 */ /* 0x000ea4000802007f */
[----:B--2---:R-:W-:Y:S05]  /*2b310*/  @!P1 BRA `(.L_x_1771) ;  /* 0xfffffffc00f09947 */ /* 0x004fea000383ffff */
[----:B------:R-:W-:Y:S05]  /*2b320*/  BRA `(.L_x_1770) ;  /* 0xfffffeb400147947 */ /* 0x000fea000383ffff */
.L_x_1793:
[----:B-1----:R1:W2:Y:S02]  /*2b330*/  SYNCS.PHASECHK.TRANS64.TRYWAIT P1, [R20+URZ+0x2a830], R3 ;  /* 0x02a83003140075a7 */ /* 0x0022a4000802017f */
[----:B--2---:R-:W-:Y:S05]  /*2b340*/  @!P1 NANOSLEEP.SYNCS 0x989680 ;  /* 0x009896800000995d */ /* 0x004fea0003900000 */
[----:B------:R-:W2:Y:S02]  /*2b350*/  @!P1 SYNCS.PHASECHK.TRANS64 P1, [R20+URZ+0x2a830], R3 ;  /* 0x02a83003140095a7 */ /* 0x000ea4000802007f */
[----:B--2---:R-:W-:Y:S05]  /*2b360*/  @!P1 BRA `(.L_x_1793) ;  /* 0xfffffffc00f09947 */ /* 0x004fea000383ffff */
[----:B------:R-:W-:Y:S05]  /*2b370*/  BRA `(.L_x_1792) ;  /* 0xfffffedc00707947 */ /* 0x000fea000383ffff */
.L_x_1798:
[----:B-1----:R1:W2:Y:S02]  /*2b380*/  SYNCS.PHASECHK.TRANS64.TRYWAIT P1, [R21+URZ+0x2a850], R0 ;  /* 0x02a85000150075a7 */ /* 0x0022a4000802017f */
[----:B--2---:R-:W-:Y:S05]  /*2b390*/  @!P1 NANOSLEEP.SYNCS 0x989680 ;  /* 0x009896800000995d */ /* 0x004fea0003900000 */
[----:B------:R-:W2:Y:S02]  /*2b3a0*/  @!P1 SYNCS.PHASECHK.TRANS64 P1, [R21+URZ+0x2a850], R0 ;  /* 0x02a85000150095a7 */ /* 0x000ea4000802007f */
[----:B--2---:R-:W-:Y:S05]  /*2b3b0*/  @!P1 BRA `(.L_x_1798) ;  /* 0xfffffffc00f09947 */ /* 0x004fea000383ffff */
[----:B------:R-:W-:Y:S05]  /*2b3c0*/  BRA `(.L_x_1797) ;  /* 0xfffffee800ac7947 */ /* 0x000fea000383ffff */
.L_x_1808:
[----:B-1----:R1:W2:Y:S02]  /*2b3d0*/  SYNCS.PHASECHK.TRANS64.TRYWAIT P1, [R0+URZ+0x2a830], R3 ;  /* 0x02a83003000075a7 */ /* 0x0022a4000802017f */
[----:B--2---:R-:W-:Y:S05]  /*2b3e0*/  @!P1 NANOSLEEP.SYNCS 0x989680 ;  /* 0x009896800000995d */ /* 0x004fea0003900000 */
[----:B------:R-:W2:Y:S02]  /*2b3f0*/  @!P1 SYNCS.PHASECHK.TRANS64 P1, [R0+URZ+0x2a830], R3 ;  /* 0x02a83003000095a7 */ /* 0x000ea4000802007f */
[----:B--2---:R-:W-:Y:S05]  /*2b400*/  @!P1 BRA `(.L_x_1808) ;  /* 0xfffffffc00f09947 */ /* 0x004fea000383ffff */
[----:B------:R-:W-:Y:S05]  /*2b410*/  BRA `(.L_x_1807) ;  /* 0xfffffefc00b07947 */ /* 0x000fea000383ffff */
.L_x_1813:
[----:B-1----:R1:W2:Y:S02]  /*2b420*/  SYNCS.PHASECHK.TRANS64.TRYWAIT P1, [R15+URZ+0x2a850], R3 ;  /* 0x02a850030f0075a7 */ /* 0x0022a4000802017f */
[----:B--2---:R-:W-:Y:S05]  /*2b430*/  @!P1 NANOSLEEP.SYNCS 0x989680 ;  /* 0x009896800000995d */ /* 0x004fea0003900000 */
[----:B------:R-:W2:Y:S02]  /*2b440*/  @!P1 SYNCS.PHASECHK.TRANS64 P1, [R15+URZ+0x2a850], R3 ;  /* 0x02a850030f0095a7 */ /* 0x000ea4000802007f */
[----:B--2---:R-:W-:Y:S05]  /*2b450*/  @!P1 BRA `(.L_x_1813) ;  /* 0xfffffffc00f09947 */ /* 0x004fea000383ffff */
[----:B------:R-:W-:Y:S05]  /*2b460*/  BRA `(.L_x_1812) ;  /* 0xffffff0800ec7947 */ /* 0x000fea000383ffff */
.L_x_1829:
[----:B-1----:R1:W2:Y:S02]  /*2b470*/  SYNCS.PHASECHK.TRANS64.TRYWAIT P1, [R5+URZ+0x2a850], R8 ;  /* 0x02a85008050075a7 */ /* 0x0022a4000802017f */
[----:B--2---:R-:W-:Y:S05]  /*2b480*/  @!P1 NANOSLEEP.SYNCS 0x989680 ;  /* 0x009896800000995d */ /* 0x004fea0003900000 */
[----:B------:R-:W2:Y:S02]  /*2b490*/  @!P1 SYNCS.PHASECHK.TRANS64 P1, [R5+URZ+0x2a850], R8 ;  /* 0x02a85008050095a7 */ /* 0x000ea4000802007f */
[----:B--2---:R-:W-:Y:S05]  /*2b4a0*/  @!P1 BRA `(.L_x_1829) ;  /* 0xfffffffc00f09947 */ /* 0x004fea000383ffff */
[----:B------:R-:W-:Y:S05]  /*2b4b0*/  BRA `(.L_x_1828) ;  /* 0xffffff3400647947 */ /* 0x000fea000383ffff */
.L_x_1879:
[----:B------:R-:W0:Y:S01]  /*2b4c0*/  S2R R12, SR_TID.X ;  /* 0x00000000000c7919 */ /* 0x000e220000002100 */
[----:B------:R-:W-:Y:S01]  /*2b4d0*/  BSSY B1, `(.L_x_2050) ;  /* 0x000000a000017945 */ /* 0x000fe20003800000 */
[----:B------:R-:W-:Y:S01]  /*2b4e0*/  MOV R11, 0x1f ;  /* 0x0000001f000b7802 */ /* 0x000fe20000000f00 */
[----:B------:R-:W-:Y:S01]  /*2b4f0*/  IMAD.MOV.U32 R15, RZ, RZ, -0x1 ;  /* 0xffffffffff0f7424 */ /* 0x000fe200078e00ff */
[----:B0-----:R-:W-:-:S04]  /*2b500*/  SHF.R.U32.HI R12, RZ, 0x5, R12 ;  /* 0x00000005ff0c7819 */ /* 0x001fc8000001160c */
[----:B------:R-:W-:-:S05]  /*2b510*/  LOP3.LUT R12, R12, 0x3, RZ, 0xc0, !PT ;  /* 0x000000030c0c7812 */ /* 0x000fca00078ec0ff */
[----:B------:R-:W-:Y:S02]  /*2b520*/  IMAD.MOV.U32 R13, RZ, RZ, R12 ;  /* 0x000000ffff0d7224 */ /* 0x000fe400078e000c */
[----:B------:R-:W-:-:S07]  /*2b530*/  IMAD.MOV.U32 R12, RZ, RZ, RZ ;  /* 0x000000ffff0c7224 */ /* 0x000fce00078e00ff */
[----:B------:R-:W-:Y:S05]  /*2b540*/  WARPSYNC.COLLECTIVE R15, `(.L_x_2051) ;  /* 0x000000000f087348 */ /* 0x000fea0003c00000 */
[----:B------:R0:W1:Y:S02]  /*2b550*/  SHFL.IDX P6, R14, R13, R12, R11 ;  /* 0x0000000c0d0e7389 */ /* 0x00006400000c000b */
[----:B01----:R-:W-:Y:S01]  /*2b560*/  ENDCOLLECTIVE ;  /* 0x000000000000791b */ /* 0x003fe20003800000 */
.L_x_2051:
[----:B------:R-:W-:Y:S05]  /*2b570*/  BSYNC B1 ;  /* 0x0000000000017941 */ /* 0x000fea0003800000 */
.L_x_2050:
[----:B------:R-:W-:Y:S05]  /*2b580*/  BRA `(.L_x_2052) ;  /* 0xffffff8800887947 */ /* 0x000fea000383ffff */
.L_x_1881:
[----:B------:R-:W-:Y:S01]  /*2b590*/  BSSY B1, `(.L_x_2053) ;  /* 0x0000006000017945 */ /* 0x000fe20003800000 */
[----:B------:R-:W-:-:S07]  /*2b5a0*/  IMAD.MOV.U32 R15, RZ, RZ, -0x1 ;  /* 0xffffffffff0f7424 */ /* 0x000fce00078e00ff */
[----:B0-----:R-:W-:Y:S05]  /*2b5b0*/  WARPSYNC.COLLECTIVE R15, `(.L_x_2054) ;  /* 0x000000000f0c7348 */ /* 0x001fea0003c00000 */
[----:B------:R-:W-:Y:S02]  /*2b5c0*/  ELECT P6, UR62, PT ;  /* 0x00000000003e782f */ /* 0x000fe400038c0000 */
[----:B------:R-:W-:Y:S01]  /*2b5d0*/  MOV R14, UR62 ;  /* 0x0000003e000e7c02 */ /* 0x000fe20008000f00 */
[----:B0-----:R-:W-:Y:S10]  /*2b5e0*/  ENDCOLLECTIVE ;  /* 0x000000000000791b */ /* 0x001ff40003800000 */
.L_x_2054:
[----:B------:R-:W-:Y:S05]  /*2b5f0*/  BSYNC B1 ;  /* 0x0000000000017941 */ /* 0x000fea0003800000 */
.L_x_2053:
[----:B------:R-:W-:Y:S05]  /*2b600*/  BRA `(.L_x_1880) ;  /* 0xffffff8800807947 */ /* 0x000fea000383ffff */
.L_x_1883:
[----:B0-----:R0:W1:Y:S02]  /*2b610*/  SYNCS.PHASECHK.TRANS64.TRYWAIT P0, [R17+URZ+0x2a820], R10 ;  /* 0x02a8200a110075a7 */ /* 0x001064000800017f */
[----:B-1----:R-:W-:Y:S05]  /*2b620*/  @!P0 NANOSLEEP.SYNCS 0x989680 ;  /* 0x009896800000895d */ /* 0x002fea0003900000 */
[----:B------:R-:W1:Y:S02]  /*2b630*/  @!P0 SYNCS.PHASECHK.TRANS64 P0, [R17+URZ+0x2a820], R10 ;  /* 0x02a8200a110085a7 */ /* 0x000e64000800007f */
[----:B-1----:R-:W-:Y:S05]  /*2b640*/  @!P0 BRA `(.L_x_1883) ;  /* 0xfffffffc00f08947 */ /* 0x002fea000383ffff */
[----:B------:R-:W-:Y:S05]  /*2b650*/  BRA `(.L_x_2055) ;  /* 0xffffff8800907947 */ /* 0x000fea000383ffff */
.L_x_1887:
[----:B-1----:R1:W2:Y:S02]  /*2b660*/  SYNCS.PHASECHK.TRANS64.TRYWAIT P0, [R12+URZ+0x2a8a0], R11 ;  /* 0x02a8a00b0c0075a7 */ /* 0x0022a4000800017f */
[----:B--2---:R-:W-:Y:S05]  /*2b670*/  @!P0 NANOSLEEP.SYNCS 0x989680 ;  /* 0x009896800000895d */ /* 0x004fea0003900000 */
[----:B------:R-:W2:Y:S02]  /*2b680*/  @!P0 SYNCS.PHASECHK.TRANS64 P0, [R12+URZ+0x2a8a0], R11 ;  /* 0x02a8a00b0c0085a7 */ /* 0x000ea4000800007f */
[----:B--2---:R-:W-:Y:S05]  /*2b690*/  @!P0 BRA `(.L_x_1887) ;  /* 0xfffffffc00f08947 */ /* 0x004fea000383ffff */
[----:B------:R-:W-:Y:S05]  /*2b6a0*/  BRA `(.L_x_2056) ;  /* 0xffffff8800a87947 */ /* 0x000fea000383ffff */
.L_x_1894:
[----:B0-----:R0:W2:Y:S02]  /*2b6b0*/  SYNCS.PHASECHK.TRANS64.TRYWAIT P0, [R12+URZ+0x2a8c0], R11 ;  /* 0x02a8c00b0c0075a7 */ /* 0x0010a4000800017f */
[----:B--2---:R-:W-:Y:S05]  /*2b6c0*/  @!P0 NANOSLEEP.SYNCS 0x989680 ;  /* 0x009896800000895d */ /* 0x004fea0003900000 */
[----:B------:R-:W2:Y:S02]  /*2b6d0*/  @!P0 SYNCS.PHASECHK.TRANS64 P0, [R12+URZ+0x2a8c0], R11 ;  /* 0x02a8c00b0c0085a7 */ /* 0x000ea4000800007f */
[----:B--2---:R-:W-:Y:S05]  /*2b6e0*/  @!P0 BRA `(.L_x_1894) ;  /* 0xfffffffc00f08947 */ /* 0x004fea000383ffff */
[----:B------:R-:W-:Y:S05]  /*2b6f0*/  BRA `(.L_x_2057) ;  /* 0xffffff8c00a07947 */ /* 0x000fea000383ffff */
.L_x_1902:
[----:B0-----:R0:W1:Y:S02]  /*2b700*/  SYNCS.PHASECHK.TRANS64.TRYWAIT P1, [R10+URZ+0x2a8a0], R2 ;  /* 0x02a8a0020a0075a7 */ /* 0x001064000802017f */
[----:B-1----:R-:W-:Y:S05]  /*2b710*/  @!P1 NANOSLEEP.SYNCS 0x989680 ;  /* 0x009896800000995d */ /* 0x002fea0003900000 */
[----:B------:R-:W1:Y:S02]  /*2b720*/  @!P1 SYNCS.PHASECHK.TRANS64 P1, [R10+URZ+0x2a8a0], R2 ;  /* 0x02a8a0020a0095a7 */ /* 0x000e64000802007f */
[----:B-1----:R-:W-:Y:S05]  /*2b730*/  @!P1 BRA `(.L_x_1902) ;  /* 0xfffffffc00f09947 */ /* 0x002fea000383ffff */
[----:B------:R-:W-:Y:S05]  /*2b740*/  BRA `(.L_x_2058) ;  /* 0xffffff90009c7947 */ /* 0x000fea000383ffff */
.L_x_1909:
[----:B-1----:R1:W2:Y:S02]  /*2b750*/  SYNCS.PHASECHK.TRANS64.TRYWAIT P1, [R10+URZ+0x2a8c0], R2 ;  /* 0x02a8c0020a0075a7 */ /* 0x0022a4000802017f */
[----:B--2---:R-:W-:Y:S05]  /*2b760*/  @!P1 NANOSLEEP.SYNCS 0x989680 ;  /* 0x009896800000995d */ /* 0x004fea0003900000 */
[----:B------:R-:W2:Y:S02]  /*2b770*/  @!P1 SYNCS.PHASECHK.TRANS64 P1, [R10+URZ+0x2a8c0], R2 ;  /* 0x02a8c0020a0095a7 */ /* 0x000ea4000802007f */
[----:B--2---:R-:W-:Y:S05]  /*2b780*/  @!P1 BRA `(.L_x_1909) ;  /* 0xfffffffc00f09947 */ /* 0x004fea000383ffff */
[----:B------:R-:W-:Y:S05]  /*2b790*/  BRA `(.L_x_2059) ;  /* 0xffffff9400907947 */ /* 0x000fea000383ffff */
.L_x_1933:
        /* <DEDUP_REMOVED lines=11> */
.L_x_2061:
[----:B------:R-:W-:Y:S05]  /*2b850*/  BSYNC B0 ;  /* 0x0000000000007941 */ /* 0x000fea0003800000 */
.L_x_2060:
[----:B------:R-:W-:Y:S05]  /*2b860*/  BRA `(.L_x_2062) ;  /* 0xffffffa800347947 */ /* 0x000fea000383ffff */
.L_x_1936:
[----:B0-----:R0:W1:Y:S02]  /*2b870*/  SYNCS.PHASECHK.TRANS64.TRYWAIT P0, [R7+URZ+0x2a840], R2 ;  /* 0x02a84002070075a7 */ /* 0x001064000800017f */
[----:B-1----:R-:W-:Y:S05]  /*2b880*/  @!P0 NANOSLEEP.SYNCS 0x989680 ;  /* 0x009896800000895d */ /* 0x002fea0003900000 */
[----:B------:R-:W1:Y:S02]  /*2b890*/  @!P0 SYNCS.PHASECHK.TRANS64 P0, [R7+URZ+0x2a840], R2 ;  /* 0x02a84002070085a7 */ /* 0x000e64000800007f */
[----:B-1----:R-:W-:Y:S05]  /*2b8a0*/  @!P0 BRA `(.L_x_1936) ;  /* 0xfffffffc00f08947 */ /* 0x002fea000383ffff */
[----:B------:R-:W-:Y:S05]  /*2b8b0*/  BRA `(.L_x_2063) ;  /* 0xffffffa800847947 */ /* 0x000fea000383ffff */
.L_x_1937:
        /* <DEDUP_REMOVED lines=8> */
.L_x_2065:
[----:B------:R-:W-:Y:S05]  /*2b940*/  BSYNC B0 ;  /* 0x0000000000007941 */ /* 0x000fea0003800000 */
.L_x_2064:
        /* <DEDUP_REMOVED lines=9> */
.L_x_2066:
[----:B------:R-:W-:Y:S02]  /*2b9e0*/  IMAD.MOV.U32 R13, RZ, RZ, R0 ;  /* 0x000000ffff0d7224 */ /* 0x000fe400078e0000 */
[----:B------:R-:W-:Y:S02]  /*2b9f0*/  IMAD.MOV.U32 R12, RZ, RZ, 0x1 ;  /* 0x00000001ff0c7424 */ /* 0x000fe400078e00ff */
[----:B------:R-:W-:-:S07]  /*2ba00*/  IMAD.MOV.U32 R3, RZ, RZ, R14 ;  /* 0x000000ffff037224 */ /* 0x000fce00078e000e */
[----:B------:R-:W-:Y:S05]  /*2ba10*/  WARPSYNC.COLLECTIVE R15, `(.L_x_2067) ;  /* 0x000000000f087348 */ /* 0x000fea0003c00000 */
[----:B------:R0:W1:Y:S02]  /*2ba20*/  SHFL.IDX P6, R14, R13, R12, R11 ;  /* 0x0000000c0d0e7389 */ /* 0x00006400000c000b */
[----:B01----:R-:W-:Y:S01]  /*2ba30*/  ENDCOLLECTIVE ;  /* 0x000000000000791b */ /* 0x003fe20003800000 */
.L_x_2067:
        /* <DEDUP_REMOVED lines=13> */
[----:B0-----:R-:W-:Y:S01]  /*2bb10*/  MOV R2, R14 ;  /* 0x0000000e00027202 */ /* 0x001fe20000000f00 */
[----:B------:R-:W-:-:S07]  /*2bb20*/  @P1 IMAD R8, R5, 0x2, R17 ;  /* 0x0000000205081824 */ /* 0x000fce00078e0211 */
[----:B------:R-:W-:Y:S05]  /*2bb30*/  WARPSYNC.COLLECTIVE R15, `(.L_x_2068) ;  /* 0x000000000f087348 */ /* 0x000fea0003c00000 */
[----:B------:R0:W1:Y:S02]  /*2bb40*/  SHFL.IDX P6, R14, R13, R12, R11 ;  /* 0x0000000c0d0e7389 */ /* 0x00006400000c000b */
[----:B01----:R-:W-:Y:S01]  /*2bb50*/  ENDCOLLECTIVE ;  /* 0x000000000000791b */ /* 0x003fe20003800000 */
.L_x_2068:
[----:B------:R-:W-:Y:S02]  /*2bb60*/  IMAD.MOV.U32 R13, RZ, RZ, R0 ;  /* 0x000000ffff0d7224 */ /* 0x000fe400078e0000 */
[----:B------:R-:W-:Y:S02]  /*2bb70*/  IMAD.MOV.U32 R12, RZ, RZ, 0x2 ;  /* 0x00000002ff0c7424 */ /* 0x000fe400078e00ff */
[----:B------:R-:W-:-:S07]  /*2bb80*/  IMAD.MOV.U32 R3, RZ, RZ, R14 ;  /* 0x000000ffff037224 */ /* 0x000fce00078e000e */
[----:B------:R-:W-:Y:S05]  /*2bb90*/  WARPSYNC.COLLECTIVE R15, `(.L_x_2069) ;  /* 0x000000000f087348 */ /* 0x000fea0003c00000 */
[----:B------:R0:W1:Y:S02]  /*2bba0*/  SHFL.IDX P6, R14, R13, R12, R11 ;  /* 0x0000000c0d0e7389 */ /* 0x00006400000c000b */
[----:B01----:R-:W-:Y:S01]  /*2bbb0*/  ENDCOLLECTIVE ;  /* 0x000000000000791b */ /* 0x003fe20003800000 */
.L_x_2069:
        /* <DEDUP_REMOVED lines=17> */
.L_x_2070:
[----:B------:R-:W-:Y:S02]  /*2bcd0*/  @P1 IMAD R8, R5, 0x2, R17 ;  /* 0x0000000205081824 */ /* 0x000fe400078e0211 */
[----:B------:R-:W-:Y:S02]  /*2bce0*/  IMAD.MOV.U32 R13, RZ, RZ, R0 ;  /* 0x000000ffff0d7224 */ /* 0x000fe400078e0000 */
[----:B------:R-:W-:Y:S02]  /*2bcf0*/  IMAD.MOV.U32 R12, RZ, RZ, 0x3 ;  /* 0x00000003ff0c7424 */ /* 0x000fe400078e00ff */
[----:B------:R-:W-:-:S07]  /*2bd00*/  IMAD.MOV.U32 R3, RZ, RZ, R14 ;  /* 0x000000ffff037224 */ /* 0x000fce00078e000e */
[----:B------:R-:W-:Y:S05]  /*2bd10*/  WARPSYNC.COLLECTIVE R15, `(.L_x_2071) ;  /* 0x000000000f087348 */ /* 0x000fea0003c00000 */
[----:B------:R0:W1:Y:S02]  /*2bd20*/  SHFL.IDX P6, R14, R13, R12, R11 ;  /* 0x0000000c0d0e7389 */ /* 0x00006400000c000b */
[----:B01----:R-:W-:Y:S01]  /*2bd30*/  ENDCOLLECTIVE ;  /* 0x000000000000791b */ /* 0x003fe20003800000 */
.L_x_2071:
        /* <DEDUP_REMOVED lines=17> */
.L_x_2072:
[----:B------:R-:W-:Y:S02]  /*2be50*/  @P1 IMAD R8, R5, 0x2, R17 ;  /* 0x0000000205081824 */ /* 0x000fe400078e0211 */
[----:B------:R-:W-:Y:S02]  /*2be60*/  IMAD.MOV.U32 R13, RZ, RZ, R0 ;  /* 0x000000ffff0d7224 */ /* 0x000fe400078e0000 */
[----:B------:R-:W-:Y:S02]  /*2be70*/  IMAD.MOV.U32 R12, RZ, RZ, 0x4 ;  /* 0x00000004ff0c7424 */ /* 0x000fe400078e00ff */
[----:B------:R-:W-:-:S07]  /*2be80*/  IMAD.MOV.U32 R3, RZ, RZ, R14 ;  /* 0x000000ffff037224 */ /* 0x000fce00078e000e */
[----:B------:R-:W-:Y:S05]  /*2be90*/  WARPSYNC.COLLECTIVE R15, `(.L_x_2073) ;  /* 0x000000000f087348 */ /* 0x000fea0003c00000 */
[----:B------:R0:W1:Y:S02]  /*2bea0*/  SHFL.IDX P6, R14, R13, R12, R11 ;  /* 0x0000000c0d0e7389 */ /* 0x00006400000c000b */
[----:B01----:R-:W-:Y:S01]  /*2beb0*/  ENDCOLLECTIVE ;  /* 0x000000000000791b */ /* 0x003fe20003800000 */
.L_x_2073:
        /* <DEDUP_REMOVED lines=17> */
.L_x_2074:
[----:B------:R-:W-:Y:S02]  /*2bfd0*/  @P1 IMAD R8, R5, 0x2, R17 ;  /* 0x0000000205081824 */ /* 0x000fe400078e0211 */
[----:B------:R-:W-:Y:S02]  /*2bfe0*/  IMAD.MOV.U32 R13, RZ, RZ, R0 ;  /* 0x000000ffff0d7224 */ /* 0x000fe400078e0000 */
[----:B------:R-:W-:Y:S02]  /*2bff0*/  IMAD.MOV.U32 R12, RZ, RZ, 0x5 ;  /* 0x00000005ff0c7424 */ /* 0x000fe400078e00ff */
[----:B------:R-:W-:-:S07]  /*2c000*/  IMAD.MOV.U32 R3, RZ, RZ, R14 ;  /* 0x000000ffff037224 */ /* 0x000fce00078e000e */
[----:B------:R-:W-:Y:S05]  /*2c010*/  WARPSYNC.COLLECTIVE R15, `(.L_x_2075) ;  /* 0x000000000f087348 */ /* 0x000fea0003c00000 */
[----:B------:R0:W1:Y:S02]  /*2c020*/  SHFL.IDX P6, R14, R13, R12, R11 ;  /* 0x0000000c0d0e7389 */ /* 0x00006400000c000b */
[----:B01----:R-:W-:Y:S01]  /*2c030*/  ENDCOLLECTIVE ;  /* 0x000000000000791b */ /* 0x003fe20003800000 */
.L_x_2075:
[----:B------:R-:W-:-:S05]  /*2c040*/  @P1 LEA R3, P0, R9, R3, 0x1 ;  /* 0x0000000309031211 */ /* 0x000fca00078008ff */
[----:B------:R-:W-:-:S05]  /*2c050*/  @P1 IMAD.X R2, RZ, RZ, R2, P0 ;  /* 0x000000ffff021224 */ /* 0x000fca00000e0602 */
[----:B------:R-:W-:Y:S01]  /*2c060*/  @P1 LOP3.LUT R3, R3, R2, RZ, 0x3c, !PT ;  /* 0x0000000203031212 */ /* 0x000fe200078e3cff */
[----:B------:R-:W-:-:S03]  /*2c070*/  IMAD.MOV.U32 R13, RZ, RZ, R4 ;  /* 0x000000ffff0d7224 */ /* 0x000fc600078e0004 */
[----:B------:R-:W-:-:S04]  /*2c080*/  @P1 LOP3.LUT R2, R3, R2, RZ, 0x3c, !PT ;  /* 0x0000000203021212 */ /* 0x000fc800078e3cff */
[----:B------:R-:W-:Y:S02]  /*2c090*/  @P1 LOP3.LUT R3, R3, R2, RZ, 0x3c, !PT ;  /* 0x0000000203031212 */ /* 0x000fe400078e3cff */
[----:B------:R-:W-:-:S07]  /*2c0a0*/  MOV R0, R14 ;  /* 0x0000000e00007202 */ /* 0x000fce0000000f00 */
[----:B------:R-:W-:Y:S05]  /*2c0b0*/  WARPSYNC.COLLECTIVE R15, `(.L_x_2076) ;  /* 0x000000000f087348 */ /* 0x000fea0003c00000 */
[----:B------:R0:W1:Y:S02]  /*2c0c0*/  SHFL.IDX P6, R14, R13, R12, R11 ;  /* 0x0000000c0d0e7389 */ /* 0x00006400000c000b */
[----:B01----:R-:W-:Y:S01]  /*2c0d0*/  ENDCOLLECTIVE ;  /* 0x000000000000791b */ /* 0x003fe20003800000 */
.L_x_2076:
        /* <DEDUP_REMOVED lines=8> */
.L_x_1942:
        /* <DEDUP_REMOVED lines=9> */
.L_x_2078:
[----:B------:R-:W-:Y:S01]  /*2c1f0*/  ISETP.GE.AND P1, PT, R25, R32, PT ;  /* 0x000000201900720c */ /* 0x000fe20003f26270 */
[----:B------:R-:W-:Y:S01]  /*2c200*/  IMAD.MOV.U32 R13, RZ, RZ, R0 ;  /* 0x000000ffff0d7224 */ /* 0x000fe200078e0000 */
[----:B------:R-:W-:-:S11]  /*2c210*/  MOV R2, R14 ;  /* 0x0000000e00027202 */ /* 0x000fd60000000f00 */
[----:B------:R-:W-:Y:S05]  /*2c220*/  WARPSYNC.COLLECTIVE R15, `(.L_x_2079) ;  /* 0x000000000f087348 */ /* 0x000fea0003c00000 */
[----:B------:R0:W1:Y:S02]  /*2c230*/  SHFL.IDX P6, R14, R13, R12, R11 ;  /* 0x0000000c0d0e7389 */ /* 0x00006400000c000b */
[----:B01----:R-:W-:Y:S01]  /*2c240*/  ENDCOLLECTIVE ;  /* 0x000000000000791b */ /* 0x003fe20003800000 */
.L_x_2079:
[----:B------:R-:W-:Y:S01]  /*2c250*/  MOV R13, R4 ;  /* 0x00000004000d7202 */ /* 0x000fe20000000f00 */
[----:B------:R-:W-:Y:S02]  /*2c260*/  IMAD.MOV.U32 R12, RZ, RZ, 0x1 ;  /* 0x00000001ff0c7424 */ /* 0x000fe400078e00ff */
[----:B------:R-:W-:-:S07]  /*2c270*/  IMAD.MOV.U32 R3, RZ, RZ, R14 ;  /* 0x000000ffff037224 */ /* 0x000fce00078e000e */
[----:B------:R-:W-:Y:S05]  /*2c280*/  WARPSYNC.COLLECTIVE R15, `(.L_x_2080) ;  /* 0x000000000f087348 */ /* 0x000fea0003c00000 */
[----:B------:R0:W1:Y:S02]  /*2c290*/  SHFL.IDX P6, R14, R13, R12, R11 ;  /* 0x0000000c0d0e7389 */ /* 0x00006400000c000b */
[----:B01----:R-:W-:Y:S01]  /*2c2a0*/  ENDCOLLECTIVE ;  /* 0x000000000000791b */ /* 0x003fe20003800000 */
.L_x_2080:
[----:B------:R-:W-:-:S05]  /*2c2b0*/  @!P1 LEA R5, P4, R8, R3, 0x1 ;  /* 0x0000000308059211 */ /* 0x000fca00078808ff */
[----:B------:R-:W-:Y:S02]  /*2c2c0*/  @!P1 IMAD.X R3, RZ, RZ, R2, P4 ;  /* 0x000000ffff039224 */ /* 0x000fe400020e0602 */
[----:B------:R-:W-:Y:S02]  /*2c2d0*/  @!P1 IMAD.MOV.U32 R2, RZ, RZ, R5 ;  /* 0x000000ffff029224 */ /* 0x000fe400078e0005 */
[----:B------:R-:W-:Y:S02]  /*2c2e0*/  VIADD R5, R25, 0x10 ;  /* 0x0000001019057836 */ /* 0x000fe40000000000 */
[----:B------:R-:W-:Y:S01]  /*2c2f0*/  IMAD.MOV.U32 R13, RZ, RZ, R0 ;  /* 0x000000ffff0d7224 */ /* 0x000fe200078e0000 */
        /* <DEDUP_REMOVED lines=11> */
.L_x_2081:
[----:B------:R-:W-:Y:S02]  /*2c3b0*/  IMAD.MOV.U32 R13, RZ, RZ, R4 ;  /* 0x000000ffff0d7224 */ /* 0x000fe400078e0004 */
[----:B------:R-:W-:Y:S02]  /*2c3c0*/  IMAD.MOV.U32 R12, RZ, RZ, 0x2 ;  /* 0x00000002ff0c7424 */ /* 0x000fe400078e00ff */
[----:B------:R-:W-:-:S07]  /*2c3d0*/  IMAD.MOV.U32 R3, RZ, RZ, R14 ;  /* 0x000000ffff037224 */ /* 0x000fce00078e000e */
[----:B------:R-:W-:Y:S05]  /*2c3e0*/  WARPSYNC.COLLECTIVE R15, `(.L_x_2082) ;  /* 0x000000000f087348 */ /* 0x000fea0003c00000 */
[----:B------:R0:W1:Y:S02]  /*2c3f0*/  SHFL.IDX P6, R14, R13, R12, R11 ;  /* 0x0000000c0d0e7389 */ /* 0x00006400000c000b */
[----:B01----:R-:W-:Y:S01]  /*2c400*/  ENDCOLLECTIVE ;  /* 0x000000000000791b */ /* 0x003fe20003800000 */
.L_x_2082:
[----:B------:R-:W-:-:S05]  /*2c410*/  @!P1 LEA R5, P4, R8, R3, 0x1 ;  /* 0x0000000308059211 */ /* 0x000fca00078808ff */
[----:B------:R-:W-:Y:S02]  /*2c420*/  @!P1 IMAD.X R6, RZ, RZ, R2, P4 ;  /* 0x000000ffff069224 */ /* 0x000fe400020e0602 */
        /* <DEDUP_REMOVED lines=15> */
.L_x_2083:
[----:B------:R-:W-:Y:S02]  /*2c520*/  IMAD.MOV.U32 R13, RZ, RZ, R4 ;  /* 0x000000ffff0d7224 */ /* 0x000fe400078e0004 */
[----:B------:R-:W-:Y:S02]  /*2c530*/  IMAD.MOV.U32 R12, RZ, RZ, 0x3 ;  /* 0x00000003ff0c7424 */ /* 0x000fe400078e00ff */
[----:B------:R-:W-:-:S07]  /*2c540*/  IMAD.MOV.U32 R3, RZ, RZ, R14 ;  /* 0x000000ffff037224 */ /* 0x000fce00078e000e */
[----:B------:R-:W-:Y:S05]  /*2c550*/  WARPSYNC.COLLECTIVE R15, `(.L_x_2084) ;  /* 0x000000000f087348 */ /* 0x000fea0003c00000 */
[----:B------:R0:W1:Y:S02]  /*2c560*/  SHFL.IDX P6, R14, R13, R12, R11 ;  /* 0x0000000c0d0e7389 */ /* 0x00006400000c000b */
[----:B01----:R-:W-:Y:S01]  /*2c570*/  ENDCOLLECTIVE ;  /* 0x000000000000791b */ /* 0x003fe20003800000 */
.L_x_2084:
[----:B------:R-:W-:-:S04]  /*2c580*/  @!P1 LEA R5, P4, R8, R3, 0x1 ;  /* 0x0000000308059211 */ /* 0x000fc800078808ff */
[----:B------:R-:W-:Y:S01]  /*2c590*/  @!P1 IADD3.X R6, RZ, R2, RZ, P4, !PT ;  /* 0x00000002ff069210 */ /* 0x000fe200027fe4ff */
[----:B------:R-:W-:Y:S02]  /*2c5a0*/  @!P1 IMAD.MOV.U32 R2, RZ, RZ, R5 ;  /* 0x000000ffff029224 */ /* 0x000fe400078e0005 */
[----:B------:R-:W-:Y:S02]  /*2c5b0*/  VIADD R5, R25, 0x30 ;  /* 0x0000003019057836 */ /* 0x000fe40000000000 */
        /* <DEDUP_REMOVED lines=13> */
.L_x_2085:
[----:B------:R-:W-:Y:S01]  /*2c690*/  IMAD.MOV.U32 R13, RZ, RZ, R4 ;  /* 0x000000ffff0d7224 */ /* 0x000fe200078e0004 */
[----:B------:R-:W-:Y:S01]  /*2c6a0*/  MOV R12, 0x4 ;  /* 0x00000004000c7802 */ /* 0x000fe20000000f00 */
[----:B------:R-:W-:-:S07]  /*2c6b0*/  IMAD.MOV.U32 R3, RZ, RZ, R14 ;  /* 0x000000ffff037224 */ /* 0x000fce00078e000e */
[----:B------:R-:W-:Y:S05]  /*2c6c0*/  WARPSYNC.COLLECTIVE R15, `(.L_x_2086) ;  /* 0x000000000f087348 */ /* 0x000fea0003c00000 */
[----:B------:R0:W1:Y:S02]  /*2c6d0*/  SHFL.IDX P6, R14, R13, R12, R11 ;  /* 0x0000000c0d0e7389 */ /* 0x00006400000c000b */
[----:B01----:R-:W-:Y:S01]  /*2c6e0*/  ENDCOLLECTIVE ;  /* 0x000000000000791b */ /* 0x003fe20003800000 */
.L_x_2086:
[----:B------:R-:W-:-:S05]  /*2c6f0*/  @!P1 LEA R5, P4, R8, R3, 0x1 ;  /* 0x0000000308059211 */ /* 0x000fca00078808ff */
[----:B------:R-:W-:Y:S02]  /*2c700*/  @!P1 IMAD.X R6, RZ, RZ, R2, P4 ;  /* 0x000000ffff069224 */ /* 0x000fe400020e0602 */
[----:B------:R-:W-:Y:S02]  /*2c710*/  @!P1 IMAD.MOV.U32 R2, RZ, RZ, R5 ;  /* 0x000000ffff029224 */ /* 0x000fe400078e0005 */
[----:B------:R-:W-:Y:S02]  /*2c720*/  @!P1 IMAD.MOV.U32 R3, RZ, RZ, R6 ;  /* 0x000000ffff039224 */ /* 0x000fe400078e0006 */
[----:B------:R-:W-:Y:S02]  /*2c730*/  IMAD.MOV.U32 R13, RZ, RZ, R0 ;  /* 0x000000ffff0d7224 */ /* 0x000fe400078e0000 */
[----:B------:R-:W-:Y:S01]  /*2c740*/  VIADD R5, R25, 0x40 ;  /* 0x0000004019057836 */ /* 0x000fe20000000000 */
        /* <DEDUP_REMOVED lines=11> */
.L_x_2087:
[----:B------:R-:W-:Y:S02]  /*2c800*/  IMAD.MOV.U32 R13, RZ, RZ, R4 ;  /* 0x000000ffff0d7224 */ /* 0x000fe400078e0004 */
[----:B------:R-:W-:Y:S02]  /*2c810*/  IMAD.MOV.U32 R12, RZ, RZ, 0x5 ;  /* 0x00000005ff0c7424 */ /* 0x000fe400078e00ff */
[----:B------:R-:W-:-:S07]  /*2c820*/  IMAD.MOV.U32 R3, RZ, RZ, R14 ;  /* 0x000000ffff037224 */ /* 0x000fce00078e000e */
[----:B------:R-:W-:Y:S05]  /*2c830*/  WARPSYNC.COLLECTIVE R15, `(.L_x_2088) ;  /* 0x000000000f087348 */ /* 0x000fea0003c00000 */
[----:B------:R0:W1:Y:S02]  /*2c840*/  SHFL.IDX P6, R14, R13, R12, R11 ;  /* 0x0000000c0d0e7389 */ /* 0x00006400000c000b */
[----:B01----:R-:W-:Y:S01]  /*2c850*/  ENDCOLLECTIVE ;  /* 0x000000000000791b */ /* 0x003fe20003800000 */
.L_x_2088:
[----:B------:R-:W-:-:S05]  /*2c860*/  @!P1 LEA R5, P4, R8, R3, 0x1 ;  /* 0x0000000308059211 */ /* 0x000fca00078808ff */
[----:B------:R-:W-:Y:S02]  /*2c870*/  @!P1 IMAD.X R6, RZ, RZ, R2, P4 ;  /* 0x000000ffff069224 */ /* 0x000fe400020e0602 */
[----:B------:R-:W-:Y:S01]  /*2c880*/  @!P1 IMAD.MOV.U32 R2, RZ, RZ, R5 ;  /* 0x000000ffff029224 */ /* 0x000fe200078e0005 */
[----:B------:R-:W-:Y:S01]  /*2c890*/  IADD3 R5, R25, 0x50, RZ ;  /* 0x0000005019057810 */ /* 0x000fe20007ffe0ff */
        /* <DEDUP_REMOVED lines=13> */
.L_x_2089:
[----:B------:R-:W-:Y:S02]  /*2c970*/  IMAD.MOV.U32 R13, RZ, RZ, R4 ;  /* 0x000000ffff0d7224 */ /* 0x000fe400078e0004 */
[----:B------:R-:W-:Y:S02]  /*2c980*/  IMAD.MOV.U32 R12, RZ, RZ, 0x6 ;  /* 0x00000006ff0c7424 */ /* 0x000fe400078e00ff */
[----:B------:R-:W-:-:S07]  /*2c990*/  IMAD.MOV.U32 R3, RZ, RZ, R14 ;  /* 0x000000ffff037224 */ /* 0x000fce00078e000e */
[----:B------:R-:W-:Y:S05]  /*2c9a0*/  WARPSYNC.COLLECTIVE R15, `(.L_x_2090) ;  /* 0x000000000f087348 */ /* 0x000fea0003c00000 */
[----:B------:R0:W1:Y:S02]  /*2c9b0*/  SHFL.IDX P6, R14, R13, R12, R11 ;  /* 0x0000000c0d0e7389 */ /* 0x00006400000c000b */
[----:B01----:R-:W-:Y:S01]  /*2c9c0*/  ENDCOLLECTIVE ;  /* 0x000000000000791b */ /* 0x003fe20003800000 */
.L_x_2090:
[----:B------:R-:W-:-:S05]  /*2c9d0*/  @!P1 LEA R5, P4, R8, R3, 0x1 ;  /* 0x0000000308059211 */ /* 0x000fca00078808ff */
[----:B------:R-:W-:Y:S01]  /*2c9e0*/  @!P1 IMAD.X R6, RZ, RZ, R2, P4 ;  /* 0x000000ffff069224 */ /* 0x000fe200020e0602 */
[----:B------:R-:W-:Y:S01]  /*2c9f0*/  @!P1 MOV R2, R5 ;  /* 0x0000000500029202 */ /* 0x000fe20000000f00 */
[----:B------:R-:W-:Y:S02]  /*2ca00*/  VIADD R5, R25, 0x60 ;  /* 0x0000006019057836 */ /* 0x000fe40000000000 */
        /* <DEDUP_REMOVED lines=13> */
.L_x_2091:
[----:B------:R-:W-:Y:S02]  /*2cae0*/  IMAD.MOV.U32 R13, RZ, RZ, R4 ;  /* 0x000000ffff0d7224 */ /* 0x000fe400078e0004 */
[----:B------:R-:W-:Y:S01]  /*2caf0*/  IMAD.MOV.U32 R12, RZ, RZ, 0x7 ;  /* 0x00000007ff0c7424 */ /* 0x000fe200078e00ff */
[----:B------:R-:W-:-:S07]  /*2cb00*/  MOV R3, R14 ;  /* 0x0000000e00037202 */ /* 0x000fce0000000f00 */
[----:B------:R-:W-:Y:S05]  /*2cb10*/  WARPSYNC.COLLECTIVE R15, `(.L_x_2092) ;  /* 0x000000000f087348 */ /* 0x000fea0003c00000 */
[----:B------:R0:W1:Y:S02]  /*2cb20*/  SHFL.IDX P6, R14, R13, R12, R11 ;  /* 0x0000000c0d0e7389 */ /* 0x00006400000c000b */
[----:B01----:R-:W-:Y:S01]  /*2cb30*/  ENDCOLLECTIVE ;  /* 0x000000000000791b */ /* 0x003fe20003800000 */
.L_x_2092:
[----:B------:R-:W-:-:S05]  /*2cb40*/  @!P1 LEA R5, P4, R8, R3, 0x1 ;  /* 0x0000000308059211 */ /* 0x000fca00078808ff */
[----:B------:R-:W-:Y:S02]  /*2cb50*/  @!P1 IMAD.X R6, RZ, RZ, R2, P4 ;  /* 0x000000ffff069224 */ /* 0x000fe400020e0602 */
[----:B------:R-:W-:Y:S02]  /*2cb60*/  @!P1 IMAD.MOV.U32 R2, RZ, RZ, R5 ;  /* 0x000000ffff029224 */ /* 0x000fe400078e0005 */
[----:B------:R-:W-:Y:S01]  /*2cb70*/  @!P1 IMAD.MOV.U32 R3, RZ, RZ, R6 ;  /* 0x000000ffff039224 */ /* 0x000fe200078e0006 */
[----:B------:R-:W-:-:S04]  /*2cb80*/  MOV R13, R0 ;  /* 0x00000000000d7202 */ /* 0x000fc80000000f00 */
        /* <DEDUP_REMOVED lines=10> */
.L_x_2093:
[----:B------:R-:W-:Y:S05]  /*2cc30*/  BRA `(.L_x_2094) ;  /* 0xffffffa8003c7947 */ /* 0x000fea000383ffff */
.L_x_1947:
[----:B0-----:R0:W1:Y:S02]  /*2cc40*/  SYNCS.PHASECHK.TRANS64.TRYWAIT P0, [R17+URZ+0x2a820], R2 ;  /* 0x02a82002110075a7 */ /* 0x001064000800017f */
[----:B-1----:R-:W-:Y:S05]  /*2cc50*/  @!P0 NANOSLEEP.SYNCS 0x989680 ;  /* 0x009896800000895d */ /* 0x002fea0003900000 */
[----:B------:R-:W1:Y:S02]  /*2cc60*/  @!P0 SYNCS.PHASECHK.TRANS64 P0, [R17+URZ+0x2a820], R2 ;  /* 0x02a82002110085a7 */ /* 0x000e64000800007f */
[----:B-1----:R-:W-:Y:S05]  /*2cc70*/  @!P0 BRA `(.L_x_1947) ;  /* 0xfffffffc00f08947 */ /* 0x002fea000383ffff */
[----:B------:R-:W-:Y:S05]  /*2cc80*/  BRA `(.L_x_2095) ;  /* 0xffffffa800b47947 */ /* 0x000fea000383ffff */
.L_x_1952:
[----:B0-----:R0:W1:Y:S02]  /*2cc90*/  SYNCS.PHASECHK.TRANS64.TRYWAIT P0, [R5+URZ+0x2a840], R0 ;  /* 0x02a84000050075a7 */ /* 0x001064000800017f */
[----:B-1----:R-:W-:Y:S05]  /*2cca0*/  @!P0 NANOSLEEP.SYNCS 0x989680 ;  /* 0x009896800000895d */ /* 0x002fea0003900000 */
[----:B------:R-:W1:Y:S02]  /*2ccb0*/  @!P0 SYNCS.PHASECHK.TRANS64 P0, [R5+URZ+0x2a840], R0 ;  /* 0x02a84000050085a7 */ /* 0x000e64000800007f */
[----:B-1----:R-:W-:Y:S05]  /*2ccc0*/  @!P0 BRA `(.L_x_1952) ;  /* 0xfffffffc00f08947 */ /* 0x002fea000383ffff */
[----:B------:R-:W-:Y:S05]  /*2ccd0*/  BRA `(.L_x_2096) ;  /* 0xffffffac00787947 */ /* 0x000fea000383ffff */
.L_x_1953:
        /* <DEDUP_REMOVED lines=8> */
.L_x_2098:
[----:B------:R-:W-:Y:S05]  /*2cd60*/  BSYNC B1 ;  /* 0x0000000000017941 */ /* 0x000fea0003800000 */
.L_x_2097:
[----:B------:R-:W0:Y:S01]  /*2cd70*/  S2R R35, SR_TID.X ;  /* 0x0000000000237919 */ /* 0x000e220000002100 */
[----:B------:R-:W-:Y:S01]  /*2cd80*/  IMAD.MOV.U32 R13, RZ, RZ, R9 ;  /* 0x000000ffff0d7224 */ /* 0x000fe200078e0009 */
[----:B------:R-:W-:Y:S01]  /*2cd90*/  MOV R12, RZ ;  /* 0x000000ff000c7202 */ /* 0x000fe20000000f00 */
[----:B------:R-:W-:Y:S01]  /*2cda0*/  IMAD.MOV.U32 R11, RZ, RZ, 0x181f ;  /* 0x0000181fff0b7424 */ /* 0x000fe200078e00ff */
[----:B------:R-:W-:Y:S01]  /*2cdb0*/  LEA R4, R4, R17, 0x1 ;  /* 0x0000001104047211 */ /* 0x000fe200078e08ff */
[----:B------:R-:W-:Y:S02]  /*2cdc0*/  IMAD.MOV.U32 R15, RZ, RZ, -0x1 ;  /* 0xffffffffff0f7424 */ /* 0x000fe400078e00ff */
[----:B------:R-:W-:-:S07]  /*2cdd0*/  IMAD.MOV.U32 R3, RZ, RZ, R14 ;  /* 0x000000ffff037224 */ /* 0x000fce00078e000e */
[----:B0-----:R-:W-:Y:S05]  /*2cde0*/  WARPSYNC.COLLECTIVE R15, `(.L_x_2099) ;  /* 0x000000000f087348 */ /* 0x001fea0003c00000 */
[----:B------:R1:W2:Y:S02]  /*2cdf0*/  SHFL.IDX P6, R14, R13, R12, R11 ;  /* 0x0000000c0d0e7389 */ /* 0x0002a400000c000b */
[----:B012---:R-:W-:Y:S01]  /*2ce00*/  ENDCOLLECTIVE ;  /* 0x000000000000791b */ /* 0x007fe20003800000 */
.L_x_2099:
[----:B------:R-:W-:Y:S02]  /*2ce10*/  IMAD.MOV.U32 R13, RZ, RZ, R8 ;  /* 0x000000ffff0d7224 */ /* 0x000fe400078e0008 */
[----:B------:R-:W-:Y:S02]  /*2ce20*/  IMAD.MOV.U32 R12, RZ, RZ, 0x1 ;  /* 0x00000001ff0c7424 */ /* 0x000fe400078e00ff */
[----:B------:R-:W-:Y:S02]  /*2ce30*/  IMAD.SHL.U32 R35, R35, 0x8, RZ ;  /* 0x0000000823237824 */ /* 0x000fe400078e00ff */
[----:B------:R-:W-:-:S07]  /*2ce40*/  IMAD.MOV.U32 R2, RZ, RZ, R14 ;  /* 0x000000ffff027224 */ /* 0x000fce00078e000e */
[----:B------:R-:W-:Y:S05]  /*2ce50*/  WARPSYNC.COLLECTIVE R15, `(.L_x_2100) ;  /* 0x000000000f087348 */ /* 0x000fea0003c00000 */
[----:B------:R0:W1:Y:S02]  /*2ce60*/  SHFL.IDX P6, R14, R13, R12, R11 ;  /* 0x0000000c0d0e7389 */ /* 0x00006400000c000b */
[----:B01----:R-:W-:Y:S01]  /*2ce70*/  ENDCOLLECTIVE ;  /* 0x000000000000791b */ /* 0x003fe20003800000 */
.L_x_2100:
[----:B------:R-:W-:-:S05]  /*2ce80*/  LOP3.LUT R35, R35, 0x38, RZ, 0xc0, !PT ;  /* 0x0000003823237812 */ /* 0x000fca00078ec0ff */
[----:B------:R-:W-:-:S05]  /*2ce90*/  IMAD.SHL.U32 R0, R35, 0x2, RZ ;  /* 0x0000000223007824 */ /* 0x000fca00078e00ff */
[----:B------:R-:W-:Y:S01]  /*2cea0*/  IADD3 R2, P0, R2, R0, RZ ;  /* 0x0000000002027210 */ /* 0x000fe20007f1e0ff */
[----:B------:R-:W-:-:S04]  /*2ceb0*/  IMAD.MOV.U32 R13, RZ, RZ, R9 ;  /* 0x000000ffff0d7224 */ /* 0x000fc800078e0009 */
[----:B------:R-:W-:-:S05]  /*2cec0*/  IMAD.X R3, RZ, RZ, R3, P0 ;  /* 0x000000ffff037224 */ /* 0x000fca00000e0603 */
        /* <DEDUP_REMOVED lines=10> */
.L_x_2101:
[----:B------:R-:W-:Y:S01]  /*2cf70*/  MOV R13, R8 ;  /* 0x00000008000d7202 */ /* 0x000fe20000000f00 */
[----:B------:R-:W-:Y:S02]  /*2cf80*/  IMAD.MOV.U32 R12, RZ, RZ, 0x2 ;  /* 0x00000002ff0c7424 */ /* 0x000fe400078e00ff */
[----:B------:R-:W-:-:S07]  /*2cf90*/  IMAD.MOV.U32 R2, RZ, RZ, R14 ;  /* 0x000000ffff027224 */ /* 0x000fce00078e000e */
[----:B------:R-:W-:Y:S05]  /*2cfa0*/  WARPSYNC.COLLECTIVE R15, `(.L_x_2102) ;  /* 0x000000000f087348 */ /* 0x000fea0003c00000 */
[----:B------:R0:W1:Y:S02]  /*2cfb0*/  SHFL.IDX P6, R14, R13, R12, R11 ;  /* 0x0000000c0d0e7389 */ /* 0x00006400000c000b */
[----:B01----:R-:W-:Y:S01]  /*2cfc0*/  ENDCOLLECTIVE ;  /* 0x000000000000791b */ /* 0x003fe20003800000 */
.L_x_2102:
        /* <DEDUP_REMOVED lines=13> */
.L_x_2103:
[----:B------:R-:W-:Y:S01]  /*2d0a0*/  IMAD.MOV.U32 R13, RZ, RZ, R8 ;  /* 0x000000ffff0d7224 */ /* 0x000fe200078e0008 */
[----:B------:R-:W-:Y:S01]  /*2d0b0*/  MOV R12, 0x3 ;  /* 0x00000003000c7802 */ /* 0x000fe20000000f00 */
[----:B------:R-:W-:-:S07]  /*2d0c0*/  IMAD.MOV.U32 R2, RZ, RZ, R14 ;  /* 0x000000ffff027224 */ /* 0x000fce00078e000e */
[----:B------:R-:W-:Y:S05]  /*2d0d0*/  WARPSYNC.COLLECTIVE R15, `(.L_x_2104) ;  /* 0x000000000f087348 */ /* 0x000fea0003c00000 */
[----:B------:R0:W1:Y:S02]  /*2d0e0*/  SHFL.IDX P6, R14, R13, R12, R11 ;  /* 0x0000000c0d0e7389 */ /* 0x00006400000c000b */
[----:B01----:R-:W-:Y:S01]  /*2d0f0*/  ENDCOLLECTIVE ;  /* 0x000000000000791b */ /* 0x003fe20003800000 */
.L_x_2104:
        /* <DEDUP_REMOVED lines=13> */
.L_x_2105:
[----:B------:R-:W-:Y:S02]  /*2d1d0*/  IMAD.MOV.U32 R13, RZ, RZ, R8 ;  /* 0x000000ffff0d7224 */ /* 0x000fe400078e0008 */
[----:B------:R-:W-:Y:S02]  /*2d1e0*/  IMAD.MOV.U32 R12, RZ, RZ, 0x4 ;  /* 0x00000004ff0c7424 */ /* 0x000fe400078e00ff */
[----:B------:R-:W-:-:S07]  /*2d1f0*/  IMAD.MOV.U32 R2, RZ, RZ, R14 ;  /* 0x000000ffff027224 */ /* 0x000fce00078e000e */
[----:B------:R-:W-:Y:S05]  /*2d200*/  WARPSYNC.COLLECTIVE R15, `(.L_x_2106) ;  /* 0x000000000f087348 */ /* 0x000fea0003c00000 */
[----:B------:R0:W1:Y:S02]  /*2d210*/  SHFL.IDX P6, R14, R13, R12, R11 ;  /* 0x0000000c0d0e7389 */ /* 0x00006400000c000b */
[----:B01----:R-:W-:Y:S01]  /*2d220*/  ENDCOLLECTIVE ;  /* 0x000000000000791b */ /* 0x003fe20003800000 */
.L_x_2106:
        /* <DEDUP_REMOVED lines=13> */
.L_x_2107:
[----:B------:R-:W-:Y:S02]  /*2d300*/  IMAD.MOV.U32 R13, RZ, RZ, R8 ;  /* 0x000000ffff0d7224 */ /* 0x000fe400078e0008 */
[----:B------:R-:W-:Y:S02]  /*2d310*/  IMAD.MOV.U32 R12, RZ, RZ, 0x5 ;  /* 0x00000005ff0c7424 */ /* 0x000fe400078e00ff */
[----:B------:R-:W-:-:S07]  /*2d320*/  IMAD.MOV.U32 R2, RZ, RZ, R14 ;  /* 0x000000ffff027224 */ /* 0x000fce00078e000e */
[----:B------:R-:W-:Y:S05]  /*2d330*/  WARPSYNC.COLLECTIVE R15, `(.L_x_2108) ;  /* 0x000000000f087348 */ /* 0x000fea0003c00000 */
[----:B------:R0:W1:Y:S02]  /*2d340*/  SHFL.IDX P6, R14, R13, R12, R11 ;  /* 0x0000000c0d0e7389 */ /* 0x00006400000c000b */
[----:B01----:R-:W-:Y:S01]  /*2d350*/  ENDCOLLECTIVE ;  /* 0x000000000000791b */ /* 0x003fe20003800000 */
.L_x_2108:
[----:B------:R-:W-:-:S05]  /*2d360*/  IADD3 R2, P0, R2, R0, RZ ;  /* 0x0000000002027210 */ /* 0x000fca0007f1e0ff */
[----:B------:R-:W-:-:S05]  /*2d370*/  IMAD.X R3, RZ, RZ, R35, P0 ;  /* 0x000000ffff037224 */ /* 0x000fca00000e0623 */
        /* <DEDUP_REMOVED lines=11> */
.L_x_2109:
[----:B------:R-:W-:Y:S01]  /*2d430*/  IMAD.MOV.U32 R2, RZ, RZ, R14 ;  /* 0x000000ffff027224 */ /* 0x000fe200078e000e */
[----:B------:R-:W-:Y:S06]  /*2d440*/  BRA `(.L_x_2110) ;  /* 0xffffffa800a87947 */ /* 0x000fec000383ffff */
.L_x_1958:
[----:B-1----:R1:W2:Y:S02]  /*2d450*/  SYNCS.PHASECHK.TRANS64.TRYWAIT P0, [R5+URZ+0x2a860], R2 ;  /* 0x02a86002050075a7 */ /* 0x0022a4000800017f */
[----:B--2---:R-:W-:Y:S05]  /*2d460*/  @!P0 NANOSLEEP.SYNCS 0x989680 ;  /* 0x009896800000895d */ /* 0x004fea0003900000 */
[----:B------:R-:W2:Y:S02]  /*2d470*/  @!P0 SYNCS.PHASECHK.TRANS64 P0, [R5+URZ+0x2a860], R2 ;  /* 0x02a86002050085a7 */ /* 0x000ea4000800007f */
[----:B--2---:R-:W-:Y:S05]  /*2d480*/  @!P0 BRA `(.L_x_1958) ;  /* 0xfffffffc00f08947 */ /* 0x004fea000383ffff */
[----:B------:R-:W-:Y:S05]  /*2d490*/  BRA `(.L_x_2111) ;  /* 0xffffffac00047947 */ /* 0x000fea000383ffff */
.L_x_1959:
[----:B------:R-:W-:Y:S01]  /*2d4a0*/  BSSY B1, `(.L_x_2112) ;  /* 0x0000008000017945 */ /* 0x000fe20003800000 */
[----:B------:R-:W-:Y:S02]  /*2d4b0*/  IMAD.MOV.U32 R13, RZ, RZ, R19 ;  /* 0x000000ffff0d7224 */ /* 0x000fe400078e0013 */
[----:B------:R-:W-:Y:S02]  /*2d4c0*/  IMAD.MOV.U32 R12, RZ, RZ, RZ ;  /* 0x000000ffff0c7224 */ /* 0x000fe400078e00ff */
[----:B------:R-:W-:Y:S02]  /*2d4d0*/  IMAD.MOV.U32 R11, RZ, RZ, 0x181f ;  /* 0x0000181fff0b7424 */ /* 0x000fe400078e00ff */
[----:B------:R-:W-:-:S07]  /*2d4e0*/  IMAD.MOV.U32 R15, RZ, RZ, -0x1 ;  /* 0xffffffffff0f7424 */ /* 0x000fce00078e00ff */
[----:B-1----:R-:W-:Y:S05]  /*2d4f0*/  WARPSYNC.COLLECTIVE R15, `(.L_x_2113) ;  /* 0x000000000f087348 */ /* 0x002fea0003c00000 */
[----:B------:R0:W2:Y:S02]  /*2d500*/  SHFL.IDX P6, R14, R13, R12, R11 ;  /* 0x0000000c0d0e7389 */ /* 0x0000a400000c000b */
[----:B012---:R-:W-:Y:S01]  /*2d510*/  ENDCOLLECTIVE ;  /* 0x000000000000791b */ /* 0x007fe20003800000 */
.L_x_2113:
[----:B------:R-:W-:Y:S05]  /*2d520*/  BSYNC B1 ;  /* 0x0000000000017941 */ /* 0x000fea0003800000 */
.L_x_2112:
[----:B------:R-:W-:Y:S01]  /*2d530*/  MOV R13, R18 ;  /* 0x00000012000d7202 */ /* 0x000fe20000000f00 */
        /* <DEDUP_REMOVED lines=8> */
.L_x_2114:
[----:B------:R-:W-:Y:S01]  /*2d5c0*/  MOV R13, R19 ;  /* 0x00000013000d7202 */ /* 0x000fe20000000f00 */
[----:B------:R-:W-:Y:S02]  /*2d5d0*/  IMAD.MOV.U32 R12, RZ, RZ, 0x1 ;  /* 0x00000001ff0c7424 */ /* 0x000fe400078e00ff */
[----:B------:R-:W-:-:S07]  /*2d5e0*/  IMAD.MOV.U32 R2, RZ, RZ, R14 ;  /* 0x000000ffff027224 */ /* 0x000fce00078e000e */
[----:B------:R-:W-:Y:S05]  /*2d5f0*/  WARPSYNC.COLLECTIVE R15, `(.L_x_2115) ;  /* 0x000000000f087348 */ /* 0x000fea0003c00000 */
[----:B------:R0:W1:Y:S02]  /*2d600*/  SHFL.IDX P6, R14, R13, R12, R11 ;  /* 0x0000000c0d0e7389 */ /* 0x00006400000c000b */
[----:B01----:R-:W-:Y:S01]  /*2d610*/  ENDCOLLECTIVE ;  /* 0x000000000000791b */ /* 0x003fe20003800000 */
.L_x_2115:
        /* <DEDUP_REMOVED lines=15> */
.L_x_2116:
[----:B------:R-:W-:Y:S01]  /*2d710*/  IMAD.MOV.U32 R13, RZ, RZ, R19 ;  /* 0x000000ffff0d7224 */ /* 0x000fe200078e0013 */
[----:B------:R-:W-:Y:S01]  /*2d720*/  MOV R12, 0x2 ;  /* 0x00000002000c7802 */ /* 0x000fe20000000f00 */
[----:B------:R-:W-:-:S07]  /*2d730*/  IMAD.MOV.U32 R2, RZ, RZ, R14 ;  /* 0x000000ffff027224 */ /* 0x000fce00078e000e */
[----:B------:R-:W-:Y:S05]  /*2d740*/  WARPSYNC.COLLECTIVE R15, `(.L_x_2117) ;  /* 0x000000000f087348 */ /* 0x000fea0003c00000 */
[----:B------:R0:W1:Y:S02]  /*2d750*/  SHFL.IDX P6, R14, R13, R12, R11 ;  /* 0x0000000c0d0e7389 */ /* 0x00006400000c000b */
[----:B01----:R-:W-:Y:S01]  /*2d760*/  ENDCOLLECTIVE ;  /* 0x000000000000791b */ /* 0x003fe20003800000 */
.L_x_2117:
        /* <DEDUP_REMOVED lines=14> */
.L_x_2118:
[----:B------:R-:W-:Y:S02]  /*2d850*/  IMAD.MOV.U32 R13, RZ, RZ, R19 ;  /* 0x000000ffff0d7224 */ /* 0x000fe400078e0013 */
[----:B------:R-:W-:Y:S02]  /*2d860*/  IMAD.MOV.U32 R12, RZ, RZ, 0x3 ;  /* 0x00000003ff0c7424 */ /* 0x000fe400078e00ff */
[----:B------:R-:W-:-:S07]  /*2d870*/  IMAD.MOV.U32 R2, RZ, RZ, R14 ;  /* 0x000000ffff027224 */ /* 0x000fce00078e000e */
[----:B------:R-:W-:Y:S05]  /*2d880*/  WARPSYNC.COLLECTIVE R15, `(.L_x_2119) ;  /* 0x000000000f087348 */ /* 0x000fea0003c00000 */
[----:B------:R0:W1:Y:S02]  /*2d890*/  SHFL.IDX P6, R14, R13, R12, R11 ;  /* 0x0000000c0d0e7389 */ /* 0x00006400000c000b */
[----:B01----:R-:W-:Y:S01]  /*2d8a0*/  ENDCOLLECTIVE ;  /* 0x000000000000791b */ /* 0x003fe20003800000 */
.L_x_2119:
        /* <DEDUP_REMOVED lines=14> */
.L_x_2120:
[----:B------:R-:W-:Y:S02]  /*2d990*/  IMAD.MOV.U32 R13, RZ, RZ, R19 ;  /* 0x000000ffff0d7224 */ /* 0x000fe400078e0013 */
[----:B------:R-:W-:Y:S02]  /*2d9a0*/  IMAD.MOV.U32 R12, RZ, RZ, 0x4 ;  /* 0x00000004ff0c7424 */ /* 0x000fe400078e00ff */
[----:B------:R-:W-:-:S07]  /*2d9b0*/  IMAD.MOV.U32 R2, RZ, RZ, R14 ;  /* 0x000000ffff027224 */ /* 0x000fce00078e000e */
[----:B------:R-:W-:Y:S05]  /*2d9c0*/  WARPSYNC.COLLECTIVE R15, `(.L_x_2121) ;  /* 0x000000000f087348 */ /* 0x000fea0003c00000 */
[----:B------:R0:W1:Y:S02]  /*2d9d0*/  SHFL.IDX P6, R14, R13, R12, R11 ;  /* 0x0000000c0d0e7389 */ /* 0x00006400000c000b */
[----:B01----:R-:W-:Y:S01]  /*2d9e0*/  ENDCOLLECTIVE ;  /* 0x000000000000791b */ /* 0x003fe20003800000 */
.L_x_2121:
[----:B------:R-:W-:-:S05]  /*2d9f0*/  IADD3 R2, P2, R2, R0, RZ ;  /* 0x0000000002027210 */ /* 0x000fca0007f5e0ff */
[----:B------:R-:W-:Y:S01]  /*2da00*/  IMAD.X R3, RZ, RZ, R3, P2 ;  /* 0x000000ffff037224 */ /* 0x000fe200010e0603 */
[----:B------:R-:W-:Y:S02]  /*2da10*/  ISETP.LT.OR P2, PT, R8, 0x31, !P1 ;  /* 0x000000310800780c */ /* 0x000fe40004f41670 */
[----:B------:R-:W-:-:S11]  /*2da20*/  MOV R13, R18 ;  /* 0x00000012000d7202 */ /* 0x000fd60000000f00 */
        /* <DEDUP_REMOVED lines=10> */
.L_x_2122:
[----:B------:R-:W-:Y:S02]  /*2dad0*/  IMAD.MOV.U32 R13, RZ, RZ, R19 ;  /* 0x000000ffff0d7224 */ /* 0x000fe400078e0013 */
[----:B------:R-:W-:Y:S02]  /*2dae0*/  IMAD.MOV.U32 R12, RZ, RZ, 0x5 ;  /* 0x00000005ff0c7424 */ /* 0x000fe400078e00ff */
[----:B------:R-:W-:-:S07]  /*2daf0*/  IMAD.MOV.U32 R2, RZ, RZ, R14 ;  /* 0x000000ffff027224 */ /* 0x000fce00078e000e */
[----:B------:R-:W-:Y:S05]  /*2db00*/  WARPSYNC.COLLECTIVE R15, `(.L_x_2123) ;  /* 0x000000000f087348 */ /* 0x000fea0003c00000 */
[----:B------:R0:W1:Y:S02]  /*2db10*/  SHFL.IDX P6, R14, R13, R12, R11 ;  /* 0x0000000c0d0e7389 */ /* 0x00006400000c000b */
[----:B01----:R-:W-:Y:S01]  /*2db20*/  ENDCOLLECTIVE ;  /* 0x000000000000791b */ /* 0x003fe20003800000 */
.L_x_2123:
        /* <DEDUP_REMOVED lines=13> */
.L_x_2124:
[----:B------:R-:W-:Y:S01]  /*2dc00*/  @!PT LDS RZ, [RZ] ;  /* 0x00000000fffff984 */ /* 0x000fe20000000800 */
[----:B------:R-:W-:Y:S01]  /*2dc10*/  @!PT LDS RZ, [RZ] ;  /* 0x00000000fffff984 */ /* 0x000fe20000000800 */
[----:B------:R-:W-:Y:S01]  /*2dc20*/  @!PT LDS RZ, [RZ] ;  /* 0x00000000fffff984 */ /* 0x000fe20000000800 */
[----:B------:R0:W-:Y:S02]  /*2dc30*/  LDGSTS.E.BYPASS.LTC128B.128 [R4+0x5400], desc[UR60][R2.64+0x80], !P2 ;  /* 0x0540008002047fae */ /* 0x0001e4000d101d7c */
[----:B0-----:R-:W-:Y:S01]  /*2dc40*/  MOV R2, R14 ;  /* 0x0000000e00027202 */ /* 0x001fe20000000f00 */
[----:B------:R-:W-:Y:S06]  /*2dc50*/  BRA `(.L_x_2125) ;  /* 0xffffffa400f07947 */ /* 0x000fec000383ffff */
.L_x_1967:
[----:B0-----:R0:W1:Y:S02]  /*2dc60*/  SYNCS.PHASECHK.TRANS64.TRYWAIT P0, [R0+URZ+0x2a860], R3 ;  /* 0x02a86003000075a7 */ /* 0x001064000800017f */
[----:B-1----:R-:W-:Y:S05]  /*2dc70*/  @!P0 NANOSLEEP.SYNCS 0x989680 ;  /* 0x009896800000895d */ /* 0x002fea0003900000 */
[----:B------:R-:W1:Y:S02]  /*2dc80*/  @!P0 SYNCS.PHASECHK.TRANS64 P0, [R0+URZ+0x2a860], R3 ;  /* 0x02a86003000085a7 */ /* 0x000e64000800007f */
[----:B-1----:R-:W-:Y:S05]  /*2dc90*/  @!P0 BRA `(.L_x_1967) ;  /* 0xfffffffc00f08947 */ /* 0x002fea000383ffff */
[----:B------:R-:W-:Y:S05]  /*2dca0*/  BRA `(.L_x_2126) ;  /* 0xffffffac00047947 */ /* 0x000fea000383ffff */
.L_x_1968:
        /* <DEDUP_REMOVED lines=8> */
.L_x_2128:
[----:B------:R-:W-:Y:S05]  /*2dd30*/  BSYNC B0 ;  /* 0x0000000000007941 */ /* 0x000fea0003800000 */
.L_x_2127:
[----:B------:R-:W0:Y:S01]  /*2dd40*/  S2R R5, SR_TID.X ;  /* 0x0000000000057919 */ /* 0x000e220000002100 */
[----:B------:R-:W-:Y:S01]  /*2dd50*/  IMAD.MOV.U32 R13, RZ, RZ, R18 ;  /* 0x000000ffff0d7224 */ /* 0x000fe200078e0012 */
[----:B------:R-:W-:Y:S01]  /*2dd60*/  MOV R12, RZ ;  /* 0x000000ff000c7202 */ /* 0x000fe20000000f00 */
[----:B------:R-:W-:Y:S01]  /*2dd70*/  IMAD.MOV.U32 R11, RZ, RZ, 0x181f ;  /* 0x0000181fff0b7424 */ /* 0x000fe200078e00ff */
[C---:B------:R-:W-:Y:S01]  /*2dd80*/  LOP3.LUT R2, R29.reuse, 0x1, RZ, 0xc0, !PT ;  /* 0x000000011d027812 */ /* 0x040fe200078ec0ff */
[----:B------:R-:W-:Y:S01]  /*2dd90*/  IMAD.MOV.U32 R15, RZ, RZ, -0x1 ;  /* 0xffffffffff0f7424 */ /* 0x000fe200078e00ff */
[----:B------:R-:W-:Y:S01]  /*2dda0*/  LOP3.LUT P0, RZ, R29, 0x2, RZ, 0xc0, !PT ;  /* 0x000000021dff7812 */ /* 0x000fe2000780c0ff */
[----:B------:R-:W-:Y:S01]  /*2ddb0*/  IMAD.MOV.U32 R3, RZ, RZ, R14 ;  /* 0x000000ffff037224 */ /* 0x000fe200078e000e */
[----:B------:R-:W-:Y:S01]  /*2ddc0*/  ISETP.NE.U32.AND P1, PT, R2, 0x1, PT ;  /* 0x000000010200780c */ /* 0x000fe20003f25070 */
[----:B------:R-:W-:-:S12]  /*2ddd0*/  IMAD R4, R4, 0x2, R17 ;  /* 0x0000000204047824 */ /* 0x000fd800078e0211 */
[----:B0-----:R-:W-:Y:S05]  /*2dde0*/  WARPSYNC.COLLECTIVE R15, `(.L_x_2129) ;  /* 0x000000000f087348 */ /* 0x001fea0003c00000 */
[----:B------:R1:W2:Y:S02]  /*2ddf0*/  SHFL.IDX P6, R14, R13, R12, R11 ;  /* 0x0000000c0d0e7389 */ /* 0x0002a400000c000b */
[----:B012---:R-:W-:Y:S01]  /*2de00*/  ENDCOLLECTIVE ;  /* 0x000000000000791b */ /* 0x007fe20003800000 */
.L_x_2129:
[C---:B------:R-:W-:Y:S02]  /*2de10*/  ISETP.LT.OR P4, PT, R6.reuse, 0x1, !P0 ;  /* 0x000000010600780c */ /* 0x040fe40004781670 */
[----:B------:R-:W-:Y:S02]  /*2de20*/  ISETP.LT.OR P3, PT, R6, 0x1, P1 ;  /* 0x000000010600780c */ /* 0x000fe40000f61670 */
[----:B------:R-:W-:Y:S01]  /*2de30*/  MOV R13, R19 ;  /* 0x00000013000d7202 */ /* 0x000fe20000000f00 */
[----:B------:R-:W-:Y:S02]  /*2de40*/  IMAD.MOV.U32 R12, RZ, RZ, 0x1 ;  /* 0x00000001ff0c7424 */ /* 0x000fe400078e00ff */
[----:B------:R-:W-:-:S05]  /*2de50*/  IMAD.SHL.U32 R5, R5, 0x8, RZ ;  /* 0x0000000805057824 */ /* 0x000fca00078e00ff */
[----:B------:R-:W-:-:S05]  /*2de60*/  LOP3.LUT R5, R5, 0x38, RZ, 0xc0, !PT ;  /* 0x0000003805057812 */ /* 0x000fca00078ec0ff */
[----:B------:R-:W-:-:S05]  /*2de70*/  IMAD.SHL.U32 R5, R5, 0x2, RZ ;  /* 0x0000000205057824 */ /* 0x000fca00078e00ff */
[----:B------:R-:W-:-:S13]  /*2de80*/  IADD3 R2, P2, R14, R5, RZ ;  /* 0x000000050e027210 */ /* 0x000fda0007f5e0ff */
[----:B------:R-:W-:Y:S05]  /*2de90*/  WARPSYNC.COLLECTIVE R15, `(.L_x_2130) ;  /* 0x000000000f087348 */ /* 0x000fea0003c00000 */
[----:B------:R0:W1:Y:S02]  /*2dea0*/  SHFL.IDX P6, R14, R13, R12, R11 ;  /* 0x0000000c0d0e7389 */ /* 0x00006400000c000b */
[----:B01----:R-:W-:Y:S01]  /*2deb0*/  ENDCOLLECTIVE ;  /* 0x000000000000791b */ /* 0x003fe20003800000 */
.L_x_2130:
        /* <DEDUP_REMOVED lines=13> */
.L_x_2131:
[----:B------:R-:W-:Y:S02]  /*2df90*/  IMAD.MOV.U32 R13, RZ, RZ, R19 ;  /* 0x000000ffff0d7224 */ /* 0x000fe400078e0013 */
[----:B------:R-:W-:Y:S01]  /*2dfa0*/  IMAD.MOV.U32 R12, RZ, RZ, 0x2 ;  /* 0x00000002ff0c7424 */ /* 0x000fe200078e00ff */
[----:B------:R-:W-:-:S13]  /*2dfb0*/  IADD3 R2, P2, R14, R5, RZ ;  /* 0x000000050e027210 */ /* 0x000fda0007f5e0ff */
[----:B------:R-:W-:Y:S05]  /*2dfc0*/  WARPSYNC.COLLECTIVE R15, `(.L_x_2132) ;  /* 0x000000000f087348 */ /* 0x000fea0003c00000 */
[----:B------:R0:W1:Y:S02]  /*2dfd0*/  SHFL.IDX P6, R14, R13, R12, R11 ;  /* 0x0000000c0d0e7389 */ /* 0x00006400000c000b */
[----:B01----:R-:W-:Y:S01]  /*2dfe0*/  ENDCOLLECTIVE ;  /* 0x000000000000791b */ /* 0x003fe20003800000 */
.L_x_2132:
        /* <DEDUP_REMOVED lines=13> */
.L_x_2133:
[----:B------:R-:W-:Y:S02]  /*2e0c0*/  IMAD.MOV.U32 R13, RZ, RZ, R19 ;  /* 0x000000ffff0d7224 */ /* 0x000fe400078e0013 */
[----:B------:R-:W-:Y:S02]  /*2e0d0*/  IMAD.MOV.U32 R12, RZ, RZ, 0x3 ;  /* 0x00000003ff0c7424 */ /* 0x000fe400078e00ff */
[----:B------:R-:W-:-:S07]  /*2e0e0*/  IMAD.MOV.U32 R10, RZ, RZ, R14 ;  /* 0x000000ffff0a7224 */ /* 0x000fce00078e000e */
[----:B------:R-:W-:Y:S05]  /*2e0f0*/  WARPSYNC.COLLECTIVE R15, `(.L_x_2134) ;  /* 0x000000000f087348 */ /* 0x000fea0003c00000 */
[----:B------:R0:W1:Y:S02]  /*2e100*/  SHFL.IDX P6, R14, R13, R12, R11 ;  /* 0x0000000c0d0e7389 */ /* 0x00006400000c000b */
[----:B01----:R-:W-:Y:S01]  /*2e110*/  ENDCOLLECTIVE ;  /* 0x000000000000791b */ /* 0x003fe20003800000 */
.L_x_2134:
[----:B------:R-:W-:-:S05]  /*2e120*/  IADD3 R2, P2, R10, R5, RZ ;  /* 0x000000050a027210 */ /* 0x000fca0007f5e0ff */
[----:B------:R-:W-:-:S05]  /*2e130*/  IMAD.X R3, RZ, RZ, R7, P2 ;  /* 0x000000ffff037224 */ /* 0x000fca00010e0607 */
[----:B------:R-:W-:Y:S01]  /*2e140*/  @!PT LDS RZ, [RZ] ;  /* 0x00000000fffff984 */ /* 0x000fe20000000800 */
[----:B------:R-:W-:Y:S01]  /*2e150*/  @!PT LDS RZ, [RZ] ;  /* 0x00000000fffff984 */ /* 0x000fe20000000800 */
[----:B------:R-:W-:Y:S01]  /*2e160*/  @!PT LDS RZ, [RZ] ;  /* 0x00000000fffff984 */ /* 0x000fe20000000800 */
[----:B------:R0:W-:Y:S01]  /*2e170*/  LDGSTS.E.BYPASS.LTC128B.128 [R4+0x1400], desc[UR60][R2.64], !P3 ;  /* 0x0140000002047fae */ /* 0x0001e2000d901d7c */
[----:B------:R-:W-:Y:S02]  /*2e180*/  MOV R13, R18 ;  /* 0x00000012000d7202 */ /* 0x000fe40000000f00 */
[C---:B------:R-:W-:Y:S01]  /*2e190*/  ISETP.LT.OR P3, PT, R6.reuse, 0x31, P1 ;  /* 0x000000310600780c */ /* 0x040fe20000f61670 */
[----:B------:R0:W-:Y:S01]  /*2e1a0*/  LDGSTS.E.BYPASS.LTC128B.128 [R4+0x4400], desc[UR60][R2.64+0x80], !P4 ;  /* 0x0440008002047fae */ /* 0x0001e2000e101d7c */
[----:B------:R-:W-:Y:S01]  /*2e1b0*/  ISETP.LT.OR P4, PT, R6, 0x31, !P0 ;  /* 0x000000310600780c */ /* 0x000fe20004781670 */
[----:B------:R-:W-:-:S12]  /*2e1c0*/  IMAD.MOV.U32 R8, RZ, RZ, R14 ;  /* 0x000000ffff087224 */ /* 0x000fd800078e000e */
[----:B0-----:R-:W-:Y:S05]  /*2e1d0*/  WARPSYNC.COLLECTIVE R15, `(.L_x_2135) ;  /* 0x000000000f087348 */ /* 0x001fea0003c00000 */
[----:B------:R1:W2:Y:S02]  /*2e1e0*/  SHFL.IDX P6, R14, R13, R12, R11 ;  /* 0x0000000c0d0e7389 */ /* 0x0002a400000c000b */
[----:B012---:R-:W-:Y:S01]  /*2e1f0*/  ENDCOLLECTIVE ;  /* 0x000000000000791b */ /* 0x007fe20003800000 */
.L_x_2135:
[----:B------:R-:W-:Y:S02]  /*2e200*/  IMAD.MOV.U32 R13, RZ, RZ, R19 ;  /* 0x000000ffff0d7224 */ /* 0x000fe400078e0013 */
[----:B------:R-:W-:Y:S01]  /*2e210*/  IMAD.MOV.U32 R12, RZ, RZ, 0x4 ;  /* 0x00000004ff0c7424 */ /* 0x000fe200078e00ff */
[----:B------:R-:W-:-:S13]  /*2e220*/  IADD3 R2, P2, R14, R5, RZ ;  /* 0x000000050e027210 */ /* 0x000fda0007f5e0ff */
[----:B------:R-:W-:Y:S05]  /*2e230*/  WARPSYNC.COLLECTIVE R15, `(.L_x_2136) ;  /* 0x000000000f087348 */ /* 0x000fea0003c00000 */
[----:B------:R0:W1:Y:S02]  /*2e240*/  SHFL.IDX P6, R14, R13, R12, R11 ;  /* 0x0000000c0d0e7389 */ /* 0x00006400000c000b */
[----:B01----:R-:W-:Y:S01]  /*2e250*/  ENDCOLLECTIVE ;  /* 0x000000000000791b */ /* 0x003fe20003800000 */
.L_x_2136:
        /* <DEDUP_REMOVED lines=13> */
.L_x_2137:
[----:B------:R-:W-:Y:S02]  /*2e330*/  IMAD.MOV.U32 R13, RZ, RZ, R19 ;  /* 0x000000ffff0d7224 */ /* 0x000fe400078e0013 */
[----:B------:R-:W-:Y:S02]  /*2e340*/  IMAD.MOV.U32 R12, RZ, RZ, 0x5 ;  /* 0x00000005ff0c7424 */ /* 0x000fe400078e00ff */
[----:B------:R-:W-:-:S07]  /*2e350*/  IMAD.MOV.U32 R10, RZ, RZ, R14 ;  /* 0x000000ffff0a7224 */ /* 0x000fce00078e000e */
[----:B------:R-:W-:Y:S05]  /*2e360*/  WARPSYNC.COLLECTIVE R15, `(.L_x_2138) ;  /* 0x000000000f087348 */ /* 0x000fea0003c00000 */
[----:B------:R0:W1:Y:S02]  /*2e370*/  SHFL.IDX P6, R14, R13, R12, R11 ;  /* 0x0000000c0d0e7389 */ /* 0x00006400000c000b */
[----:B01----:R-:W-:Y:S01]  /*2e380*/  ENDCOLLECTIVE ;  /* 0x000000000000791b */ /* 0x003fe20003800000 */
.L_x_2138:
[----:B------:R-:W-:-:S04]  /*2e390*/  IADD3 R2, P2, R10, R5, RZ ;  /* 0x000000050a027210 */ /* 0x000fc80007f5e0ff */
[----:B------:R-:W-:-:S05]  /*2e3a0*/  IADD3.X R3, RZ, R7, RZ, P2, !PT ;  /* 0x00000007ff037210 */ /* 0x000fca00017fe4ff */
        /* <DEDUP_REMOVED lines=10> */
.L_x_2139:
[----:B------:R-:W-:Y:S05]  /*2e450*/  BRA `(.L_x_2140) ;  /* 0xffffffa800007947 */ /* 0x000fea000383ffff */
.L_x_1973:
[----:B------:R-:W-:Y:S01]  /*2e460*/  BSSY B0, `(.L_x_2141) ;  /* 0x0000008000007945 */ /* 0x000fe20003800000 */
[----:B------:R-:W-:Y:S01]  /*2e470*/  IMAD.MOV.U32 R13, RZ, RZ, R24 ;  /* 0x000000ffff0d7224 */ /* 0x000fe200078e0018 */
[----:B------:R-:W-:Y:S01]  /*2e480*/  MOV R11, 0x1f ;  /* 0x0000001f000b7802 */ /* 0x000fe20000000f00 */
[----:B------:R-:W-:Y:S02]  /*2e490*/  IMAD.MOV.U32 R12, RZ, RZ, RZ ;  /* 0x000000ffff0c7224 */ /* 0x000fe400078e00ff */
[----:B------:R-:W-:-:S07]  /*2e4a0*/  IMAD.MOV.U32 R15, RZ, RZ, -0x1 ;  /* 0xffffffffff0f7424 */ /* 0x000fce00078e00ff */
[----:B01----:R-:W-:Y:S05]  /*2e4b0*/  WARPSYNC.COLLECTIVE R15, `(.L_x_2142) ;  /* 0x000000000f087348 */ /* 0x003fea0003c00000 */
[----:B------:R2:W3:Y:S02]  /*2e4c0*/  SHFL.IDX P6, R14, R13, R12, R11 ;  /* 0x0000000c0d0e7389 */ /* 0x0004e400000c000b */
[----:B0123--:R-:W-:Y:S01]  /*2e4d0*/  ENDCOLLECTIVE ;  /* 0x000000000000791b */ /* 0x00ffe20003800000 */
.L_x_2142:
[----:B------:R-:W-:Y:S05]  /*2e4e0*/  BSYNC B0 ;  /* 0x0000000000007941 */ /* 0x000fea0003800000 */
.L_x_2141:
        /* <DEDUP_REMOVED lines=9> */
.L_x_2143:
[----:B------:R-:W-:Y:S02]  /*2e580*/  ULDC UR4, c[0x0][0xc3c] ;  /* 0x00030f0000047ab9 */ /* 0x000fe40000000800 */
[----:B------:R-:W-:-:S13]  /*2e590*/  ISETP.GE.OR P1, PT, R9, UR4, !P0 ;  /* 0x0000000409007c0c */ /* 0x000fda000c726670 */
[----:B------:R-:W0:Y:S08]  /*2e5a0*/  @!P1 LDC.64 R2, c[0x0][0xc80] ;  /* 0x00032000ff029b82 */ /* 0x000e300000000a00 */
[----:B------:R-:W1:Y:S01]  /*2e5b0*/  @!P1 LDC.64 R4, c[0x0][0xc78] ;  /* 0x00031e00ff049b82 */ /* 0x000e620000000a00 */
[----:B------:R-:W-:Y:S01]  /*2e5c0*/  IMAD.MOV.U32 R25, RZ, RZ, RZ ;  /* 0x000000ffff197224 */ /* 0x000fe200078e00ff */
[----:B------:R-:W-:Y:S01]  /*2e5d0*/  MOV R7, R14 ;  /* 0x0000000e00077202 */ /* 0x000fe20000000f00 */
        /* <DEDUP_REMOVED lines=9> */
[----:B------:R-:W-:Y:S01]  /*2e670*/  ISETP.GE.U32.AND P5, PT, R8, 0x10, PT ;  /* 0x000000100800780c */ /* 0x000fe20003fa6070 */
[----:B--2---:R-:W-:Y:S02]  /*2e680*/  @!P1 IMAD.MOV.U32 R25, RZ, RZ, R6 ;  /* 0x000000ffff199224 */ /* 0x004fe400078e0006 */
[----:B------:R-:W-:-:S02]  /*2e690*/  IMAD.MOV.U32 R6, RZ, RZ, RZ ;  /* 0x000000ffff067224 */ /* 0x000fc400078e00ff */
[----:B---3--:R-:W-:Y:S01]  /*2e6a0*/  @!P1 IMAD.MOV.U32 R4, RZ, RZ, R5 ;  /* 0x000000ffff049224 */ /* 0x008fe200078e0005 */
[----:B------:R-:W-:-:S03]  /*2e6b0*/  ISETP.NE.AND P1, PT, R8, RZ, PT ;  /* 0x000000ff0800720c */ /* 0x000fc60003f25270 */
[----:B------:R-:W-:-:S10]  /*2e6c0*/  IMAD R13, R4, R25, RZ ;  /* 0x00000019040d7224 */ /* 0x000fd400078e02ff */
[----:B------:R-:W-:Y:S05]  /*2e6d0*/  WARPSYNC.COLLECTIVE R15, `(.L_x_2144) ;  /* 0x000000000f087348 */ /* 0x000fea0003c00000 */
[----:B------:R0:W1:Y:S02]  /*2e6e0*/  SHFL.UP P6, R14, R13, R12, R11 ;  /* 0x0400000c0d0e7389 */ /* 0x00006400000c000b */
[----:B01----:R-:W-:Y:S01]  /*2e6f0*/  ENDCOLLECTIVE ;  /* 0x000000000000791b */ /* 0x003fe20003800000 */
.L_x_2144:
[----:B------:R-:W-:Y:S01]  /*2e700*/  IMAD.MOV.U32 R12, RZ, RZ, 0x2 ;  /* 0x00000002ff0c7424 */ /* 0x000fe200078e00ff */
[----:B------:R-:W-:-:S04]  /*2e710*/  SEL R14, R14, RZ, P1 ;  /* 0x000000ff0e0e7207 */ /* 0x000fc80000800000 */
[----:B------:R-:W-:-:S05]  /*2e720*/  IADD3 R5, R13, R14, RZ ;  /* 0x0000000e0d057210 */ /* 0x000fca0007ffe0ff */
[----:B------:R-:W-:-:S07]  /*2e730*/  IMAD.MOV.U32 R13, RZ, RZ, R5 ;  /* 0x000000ffff0d7224 */ /* 0x000fce00078e0005 */
[----:B------:R-:W-:Y:S05]  /*2e740*/  WARPSYNC.COLLECTIVE R15, `(.L_x_2145) ;  /* 0x000000000f087348 */ /* 0x000fea0003c00000 */
[----:B------:R0:W1:Y:S02]  /*2e750*/  SHFL.UP P6, R14, R13, R12, R11 ;  /* 0x0400000c0d0e7389 */ /* 0x00006400000c000b */
[----:B01----:R-:W-:Y:S01]  /*2e760*/  ENDCOLLECTIVE ;  /* 0x000000000000791b */ /* 0x003fe20003800000 */
.L_x_2145:
[----:B------:R-:W-:Y:S01]  /*2e770*/  IMAD.MOV.U32 R12, RZ, RZ, 0x4 ;  /* 0x00000004ff0c7424 */ /* 0x000fe200078e00ff */
[----:B------:R-:W-:-:S05]  /*2e780*/  SEL R2, R14, RZ, P2 ;  /* 0x000000ff0e027207 */ /* 0x000fca0001000000 */
[----:B------:R-:W-:-:S04]  /*2e790*/  IMAD.IADD R2, R5, 0x1, R2 ;  /* 0x0000000105027824 */ /* 0x000fc800078e0202 */
[----:B------:R-:W-:-:S07]  /*2e7a0*/  IMAD.MOV.U32 R13, RZ, RZ, R2 ;  /* 0x000000ffff0d7224 */ /* 0x000fce00078e0002 */
[----:B------:R-:W-:Y:S05]  /*2e7b0*/  WARPSYNC.COLLECTIVE R15, `(.L_x_2146) ;  /* 0x000000000f087348 */ /* 0x000fea0003c00000 */
[----:B------:R0:W1:Y:S02]  /*2e7c0*/  SHFL.UP P6, R14, R13, R12, R11 ;  /* 0x0400000c0d0e7389 */ /* 0x00006400000c000b */
[----:B01----:R-:W-:Y:S01]  /*2e7d0*/  ENDCOLLECTIVE ;  /* 0x000000000000791b */ /* 0x003fe20003800000 */
.L_x_2146:
[----:B------:R-:W-:Y:S01]  /*2e7e0*/  IMAD.MOV.U32 R12, RZ, RZ, 0x8 ;  /* 0x00000008ff0c7424 */ /* 0x000fe200078e00ff */
[----:B------:R-:W-:-:S05]  /*2e7f0*/  SEL R3, R14, RZ, P3 ;  /* 0x000000ff0e037207 */ /* 0x000fca0001800000 */
[----:B------:R-:W-:-:S05]  /*2e800*/  IMAD.IADD R3, R2, 0x1, R3 ;  /* 0x0000000102037824 */ /* 0x000fca00078e0203 */
[----:B------:R-:W-:-:S07]  /*2e810*/  MOV R13, R3 ;  /* 0x00000003000d7202 */ /* 0x000fce0000000f00 */
[----:B------:R-:W-:Y:S05]  /*2e820*/  WARPSYNC.COLLECTIVE R15, `(.L_x_2147) ;  /* 0x000000000f087348 */ /* 0x000fea0003c00000 */
[----:B------:R0:W1:Y:S02]  /*2e830*/  SHFL.UP P6, R14, R13, R12, R11 ;  /* 0x0400000c0d0e7389 */ /* 0x00006400000c000b */
[----:B01----:R-:W-:Y:S01]  /*2e840*/  ENDCOLLECTIVE ;  /* 0x000000000000791b */ /* 0x003fe20003800000 */
.L_x_2147:
[----:B------:R-:W-:Y:S01]  /*2e850*/  IMAD.MOV.U32 R12, RZ, RZ, 0x10 ;  /* 0x00000010ff0c7424 */ /* 0x000fe200078e00ff */
[----:B------:R-:W-:-:S05]  /*2e860*/  SEL R14, R14, RZ, P4 ;  /* 0x000000ff0e0e7207 */ /* 0x000fca0002000000 */
[----:B------:R-:W-:-:S04]  /*2e870*/  IMAD.IADD R5, R3, 0x1, R14 ;  /* 0x0000000103057824 */ /* 0x000fc800078e020e */
[----:B------:R-:W-:-:S07]  /*2e880*/  IMAD.MOV.U32 R13, RZ, RZ, R5 ;  /* 0x000000ffff0d7224 */ /* 0x000fce00078e0005 */
[----:B------:R-:W-:Y:S05]  /*2e890*/  WARPSYNC.COLLECTIVE R15, `(.L_x_2148) ;  /* 0x000000000f087348 */ /* 0x000fea0003c00000 */
[----:B------:R0:W1:Y:S02]  /*2e8a0*/  SHFL.UP P6, R14, R13, R12, R11 ;  /* 0x0400000c0d0e7389 */ /* 0x00006400000c000b */
[----:B01----:R-:W-:Y:S01]  /*2e8b0*/  ENDCOLLECTIVE ;  /* 0x000000000000791b */ /* 0x003fe20003800000 */
.L_x_2148:
[----:B------:R-:W-:Y:S01]  /*2e8c0*/  MOV R12, 0x1f ;  /* 0x0000001f000c7802 */ /* 0x000fe20000000f00 */
[----:B------:R-:W-:Y:S01]  /*2e8d0*/  IMAD.MOV.U32 R11, RZ, RZ, 0x1f ;  /* 0x0000001fff0b7424 */ /* 0x000fe200078e00ff */
[----:B------:R-:W-:-:S05]  /*2e8e0*/  SEL R2, R14, RZ, P5 ;  /* 0x000000ff0e027207 */ /* 0x000fca0002800000 */
[----:B------:R-:W-:-:S04]  /*2e8f0*/  IMAD.IADD R2, R5, 0x1, R2 ;  /* 0x0000000105027824 */ /* 0x000fc800078e0202 */
[----:B------:R-:W-:-:S07]  /*2e900*/  IMAD.MOV.U32 R13, RZ, RZ, R2 ;  /* 0x000000ffff0d7224 */ /* 0x000fce00078e0002 */
[----:B------:R-:W-:Y:S05]  /*2e910*/  WARPSYNC.COLLECTIVE R15, `(.L_x_2149) ;  /* 0x000000000f087348 */ /* 0x000fea0003c00000 */
[----:B------:R0:W1:Y:S02]  /*2e920*/  SHFL.IDX P6, R14, R13, R12, R11 ;  /* 0x0000000c0d0e7389 */ /* 0x00006400000c000b */
[----:B01----:R-:W-:Y:S01]  /*2e930*/  ENDCOLLECTIVE ;  /* 0x000000000000791b */ /* 0x003fe20003800000 */
.L_x_2149:
[----:B------:R-:W-:Y:S05]  /*2e940*/  BRA `(.L_x_2150) ;  /* 0xffffffa8000c7947 */ /* 0x000fea000383ffff */
.L_x_1976:
[----:B------:R-:W-:Y:S01]  /*2e950*/  BSSY B0, `(.L_x_2151) ;  /* 0x0000007000007945 */ /* 0x000fe20003800000 */
[----:B------:R-:W-:Y:S02]  /*2e960*/  IMAD.MOV.U32 R12, RZ, RZ, 0x1 ;  /* 0x00000001ff0c7424 */ /* 0x000fe400078e00ff */
[----:B------:R-:W-:Y:S02]  /*2e970*/  IMAD.MOV.U32 R11, RZ, RZ, RZ ;  /* 0x000000ffff0b7224 */ /* 0x000fe400078e00ff */
[----:B------:R-:W-:-:S07]  /*2e980*/  IMAD.MOV.U32 R15, RZ, RZ, -0x1 ;  /* 0xffffffffff0f7424 */ /* 0x000fce00078e00ff */
[----:B0-----:R-:W-:Y:S05]  /*2e990*/  WARPSYNC.COLLECTIVE R15, `(.L_x_2152) ;  /* 0x000000000f087348 */ /* 0x001fea0003c00000 */
[----:B------:R1:W2:Y:S02]  /*2e9a0*/  SHFL.UP P6, R14, R13, R12, R11 ;  /* 0x0400000c0d0e7389 */ /* 0x0002a400000c000b */
[----:B012---:R-:W-:Y:S01]  /*2e9b0*/  ENDCOLLECTIVE ;  /* 0x000000000000791b */ /* 0x007fe20003800000 */
.L_x_2152:
[----:B------:R-:W-:Y:S05]  /*2e9c0*/  BSYNC B0 ;  /* 0x0000000000007941 */ /* 0x000fea0003800000 */
.L_x_2151:
[----:B------:R-:W-:Y:S01]  /*2e9d0*/  SEL R14, R14, RZ, P1 ;  /* 0x000000ff0e0e7207 */ /* 0x000fe20000800000 */
[----:B------:R-:W-:Y:S01]  /*2e9e0*/  IMAD.MOV.U32 R11, RZ, RZ, RZ ;  /* 0x000000ffff0b7224 */ /* 0x000fe200078e00ff */
[----:B------:R-:W-:Y:S01]  /*2e9f0*/  MOV R12, 0x2 ;  /* 0x00000002000c7802 */ /* 0x000fe20000000f00 */
[----:B------:R-:W-:Y:S02]  /*2ea00*/  IMAD.MOV.U32 R15, RZ, RZ, -0x1 ;  /* 0xffffffffff0f7424 */ /* 0x000fe400078e00ff */
[----:B------:R-:W-:-:S07]  /*2ea10*/  IMAD.IADD R13, R13, 0x1, R14 ;  /* 0x000000010d0d7824 */ /* 0x000fce00078e020e */
[----:B------:R-:W-:Y:S05]  /*2ea20*/  WARPSYNC.COLLECTIVE R15, `(.L_x_2153) ;  /* 0x000000000f087348 */ /* 0x000fea0003c00000 */
[----:B------:R0:W1:Y:S02]  /*2ea30*/  SHFL.UP P6, R14, R13, R12, R11 ;  /* 0x0400000c0d0e7389 */ /* 0x00006400000c000b */
[----:B01----:R-:W-:Y:S01]  /*2ea40*/  ENDCOLLECTIVE ;  /* 0x000000000000791b */ /* 0x003fe20003800000 */
.L_x_2153:
[----:B------:R-:W-:Y:S01]  /*2ea50*/  IMAD.MOV.U32 R12, RZ, RZ, 0x4 ;  /* 0x00000004ff0c7424 */ /* 0x000fe200078e00ff */
[----:B------:R-:W-:-:S05]  /*2ea60*/  SEL R2, R14, RZ, P2 ;  /* 0x000000ff0e027207 */ /* 0x000fca0001000000 */
[----:B------:R-:W-:-:S04]  /*2ea70*/  IMAD.IADD R2, R13, 0x1, R2 ;  /* 0x000000010d027824 */ /* 0x000fc800078e0202 */
[----:B------:R-:W-:-:S07]  /*2ea80*/  IMAD.MOV.U32 R13, RZ, RZ, R2 ;  /* 0x000000ffff0d7224 */ /* 0x000fce00078e0002 */
[----:B------:R-:W-:Y:S05]  /*2ea90*/  WARPSYNC.COLLECTIVE R15, `(.L_x_2154) ;  /* 0x000000000f087348 */ /* 0x000fea0003c00000 */
[----:B------:R0:W1:Y:S02]  /*2eaa0*/  SHFL.UP P6, R14, R13, R12, R11 ;  /* 0x0400000c0d0e7389 */ /* 0x00006400000c000b */
[----:B01----:R-:W-:Y:S01]  /*2eab0*/  ENDCOLLECTIVE ;  /* 0x000000000000791b */ /* 0x003fe20003800000 */
.L_x_2154:
[----:B------:R-:W-:Y:S01]  /*2eac0*/  IMAD.MOV.U32 R12, RZ, RZ, 0x8 ;  /* 0x00000008ff0c7424 */ /* 0x000fe200078e00ff */
[----:B------:R-:W-:-:S05]  /*2ead0*/  SEL R3, R14, RZ, P3 ;  /* 0x000000ff0e037207 */ /* 0x000fca0001800000 */
[----:B------:R-:W-:-:S05]  /*2eae0*/  IMAD.IADD R3, R2, 0x1, R3 ;  /* 0x0000000102037824 */ /* 0x000fca00078e0203 */
[----:B------:R-:W-:-:S07]  /*2eaf0*/  MOV R13, R3 ;  /* 0x00000003000d7202 */ /* 0x000fce0000000f00 */
[----:B------:R-:W-:Y:S05]  /*2eb00*/  WARPSYNC.COLLECTIVE R15, `(.L_x_2155) ;  /* 0x000000000f087348 */ /* 0x000fea0003c00000 */
[----:B------:R0:W1:Y:S02]  /*2eb10*/  SHFL.UP P6, R14, R13, R12, R11 ;  /* 0x0400000c0d0e7389 */ /* 0x00006400000c000b */
[----:B01----:R-:W-:Y:S01]  /*2eb20*/  ENDCOLLECTIVE ;  /* 0x000000000000791b */ /* 0x003fe20003800000 */
.L_x_2155:
[----:B------:R-:W-:Y:S01]  /*2eb30*/  IMAD.MOV.U32 R12, RZ, RZ, 0x10 ;  /* 0x00000010ff0c7424 */ /* 0x000fe200078e00ff */
[----:B------:R-:W-:-:S05]  /*2eb40*/  SEL R14, R14, RZ, P4 ;  /* 0x000000ff0e0e7207 */ /* 0x000fca0002000000 */
[----:B------:R-:W-:-:S04]  /*2eb50*/  IMAD.IADD R5, R3, 0x1, R14 ;  /* 0x0000000103057824 */ /* 0x000fc800078e020e */
[----:B------:R-:W-:-:S07]  /*2eb60*/  IMAD.MOV.U32 R13, RZ, RZ, R5 ;  /* 0x000000ffff0d7224 */ /* 0x000fce00078e0005 */
[----:B------:R-:W-:Y:S05]  /*2eb70*/  WARPSYNC.COLLECTIVE R15, `(.L_x_2156) ;  /* 0x000000000f087348 */ /* 0x000fea0003c00000 */
[----:B------:R0:W1:Y:S02]  /*2eb80*/  SHFL.UP P6, R14, R13, R12, R11 ;  /* 0x0400000c0d0e7389 */ /* 0x00006400000c000b */
[----:B01----:R-:W-:Y:S01]  /*2eb90*/  ENDCOLLECTIVE ;  /* 0x000000000000791b */ /* 0x003fe20003800000 */
.L_x_2156:
        /* <DEDUP_REMOVED lines=8> */
.L_x_2157:
[----:B------:R-:W-:Y:S05]  /*2ec20*/  BRA `(.L_x_2158) ;  /* 0xffffffa400f87947 */ /* 0x000fea000383ffff */
.L_x_1978:
[----:B------:R-:W-:Y:S01]  /*2ec30*/  BSSY B0, `(.L_x_2159) ;  /* 0x0000006000007945 */ /* 0x000fe20003800000 */
[----:B------:R-:W-:Y:S01]  /*2ec40*/  PLOP3.LUT P6, PT, P6, PT, PT, 0x8, 0x0 ;  /* 0x000000000000781c */ /* 0x000fe200037ce170 */
[----:B------:R-:W-:-:S12]  /*2ec50*/  IMAD.MOV.U32 R15, RZ, RZ, -0x1 ;  /* 0xffffffffff0f7424 */ /* 0x000fd800078e00ff */
[----:B01----:R-:W-:Y:S05]  /*2ec60*/  WARPSYNC.COLLECTIVE R15, `(.L_x_2160) ;  /* 0x000000000f087348 */ /* 0x003fea0003c00000 */
[----:B------:R-:W-:Y:S01]  /*2ec70*/  VOTE.ANY R14, PT, P6 ;  /* 0x00000000000e7806 */ /* 0x000fe200030e0100 */
[----:B01----:R-:W-:Y:S06]  /*2ec80*/  ENDCOLLECTIVE ;  /* 0x000000000000791b */ /* 0x003fec0003800000 */
.L_x_2160:
[----:B------:R-:W-:Y:S05]  /*2ec90*/  BSYNC B0 ;  /* 0x0000000000007941 */ /* 0x000fea0003800000 */
.L_x_2159:
        /* <DEDUP_REMOVED lines=8> */
.L_x_2161:
[----:B------:R-:W-:Y:S02]  /*2ed20*/  IMAD.IADD R27, R12, 0x1, R27 ;  /* 0x000000010c1b7824 */ /* 0x000fe400078e021b */
[----:B------:R-:W-:Y:S01]  /*2ed30*/  IMAD.MOV.U32 R13, RZ, RZ, R4 ;  /* 0x000000ffff0d7224 */ /* 0x000fe200078e0004 */
[----:B------:R-:W-:-:S07]  /*2ed40*/  MOV R25, R14 ;  /* 0x0000000e00197202 */ /* 0x000fce0000000f00 */
[----:B------:R-:W-:Y:S05]  /*2ed50*/  WARPSYNC.COLLECTIVE R15, `(.L_x_2162) ;  /* 0x000000000f087348 */ /* 0x000fea0003c00000 */
[----:B------:R0:W1:Y:S02]  /*2ed60*/  SHFL.IDX P6, R14, R13, R12, R11 ;  /* 0x0000000c0d0e7389 */ /* 0x00006400000c000b */
[----:B01----:R-:W-:Y:S01]  /*2ed70*/  ENDCOLLECTIVE ;  /* 0x000000000000791b */ /* 0x003fe20003800000 */
.L_x_2162:
[----:B------:R-:W-:Y:S01]  /*2ed80*/  IMAD.MOV.U32 R4, RZ, RZ, R14 ;  /* 0x000000ffff047224 */ /* 0x000fe200078e000e */
[----:B------:R-:W-:Y:S06]  /*2ed90*/  BRA `(.L_x_2163) ;  /* 0xffffffa400dc7947 */ /* 0x000fec000383ffff */
.L_x_1980:
[----:B------:R-:W-:Y:S01]  /*2eda0*/  BSSY B0, `(.L_x_2164) ;  /* 0x0000007000007945 */ /* 0x000fe20003800000 */
[----:B------:R-:W-:Y:S02]  /*2edb0*/  IMAD.MOV.U32 R13, RZ, RZ, R2 ;  /* 0x000000ffff0d7224 */ /* 0x000fe400078e0002 */
[----:B------:R-:W-:Y:S02]  /*2edc0*/  IMAD.MOV.U32 R11, RZ, RZ, 0x1f ;  /* 0x0000001fff0b7424 */ /* 0x000fe400078e00ff */
[----:B------:R-:W-:-:S07]  /*2edd0*/  IMAD.MOV.U32 R15, RZ, RZ, -0x1 ;  /* 0xffffffffff0f7424 */ /* 0x000fce00078e00ff */
[----:B01-34-:R-:W-:Y:S05]  /*2ede0*/  WARPSYNC.COLLECTIVE R15, `(.L_x_2165) ;  /* 0x000000000f087348 */ /* 0x01bfea0003c00000 */
[----:B------:R2:W0:Y:S02]  /*2edf0*/  SHFL.IDX P6, R14, R13, R12, R11 ;  /* 0x0000000c0d0e7389 */ /* 0x00042400000c000b */
[----:B01234-:R-:W-:Y:S01]  /*2ee00*/  ENDCOLLECTIVE ;  /* 0x000000000000791b */ /* 0x01ffe20003800000 */
.L_x_2165:
[----:B------:R-:W-:Y:S05]  /*2ee10*/  BSYNC B0 ;  /* 0x0000000000007941 */ /* 0x000fea0003800000 */
.L_x_2164:
[----:B------:R-:W-:Y:S01]  /*2ee20*/  MOV R6, R14 ;  /* 0x0000000e00067202 */ /* 0x000fe20000000f00 */
[----:B------:R-:W-:Y:S06]  /*2ee30*/  BRA `(.L_x_1979) ;  /* 0xffffffa400cc7947 */ /* 0x000fec000383ffff */
.L_x_1986:
[----:B0-----:R0:W2:Y:S02]  /*2ee40*/  SYNCS.PHASECHK.TRANS64.TRYWAIT P0, [R7+URZ+0x2a820], R0 ;  /* 0x02a82000070075a7 */ /* 0x0010a4000800017f */
[----:B--2---:R-:W-:Y:S05]  /*2ee50*/  @!P0 NANOSLEEP.SYNCS 0x989680 ;  /* 0x009896800000895d */ /* 0x004fea0003900000 */
[----:B------:R-:W2:Y:S02]  /*2ee60*/  @!P0 SYNCS.PHASECHK.TRANS64 P0, [R7+URZ+0x2a820], R0 ;  /* 0x02a82000070085a7 */ /* 0x000ea4000800007f */
[----:B--2---:R-:W-:Y:S05]  /*2ee70*/  @!P0 BRA `(.L_x_1986) ;  /* 0xfffffffc00f08947 */ /* 0x004fea000383ffff */
[----:B------:R-:W-:Y:S05]  /*2ee80*/  BRA `(.L_x_2166) ;  /* 0xffffffb000247947 */ /* 0x000fea000383ffff */
.L_x_1987:
[----:B------:R-:W2:Y:S01]  /*2ee90*/  S2R R2, SR_TID.X ;  /* 0x0000000000027919 */ /* 0x000ea20000002100 */
[----:B------:R-:W-:Y:S01]  /*2eea0*/  BSSY B0, `(.L_x_2167) ;  /* 0x000000a000007945 */ /* 0x000fe20003800000 */
[----:B------:R-:W-:Y:S02]  /*2eeb0*/  IMAD.MOV.U32 R12, RZ, RZ, RZ ;  /* 0x000000ffff0c7224 */ /* 0x000fe400078e00ff */
[----:B------:R-:W-:Y:S02]  /*2eec0*/  IMAD.MOV.U32 R11, RZ, RZ, 0x1f ;  /* 0x0000001fff0b7424 */ /* 0x000fe400078e00ff */
[----:B------:R-:W-:Y:S01]  /*2eed0*/  IMAD.MOV.U32 R15, RZ, RZ, -0x1 ;  /* 0xffffffffff0f7424 */ /* 0x000fe200078e00ff */
[----:B--2---:R-:W-:-:S04]  /*2eee0*/  SHF.R.U32.HI R2, RZ, 0x5, R2 ;  /* 0x00000005ff027819 */ /* 0x004fc80000011602 */
[----:B------:R-:W-:-:S05]  /*2eef0*/  LOP3.LUT R2, R2, 0x3, RZ, 0xc0, !PT ;  /* 0x0000000302027812 */ /* 0x000fca00078ec0ff */
[----:B------:R-:W-:-:S07]  /*2ef00*/  IMAD.MOV.U32 R13, RZ, RZ, R2 ;  /* 0x000000ffff0d7224 */ /* 0x000fce00078e0002 */
[----:B01-3--:R-:W-:Y:S05]  /*2ef10*/  WARPSYNC.COLLECTIVE R15, `(.L_x_2168) ;  /* 0x000000000f087348 */ /* 0x00bfea0003c00000 */
[----:B------:R2:W4:Y:S02]  /*2ef20*/  SHFL.IDX P6, R14, R13, R12, R11 ;  /* 0x0000000c0d0e7389 */ /* 0x00052400000c000b */
[----:B01234-:R-:W-:Y:S01]  /*2ef30*/  ENDCOLLECTIVE ;  /* 0x000000000000791b */ /* 0x01ffe20003800000 */
.L_x_2168:
[----:B------:R-:W-:Y:S05]  /*2ef40*/  BSYNC B0 ;  /* 0x0000000000007941 */ /* 0x000fea0003800000 */
.L_x_2167:
[----:B------:R-:W-:Y:S05]  /*2ef50*/  BRA `(.L_x_2169) ;  /* 0xffffffb0000c7947 */ /* 0x000fea000383ffff */
.L_x_1988:
[----:B------:R-:W-:Y:S01]  /*2ef60*/  BSSY B0, `(.L_x_2170) ;  /* 0x0000006000007945 */ /* 0x000fe20003800000 */
[----:B------:R-:W-:-:S07]  /*2ef70*/  IMAD.MOV.U32 R15, RZ, RZ, -0x1 ;  /* 0xffffffffff0f7424 */ /* 0x000fce00078e00ff */
[----:B01-3--:R-:W-:Y:S05]  /*2ef80*/  WARPSYNC.COLLECTIVE R15, `(.L_x_2171) ;  /* 0x000000000f0c7348 */ /* 0x00bfea0003c00000 */
[----:B------:R-:W-:Y:S02]  /*2ef90*/  ELECT P6, UR62, PT ;  /* 0x00000000003e782f */ /* 0x000fe400038c0000 */
[----:B------:R-:W-:Y:S01]  /*2efa0*/  MOV R14, UR62 ;  /* 0x0000003e000e7c02 */ /* 0x000fe20008000f00 */
[----:B01-3--:R-:W-:Y:S10]  /*2efb0*/  ENDCOLLECTIVE ;  /* 0x000000000000791b */ /* 0x00bff40003800000 */
.L_x_2171:
[----:B------:R-:W-:Y:S05]  /*2efc0*/  BSYNC B0 ;  /* 0x0000000000007941 */ /* 0x000fea0003800000 */
.L_x_2170:
[----:B------:R-:W-:Y:S05]  /*2efd0*/  BRA `(.L_x_2172) ;  /* 0xffffffb000007947 */ /* 0x000fea000383ffff */
.L_x_1990:
[----:B0-----:R0:W2:Y:S02]  /*2efe0*/  SYNCS.PHASECHK.TRANS64.TRYWAIT P1, [R5+URZ+0x2a840], R0 ;  /* 0x02a84000050075a7 */ /* 0x0010a4000802017f */
[----:B--2---:R-:W-:Y:S05]  /*2eff0*/  @!P1 NANOSLEEP.SYNCS 0x989680 ;  /* 0x009896800000995d */ /* 0x004fea0003900000 */
[----:B------:R-:W2:Y:S02]  /*2f000*/  @!P1 SYNCS.PHASECHK.TRANS64 P1, [R5+URZ+0x2a840], R0 ;  /* 0x02a84000050095a7 */ /* 0x000ea4000802007f */
[----:B--2---:R-:W-:Y:S05]  /*2f010*/  @!P1 BRA `(.L_x_1990) ;  /* 0xfffffffc00f09947 */ /* 0x004fea000383ffff */
[----:B------:R-:W-:Y:S05]  /*2f020*/  BRA `(.L_x_2173) ;  /* 0xffffffb000287947 */ /* 0x000fea000383ffff */
.L_x_1992:
[----:B--2---:R2:W4:Y:S02]  /*2f030*/  SYNCS.PHASECHK.TRANS64.TRYWAIT P1, [R3+URZ+0x2a840], R2 ;  /* 0x02a84002030075a7 */ /* 0x004524000802017f */
[----:B----4-:R-:W-:Y:S05]  /*2f040*/  @!P1 NANOSLEEP.SYNCS 0x989680 ;  /* 0x009896800000995d */ /* 0x010fea0003900000 */
[----:B------:R-:W4:Y:S02]  /*2f050*/  @!P1 SYNCS.PHASECHK.TRANS64 P1, [R3+URZ+0x2a840], R2 ;  /* 0x02a84002030095a7 */ /* 0x000f24000802007f */
[----:B----4-:R-:W-:Y:S05]  /*2f060*/  @!P1 BRA `(.L_x_1992) ;  /* 0xfffffffc00f09947 */ /* 0x010fea000383ffff */
[----:B------:R-:W-:Y:S05]  /*2f070*/  BRA `(.L_x_2174) ;  /* 0xffffffb000347947 */ /* 0x000fea000383ffff */
.L_x_1994:
[----:B----4-:R4:W0:Y:S02]  /*2f080*/  SYNCS.PHASECHK.TRANS64.TRYWAIT P1, [R5+URZ+0x2a860], R0 ;  /* 0x02a86000050075a7 */ /* 0x010824000802017f */
[----:B0-----:R-:W-:Y:S05]  /*2f090*/  @!P1 NANOSLEEP.SYNCS 0x989680 ;  /* 0x009896800000995d */ /* 0x001fea0003900000 */
[----:B------:R-:W0:Y:S02]  /*2f0a0*/  @!P1 SYNCS.PHASECHK.TRANS64 P1, [R5+URZ+0x2a860], R0 ;  /* 0x02a86000050095a7 */ /* 0x000e24000802007f */
[----:B0-----:R-:W-:Y:S05]  /*2f0b0*/  @!P1 BRA `(.L_x_1994) ;  /* 0xfffffffc00f09947 */ /* 0x001fea000383ffff */
[----:B------:R-:W-:Y:S05]  /*2f0c0*/  BRA `(.L_x_2175) ;  /* 0xffffffb000307947 */ /* 0x000fea000383ffff */
.L_x_2176:
        /* <DEDUP_REMOVED lines=11> */
.L_x_3209:


//--------------------- .text._ZN7cutlass13device_kernelIN5flash11enable_sm90INS1_16FlashAttnFwdSm90INS1_25CollectiveMainloopFwdSm90ILi2EN4cute5tupleIJNS5_1CILi1EEES8_S8_EEENS6_IJNS7_ILi128EEENS7_ILi96EEENS7_ILi192EEEEEELi128ENS_6half_tEfNS_4arch4Sm90ELb1ELb0ELb0ELb0ELb1ELb0ELb0ELb1ELb1ELb1ELb1ELb0EEENS1_21CollectiveEpilogueFwdINS6_IJSA_SA_SB_EEES9_SE_SG_Li256ELb0ELb1ELb1ELb0EEENS1_19SingleTileSchedulerILb0ELb1ELb1ELi128EEEEEEEEEvNT_6ParamsE --------------------------
	.section	.text._ZN7cutlass13device_kernelIN5flash11enable_sm90INS1_16FlashAttnFwdSm90INS1_25CollectiveMainloopFwdSm90ILi2EN4cute5tupleIJNS5_1CILi1EEES8_S8_EEENS6_IJNS7_ILi128EEENS7_ILi96EEENS7_ILi192EEEEEELi128ENS_6half_tEfNS_4arch4Sm90ELb1ELb0ELb0ELb0ELb1ELb0ELb0ELb1ELb1ELb1ELb1ELb0EEENS1_21CollectiveEpilogueFwdINS6_IJSA_SA_SB_EEES9_SE_SG_Li256ELb0ELb1ELb1ELb0EEENS1_19SingleTileSchedulerILb0ELb1ELb1ELi128EEEEEEEEEvNT_6ParamsE,"ax",@progbits
	.align	128
.text._ZN7cutlass13device_kernelIN5flash11enable_sm90INS1_16FlashAttnFwdSm90INS1_25CollectiveMainloopFwdSm90ILi2EN4cute5tupleIJNS5_1CILi1EEES8_S8_EEENS6_IJNS7_ILi128EEENS7_ILi96EEENS7_ILi192EEEEEELi128ENS_6half_tEfNS_4arch4Sm90ELb1ELb0ELb0ELb0ELb1ELb0ELb0ELb1ELb1ELb1ELb1ELb0EEENS1_21CollectiveEpilogueFwdINS6_IJSA_SA_SB_EEES9_SE_SG_Li256ELb0ELb1ELb1ELb0EEENS1_19SingleTileSchedulerILb0ELb1ELb1ELi128EEEEEEEEEvNT_6ParamsE:
        .type           _ZN7cutlass13device_kernelIN5flash11enable_sm90INS1_16FlashAttnFwdSm90INS1_25CollectiveMainloopFwdSm90ILi2EN4cute5tupleIJNS5_1CILi1EEES8_S8_EEENS6_IJNS7_ILi128EEENS7_ILi96EEENS7_ILi192EEEEEELi128ENS_6half_tEfNS_4arch4Sm90ELb1ELb0ELb0ELb0ELb1ELb0ELb0ELb1ELb1ELb1ELb1ELb0EEENS1_21CollectiveEpilogueFwdINS6_IJSA_SA_SB_EEES9_SE_SG_Li256ELb0ELb1ELb1ELb0EEENS1_19SingleTileSchedulerILb0ELb1ELb1ELi128EEEEEEEEEvNT_6ParamsE,@function
        .size           _ZN7cutlass13device_kernelIN5flash11enable_sm90INS1_16FlashAttnFwdSm90INS1_25CollectiveMainloopFwdSm90ILi2EN4cute5tupleIJNS5_1CILi1EEES8_S8_EEENS6_IJNS7_ILi128EEENS7_ILi96EEENS7_ILi192EEEEEELi128ENS_6half_tEfNS_4arch4Sm90ELb1ELb0ELb0ELb0ELb1ELb0ELb0ELb1ELb1ELb1ELb1ELb0EEENS1_21CollectiveEpilogueFwdINS6_IJSA_SA_SB_EEES9_SE_SG_Li256ELb0ELb1ELb1ELb0EEENS1_19SingleTileSchedulerILb0ELb1ELb1ELi128EEEEEEEEEvNT_6ParamsE,(.L_x_3210 - _ZN7cutlass13device_kernelIN5flash11enable_sm90INS1_16FlashAttnFwdSm90INS1_25CollectiveMainloopFwdSm90ILi2EN4cute5tupleIJNS5_1CILi1EEES8_S8_EEENS6_IJNS7_ILi128EEENS7_ILi96EEENS7_ILi192EEEEEELi128ENS_6half_tEfNS_4arch4Sm90ELb1ELb0ELb0ELb0ELb1ELb0ELb0ELb1ELb1ELb1ELb1ELb0EEENS1_21CollectiveEpilogueFwdINS6_IJSA_SA_SB_EEES9_SE_SG_Li256ELb0ELb1ELb1ELb0EEENS1_19SingleTileSchedulerILb0ELb1ELb1ELi128EEEEEEEEEvNT_6ParamsE)
        .other          _ZN7cutlass13device_kernelIN5flash11enable_sm90INS1_16FlashAttnFwdSm90INS1_25CollectiveMainloopFwdSm90ILi2EN4cute5tupleIJNS5_1CILi1EEES8_S8_EEENS6_IJNS7_ILi128EEENS7_ILi96EEENS7_ILi192EEEEEELi128ENS_6half_tEfNS_4arch4Sm90ELb1ELb0ELb0ELb0ELb1ELb0ELb0ELb1ELb1ELb1ELb1ELb0EEENS1_21CollectiveEpilogueFwdINS6_IJSA_SA_SB_EEES9_SE_SG_Li256ELb0ELb1ELb1ELb0EEENS1_19SingleTileSchedulerILb0ELb1ELb1ELi128EEEEEEEEEvNT_6ParamsE,@"STO_CUDA_ENTRY STV_DEFAULT"
_ZN7cutlass13device_kernelIN5flash11enable_sm90INS1_16FlashAttnFwdSm90INS1_25CollectiveMainloopFwdSm90ILi2EN4cute5tupleIJNS5_1CILi1EEES8_S8_EEENS6_IJNS7_ILi128EEENS7_ILi96EEENS7_ILi192EEEEEELi128ENS_6half_tEfNS_4arch4Sm90ELb1ELb0ELb0ELb0ELb1ELb0ELb0ELb1ELb1ELb1ELb1ELb0EEENS1_21CollectiveEpilogueFwdINS6_IJSA_SA_SB_EEES9_SE_SG_Li256ELb0ELb1ELb1ELb0EEENS1_19SingleTileSchedulerILb0ELb1ELb1ELi128EEEEEEEEEvNT_6ParamsE:
        /* <DEDUP_REMOVED lines=44> */
.L_x_2177:
        /* <DEDUP_REMOVED lines=22> */
.L_x_2178:
        /* <DEDUP_REMOVED lines=18> */
.L_x_2179:
        /* <DEDUP_REMOVED lines=22> */
.L_x_2180:
        /* <DEDUP_REMOVED lines=23> */
.L_x_2181:
        /* <DEDUP_REMOVED lines=8> */
[----:B------:R-:W-:-:S10]  /*0890*/  IMAD.U32 R2, RZ, RZ, UR4 ;  /* 0x00000004ff027e24 */ /* 0x000fd4000f8e00ff */
[----:B------:R-:W-:Y:S05]  /*08a0*/  @!P0 BRA `(.L_x_2183) ;  /* 0x0000008c00f08947 */ /* 0x000fea0003800000 */
.L_x_2184:
        /* <DEDUP_REMOVED lines=18> */
[----:B------:R-:W0:Y:S01]  /*09d0*/  S2UR UR42, SR_CTAID.X ;  /* 0x00000000002a79c3 */ /* 0x000e220000002500 */
[----:B------:R-:W-:Y:S01]  /*09e0*/  ULDC UR4, c[0x0][0x448] ;  /* 0x0001120000047ab9 */ /* 0x000fe20000000800 */
[----:B------:R-:W-:Y:S01]  /*09f0*/  SHF.R.U32.HI R6, RZ, 0x10, R17 ;  /* 0x00000010ff067819 */ /* 0x000fe20000011611 */
[----:B------:R-:W-:Y:S01]  /*0a00*/  UISETP.NE.AND UP0, UPT, UR4, 0x1, UPT ;  /* 0x000000010400788c */ /* 0x000fe2000bf05270 */
[----:B------:R-:W-:Y:S02]  /*0a10*/  LOP3.LUT R17, R17, 0xffff, RZ, 0xc0, !PT ;  /* 0x0000ffff11117812 */ /* 0x000fe400078ec0ff */
[----:B------:R-:W-:Y:S01]  /*0a20*/  MOV R22, RZ ;  /* 0x000000ff00167202 */ /* 0x000fe20000000f00 */
[----:B------:R-:W-:Y:S01]  /*0a30*/  UP2UR UR60, UPR, URZ, 0x1 ;  /* 0x000000013f3c7883 */ /* 0x000fe20008000000 */
[----:B------:R-:W1:Y:S06]  /*0a40*/  LDC.64 R4, c[0x0][0x418] ;  /* 0x00010600ff047b82 */ /* 0x000e6c0000000a00 */
[----:B------:R-:W-:Y:S01]  /*0a50*/  @UP0 ULDC UR5, c[0x0][0x44c] ;  /* 0x0001130000050ab9 */ /* 0x000fe20000000800 */
[----:B------:R-:W-:Y:S01]  /*0a60*/  @UP0 ULDC UR7, c[0x0][0x450] ;  /* 0x0001140000070ab9 */ /* 0x000fe20000000800 */
[----:B------:R-:W2:Y:S08]  /*0a70*/  LDC R3, c[0x0][0x288] ;  /* 0x0000a200ff037b82 */ /* 0x000eb00000000800 */
[----:B------:R-:W3:Y:S01]  /*0a80*/  LDC R18, c[0x0][0x424] ;  /* 0x00010900ff127b82 */ /* 0x000ee20000000800 */
[----:B0-----:R-:W-:-:S04]  /*0a90*/  USHF.L.U32 UR42, UR42, 0x7, URZ ;  /* 0x000000072a2a7899 */ /* 0x001fc8000800063f */
[----:B------:R-:W-:Y:S02]  /*0aa0*/  @UP0 UIADD3 UR4, UR42, 0x7f, URZ ;  /* 0x0000007f2a040890 */ /* 0x000fe4000fffe03f */
[----:B------:R-:W-:Y:S01]  /*0ab0*/  UIADD3 UR6, UR42, 0x7f, URZ ;  /* 0x0000007f2a067890 */ /* 0x000fe2000fffe03f */
[----:B------:R-:W0:Y:S01]  /*0ac0*/  LDC R7, c[0x0][0x2f0] ;  /* 0x0000bc00ff077b82 */ /* 0x000e220000000800 */
[----:B-1----:R-:W-:Y:S01]  /*0ad0*/  ISETP.NE.U32.AND P0, PT, R4, RZ, PT ;  /* 0x000000ff0400720c */ /* 0x002fe20003f05070 */
[----:B------:R-:W-:-:S03]  /*0ae0*/  UIMAD.WIDE.U32 UR4, UR4, UR5, URZ ;  /* 0x00000005040472a5 */ /* 0x000fc6000f8e003f */
[----:B------:R-:W-:Y:S01]  /*0af0*/  ISETP.NE.AND.EX P0, PT, R5, RZ, PT, P0 ;  /* 0x000000ff0500720c */ /* 0x000fe20003f05300 */
[----:B------:R-:W-:Y:S01]  /*0b00*/  @UP0 USHF.R.U32.HI UR6, URZ, UR7, UR5 ;  /* 0x000000073f060299 */ /* 0x000fe20008011605 */
[----:B--2---:R-:W-:Y:S02]  /*0b10*/  IADD3 R3, -R3, 0x60, RZ ;  /* 0x0000006003037810 */ /* 0x004fe40007ffe1ff */
[----:B---3--:R-:W-:Y:S02]  /*0b20*/  SEL R18, R18, 0x1, P0 ;  /* 0x0000000112127807 */ /* 0x008fe40000000000 */
[----:B------:R-:W-:-:S03]  /*0b30*/  ISETP.NE.AND P0, PT, R6, RZ, PT ;  /* 0x000000ff0600720c */ /* 0x000fc60003f05270 */
[CC--:B0-----:R-:W-:Y:S02]  /*0b40*/  IMAD R3, R18.reuse, R7.reuse, R3 ;  /* 0x0000000712037224 */ /* 0x0c1fe400078e0203 */
[----:B------:R-:W-:Y:S02]  /*0b50*/  IMAD R0, R18, R7, 0x5f ;  /* 0x0000005f12007424 */ /* 0x000fe400078e0207 */
[----:B------:R-:W-:Y:S02]  /*0b60*/  VIADD R3, R3, UR6 ;  /* 0x0000000603037c36 */ /* 0x000fe40008000000 */
[----:B------:R-:W-:-:S04]  /*0b70*/  IMAD.HI R0, R0, 0x2aaaaaab, RZ ;  /* 0x2aaaaaab00007827 */ /* 0x000fc800078e02ff */
[----:B------:R-:W0:Y:S01]  /*0b80*/  @!P0 LDC R6, c[0x0][0x9f0] ;  /* 0x00027c00ff068b82 */ /* 0x000e220000000800 */
[----:B------:R-:W-:Y:S01]  /*0b90*/  IMAD.HI R4, R3, 0x2aaaaaab, RZ ;  /* 0x2aaaaaab03047827 */ /* 0x000fe200078e02ff */
[----:B------:R-:W-:-:S04]  /*0ba0*/  SHF.R.U32.HI R3, RZ, 0x1f, R0 ;  /* 0x0000001fff037819 */ /* 0x000fc80000011600 */
[----:B------:R-:W-:Y:S02]  /*0bb0*/  SHF.R.U32.HI R5, RZ, 0x1f, R4 ;  /* 0x0000001fff057819 */ /* 0x000fe40000011604 */
[----:B------:R-:W-:Y:S02]  /*0bc0*/  LEA.HI.SX32 R3, R0, R3, 0x1c ;  /* 0x0000000300037211 */ /* 0x000fe400078fe2ff */
[----:B------:R-:W-:-:S04]  /*0bd0*/  LEA.HI.SX32 R4, R4, R5, 0x1c ;  /* 0x0000000504047211 */ /* 0x000fc800078fe2ff */
[----:B------:R-:W-:-:S04]  /*0be0*/  VIMNMX R13, R3, R4, PT ;  /* 0x00000004030d7248 */ /* 0x000fc80003fe0100 */
[----:B------:R-:W-:-:S13]  /*0bf0*/  ISETP.GE.AND P1, PT, R13, 0x1, PT ;  /* 0x000000010d00780c */ /* 0x000fda0003f26270 */
[----:B------:R-:W-:Y:S05]  /*0c00*/  @!P1 BRA `(.L_x_2186) ;  /* 0x00000000006c9947 */ /* 0x000fea0003800000 */
[-C--:B0-----:R-:W-:Y:S02]  /*0c10*/  IABS R9, R6.reuse ;  /* 0x0000000600097213 */ /* 0x081fe40000000000 */
[----:B------:R-:W-:Y:S02]  /*0c20*/  IABS R10, R6 ;  /* 0x00000006000a7213 */ /* 0x000fe40000000000 */
[----:B------:R-:W0:Y:S01]  /*0c30*/  I2F.RP R0, R9 ;  /* 0x0000000900007306 */ /* 0x000e220000209400 */
[----:B------:R-:W-:Y:S02]  /*0c40*/  IADD3 R3, R6, -0x1, R13 ;  /* 0xffffffff06037810 */ /* 0x000fe40007ffe00d */
[----:B------:R-:W-:-:S05]  /*0c50*/  IMAD.MOV R10, RZ, RZ, -R10 ;  /* 0x000000ffff0a7224 */ /* 0x000fca00078e0a0a */
[----:B0-----:R-:W0:Y:S02]  /*0c60*/  MUFU.RCP R0, R0 ;  /* 0x0000000000007308 */ /* 0x001e240000001000 */
[----:B0-----:R-:W-:Y:S01]  /*0c70*/  VIADD R4, R0, 0xffffffe ;  /* 0x0ffffffe00047836 */ /* 0x001fe20000000000 */
[----:B------:R-:W-:Y:S02]  /*0c80*/  IABS R0, R3 ;  /* 0x0000000300007213 */ /* 0x000fe40000000000 */
[----:B------:R-:W-:-:S03]  /*0c90*/  LOP3.LUT R3, R3, R6, RZ, 0x3c, !PT ;  /* 0x0000000603037212 */ /* 0x000fc600078e3cff */
[----:B------:R0:W1:Y:S01]  /*0ca0*/  F2I.FTZ.U32.TRUNC.NTZ R5, R4 ;  /* 0x0000000400057305 */ /* 0x000062000021f000 */
[----:B------:R-:W-:Y:S01]  /*0cb0*/  ISETP.GE.AND P2, PT, R3, RZ, PT ;  /* 0x000000ff0300720c */ /* 0x000fe20003f46270 */
[----:B0-----:R-:W-:Y:S02]  /*0cc0*/  IMAD.MOV.U32 R4, RZ, RZ, RZ ;  /* 0x000000ffff047224 */ /* 0x001fe400078e00ff */
[----:B-1----:R-:W-:-:S04]  /*0cd0*/  IMAD.MOV R8, RZ, RZ, -R5 ;  /* 0x000000ffff087224 */ /* 0x002fc800078e0a05 */
[----:B------:R-:W-:-:S04]  /*0ce0*/  IMAD R11, R8, R9, RZ ;  /* 0x00000009080b7224 */ /* 0x000fc800078e02ff */
[----:B------:R-:W-:Y:S01]  /*0cf0*/  IMAD.HI.U32 R5, R5, R11, R4 ;  /* 0x0000000b05057227 */ /* 0x000fe200078e0004 */
[----:B------:R-:W-:-:S05]  /*0d00*/  MOV R4, R10 ;  /* 0x0000000a00047202 */ /* 0x000fca0000000f00 */
        /* <DEDUP_REMOVED lines=11> */
.L_x_2186:
[-C--:B------:R-:W-:Y:S01]  /*0dc0*/  IMAD R17, R17, R22.reuse, RZ ;  /* 0x0000001611117224 */ /* 0x080fe200078e02ff */
[----:B------:R-:W-:Y:S01]  /*0dd0*/  PLOP3.LUT P0, PT, PT, PT, PT, 0x80, 0x0 ;  /* 0x000000000000781c */ /* 0x000fe20003f0f070 */
[----:B------:R-:W-:Y:S01]  /*0de0*/  VIADD R23, R19, 0xffffff80 ;  /* 0xffffff8013177836 */ /* 0x000fe20000000000 */
[----:B------:R-:W-:Y:S01]  /*0df0*/  CS2R R86, SRZ ;  /* 0x0000000000567805 */ /* 0x000fe2000001ff00 */
[----:B------:R-:W-:Y:S01]  /*0e00*/  IMAD.MOV.U32 R0, RZ, RZ, RZ ;  /* 0x000000ffff007224 */ /* 0x000fe200078e00ff */
[----:B------:R-:W-:Y:S01]  /*0e10*/  VIADDMNMX R22, R17, R22, R13, PT ;  /* 0x0000001611167246 */ /* 0x000fe2000380010d */
[----:B------:R-:W-:Y:S01]  /*0e20*/  IMAD.MOV.U32 R3, RZ, RZ, RZ ;  /* 0x000000ffff037224 */ /* 0x000fe200078e00ff */
[----:B------:R-:W-:Y:S02]  /*0e30*/  CS2R R84, SRZ ;  /* 0x0000000000547805 */ /* 0x000fe4000001ff00 */
[----:B------:R-:W-:Y:S02]  /*0e40*/  CS2R R82, SRZ ;  /* 0x0000000000527805 */ /* 0x000fe4000001ff00 */
[----:B------:R-:W-:-:S02]  /*0e50*/  ISETP.GT.AND P1, PT, R22, R17, PT ;  /* 0x000000111600720c */ /* 0x000fc40003f24270 */
        /* <DEDUP_REMOVED lines=29> */
[----:B------:R-:W-:Y:S01]  /*1030*/  IMAD R19, R18, R7, RZ ;  /* 0x0000000712137224 */ /* 0x000fe200078e02ff */
[----:B------:R-:W-:Y:S06]  /*1040*/  @!P1 BRA `(.L_x_2187) ;  /* 0x0000006c00ec9947 */ /* 0x000fec0003800000 */
[----:B------:R-:W-:Y:S01]  /*1050*/  SHF.R.S32.HI R72, RZ, 0x1f, R23 ;  /* 0x0000001fff487819 */ /* 0x000fe20000011417 */
[----:B------:R-:W1:Y:S01]  /*1060*/  S2UR UR6, SR_CgaCtaId ;  /* 0x00000000000679c3 */ /* 0x000e620000008800 */
[----:B------:R-:W-:Y:S02]  /*1070*/  UMOV UR38, 0x400 ;  /* 0x0000040000267882 */ /* 0x000fe40000000000 */
[----:B------:R-:W-:-:S04]  /*1080*/  LEA.HI R73, R72, R23, RZ, 0x7 ;  /* 0x0000001748497211 */ /* 0x000fc800078f38ff */
[----:B------:R-:W-:-:S05]  /*1090*/  SHF.R.S32.HI R74, RZ, 0x7, R73 ;  /* 0x00000007ff4a7819 */ /* 0x000fca0000011449 */
[----:B------:R-:W2:Y:S01]  /*10a0*/  SHFL.IDX PT, R0, R74, RZ, 0x1f ;  /* 0x00001fff4a007589 */ /* 0x000ea200000e0000 */
[----:B-1----:R-:W-:-:S04]  /*10b0*/  ULEA UR38, UR6, UR38, 0x18 ;  /* 0x0000002606267291 */ /* 0x002fc8000f8ec03f */
[----:B------:R-:W-:-:S04]  /*10c0*/  UIADD3 UR6, UR38, 0xc400, URZ ;  /* 0x0000c40026067890 */ /* 0x000fc8000fffe03f */
[----:B------:R-:W-:Y:S01]  /*10d0*/  ULOP3.LUT UP0, URZ, UR6, 0x1bf, URZ, 0xc0, !UPT ;  /* 0x000001bf063f7892 */ /* 0x000fe2000f80c03f */
[----:B--2---:R-:W-:-:S05]  /*10e0*/  R2UR UR4, R0 ;  /* 0x00000000000472ca */ /* 0x004fca00000e0000 */
        /* <DEDUP_REMOVED lines=12> */
[----:B------:R1:W2:Y:S01]  /*11b0*/  LDC.64 R14, c[0x4][R0] ;  /* 0x01000000000e7b82 */ /* 0x0002a20000000a00 */
[----:B------:R-:W-:Y:S01]  /*11c0*/  MOV R5, UR5 ;  /* 0x0000000500057c02 */ /* 0x000fe20008000f00 */
[----:B------:R-:W-:Y:S01]  /*11d0*/  ULDC.64 UR4, c[0x4][0x98] ;  /* 0x0100260000047ab9 */ /* 0x000fe20000000a00 */
[----:B------:R-:W-:Y:S01]  /*11e0*/  IMAD.U32 R10, RZ, RZ, UR6 ;  /* 0x00000006ff0a7e24 */ /* 0x000fe2000f8e00ff */
[----:B------:R-:W-:Y:S01]  /*11f0*/  MOV R8, 0x70 ;  /* 0x0000007000087802 */ /* 0x000fe20000000f00 */
[----:B0-----:R-:W-:Y:S02]  /*1200*/  IMAD.U32 R6, RZ, RZ, UR4 ;  /* 0x00000004ff067e24 */ /* 0x001fe4000f8e00ff */
[----:B------:R-:W-:-:S02]  /*1210*/  IMAD.U32 R7, RZ, RZ, UR5 ;  /* 0x00000005ff077e24 */ /* 0x000fc4000f8e00ff */
[----:B------:R-:W-:Y:S02]  /*1220*/  IMAD.U32 R11, RZ, RZ, UR7 ;  /* 0x00000007ff0b7e24 */ /* 0x000fe4000f8e00ff */
[----:B------:R-:W-:Y:S02]  /*1230*/  IMAD.MOV.U32 R12, RZ, RZ, 0x1 ;  /* 0x00000001ff0c7424 */ /* 0x000fe400078e00ff */
[----:B-1----:R-:W-:-:S07]  /*1240*/  IMAD.MOV.U32 R13, RZ, RZ, RZ ;  /* 0x000000ffff0d7224 */ /* 0x002fce00078e00ff */
[----:B------:R-:W-:-:S07]  /*1250*/  LEPC R20, `(.L_x_2188) ;  /* 0x000000001014794e */ /* 0x000fce0000000000 */
[----:B--2---:R-:W-:Y:S05]  /*1260*/  CALL.ABS.NOINC R14 ;  /* 0x000000000e007343 */ /* 0x004fea0003c00000 */
.L_x_2188:
[----:B------:R-:W-:-:S04]  /*1270*/  SHF.L.U32 R0, RZ, 0x1f, RZ ;  /* 0x0000001fff007819 */ /* 0x000fc800000006ff */
[----:B------:R-:W1:Y:S02]  /*1280*/  SYNCS.PHASECHK.TRANS64.TRYWAIT P0, [UR38+0x2a800], R0 ;  /* 0x02a80000ff0075a7 */ /* 0x000e640008000166 */
[----:B-1----:R-:W-:Y:S05]  /*1290*/  @!P0 BRA `(.L_x_2189) ;  /* 0x000000c000288947 */ /* 0x002fea0003800000 */
.L_x_2274:
[----:B------:R-:W-:-:S13]  /*12a0*/  R2UR UR4, R2 ;  /* 0x00000000020472ca */ /* 0x000fda00000e0000 */
[----:B------:R-:W-:-:S06]  /*12b0*/  ULOP3.LUT UR4, UR4, 0x1, URZ, 0xfc, !UPT ;  /* 0x0000000104047892 */ /* 0x000fcc000f8efc3f */
[----:B-1----:R-:W-:-:S05]  /*12c0*/  IMAD.U32 R3, RZ, RZ, UR4 ;  /* 0x00000004ff037e24 */ /* 0x002fca000f8e00ff */
[----:B------:R-:W-:-:S13]  /*12d0*/  ISETP.NE.AND P0, PT, R3, 0x3, PT ;  /* 0x000000030300780c */ /* 0x000fda0003f05270 */
[----:B------:R-:W-:Y:S05]  /*12e0*/  @!P0 BRA `(.L_x_2190) ;  /* 0x0000000000048947 */ /* 0x000fea0003800000 */
[----:B------:R-:W-:Y:S01]  /*12f0*/  BPT.TRAP 0x1 ;  /* 0x000000040000795c */ /* 0x000fe20000300000 */
.L_x_2190:
[----:B------:R1:W2:Y:S01]  /*1300*/  SYNCS.PHASECHK.TRANS64.TRYWAIT P1, [UR38+0x2a830], R0 ;  /* 0x02a83000ff0075a7 */ /* 0x0002a20008020166 */
[----:B------:R-:W-:Y:S05]  /*1310*/  @!P0 BRA `(.L_x_2191) ;  /* 0x0000000000048947 */ /* 0x000fea0003800000 */
[----:B------:R-:W-:Y:S01]  /*1320*/  BPT.TRAP 0x1 ;  /* 0x000000040000795c */ /* 0x000fe20000300000 */
.L_x_2191:
[----:B------:R-:W-:-:S05]  /*1330*/  IMAD.U32 R12, RZ, RZ, UR39 ;  /* 0x00000027ff0c7e24 */ /* 0x000fca000f8e00ff */
[----:B------:R-:W-:Y:S01]  /*1340*/  LOP3.LUT R12, R12, 0x10000, RZ, 0xfc, !PT ;  /* 0x000100000c0c7812 */ /* 0x000fe200078efcff */
[----:B--2---:R-:W-:Y:S06]  /*1350*/  @P1 BRA `(.L_x_2192) ;  /* 0x0000000000081947 */ /* 0x004fec0003800000 */
[----:B------:R-:W2:Y:S02]  /*1360*/  SYNCS.PHASECHK.TRANS64.TRYWAIT P1, [UR38+0x2a830], R0 ;  /* 0x02a83000ff0075a7 */ /* 0x000ea40008020166 */
[----:B--2---:R-:W-:Y:S05]  /*1370*/  @!P1 BRA `(.L_x_2193) ;  /* 0x000000c000089947 */ /* 0x004fea0003800000 */
.L_x_2192:
[----:B------:R-:W-:Y:S05]  /*1380*/  WARPSYNC.ALL ;  /* 0x0000000000007948 */ /* 0x000fea0003800000 */
[----:B------:R-:W-:Y:S01]  /*1390*/  MOV R13, 0x40000040 ;  /* 0x40000040000d7802 */ /* 0x000fe20000000f00 */
[----:B------:R-:W-:Y:S01]  /*13a0*/  UIADD3 UR4, UR38, 0x18400, URZ ;  /* 0x0001840026047890 */ /* 0x000fe2000fffe03f */
[----:B------:R-:W-:Y:S01]  /*13b0*/  R2UR UR8, R12 ;  /* 0x000000000c0872ca */ /* 0x000fe200000e0000 */
[----:B------:R-:W-:Y:S01]  /*13c0*/  WARPGROUP.ARRIVE ;  /* 0x00000000000079c5 */ /* 0x000fe20000000000 */
[----:B------:R-:W-:Y:S01]  /*13d0*/  R2UR UR9, R13 ;  /* 0x000000000d0972ca */ /* 0x000fe200000e0000 */
[----:B------:R-:W-:-:S04]  /*13e0*/  USHF.R.U32.HI UR4, URZ, 0x4, UR4 ;  /* 0x000000043f047899 */ /* 0x000fc80008011604 */
[----:B------:R-:W3:Y:S01]  /*13f0*/  S2UR UR61, SR_CgaCtaId ;  /* 0x00000000003d79c3 */ /* 0x000ee20000008800 */
[----:B------:R-:W-:Y:S01]  /*1400*/  UMOV UR11, 0x40000040 ;  /* 0x40000040000b7882 */ /* 0x000fe20000000000 */
[----:B------:R-:W-:Y:S01]  /*1410*/  UMOV UR7, 0x40000040 ;  /* 0x4000004000077882 */ /* 0x000fe20000000000 */
[----:B------:R-:W-:Y:S01]  /*1420*/  ULOP3.LUT UR4, UR4, 0x3fff, URZ, 0xc0, !UPT ;  /* 0x00003fff04047892 */ /* 0x000fe2000f8ec03f */
[----:B------:R-:W-:Y:S01]  /*1430*/  UMOV UR13, 0x40000040 ;  /* 0x40000040000d7882 */ /* 0x000fe20000000000 */
[----:B------:R-:W-:Y:S02]  /*1440*/  UMOV UR15, 0x40000040 ;  /* 0x40000040000f7882 */ /* 0x000fe40000000000 */
[----:B------:R-:W-:Y:S01]  /*1450*/  ULOP3.LUT UR39, UR4, 0x10000, URZ, 0xfc, !UPT ;  /* 0x0001000004277892 */ /* 0x000fe2000f8efc3f */
[----:B------:R-:W-:Y:S01]  /*1460*/  UMOV UR17, 0x40000040 ;  /* 0x4000004000117882 */ /* 0x000fe20000000000 */
[----:B------:R-:W-:Y:S02]  /*1470*/  UMOV UR19, 0x40000040 ;  /* 0x4000004000137882 */ /* 0x000fe40000000000 */
[----:B------:R-:W-:-:S02]  /*1480*/  UIADD3 UR6, UR39, 0x2, URZ ;  /* 0x0000000227067890 */ /* 0x000fc4000fffe03f */
[----:B------:R-:W-:Y:S02]  /*1490*/  UIADD3 UR14, UR39, 0x4, URZ ;  /* 0x00000004270e7890 */ /* 0x000fe4000fffe03f */
[----:B------:R-:W-:Y:S01]  /*14a0*/  UMOV UR10, UR39 ;  /* 0x00000027000a7c82 */ /* 0x000fe20008000000 */
[----:B------:R-:W-:Y:S01]  /*14b0*/  UIADD3 UR18, UR39, 0x6, URZ ;  /* 0x0000000627127890 */ /* 0x000fe2000fffe03f */
[----:B------:R-:W-:Y:S01]  /*14c0*/  HGMMA.64x96x16.F32 R24, gdesc[UR8], RZ, !UPT, gsb0 ;  /* 0x01600000081879f0 */ /* 0x000fe2000c0008ff */
[----:B------:R-:W-:Y:S01]  /*14d0*/  R2UR UR10, R12 ;  /* 0x000000000c0a72ca */ /* 0x000fe200000e0000 */
[----:B------:R-:W-:Y:S01]  /*14e0*/  UMOV UR9, 0x40000040 ;  /* 0x4000004000097882 */ /* 0x000fe20000000000 */
[----:B------:R-:W-:Y:S01]  /*14f0*/  UIADD3 UR22, UR39, 0x300, URZ ;  /* 0x0000030027167890 */ /* 0x000fe2000fffe03f */
[----:B------:R-:W-:Y:S01]  /*1500*/  UMOV UR5, UR9 ;  /* 0x0000000900057c82 */ /* 0x000fe20008000000 */
[----:B------:R-:W-:Y:S01]  /*1510*/  UMOV UR21, 0x40000040 ;  /* 0x4000004000157882 */ /* 0x000fe20000000000 */
[----:B------:R-:W-:Y:S01]  /*1520*/  UMOV UR23, 0x40000040 ;  /* 0x4000004000177882 */ /* 0x000fe20000000000 */
[----:B------:R-:W-:Y:S01]  /*1530*/  UIADD3 UR26, UR39, 0x302, URZ ;  /* 0x00000302271a7890 */ /* 0x000fe2000fffe03f */
[----:B------:R-:W-:Y:S01]  /*1540*/  UMOV UR25, 0x40000040 ;  /* 0x4000004000197882 */ /* 0x000fe20000000000 */
[----:B------:R-:W-:Y:S01]  /*1550*/  UMOV UR27, 0x40000040 ;  /* 0x40000040001b7882 */ /* 0x000fe20000000000 */
[----:B------:R-:W-:-:S04]  /*1560*/  UIADD3 UR30, UR39, 0x304, URZ ;  /* 0x00000304271e7890 */ /* 0x000fc8000fffe03f */
[----:B------:R-:W-:Y:S02]  /*1570*/  UIADD3 UR8, UR10, 0x2, URZ ;  /* 0x000000020a087890 */ /* 0x000fe4000fffe03f */
[----:B------:R-:W-:Y:S02]  /*1580*/  UIADD3 UR12, UR10, 0x4, URZ ;  /* 0x000000040a0c7890 */ /* 0x000fe4000fffe03f */
[----:B------:R-:W-:Y:S02]  /*1590*/  UIADD3 UR16, UR10, 0x6, URZ ;  /* 0x000000060a107890 */ /* 0x000fe4000fffe03f */
[----:B------:R-:W-:Y:S01]  /*15a0*/  UIADD3 UR20, UR10, 0x400, URZ ;  /* 0x000004000a147890 */ /* 0x000fe2000fffe03f */
[----:B------:R-:W-:Y:S01]  /*15b0*/  UMOV UR4, UR8 ;  /* 0x0000000800047c82 */ /* 0x000fe20008000000 */
        /* <DEDUP_REMOVED lines=8> */
[----:B------:R-:W-:Y:S01]  /*1640*/  UIADD3 UR40, UR10, 0x800, URZ ;  /* 0x000008000a287890 */ /* 0x000fe2000fffe03f */
[----:B------:R-:W-:Y:S01]  /*1650*/  UMOV UR41, 0x40000040 ;  /* 0x4000004000297882 */ /* 0x000fe20000000000 */
[----:B------:R-:W-:Y:S01]  /*1660*/  UIADD3 UR44, UR10, 0x802, URZ ;  /* 0x000008020a2c7890 */ /* 0x000fe2000fffe03f */
[----:B------:R-:W-:Y:S01]  /*1670*/  UMOV UR45, 0x40000040 ;  /* 0x40000040002d7882 */ /* 0x000fe20000000000 */
[----:B------:R-:W-:Y:S01]  /*1680*/  UIADD3 UR48, UR10, 0x804, URZ ;  /* 0x000008040a307890 */ /* 0x000fe2000fffe03f */
[----:B------:R-:W-:Y:S01]  /*1690*/  UMOV UR49, 0x40000040 ;  /* 0x4000004000317882 */ /* 0x000fe20000000000 */
[----:B------:R-:W-:Y:S01]  /*16a0*/  UIADD3 UR52, UR10, 0x806, URZ ;  /* 0x000008060a347890 */ /* 0x000fe2000fffe03f */
[----:B------:R-:W-:Y:S01]  /*16b0*/  UMOV UR53, 0x40000040 ;  /* 0x4000004000357882 */ /* 0x000fe20000000000 */
        /* <DEDUP_REMOVED lines=50> */
[----:B---3--:R-:W-:Y:S05]  /*19e0*/  @!P0 BRA `(.L_x_2194) ;  /* 0x0000000000048947 */ /* 0x008fea0003800000 */
[----:B------:R-:W-:Y:S01]  /*19f0*/  BPT.TRAP 0x1 ;  /* 0x000000040000795c */ /* 0x000fe20000300000 */
.L_x_2194:
[----:B-12---:R-:W-:Y:S01]  /*1a00*/  LOP3.LUT R0, R73, 0xffffff80, RZ, 0xc0, !PT ;  /* 0xffffff8049007812 */ /* 0x006fe200078ec0ff */
[----:B------:R-:W-:Y:S01]  /*1a10*/  UISETP.NE.AND UP0, UPT, UR60, URZ, UPT ;  /* 0x0000003f3c00728c */ /* 0x000fe2000bf05270 */
[----:B------:R-:W-:Y:S01]  /*1a20*/  LEA.HI R72, R72, R23, RZ, 0x2 ;  /* 0x0000001748487211 */ /* 0x000fe200078f10ff */
[----:B------:R-:W-:Y:S01]  /*1a30*/  IMAD.MOV.U32 R15, RZ, RZ, -0x60 ;  /* 0xffffffa0ff0f7424 */ /* 0x000fe200078e00ff */
[----:B0-----:R-:W-:Y:S01]  /*1a40*/  LEA.HI R6, R74, R74, RZ, 0x1 ;  /* 0x0000004a4a067211 */ /* 0x001fe200078f08ff */
[C---:B------:R-:W-:Y:S01]  /*1a50*/  IMAD.IADD R11, R23.reuse, 0x1, -R0 ;  /* 0x00000001170b7824 */ /* 0x040fe200078e0a00 */
[----:B------:R-:W-:Y:S02]  /*1a60*/  LOP3.LUT R72, R72, 0xfffffffc, RZ, 0xc0, !PT ;  /* 0xfffffffc48487812 */ /* 0x000fe400078ec0ff */
[----:B------:R-:W-:Y:S02]  /*1a70*/  LOP3.LUT R7, R6, 0x3fffffe, RZ, 0xc0, !PT ;  /* 0x03fffffe06077812 */ /* 0x000fe400078ec0ff */
[----:B------:R-:W-:Y:S01]  /*1a80*/  SHF.R.S32.HI R0, RZ, 0x1f, R11 ;  /* 0x0000001fff007819 */ /* 0x000fe2000001140b */
[----:B------:R-:W-:Y:S01]  /*1a90*/  IMAD.IADD R72, R23, 0x1, -R72 ;  /* 0x0000000117487824 */ /* 0x000fe200078e0a48 */
[----:B------:R-:W-:Y:S01]  /*1aa0*/  PLOP3.LUT P1, PT, PT, PT, UP0, 0x80, 0x0 ;  /* 0x000000000000781c */ /* 0x000fe20003f2f008 */
[----:B------:R-:W-:Y:S01]  /*1ab0*/  IMAD.IADD R7, R74, 0x1, -R7 ;  /* 0x000000014a077824 */ /* 0x000fe200078e0a07 */
[CC--:B------:R-:W-:Y:S01]  /*1ac0*/  LEA.HI R3, R0.reuse, R11.reuse, RZ, 0x2 ;  /* 0x0000000b00037211 */ /* 0x0c0fe200078f10ff */
[----:B------:R-:W-:Y:S01]  /*1ad0*/  @UP0 ULDC UR4, c[0x0][0x44c] ;  /* 0x0001130000040ab9 */ /* 0x000fe20000000800 */
[----:B------:R-:W-:Y:S01]  /*1ae0*/  LEA.HI R4, R0, R11, RZ, 0x5 ;  /* 0x0000000b00047211 */ /* 0x000fe200078f28ff */
[----:B------:R-:W-:Y:S01]  /*1af0*/  @UP0 ULDC UR6, c[0x0][0x450] ;  /* 0x0001140000060ab9 */ /* 0x000fe20000000800 */
[----:B------:R-:W-:-:S02]  /*1b00*/  SHF.R.S32.HI R0, RZ, 0x2, R3 ;  /* 0x00000002ff007819 */ /* 0x000fc40000011403 */
[----:B------:R-:W-:Y:S02]  /*1b10*/  SHF.R.S32.HI R5, RZ, 0x1f, R3 ;  /* 0x0000001fff057819 */ /* 0x000fe40000011403 */
[----:B------:R-:W-:Y:S02]  /*1b20*/  SHF.R.S32.HI R4, RZ, 0x5, R4 ;  /* 0x00000005ff047819 */ /* 0x000fe40000011404 */
[----:B------:R-:W-:Y:S02]  /*1b30*/  LEA.HI R5, R5, R0, RZ, 0x3 ;  /* 0x0000000005057211 */ /* 0x000fe400078f18ff */
[----:B------:R-:W-:Y:S02]  /*1b40*/  LEA.HI R6, R72, R72, RZ, 0x1 ;  /* 0x0000004848067211 */ /* 0x000fe400078f08ff */
[----:B------:R-:W-:Y:S02]  /*1b50*/  LEA R4, R4, UR42, 0x4 ;  /* 0x0000002a04047c11 */ /* 0x000fe4000f8e20ff */
[----:B------:R-:W-:-:S02]  /*1b60*/  LOP3.LUT R5, R5, 0xfffffff8, RZ, 0xc0, !PT ;  /* 0xfffffff805057812 */ /* 0x000fc400078ec0ff */
[----:B------:R-:W-:Y:S01]  /*1b70*/  LOP3.LUT R9, R6, 0x1ffffffe, RZ, 0xc0, !PT ;  /* 0x1ffffffe06097812 */ /* 0x000fe200078ec0ff */
[----:B------:R-:W-:Y:S01]  /*1b80*/  IMAD R6, R22, R15, 0x61 ;  /* 0x0000006116067424 */ /* 0x000fe200078e020f */
[----:B------:R-:W-:Y:S02]  /*1b90*/  IADD3 R4, R4, R0, -R5 ;  /* 0x0000000004047210 */ /* 0x000fe40007ffe805 */
[----:B------:R-:W-:Y:S01]  /*1ba0*/  PLOP3.LUT P2, PT, PT, PT, UP0, 0x80, 0x0 ;  /* 0x000000000000781c */ /* 0x000fe20003f4f008 */
[----:B------:R-:W-:Y:S01]  /*1bb0*/  IMAD.IADD R9, R72, 0x1, -R9 ;  /* 0x0000000148097824 */ /* 0x000fe200078e0a09 */
[----:B------:R-:W-:-:S05]  /*1bc0*/  LEA R4, R7, R4, 0x6 ;  /* 0x0000000407047211 */ /* 0x000fca00078e30ff */
[----:B------:R-:W-:Y:S01]  /*1bd0*/  IMAD R9, R9, 0x8, R4 ;  /* 0x0000000809097824 */ /* 0x000fe200078e0204 */
[----:B------:R-:W-:Y:S01]  /*1be0*/  LOP3.LUT R4, R3, 0x7ffffffc, RZ, 0xc0, !PT ;  /* 0x7ffffffc03047812 */ /* 0x000fe200078ec0ff */
[----:B------:R-:W-:Y:S02]  /*1bf0*/  IMAD R3, R22, -0x60, R19 ;  /* 0xffffffa016037824 */ /* 0x000fe400078e0213 */
[----:B------:R-:W-:Y:S01]  /*1c00*/  @P1 IMAD.HI.U32 R0, R9, UR4, RZ ;  /* 0x0000000409001c27 */ /* 0x000fe2000f8e00ff */
[----:B------:R-:W-:-:S03]  /*1c10*/  @UP0 ULDC UR4, c[0x0][0x450] ;  /* 0x0001140000040ab9 */ /* 0x000fc60000000800 */
[----:B------:R-:W-:Y:S01]  /*1c20*/  IMAD.MOV.U32 R5, RZ, RZ, R9 ;  /* 0x000000ffff057224 */ /* 0x000fe200078e0009 */
[----:B------:R-:W-:Y:S01]  /*1c30*/  @P2 SHF.R.U32.HI R5, RZ, UR4, R0 ;  /* 0x00000004ff052c19 */ /* 0x000fe20008011600 */
[----:B------:R-:W-:Y:S01]  /*1c40*/  IMAD.IADD R11, R11, 0x1, -R4 ;  /* 0x000000010b0b7824 */ /* 0x000fe200078e0a04 */
[----:B------:R-:W0:Y:S01]  /*1c50*/  LDC R0, c[0x0][0x288] ;  /* 0x0000a200ff007b82 */ /* 0x000e220000000800 */
[----:B------:R-:W-:Y:S01]  /*1c60*/  IADD3 R4, R3, 0x60, RZ ;  /* 0x0000006003047810 */ /* 0x000fe20007ffe0ff */
[----:B------:R-:W-:Y:S01]  /*1c70*/  ULDC UR4, c[0x0][0x988] ;  /* 0x0002620000047ab9 */ /* 0x000fe20000000800 */
[----:B------:R-:W1:Y:S01]  /*1c80*/  SHFL.IDX PT, R7, R5, 0x1, 0x1c1f ;  /* 0x003c1f0005077f89 */ /* 0x000e6200000e0000 */
[C---:B------:R-:W-:Y:S02]  /*1c90*/  IMAD R6, R11.reuse, -0x2, R6 ;  /* 0xfffffffe0b067824 */ /* 0x040fe400078e0206 */
[----:B------:R-:W-:Y:S01]  /*1ca0*/  IMAD R4, R11, -0x2, R4 ;  /* 0xfffffffe0b047824 */ /* 0x000fe200078e0204 */
[----:B------:R-:W2:Y:S02]  /*1cb0*/  SHFL.IDX PT, R5, R5, RZ, 0x1c1f ;  /* 0x001c1fff05057589 */ /* 0x000ea400000e0000 */
[----:B0-----:R-:W-:-:S04]  /*1cc0*/  IADD3 R3, R6, -R0, R19 ;  /* 0x8000000006037210 */ /* 0x001fc80007ffe013 */
[-CC-:B-1----:R-:W-:Y:S02]  /*1cd0*/  VIADDMNMX R7, R7, R3.reuse, R4.reuse, PT ;  /* 0x0000000307077246 */ /* 0x182fe40003800104 */
[----:B--2---:R-:W-:Y:S01]  /*1ce0*/  VIADDMNMX R3, R5, R3, R4, PT ;  /* 0x0000000305037246 */ /* 0x004fe20003800104 */
[----:B------:R-:W-:Y:S01]  /*1cf0*/  IMAD.U32 R5, RZ, RZ, UR4 ;  /* 0x00000004ff057e24 */ /* 0x000fe2000f8e00ff */
[C---:B------:R-:W-:Y:S01]  /*1d00*/  ISETP.GT.AND P1, PT, R7.reuse, RZ, PT ;  /* 0x000000ff0700720c */ /* 0x040fe20003f24270 */
[----:B------:R-:W-:Y:S01]  /*1d10*/  @UP0 ULDC UR4, c[0x0][0x44c] ;  /* 0x0001130000040ab9 */ /* 0x000fe20000000800 */
[C---:B------:R-:W-:Y:S01]  /*1d20*/  ISETP.GT.AND P2, PT, R7.reuse, 0x1, PT ;  /* 0x000000010700780c */ /* 0x040fe20003f44270 */
[----:B------:R-:W-:Y:S01]  /*1d30*/  UIMAD.WIDE.U32 UR4, UR42, UR4, URZ ;  /* 0x000000042a0472a5 */ /* 0x000fe2000f8e003f */
[----:B------:R-:W-:Y:S01]  /*1d40*/  ISETP.GT.AND P3, PT, R7, 0x8, PT ;  /* 0x000000080700780c */ /* 0x000fe20003f64270 */
[----:B------:R-:W-:Y:S01]  /*1d50*/  UIADD3 UR4, UR38, 0x2a840, URZ ;  /* 0x0002a84026047890 */ /* 0x000fe2000fffe03f */
[----:B------:R-:W-:Y:S01]  /*1d60*/  FSEL R26, R26, -INF , P1 ;  /* 0xff8000001a1a7808 */ /* 0x000fe20000800000 */
[----:B------:R-:W-:Y:S01]  /*1d70*/  @UP0 USHF.R.U32.HI UR42, URZ, UR6, UR5 ;  /* 0x000000063f2a0299 */ /* 0x000fe20008011605 */
[----:B------:R-:W-:Y:S01]  /*1d80*/  FSEL R27, R27, -INF , P2 ;  /* 0xff8000001b1b7808 */ /* 0x000fe20001000000 */
[----:B------:R-:W-:Y:S01]  /*1d90*/  UPRMT UR4, UR61, 0x654, UR4 ;  /* 0x000006543d047896 */ /* 0x000fe20008000004 */
[----:B------:R-:W-:-:S02]  /*1da0*/  ISETP.GT.AND P1, PT, R7, 0x9, PT ;  /* 0x000000090700780c */ /* 0x000fc40003f24270 */
[----:B------:R-:W-:Y:S02]  /*1db0*/  FSEL R30, R30, -INF , P3 ;  /* 0xff8000001e1e7808 */ /* 0x000fe40001800000 */
[----:B------:R-:W-:Y:S02]  /*1dc0*/  FMNMX.FTZ R15, R26, R27, !PT ;  /* 0x0000001b1a0f7209 */ /* 0x000fe40007810000 */
[----:B------:R-:W-:Y:S02]  /*1dd0*/  ISETP.GT.AND P2, PT, R7, 0x10, PT ;  /* 0x000000100700780c */ /* 0x000fe40003f44270 */
[----:B------:R-:W-:Y:S01]  /*1de0*/  FSEL R10, R31, -INF , P1 ;  /* 0xff8000001f0a7808 */ /* 0x000fe20000800000 */
[----:B------:R-:W-:Y:S01]  /*1df0*/  SYNCS.ARRIVE.TRANS64.RED.A1T0 RZ, [UR4], RZ ;  /* 0x000000ffffff79a7 */ /* 0x000fe20008100404 */
[----:B------:R-:W-:Y:S01]  /*1e00*/  FMNMX.FTZ R15, R30, R15, !PT ;  /* 0x0000000f1e0f7209 */ /* 0x000fe20007810000 */
[----:B------:R-:W-:Y:S01]  /*1e10*/  UMOV UR4, URZ ;  /* 0x0000003f00047c82 */ /* 0x000fe20008000000 */
        /* <DEDUP_REMOVED lines=58> */
[----:B------:R-:W-:Y:S02]  /*21c0*/  FMNMX.FTZ R15, R70, R15, !PT ;  /* 0x0000000f460f7209 */ /* 0x000fe40007810000 */
[----:B------:R-:W-:Y:S02]  /*21d0*/  ISETP.GT.AND P1, PT, R3, RZ, PT ;  /* 0x000000ff0300720c */ /* 0x000fe40003f24270 */
[----:B------:R-:W-:-:S02]  /*21e0*/  FMNMX.FTZ R15, R100, R15, !PT ;  /* 0x0000000f640f7209 */ /* 0x000fc40007810000 */
[C---:B------:R-:W-:Y:S02]  /*21f0*/  ISETP.GT.AND P2, PT, R3.reuse, 0x1, PT ;  /* 0x000000010300780c */ /* 0x040fe40003f44270 */
[----:B------:R-:W-:Y:S01]  /*2200*/  ISETP.GT.AND P3, PT, R3, 0x8, PT ;  /* 0x000000080300780c */ /* 0x000fe20003f64270 */
[----:B------:R-:W0:Y:S01]  /*2210*/  SHFL.BFLY PT, R6, R15, 0x2, 0x1f ;  /* 0x0c401f000f067f89 */ /* 0x000e2200000e0000 */
[----:B------:R-:W-:Y:S02]  /*2220*/  FSEL R24, R24, -INF , P1 ;  /* 0xff80000018187808 */ /* 0x000fe40000800000 */
[----:B------:R-:W-:Y:S02]  /*2230*/  FSEL R25, R25, -INF , P2 ;  /* 0xff80000019197808 */ /* 0x000fe40001000000 */
[----:B------:R-:W-:Y:S02]  /*2240*/  ISETP.GT.AND P1, PT, R3, 0x9, PT ;  /* 0x000000090300780c */ /* 0x000fe40003f24270 */
[----:B------:R-:W-:-:S02]  /*2250*/  FSEL R28, R28, -INF , P3 ;  /* 0xff8000001c1c7808 */ /* 0x000fc40001800000 */
[----:B------:R-:W-:Y:S02]  /*2260*/  ISETP.GT.AND P2, PT, R3, 0x10, PT ;  /* 0x000000100300780c */ /* 0x000fe40003f44270 */
[----:B------:R-:W-:Y:S02]  /*2270*/  FSEL R4, R29, -INF , P1 ;  /* 0xff8000001d047808 */ /* 0x000fe40000800000 */
[C---:B------:R-:W-:Y:S02]  /*2280*/  ISETP.GT.AND P1, PT, R3.reuse, 0x11, PT ;  /* 0x000000110300780c */ /* 0x040fe40003f24270 */
[----:B------:R-:W-:Y:S02]  /*2290*/  FSEL R32, R32, -INF , P2 ;  /* 0xff80000020207808 */ /* 0x000fe40001000000 */
[----:B------:R-:W-:Y:S02]  /*22a0*/  ISETP.GT.AND P3, PT, R3, 0x18, PT ;  /* 0x000000180300780c */ /* 0x000fe40003f64270 */
[----:B------:R-:W-:-:S02]  /*22b0*/  IADD3 R0, -R0, UR42, R19 ;  /* 0x0000002a00007c10 */ /* 0x000fc4000fffe113 */
[----:B------:R-:W-:Y:S02]  /*22c0*/  FSEL R36, R36, -INF , P3 ;  /* 0xff80000024247808 */ /* 0x000fe40001800000 */
[----:B0-----:R-:W-:-:S05]  /*22d0*/  FMNMX.FTZ R6, R15, R6, !PT ;  /* 0x000000060f067209 */ /* 0x001fca0007810000 */
[----:B------:R-:W0:Y:S02]  /*22e0*/  SHFL.BFLY PT, R7, R6, 0x1, 0x1f ;  /* 0x0c201f0006077f89 */ /* 0x000e2400000e0000 */
[----:B0-----:R-:W-:Y:S02]  /*22f0*/  FMNMX.FTZ R8, R6, R7, !PT ;  /* 0x0000000706087209 */ /* 0x001fe40007810000 */
[----:B------:R-:W-:Y:S02]  /*2300*/  FMNMX.FTZ R7, R24, R25, !PT ;  /* 0x0000001918077209 */ /* 0x000fe40007810000 */
[----:B------:R-:W-:Y:S01]  /*2310*/  FSEL R6, R33, -INF , P1 ;  /* 0xff80000021067808 */ /* 0x000fe20000800000 */
[----:B------:R-:W-:Y:S01]  /*2320*/  FMUL.FTZ R14, R8, R5 ;  /* 0x00000005080e7220 */ /* 0x000fe20000410000 */
[----:B------:R-:W-:Y:S02]  /*2330*/  FMNMX.FTZ R7, R28, R7, !PT ;  /* 0x000000071c077209 */ /* 0x000fe40007810000 */
[----:B------:R-:W-:-:S02]  /*2340*/  FSETP.NEU.FTZ.AND P2, PT, R8, -INF , PT ;  /* 0xff8000000800780b */ /* 0x000fc40003f5d000 */
[----:B------:R-:W-:Y:S02]  /*2350*/  FMNMX.FTZ R7, R4, R7, !PT ;  /* 0x0000000704077209 */ /* 0x000fe40007810000 */
[C---:B------:R-:W-:Y:S02]  /*2360*/  ISETP.GT.AND P1, PT, R3.reuse, 0x19, PT ;  /* 0x000000190300780c */ /* 0x040fe40003f24270 */
[----:B------:R-:W-:Y:S02]  /*2370*/  FMNMX.FTZ R7, R32, R7, !PT ;  /* 0x0000000720077209 */ /* 0x000fe40007810000 */
[----:B------:R-:W-:Y:S02]  /*2380*/  FSEL R31, R14, RZ, P2 ;  /* 0x000000ff0e1f7208 */ /* 0x000fe40001000000 */
[----:B------:R-:W-:Y:S02]  /*2390*/  FMNMX.FTZ R7, R6, R7, !PT ;  /* 0x0000000706077209 */ /* 0x000fe40007810000 */
[----:B------:R-:W-:Y:S01]  /*23a0*/  ISETP.GT.AND P2, PT, R3, 0x20, PT ;  /* 0x000000200300780c */ /* 0x000fe20003f44270 */
[-CC-:B------:R-:W-:Y:S01]  /*23b0*/  FFMA.FTZ R26, R26, R5.reuse, -R31.reuse ;  /* 0x000000051a1a7223 */ /* 0x180fe2000001081f */
[----:B------:R-:W-:Y:S01]  /*23c0*/  FSEL R14, R37, -INF , P1 ;  /* 0xff800000250e7808 */ /* 0x000fe20000800000 */
[--C-:B------:R-:W-:Y:S01]  /*23d0*/  FFMA.FTZ R15, R30, R5, -R31.reuse ;  /* 0x000000051e0f7223 */ /* 0x100fe2000001081f */
[----:B------:R-:W-:Y:S01]  /*23e0*/  FMNMX.FTZ R7, R36, R7, !PT ;  /* 0x0000000724077209 */ /* 0x000fe20007810000 */
[----:B------:R0:W-:Y:S01]  /*23f0*/  MUFU.EX2 R157, R26 ;  /* 0x0000001a009d7308 */ /* 0x0001e20000000800 */
[----:B------:R-:W-:Y:S01]  /*2400*/  ISETP.GT.AND P1, PT, R3, 0x21, PT ;  /* 0x000000210300780c */ /* 0x000fe20003f24270 */
[-CC-:B------:R-:W-:Y:S01]  /*2410*/  FFMA.FTZ R10, R10, R5.reuse, -R31.reuse ;  /* 0x000000050a0a7223 */ /* 0x180fe2000001081f */
[----:B------:R-:W-:Y:S01]  /*2420*/  FSEL R40, R40, -INF , P2 ;  /* 0xff80000028287808 */ /* 0x000fe20001000000 */
[--C-:B------:R-:W-:Y:S01]  /*2430*/  FFMA.FTZ R27, R27, R5, -R31.reuse ;  /* 0x000000051b1b7223 */ /* 0x100fe2000001081f */
[----:B------:R-:W-:Y:S01]  /*2440*/  FMNMX.FTZ R7, R14, R7, !PT ;  /* 0x000000070e077209 */ /* 0x000fe20007810000 */
[-CC-:B------:R-:W-:Y:S01]  /*2450*/  FFMA.FTZ R72, R72, R5.reuse, -R31.reuse ;  /* 0x0000000548487223 */ /* 0x180fe2000001081f */
[----:B------:R-:W-:Y:S01]  /*2460*/  ISETP.GT.AND P2, PT, R3, 0x28, PT ;  /* 0x000000280300780c */ /* 0x000fe20003f44270 */
[----:B------:R-:W-:Y:S01]  /*2470*/  MUFU.EX2 R104, R10 ;  /* 0x0000000a00687308 */ /* 0x000fe20000000800 */
[----:B------:R-:W-:Y:S01]  /*2480*/  FSEL R20, R41, -INF , P1 ;  /* 0xff80000029147808 */ /* 0x000fe20000800000 */
[--C-:B------:R-:W-:Y:S01]  /*2490*/  FFMA.FTZ R74, R74, R5, -R31.reuse ;  /* 0x000000054a4a7223 */ /* 0x100fe2000001081f */
[----:B------:R-:W-:Y:S01]  /*24a0*/  FMNMX.FTZ R7, R40, R7, !PT ;  /* 0x0000000728077209 */ /* 0x000fe20007810000 */
[-CC-:B------:R-:W-:Y:S01]  /*24b0*/  FFMA.FTZ R76, R76, R5.reuse, -R31.reuse ;  /* 0x000000054c4c7223 */ /* 0x180fe2000001081f */
[C---:B------:R-:W-:Y:S01]  /*24c0*/  ISETP.GT.AND P1, PT, R3.reuse, 0x29, PT ;  /* 0x000000290300780c */ /* 0x040fe20003f24270 */
[--C-:B------:R-:W-:Y:S01]  /*24d0*/  FFMA.FTZ R78, R78, R5, -R31.reuse ;  /* 0x000000054e4e7223 */ /* 0x100fe2000001081f */
[----:B------:R-:W-:Y:S01]  /*24e0*/  FSEL R44, R44, -INF , P2 ;  /* 0xff8000002c2c7808 */ /* 0x000fe20001000000 */
[----:B------:R-:W-:Y:S01]  /*24f0*/  MUFU.EX2 R102, R27 ;  /* 0x0000001b00667308 */ /* 0x000fe20000000800 */
[----:B------:R-:W-:Y:S01]  /*2500*/  FMNMX.FTZ R7, R20, R7, !PT ;  /* 0x0000000714077209 */ /* 0x000fe20007810000 */
[-CC-:B------:R-:W-:Y:S01]  /*2510*/  FFMA.FTZ R80, R80, R5.reuse, -R31.reuse ;  /* 0x0000000550507223 */ /* 0x180fe2000001081f */
[----:B------:R-:W-:Y:S01]  /*2520*/  ISETP.GT.AND P2, PT, R3, 0x30, PT ;  /* 0x000000300300780c */ /* 0x000fe20003f44270 */
[-CC-:B------:R-:W-:Y:S01]  /*2530*/  FFMA.FTZ R82, R82, R5.reuse, -R31.reuse ;  /* 0x0000000552527223 */ /* 0x180fe2000001081f */
[----:B0-----:R-:W-:Y:S01]  /*2540*/  FSEL R26, R45, -INF , P1 ;  /* 0xff8000002d1a7808 */ /* 0x001fe20000800000 */
[--C-:B------:R-:W-:Y:S01]  /*2550*/  FFMA.FTZ R84, R84, R5, -R31.reuse ;  /* 0x0000000554547223 */ /* 0x100fe2000001081f */
[----:B------:R-:W-:Y:S01]  /*2560*/  FMNMX.FTZ R7, R44, R7, !PT ;  /* 0x000000072c077209 */ /* 0x000fe20007810000 */
[----:B------:R-:W-:Y:S01]  /*2570*/  MUFU.EX2 R159, R15 ;  /* 0x0000000f009f7308 */ /* 0x000fe20000000800 */
[C---:B------:R-:W-:Y:S01]  /*2580*/  ISETP.GT.AND P1, PT, R3.reuse, 0x31, PT ;  /* 0x000000310300780c */ /* 0x040fe20003f24270 */
        /* <DEDUP_REMOVED lines=14> */
[----:B------:R0:W-:Y:S01]  /*2670*/  MUFU.EX2 R153, R74 ;  /* 0x0000004a00997308 */ /* 0x0001e20000000800 */
[----:B------:R-:W-:Y:S01]  /*2680*/  FMNMX.FTZ R7, R30, R7, !PT ;  /* 0x000000071e077209 */ /* 0x000fe20007810000 */
[-CC-:B------:R-:W-:Y:S01]  /*2690*/  FFMA.FTZ R94, R94, R5.reuse, -R31.reuse ;  /* 0x000000055e5e7223 */ /* 0x180fe2000001081f */
[----:B------:R-:W-:Y:S01]  /*26a0*/  ISETP.GT.AND P2, PT, R3, 0x40, PT ;  /* 0x000000400300780c */ /* 0x000fe20003f44270 */
[-CC-:B------:R-:W-:Y:S01]  /*26b0*/  FFMA.FTZ R62, R62, R5.reuse, -R31.reuse ;  /* 0x000000053e3e7223 */ /* 0x180fe2000001081f */
[----:B------:R-:W-:Y:S01]  /*26c0*/  FSEL R34, R53, -INF , P1 ;  /* 0xff80000035227808 */ /* 0x000fe20000800000 */
        /* <DEDUP_REMOVED lines=10> */
[----:B------:R1:W-:Y:S01]  /*2770*/  MUFU.EX2 R155, R78 ;  /* 0x0000004e009b7308 */ /* 0x0003e20000000800 */
[----:B------:R-:W-:Y:S01]  /*2780*/  FSEL R38, R57, -INF , P1 ;  /* 0xff80000039267808 */ /* 0x000fe20000800000 */
[----:B------:R-:W-:Y:S01]  /*2790*/  FFMA.FTZ R100, R100, R5, -R31 ;  /* 0x0000000564647223 */ /* 0x000fe2000001081f */
[----:B------:R-:W-:-:S02]  /*27a0*/  FMNMX.FTZ R7, R56, R7, !PT ;  /* 0x0000000738077209 */ /* 0x000fc40007810000 */
[----:B0-----:R-:W-:Y:S02]  /*27b0*/  CS2R R74, SRZ ;  /* 0x00000000004a7805 */ /* 0x001fe4000001ff00 */
[C---:B------:R-:W-:Y:S02]  /*27c0*/  ISETP.GT.AND P1, PT, R3.reuse, 0x49, PT ;  /* 0x000000490300780c */ /* 0x040fe40003f24270 */
[----:B------:R-:W-:Y:S01]  /*27d0*/  FSEL R60, R60, -INF , P2 ;  /* 0xff8000003c3c7808 */ /* 0x000fe20001000000 */
[----:B------:R-:W-:Y:S01]  /*27e0*/  MUFU.EX2 R80, R80 ;  /* 0x0000005000507308 */ /* 0x000fe20000000800 */
[----:B------:R-:W-:Y:S02]  /*27f0*/  FMNMX.FTZ R7, R38, R7, !PT ;  /* 0x0000000726077209 */ /* 0x000fe40007810000 */
[----:B-1----:R-:W-:Y:S02]  /*2800*/  CS2R R78, SRZ ;  /* 0x00000000004e7805 */ /* 0x002fe4000001ff00 */
[----:B------:R-:W-:-:S02]  /*2810*/  ISETP.GT.AND P2, PT, R3, 0x50, PT ;  /* 0x000000500300780c */ /* 0x000fc40003f44270 */
[----:B------:R-:W-:Y:S02]  /*2820*/  FSEL R42, R61, -INF , P1 ;  /* 0xff8000003d2a7808 */ /* 0x000fe40000800000 */
[----:B------:R-:W-:Y:S01]  /*2830*/  FMNMX.FTZ R7, R60, R7, !PT ;  /* 0x000000073c077209 */ /* 0x000fe20007810000 */
[----:B------:R0:W-:Y:S01]  /*2840*/  MUFU.EX2 R149, R82 ;  /* 0x0000005200957308 */ /* 0x0001e20000000800 */
[C---:B------:R-:W-:Y:S02]  /*2850*/  ISETP.GT.AND P1, PT, R3.reuse, 0x51, PT ;  /* 0x000000510300780c */ /* 0x040fe40003f24270 */
[----:B------:R-:W-:Y:S02]  /*2860*/  FSEL R64, R64, -INF , P2 ;  /* 0xff80000040407808 */ /* 0x000fe40001000000 */
[----:B------:R-:W-:Y:S02]  /*2870*/  FMNMX.FTZ R7, R42, R7, !PT ;  /* 0x000000072a077209 */ /* 0x000fe40007810000 */
[----:B------:R-:W-:Y:S01]  /*2880*/  ISETP.GT.AND P2, PT, R3, 0x58, PT ;  /* 0x000000580300780c */ /* 0x000fe20003f44270 */
[----:B------:R-:W-:Y:S01]  /*2890*/  MUFU.EX2 R84, R84 ;  /* 0x0000005400547308 */ /* 0x000fe20000000800 */
[----:B------:R-:W-:-:S02]  /*28a0*/  FSEL R46, R65, -INF , P1 ;  /* 0xff800000412e7808 */ /* 0x000fc40000800000 */
[----:B0-----:R-:W-:Y:S02]  /*28b0*/  CS2R R82, SRZ ;  /* 0x0000000000527805 */ /* 0x001fe4000001ff00 */
[----:B------:R-:W-:Y:S02]  /*28c0*/  FMNMX.FTZ R7, R64, R7, !PT ;  /* 0x0000000740077209 */ /* 0x000fe40007810000 */
[----:B------:R-:W-:Y:S02]  /*28d0*/  ISETP.GT.AND P1, PT, R3, 0x59, PT ;  /* 0x000000590300780c */ /* 0x000fe40003f24270 */
[----:B------:R-:W-:Y:S01]  /*28e0*/  FSEL R68, R68, -INF , P2 ;  /* 0xff80000044447808 */ /* 0x000fe20001000000 */
[----:B------:R0:W-:Y:S01]  /*28f0*/  MUFU.EX2 R151, R86 ;  /* 0x0000005600977308 */ /* 0x0001e20000000800 */
[----:B------:R-:W-:Y:S02]  /*2900*/  FMNMX.FTZ R7, R46, R7, !PT ;  /* 0x000000072e077209 */ /* 0x000fe40007810000 */
[----:B------:R-:W-:-:S02]  /*2910*/  FSEL R50, R69, -INF , P1 ;  /* 0xff80000045327808 */ /* 0x000fc40000800000 */
[----:B------:R-:W-:-:S03]  /*2920*/  FMNMX.FTZ R7, R68, R7, !PT ;  /* 0x0000000744077209 */ /* 0x000fc60007810000 */
[----:B------:R-:W-:Y:S01]  /*2930*/  MUFU.EX2 R88, R88 ;  /* 0x0000005800587308 */ /* 0x000fe20000000800 */
[----:B------:R-:W-:Y:S02]  /*2940*/  FMNMX.FTZ R7, R50, R7, !PT ;  /* 0x0000000732077209 */ /* 0x000fe40007810000 */
[----:B0-----:R-:W-:-:S03]  /*2950*/  CS2R R86, SRZ ;  /* 0x0000000000567805 */ /* 0x001fc6000001ff00 */
        /* <DEDUP_REMOVED lines=10> */
[----:B0-----:R-:W-:-:S04]  /*2a00*/  FMNMX.FTZ R10, R3, R10, !PT ;  /* 0x0000000a030a7209 */ /* 0x001fc80007810000 */
        /* <DEDUP_REMOVED lines=31> */
[----:B------:R-:W-:-:S05]  /*2c00*/  FFMA.FTZ R50, R50, R5, -R3 ;  /* 0x0000000532327223 */ /* 0x000fca0000010803 */
[----:B------:R1:W2:Y:S01]  /*2c10*/  MUFU.EX2 R7, R4 ;  /* 0x0000000400077308 */ /* 0x0002a20000000800 */
[----:B0-----:R-:W-:Y:S01]  /*2c20*/  FADD.FTZ R33, R24, R25 ;  /* 0x0000001918217221 */ /* 0x001fe20000010000 */
[----:B------:R-:W-:Y:S02]  /*2c30*/  F2FP.F16.F32.PACK_AB R156, R25, R24 ;  /* 0x00000018199c723e */ /* 0x000fe400000000ff */
[----:B------:R-:W-:-:S04]  /*2c40*/  CS2R R24, SRZ ;  /* 0x0000000000187805 */ /* 0x000fc8000001ff00 */
[----:B------:R-:W0:Y:S01]  /*2c50*/  MUFU.EX2 R32, R32 ;  /* 0x0000002000207308 */ /* 0x000e220000000800 */
[----:B-1----:R-:W-:-:S07]  /*2c60*/  FADD.FTZ R4, R28, R33 ;  /* 0x000000211c047221 */ /* 0x002fce0000010000 */
[----:B------:R1:W3:Y:S01]  /*2c70*/  MUFU.EX2 R15, R6 ;  /* 0x00000006000f7308 */ /* 0x0002e20000000800 */
[C---:B--2---:R-:W-:Y:S01]  /*2c80*/  FADD.FTZ R35, R7.reuse, R4 ;  /* 0x0000000407237221 */ /* 0x044fe20000010000 */
[----:B------:R-:W-:-:S06]  /*2c90*/  F2FP.F16.F32.PACK_AB R158, R7, R28 ;  /* 0x0000001c079e723e */ /* 0x000fcc00000000ff */
[----:B------:R-:W2:Y:S01]  /*2ca0*/  MUFU.EX2 R36, R36 ;  /* 0x0000002400247308 */ /* 0x000ea20000000800 */
[----:B-1----:R-:W-:-:S04]  /*2cb0*/  IMAD.HI R6, R0, 0x2aaaaaab, RZ ;  /* 0x2aaaaaab00067827 */ /* 0x002fc800078e02ff */
[----:B------:R-:W-:Y:S01]  /*2cc0*/  FADD.FTZ R0, R157, R102 ;  /* 0x000000669d007221 */ /* 0x000fe20000010000 */
[----:B------:R-:W-:-:S03]  /*2cd0*/  F2FP.F16.F32.PACK_AB R157, R102, R157 ;  /* 0x0000009d669d723e */ /* 0x000fc600000000ff */
[----:B------:R-:W-:Y:S01]  /*2ce0*/  FADD.FTZ R33, R159, R0 ;  /* 0x000000009f217221 */ /* 0x000fe20000010000 */
[----:B0-----:R-:W-:Y:S01]  /*2cf0*/  FADD.FTZ R0, R32, R35 ;  /* 0x0000002320007221 */ /* 0x001fe20000010000 */
[----:B------:R0:W1:Y:S01]  /*2d00*/  MUFU.EX2 R21, R14 ;  /* 0x0000000e00157308 */ /* 0x0000620000000800 */
[----:B------:R-:W-:Y:S01]  /*2d10*/  SHF.R.U32.HI R37, RZ, 0x1f, R6 ;  /* 0x0000001fff257819 */ /* 0x000fe20000011606 */
[C---:B------:R-:W-:Y:S01]  /*2d20*/  FADD.FTZ R33, R104.reuse, R33 ;  /* 0x0000002168217221 */ /* 0x040fe20000010000 */
[C---:B---3--:R-:W-:Y:S02]  /*2d30*/  F2FP.F16.F32.PACK_AB R152, R15.reuse, R32 ;  /* 0x000000200f98723e */ /* 0x048fe400000000ff */
[----:B------:R-:W-:Y:S01]  /*2d40*/  F2FP.F16.F32.PACK_AB R159, R104, R159 ;  /* 0x0000009f689f723e */ /* 0x000fe200000000ff */
[----:B------:R-:W-:Y:S01]  /*2d50*/  FADD.FTZ R4, R72, R33 ;  /* 0x0000002148047221 */ /* 0x000fe20000010000 */
[----:B------:R-:W-:Y:S01]  /*2d60*/  FADD.FTZ R33, R15, R0 ;  /* 0x000000000f217221 */ /* 0x000fe20000010000 */
[----:B------:R-:W3:Y:S01]  /*2d70*/  MUFU.EX2 R40, R40 ;  /* 0x0000002800287308 */ /* 0x000ee20000000800 */
[----:B0-----:R-:W-:Y:S01]  /*2d80*/  LEA.HI.SX32 R14, R6, R37, 0x1c ;  /* 0x00000025060e7211 */ /* 0x001fe200078fe2ff */
[C---:B------:R-:W-:Y:S01]  /*2d90*/  FADD.FTZ R35, R153.reuse, R4 ;  /* 0x0000000499237221 */ /* 0x040fe20000010000 */
[----:B--2---:R-:W-:Y:S01]  /*2da0*/  FADD.FTZ R0, R36, R33 ;  /* 0x0000002124007221 */ /* 0x004fe20000010000 */
[----:B------:R-:W-:Y:S01]  /*2db0*/  F2FP.F16.F32.PACK_AB R153, R153, R72 ;  /* 0x000000489999723e */ /* 0x000fe200000000ff */
[----:B------:R-:W-:-:S02]  /*2dc0*/  IMAD.MOV.U32 R6, RZ, RZ, 0x3f800000 ;  /* 0x3f800000ff067424 */ /* 0x000fc400078e00ff */
[----:B------:R-:W-:Y:S01]  /*2dd0*/  FADD.FTZ R4, R76, R35 ;  /* 0x000000234c047221 */ /* 0x000fe20000010000 */
[----:B------:R-:W-:Y:S01]  /*2de0*/  CS2R R72, SRZ ;  /* 0x0000000000487805 */ /* 0x000fe2000001ff00 */
[----:B------:R0:W2:Y:S01]  /*2df0*/  MUFU.EX2 R23, R20 ;  /* 0x0000001400177308 */ /* 0x0000a20000000800 */
[----:B-1----:R-:W-:Y:S01]  /*2e00*/  FADD.FTZ R33, R21, R0 ;  /* 0x0000000015217221 */ /* 0x002fe20000010000 */
[----:B------:R-:W-:Y:S01]  /*2e10*/  FADD.FTZ R35, R155, R4 ;  /* 0x000000049b237221 */ /* 0x000fe20000010000 */
[----:B------:R-:W-:Y:S02]  /*2e20*/  F2FP.F16.F32.PACK_AB R154, R21, R36 ;  /* 0x00000024159a723e */ /* 0x000fe400000000ff */
[----:B------:R-:W-:Y:S01]  /*2e30*/  F2FP.F16.F32.PACK_AB R155, R155, R76 ;  /* 0x0000004c9b9b723e */ /* 0x000fe200000000ff */
[----:B------:R-:W-:Y:S01]  /*2e40*/  FADD.FTZ R4, R80, R35 ;  /* 0x0000002350047221 */ /* 0x000fe20000010000 */
[----:B------:R-:W-:Y:S01]  /*2e50*/  CS2R R76, SRZ ;  /* 0x00000000004c7805 */ /* 0x000fe2000001ff00 */
[----:B------:R-:W1:Y:S01]  /*2e60*/  MUFU.EX2 R44, R44 ;  /* 0x0000002c002c7308 */ /* 0x000e620000000800 */
[----:B---3--:R-:W-:Y:S01]  /*2e70*/  FADD.FTZ R0, R40, R33 ;  /* 0x0000002128007221 */ /* 0x008fe20000010000 */
[C---:B------:R-:W-:Y:S01]  /*2e80*/  FADD.FTZ R35, R149.reuse, R4 ;  /* 0x0000000495237221 */ /* 0x040fe20000010000 */
[----:B0-----:R-:W-:Y:S01]  /*2e90*/  VIADD R20, R22, 0xfffffffe ;  /* 0xfffffffe16147836 */ /* 0x001fe20000000000 */
[----:B------:R-:W-:-:S02]  /*2ea0*/  F2FP.F16.F32.PACK_AB R149, R149, R80 ;  /* 0x000000509595723e */ /* 0x000fc400000000ff */
[----:B------:R-:W-:Y:S01]  /*2eb0*/  CS2R R80, SRZ ;  /* 0x0000000000507805 */ /* 0x000fe2000001ff00 */
[----:B------:R-:W-:Y:S01]  /*2ec0*/  FADD.FTZ R4, R84, R35 ;  /* 0x0000002354047221 */ /* 0x000fe20000010000 */
[----:B------:R-:W0:Y:S01]  /*2ed0*/  MUFU.EX2 R27, R26 ;  /* 0x0000001a001b7308 */ /* 0x000e220000000800 */
[----:B--2---:R-:W-:Y:S02]  /*2ee0*/  FADD.FTZ R33, R23, R0 ;  /* 0x0000000017217221 */ /* 0x004fe40000010000 */
[C---:B------:R-:W-:Y:S01]  /*2ef0*/  FADD.FTZ R35, R151.reuse, R4 ;  /* 0x0000000497237221 */ /* 0x040fe20000010000 */
[----:B------:R-:W-:Y:S02]  /*2f00*/  F2FP.F16.F32.PACK_AB R151, R151, R84 ;  /* 0x000000549797723e */ /* 0x000fe400000000ff */
[----:B------:R-:W-:Y:S02]  /*2f10*/  CS2R R84, SRZ ;  /* 0x0000000000547805 */ /* 0x000fe4000001ff00 */
[----:B------:R-:W-:Y:S01]  /*2f20*/  F2FP.F16.F32.PACK_AB R148, R23, R40 ;  /* 0x000000281794723e */ /* 0x000fe200000000ff */
[----:B------:R-:W-:Y:S01]  /*2f30*/  FADD.FTZ R4, R88, R35 ;  /* 0x0000002358047221 */ /* 0x000fe20000010000 */
[----:B------:R-:W-:Y:S01]  /*2f40*/  CS2R R40, SRZ ;  /* 0x0000000000287805 */ /* 0x000fe2000001ff00 */
[----:B------:R-:W2:Y:S01]  /*2f50*/  MUFU.EX2 R48, R48 ;  /* 0x0000003000307308 */ /* 0x000ea20000000800 */
[----:B-1----:R-:W-:Y:S01]  /*2f60*/  FADD.FTZ R0, R44, R33 ;  /* 0x000000212c007221 */ /* 0x002fe20000010000 */
[C---:B------:R-:W-:Y:S01]  /*2f70*/  FADD.FTZ R37, R145.reuse, R4 ;  /* 0x0000000491257221 */ /* 0x040fe20000010000 */
[----:B------:R-:W-:-:S03]  /*2f80*/  F2FP.F16.F32.PACK_AB R145, R145, R88 ;  /* 0x000000589191723e */ /* 0x000fc600000000ff */
[----:B------:R-:W-:Y:S01]  /*2f90*/  FADD.FTZ R4, R54, R37 ;  /* 0x0000002536047221 */ /* 0x000fe20000010000 */
[----:B------:R-:W-:Y:S01]  /*2fa0*/  CS2R R36, SRZ ;  /* 0x0000000000247805 */ /* 0x000fe2000001ff00 */
[----:B------:R-:W1:Y:S01]  /*2fb0*/  MUFU.EX2 R29, R30 ;  /* 0x0000001e001d7308 */ /* 0x000e620000000800 */
[----:B0-----:R-:W-:Y:S01]  /*2fc0*/  FADD.FTZ R33, R27, R0 ;  /* 0x000000001b217221 */ /* 0x001fe20000010000 */
[----:B------:R-:W-:Y:S01]  /*2fd0*/  FADD.FTZ R15, R147, R4 ;  /* 0x00000004930f7221 */ /* 0x000fe20000010000 */
[----:B------:R-:W-:Y:S02]  /*2fe0*/  F2FP.F16.F32.PACK_AB R150, R27, R44 ;  /* 0x0000002c1b96723e */ /* 0x000fe400000000ff */
[----:B------:R-:W-:Y:S02]  /*2ff0*/  CS2R R44, SRZ ;  /* 0x00000000002c7805 */ /* 0x000fe4000001ff00 */
[----:B------:R-:W-:Y:S01]  /*3000*/  F2FP.F16.F32.PACK_AB R147, R147, R54 ;  /* 0x000000369393723e */ /* 0x000fe200000000ff */
[----:B------:R-:W-:Y:S01]  /*3010*/  FADD.FTZ R4, R58, R15 ;  /* 0x0000000f3a047221 */ /* 0x000fe20000010000 */
[----:B------:R-:W-:Y:S01]  /*3020*/  CS2R R54, SRZ ;  /* 0x0000000000367805 */ /* 0x000fe2000001ff00 */
[----:B------:R-:W0:Y:S01]  /*3030*/  MUFU.EX2 R52, R52 ;  /* 0x0000003400347308 */ /* 0x000e220000000800 */
[----:B--2---:R-:W-:Y:S01]  /*3040*/  FADD.FTZ R0, R48, R33 ;  /* 0x0000002130007221 */ /* 0x004fe20000010000 */
[C---:B------:R-:W-:Y:S01]  /*3050*/  FADD.FTZ R21, R141.reuse, R4 ;  /* 0x000000048d157221 */ /* 0x040fe20000010000 */
[----:B------:R-:W-:-:S02]  /*3060*/  F2FP.F16.F32.PACK_AB R141, R141, R58 ;  /* 0x0000003a8d8d723e */ /* 0x000fc400000000ff */
[----:B------:R-:W-:Y:S02]  /*3070*/  CS2R R58, SRZ ;  /* 0x00000000003a7805 */ /* 0x000fe4000001ff00 */
[----:B------:R-:W-:Y:S01]  /*3080*/  CS2R R26, SRZ ;  /* 0x00000000001a7805 */ /* 0x000fe2000001ff00 */
[----:B------:R-:W-:Y:S01]  /*3090*/  FADD.FTZ R4, R62, R21 ;  /* 0x000000153e047221 */ /* 0x000fe20000010000 */
[----:B------:R2:W3:Y:S01]  /*30a0*/  MUFU.EX2 R19, R34 ;  /* 0x0000002200137308 */ /* 0x0004e20000000800 */
[C---:B-1----:R-:W-:Y:S01]  /*30b0*/  FADD.FTZ R35, R29.reuse, R0 ;  /* 0x000000001d237221 */ /* 0x042fe20000010000 */
[----:B------:R-:W-:Y:S02]  /*30c0*/  F2FP.F16.F32.PACK_AB R144, R29, R48 ;  /* 0x000000301d90723e */ /* 0x000fe400000000ff */
[----:B------:R-:W-:Y:S02]  /*30d0*/  CS2R R48, SRZ ;  /* 0x0000000000307805 */ /* 0x000fe4000001ff00 */
[----:B------:R-:W-:-:S02]  /*30e0*/  CS2R R28, SRZ ;  /* 0x00000000001c7805 */ /* 0x000fc4000001ff00 */
[----:B------:R-:W1:Y:S01]  /*30f0*/  MUFU.EX2 R56, R56 ;  /* 0x0000003800387308 */ /* 0x000e620000000800 */
[----:B0-----:R-:W-:Y:S01]  /*3100*/  FADD.FTZ R0, R52, R35 ;  /* 0x0000002334007221 */ /* 0x001fe20000010000 */
[----:B--2---:R-:W-:-:S06]  /*3110*/  CS2R R34, SRZ ;  /* 0x0000000000227805 */ /* 0x004fcc000001ff00 */
[----:B------:R0:W2:Y:S01]  /*3120*/  MUFU.EX2 R31, R38 ;  /* 0x00000026001f7308 */ /* 0x0000a20000000800 */
[C---:B---3--:R-:W-:Y:S01]  /*3130*/  FADD.FTZ R7, R19.reuse, R0 ;  /* 0x0000000013077221 */ /* 0x048fe20000010000 */
[----:B------:R-:W-:Y:S01]  /*3140*/  F2FP.F16.F32.PACK_AB R146, R19, R52 ;  /* 0x000000341392723e */ /* 0x000fe200000000ff */
[C---:B------:R-:W-:Y:S01]  /*3150*/  FADD.FTZ R19, R143.reuse, R4 ;  /* 0x000000048f137221 */ /* 0x040fe20000010000 */
[----:B------:R-:W-:Y:S02]  /*3160*/  F2FP.F16.F32.PACK_AB R143, R143, R62 ;  /* 0x0000003e8f8f723e */ /* 0x000fe400000000ff */
[----:B------:R-:W-:Y:S02]  /*3170*/  CS2R R62, SRZ ;  /* 0x00000000003e7805 */ /* 0x000fe4000001ff00 */
[----:B------:R-:W-:Y:S01]  /*3180*/  CS2R R52, SRZ ;  /* 0x0000000000347805 */ /* 0x000fe2000001ff00 */
[----:B------:R-:W-:Y:S01]  /*3190*/  FADD.FTZ R4, R66, R19 ;  /* 0x0000001342047221 */ /* 0x000fe20000010000 */
[----:B------:R-:W3:Y:S01]  /*31a0*/  MUFU.EX2 R60, R60 ;  /* 0x0000003c003c7308 */ /* 0x000ee20000000800 */
[----:B-1----:R-:W-:Y:S01]  /*31b0*/  FADD.FTZ R0, R56, R7 ;  /* 0x0000000738007221 */ /* 0x002fe20000010000 */
[----:B0-----:R-:W-:-:S06]  /*31c0*/  CS2R R38, SRZ ;  /* 0x0000000000267805 */ /* 0x001fcc000001ff00 */
[----:B------:R0:W1:Y:S01]  /*31d0*/  MUFU.EX2 R3, R42 ;  /* 0x0000002a00037308 */ /* 0x0000620000000800 */
[C---:B--2---:R-:W-:Y:S01]  /*31e0*/  FADD.FTZ R15, R31.reuse, R0 ;  /* 0x000000001f0f7221 */ /* 0x044fe20000010000 */
[----:B------:R-:W-:Y:S02]  /*31f0*/  F2FP.F16.F32.PACK_AB R140, R31, R56 ;  /* 0x000000381f8c723e */ /* 0x000fe400000000ff */
[----:B------:R-:W-:Y:S02]  /*3200*/  CS2R R56, SRZ ;  /* 0x0000000000387805 */ /* 0x000fe4000001ff00 */
[----:B------:R-:W-:Y:S02]  /*3210*/  CS2R R30, SRZ ;  /* 0x00000000001e7805 */ /* 0x000fe4000001ff00 */
[----:B------:R-:W2:Y:S01]  /*3220*/  MUFU.EX2 R64, R64 ;  /* 0x0000004000407308 */ /* 0x000ea20000000800 */
[----:B---3--:R-:W-:Y:S01]  /*3230*/  FADD.FTZ R0, R60, R15 ;  /* 0x0000000f3c007221 */ /* 0x008fe20000010000 */
[----:B0-----:R-:W-:-:S06]  /*3240*/  CS2R R42, SRZ ;  /* 0x00000000002a7805 */ /* 0x001fcc000001ff00 */
[----:B------:R0:W3:Y:S01]  /*3250*/  MUFU.EX2 R33, R46 ;  /* 0x0000002e00217308 */ /* 0x0000e20000000800 */
[C---:B-1----:R-:W-:Y:S01]  /*3260*/  FADD.FTZ R15, R3.reuse, R0 ;  /* 0x00000000030f7221 */ /* 0x042fe20000010000 */
[----:B------:R-:W-:Y:S01]  /*3270*/  F2FP.F16.F32.PACK_AB R142, R3, R60 ;  /* 0x0000003c038e723e */ /* 0x000fe200000000ff */
[C---:B------:R-:W-:Y:S01]  /*3280*/  FADD.FTZ R3, R137.reuse, R4 ;  /* 0x0000000489037221 */ /* 0x040fe20000010000 */
[----:B------:R-:W-:Y:S02]  /*3290*/  F2FP.F16.F32.PACK_AB R137, R137, R66 ;  /* 0x000000428989723e */ /* 0x000fe400000000ff */
[----:B------:R-:W-:Y:S02]  /*32a0*/  CS2R R66, SRZ ;  /* 0x0000000000427805 */ /* 0x000fe4000001ff00 */
[----:B------:R-:W-:Y:S01]  /*32b0*/  CS2R R60, SRZ ;  /* 0x00000000003c7805 */ /* 0x000fe2000001ff00 */
[----:B------:R-:W1:Y:S01]  /*32c0*/  MUFU.EX2 R68, R68 ;  /* 0x0000004400447308 */ /* 0x000e620000000800 */
[----:B--2---:R-:W-:Y:S01]  /*32d0*/  FADD.FTZ R0, R64, R15 ;  /* 0x0000000f40007221 */ /* 0x004fe20000010000 */
[----:B0-----:R-:W-:-:S06]  /*32e0*/  CS2R R46, SRZ ;  /* 0x00000000002e7805 */ /* 0x001fcc000001ff00 */
[----:B------:R-:W0:Y:S01]  /*32f0*/  MUFU.EX2 R70, R70 ;  /* 0x0000004600467308 */ /* 0x000e220000000800 */
[C---:B---3--:R-:W-:Y:S01]  /*3300*/  FADD.FTZ R15, R33.reuse, R0 ;  /* 0x00000000210f7221 */ /* 0x048fe20000010000 */
[----:B------:R-:W-:Y:S02]  /*3310*/  F2FP.F16.F32.PACK_AB R136, R33, R64 ;  /* 0x000000402188723e */ /* 0x000fe400000000ff */
[----:B------:R-:W-:Y:S02]  /*3320*/  CS2R R64, SRZ ;  /* 0x0000000000407805 */ /* 0x000fe4000001ff00 */
[----:B------:R-:W-:Y:S02]  /*3330*/  CS2R R32, SRZ ;  /* 0x0000000000207805 */ /* 0x000fe4000001ff00 */
[----:B------:R-:W2:Y:S01]  /*3340*/  MUFU.EX2 R139, R100 ;  /* 0x00000064008b7308 */ /* 0x000ea20000000800 */
[----:B-1----:R-:W-:Y:S01]  /*3350*/  FADD.FTZ R4, R68, R15 ;  /* 0x0000000f44047221 */ /* 0x002fe20000010000 */
[----:B------:R-:W-:-:S04]  /*3360*/  VIMNMX R15, R17, R14, !PT ;  /* 0x0000000e110f7248 */ /* 0x000fc80007fe0100 */
[----:B------:R-:W-:Y:S02]  /*3370*/  ISETP.GE.AND P1, PT, R20, R15, PT ;  /* 0x0000000f1400720c */ /* 0x000fe40003f26270 */
[----:B------:R1:W3:Y:S01]  /*3380*/  MUFU.EX2 R7, R50 ;  /* 0x0000003200077308 */ /* 0x0002e20000000800 */
[----:B0-----:R-:W-:-:S04]  /*3390*/  FADD.FTZ R0, R70, R3 ;  /* 0x0000000346007221 */ /* 0x001fc80000010000 */
[C---:B--2---:R-:W-:Y:S01]  /*33a0*/  FADD.FTZ R3, R139.reuse, R0 ;  /* 0x000000008b037221 */ /* 0x044fe20000010000 */
[----:B------:R-:W-:Y:S02]  /*33b0*/  F2FP.F16.F32.PACK_AB R139, R139, R70 ;  /* 0x000000468b8b723e */ /* 0x000fe400000000ff */
[----:B------:R-:W-:Y:S02]  /*33c0*/  CS2R R70, SRZ ;  /* 0x0000000000467805 */ /* 0x000fe4000001ff00 */
[----:B------:R-:W-:Y:S02]  /*33d0*/  MOV R0, RZ ;  /* 0x000000ff00007202 */ /* 0x000fe40000000f00 */
[----:B-1----:R-:W-:Y:S01]  /*33e0*/  CS2R R50, SRZ ;  /* 0x0000000000327805 */ /* 0x002fe2000001ff00 */
[C---:B---3--:R-:W-:Y:S01]  /*33f0*/  FADD.FTZ R4, R7.reuse, R4 ;  /* 0x0000000407047221 */ /* 0x048fe20000010000 */
[----:B------:R-:W-:Y:S01]  /*3400*/  F2FP.F16.F32.PACK_AB R138, R7, R68 ;  /* 0x00000044078a723e */ /* 0x000fe200000000ff */
[----:B------:R-:W-:Y:S01]  /*3410*/  IMAD.MOV.U32 R7, RZ, RZ, 0x3f800000 ;  /* 0x3f800000ff077424 */ /* 0x000fe200078e00ff */
[----:B------:R-:W-:Y:S01]  /*3420*/  CS2R R68, SRZ ;  /* 0x0000000000447805 */ /* 0x000fe2000001ff00 */
[----:B------:R-:W-:Y:S06]  /*3430*/  @!P1 BRA `(.L_x_2195) ;  /* 0x0000002000cc9947 */ /* 0x000fec0003800000 */
[----:B------:R-:W-:Y:S01]  /*3440*/  IMAD.MOV.U32 R14, RZ, RZ, R8 ;  /* 0x000000ffff0e7224 */ /* 0x000fe200078e0008 */
[----:B------:R-:W-:Y:S01]  /*3450*/  MOV R87, RZ ;  /* 0x000000ff00577202 */ /* 0x000fe20000000f00 */
[----:B------:R-:W-:Y:S01]  /*3460*/  IMAD.MOV.U32 R19, RZ, RZ, R10 ;  /* 0x000000ffff137224 */ /* 0x000fe200078e000a */
[----:B------:R-:W-:Y:S01]  /*3470*/  UMOV UR5, URZ ;  /* 0x0000003f00057c82 */ /* 0x000fe20008000000 */
[----:B------:R-:W-:Y:S01]  /*3480*/  IMAD.MOV.U32 R21, RZ, RZ, RZ ;  /* 0x000000ffff157224 */ /* 0x000fe200078e00ff */
[----:B------:R-:W-:Y:S01]  /*3490*/  ULDC UR6, c[0x0][0x288] ;  /* 0x0000a20000067ab9 */ /* 0x000fe20000000800 */
[----:B------:R-:W-:-:S07]  /*34a0*/  IMAD.MOV.U32 R6, RZ, RZ, 0x3f800000 ;  /* 0x3f800000ff067424 */ /* 0x000fce00078e00ff */
.L_x_2206:
[----:B------:R-:W-:-:S04]  /*34b0*/  UISETP.NE.AND UP0, UPT, UR5, 0x1, UPT ;  /* 0x000000010500788c */ /* 0x000fc8000bf05270 */
[----:B------:R-:W-:-:S06]  /*34c0*/  USEL UR4, URZ, 0x1, UP0 ;  /* 0x000000013f047887 */ /* 0x000fcc0008000000 */
[----:B------:R-:W-:Y:S01]  /*34d0*/  LOP3.LUT R0, R21, UR4, RZ, 0x3c, !PT ;  /* 0x0000000415007c12 */ /* 0x000fe2000f8e3cff */
[----:B------:R-:W-:Y:S06]  /*34e0*/  @!P0 BRA `(.L_x_2196) ;  /* 0x0000000000048947 */ /* 0x000fec0003800000 */
[----:B------:R-:W-:Y:S01]  /*34f0*/  BPT.TRAP 0x1 ;  /* 0x000000040000795c */ /* 0x000fe20000300000 */
.L_x_2196:
        /* <DEDUP_REMOVED lines=8> */
.L_x_2197:
[----:B-1----:R-:W-:Y:S05]  /*3580*/  @P1 BRA `(.L_x_2198) ;  /* 0x0000000000081947 */ /* 0x002fea0003800000 */
[----:B------:R-:W1:Y:S02]  /*3590*/  SYNCS.PHASECHK.TRANS64.TRYWAIT P1, [UR7+0x2a830], R5 ;  /* 0x02a83005ff0075a7 */ /* 0x000e640008020147 */
[----:B-1----:R-:W-:Y:S05]  /*35a0*/  @!P1 BRA `(.L_x_2199) ;  /* 0x0000009c00949947 */ /* 0x002fea0003800000 */
.L_x_2198:
        /* <DEDUP_REMOVED lines=129> */
.L_x_2200:
[----:B------:R-:W-:Y:S01]  /*3dc0*/  ULEA UR10, UR5, UR38, 0x3 ;  /* 0x00000026050a7291 */ /* 0x000fe2000f8e183f */
[----:B01----:R-:W-:-:S08]  /*3dd0*/  SHF.L.U32 R5, R21, 0x1f, RZ ;  /* 0x0000001f15057819 */ /* 0x003fd000000006ff */
[----:B------:R0:W1:Y:S01]  /*3de0*/  SYNCS.PHASECHK.TRANS64.TRYWAIT P1, [UR10+0x2a850], R5 ;  /* 0x02a85005ff0075a7 */ /* 0x000062000802014a */
[----:B------:R-:W-:Y:S05]  /*3df0*/  @!P0 BRA `(.L_x_2201) ;  /* 0x0000000000048947 */ /* 0x000fea0003800000 */
[----:B------:R-:W-:Y:S01]  /*3e00*/  BPT.TRAP 0x1 ;  /* 0x000000040000795c */ /* 0x000fe20000300000 */
.L_x_2201:
[----:B-1----:R-:W-:Y:S05]  /*3e10*/  @P1 BRA `(.L_x_2202) ;  /* 0x0000000000081947 */ /* 0x002fea0003800000 */
[----:B------:R-:W1:Y:S02]  /*3e20*/  SYNCS.PHASECHK.TRANS64.TRYWAIT P1, [UR10+0x2a850], R5 ;  /* 0x02a85005ff0075a7 */ /* 0x000e64000802014a */
[----:B-1----:R-:W-:Y:S05]  /*3e30*/  @!P1 BRA `(.L_x_2203) ;  /* 0x0000009400889947 */ /* 0x002fea0003800000 */
.L_x_2202:
[----:B------:R-:W-:Y:S01]  /*3e40*/  UIADD3 UR11, UR38, 0x400, URZ ;  /* 0x00000400260b7890 */ /* 0x000fe2000fffe03f */
[----:B------:R-:W-:Y:S01]  /*3e50*/  WARPGROUP.ARRIVE ;  /* 0x00000000000079c5 */ /* 0x000fe20000000000 */
[----:B------:R-:W-:Y:S01]  /*3e60*/  UMOV UR15, 0x40000040 ;  /* 0x40000040000f7882 */ /* 0x000fe20000000000 */
[----:B------:R-:W-:Y:S01]  /*3e70*/  UMOV UR19, 0x40000040 ;  /* 0x4000004000137882 */ /* 0x000fe20000000000 */
[----:B------:R-:W-:-:S04]  /*3e80*/  USHF.R.U32.HI UR11, URZ, 0x4, UR11 ;  /* 0x000000043f0b7899 */ /* 0x000fc8000801160b */
[----:B------:R-:W-:-:S04]  /*3e90*/  ULOP3.LUT UR11, UR11, 0x3fff, URZ, 0xc0, !UPT ;  /* 0x00003fff0b0b7892 */ /* 0x000fc8000f8ec03f */
[----:B------:R-:W-:-:S04]  /*3ea0*/  ULOP3.LUT UR11, UR11, 0x3000000, URZ, 0xfc, !UPT ;  /* 0x030000000b0b7892 */ /* 0x000fc8000f8efc3f */
[----:B------:R-:W-:-:S04]  /*3eb0*/  UIMAD UR14, UR5, 0x600, UR11 ;  /* 0x00000600050e78a4 */ /* 0x000fc8000f8e020b */
[----:B------:R-:W-:-:S05]  /*3ec0*/  UIADD3 UR18, UR14, 0x80, URZ ;  /* 0x000000800e127890 */ /* 0x000fca000fffe03f */
[----:B------:R-:W-:Y:S01]  /*3ed0*/  HGMMA.64x128x16.F32 R24, R156, gdesc[UR12].tnspB, R24, gsb0 ;  /* 0x41e0000c9c187df0 */ /* 0x000fe20008000818 */
[----:B------:R-:W-:Y:S02]  /*3ee0*/  UMOV UR15, 0x40000040 ;  /* 0x40000040000f7882 */ /* 0x000fe40000000000 */
        /* <DEDUP_REMOVED lines=18> */
[----:B------:R-:W-:Y:S03]  /*4010*/  HGMMA.64x128x16.F32 R24, R140, gdesc[UR16].tnspB, R24, gsb0 ;  /* 0x41e000108c187df0 */ /* 0x000fe60008000818 */
[----:B------:R-:W-:Y:S02]  /*4020*/  WARPGROUP.DEPBAR.LE gsb0, 0x0 ;  /* 0x00008000000079c5 */ /* 0x000fe40000010000 */
[----:B------:R-:W-:-:S07]  /*4030*/  WARPGROUP.ARRIVE ;  /* 0x00000000000079c5 */ /* 0x000fce0000000000 */
[----:B------:R-:W-:Y:S03]  /*4040*/  HGMMA.64x128x16.F32 R24, R136, gdesc[UR12].tnspB, R24, gsb0 ;  /* 0x41e0000c88187df0 */ /* 0x000fe60008000818 */
[----:B------:R-:W-:Y:S02]  /*4050*/  WARPGROUP.DEPBAR.LE gsb0, 0x0 ;  /* 0x00008000000079c5 */ /* 0x000fe40000010000 */
[----:B------:R-:W-:Y:S05]  /*4060*/  @!P0 BRA `(.L_x_2204) ;  /* 0x0000000000048947 */ /* 0x000fea0003800000 */
[----:B------:R-:W-:Y:S01]  /*4070*/  BPT.TRAP 0x1 ;  /* 0x000000040000795c */ /* 0x000fe20000300000 */
.L_x_2204:
[----:B------:R-:W-:Y:S01]  /*4080*/  UISETP.NE.AND UP0, UPT, UR60, URZ, UPT ;  /* 0x0000003f3c00728c */ /* 0x000fe2000bf05270 */
[----:B------:R-:W-:Y:S01]  /*4090*/  IMAD.MOV.U32 R7, RZ, RZ, R9 ;  /* 0x000000ffff077224 */ /* 0x000fe200078e0009 */
[----:B------:R-:W-:Y:S01]  /*40a0*/  ULDC UR11, c[0x0][0x2f0] ;  /* 0x0000bc00000b7ab9 */ /* 0x000fe20000000800 */
[----:B------:R-:W-:-:S03]  /*40b0*/  UIADD3 UR7, UR7, 0x2a840, URZ ;  /* 0x0002a84007077890 */ /* 0x000fc6000fffe03f */
[----:B------:R-:W-:Y:S01]  /*40c0*/  PLOP3.LUT P1, PT, PT, PT, UP0, 0x80, 0x0 ;  /* 0x000000000000781c */ /* 0x000fe20003f2f008 */
[----:B------:R-:W-:Y:S01]  /*40d0*/  UPRMT UR7, UR61, 0x654, UR7 ;  /* 0x000006543d077896 */ /* 0x000fe20008000007 */
[----:B------:R-:W-:-:S03]  /*40e0*/  PLOP3.LUT P2, PT, PT, PT, UP0, 0x80, 0x0 ;  /* 0x000000000000781c */ /* 0x000fc60003f4f008 */
[----:B------:R-:W-:-:S05]  /*40f0*/  @UP0 ULDC UR5, c[0x0][0x44c] ;  /* 0x0001130000050ab9 */ /* 0x000fca0000000800 */
[----:B------:R-:W-:Y:S03]  /*4100*/  SYNCS.ARRIVE.TRANS64.RED.A1T0 RZ, [UR7], RZ ;  /* 0x000000ffffff79a7 */ /* 0x000fe60008100407 */
[----:B01----:R-:W-:Y:S01]  /*4110*/  @P1 IMAD.HI.U32 R5, R9, UR5, RZ ;  /* 0x0000000509051c27 */ /* 0x003fe2000f8e00ff */
[----:B------:R-:W-:-:S04]  /*4120*/  @UP0 ULDC UR5, c[0x0][0x450] ;  /* 0x0001140000050ab9 */ /* 0x000fc80000000800 */
[----:B------:R-:W-:Y:S01]  /*4130*/  @P2 SHF.R.U32.HI R7, RZ, UR5, R5 ;  /* 0x00000005ff072c19 */ /* 0x000fe20008011605 */
[----:B------:R-:W-:-:S04]  /*4140*/  IMAD.MOV.U32 R5, RZ, RZ, -0x60 ;  /* 0xffffffa0ff057424 */ /* 0x000fc800078e00ff */
[----:B------:R-:W0:Y:S01]  /*4150*/  SHFL.IDX PT, R21, R7, RZ, 0x1c1f ;  /* 0x001c1fff07157589 */ /* 0x000e2200000e0000 */
[----:B------:R-:W-:-:S03]  /*4160*/  IMAD R6, R20, R5, 0x1 ;  /* 0x0000000114067424 */ /* 0x000fc600078e0205 */
[----:B------:R-:W1:Y:S01]  /*4170*/  SHFL.IDX PT, R7, R7, 0x1, 0x1c1f ;  /* 0x003c1f0007077f89 */ /* 0x000e6200000e0000 */
[----:B------:R-:W-:-:S04]  /*4180*/  IMAD R5, R11, -0x2, R6 ;  /* 0xfffffffe0b057824 */ /* 0x000fc800078e0206 */
[----:B------:R-:W-:-:S05]  /*4190*/  IMAD R10, R18, UR11, R5 ;  /* 0x0000000b120a7c24 */ /* 0x000fca000f8e0205 */
[----:B0-----:R-:W-:-:S04]  /*41a0*/  IADD3 R21, R21, -UR6, R10 ;  /* 0x8000000615157c10 */ /* 0x001fc8000fffe00a */
[C---:B------:R-:W-:Y:S02]  /*41b0*/  ISETP.GT.AND P1, PT, R21.reuse, RZ, PT ;  /* 0x000000ff1500720c */ /* 0x040fe40003f24270 */
[C---:B------:R-:W-:Y:S02]  /*41c0*/  ISETP.GT.AND P2, PT, R21.reuse, 0x1, PT ;  /* 0x000000011500780c */ /* 0x040fe40003f44270 */
[----:B------:R-:W-:Y:S02]  /*41d0*/  FSEL R140, R88, -INF , P1 ;  /* 0xff800000588c7808 */ /* 0x000fe40000800000 */
[----:B------:R-:W-:Y:S02]  /*41e0*/  ISETP.GT.AND P1, PT, R21, 0x8, PT ;  /* 0x000000081500780c */ /* 0x000fe40003f24270 */
[----:B------:R-:W-:Y:S02]  /*41f0*/  FSEL R142, R89, -INF , P2 ;  /* 0xff800000598e7808 */ /* 0x000fe40001000000 */
[----:B------:R-:W-:-:S02]  /*4200*/  FMNMX.FTZ R5, R140, R19, !PT ;  /* 0x000000138c057209 */ /* 0x000fc40007810000 */
[C---:B------:R-:W-:Y:S02]  /*4210*/  ISETP.GT.AND P2, PT, R21.reuse, 0x9, PT ;  /* 0x000000091500780c */ /* 0x040fe40003f44270 */
[----:B------:R-:W-:Y:S02]  /*4220*/  FSEL R144, R92, -INF , P1 ;  /* 0xff8000005c907808 */ /* 0x000fe40000800000 */
[----:B------:R-:W-:Y:S02]  /*4230*/  FMNMX.FTZ R5, R142, R5, !PT ;  /* 0x000000058e057209 */ /* 0x000fe40007810000 */
        /* <DEDUP_REMOVED lines=61> */
[----:B------:R-:W-:Y:S02]  /*4610*/  FMNMX.FTZ R5, R132, R5, !PT ;  /* 0x0000000584057209 */ /* 0x000fe40007810000 */
[----:B-1----:R-:W-:-:S02]  /*4620*/  IADD3 R93, R7, -UR6, R10 ;  /* 0x80000006075d7c10 */ /* 0x002fc4000fffe00a */
[----:B------:R-:W-:Y:S02]  /*4630*/  FMNMX.FTZ R21, R104, R5, !PT ;  /* 0x0000000568157209 */ /* 0x000fe40007810000 */
[----:B------:R-:W0:Y:S01]  /*4640*/  LDC R5, c[0x0][0x988] ;  /* 0x00026200ff057b82 */ /* 0x000e220000000800 */
[C---:B------:R-:W-:Y:S02]  /*4650*/  ISETP.GT.AND P1, PT, R93.reuse, RZ, PT ;  /* 0x000000ff5d00720c */ /* 0x040fe40003f24270 */
[----:B------:R-:W1:Y:S01]  /*4660*/  SHFL.BFLY PT, R136, R21, 0x2, 0x1f ;  /* 0x0c401f0015887f89 */ /* 0x000e6200000e0000 */
[C---:B------:R-:W-:Y:S02]  /*4670*/  ISETP.GT.AND P2, PT, R93.reuse, 0x1, PT ;  /* 0x000000015d00780c */ /* 0x040fe40003f44270 */
[----:B------:R-:W-:Y:S02]  /*4680*/  FSEL R90, R90, -INF , P1 ;  /* 0xff8000005a5a7808 */ /* 0x000fe40000800000 */
[----:B------:R-:W-:-:S02]  /*4690*/  ISETP.GT.AND P3, PT, R93, 0x8, PT ;  /* 0x000000085d00780c */ /* 0x000fc40003f64270 */
[----:B------:R-:W-:Y:S02]  /*46a0*/  FMNMX.FTZ R7, R90, R14, !PT ;  /* 0x0000000e5a077209 */ /* 0x000fe40007810000 */
[----:B------:R-:W-:Y:S02]  /*46b0*/  ISETP.GT.AND P4, PT, R93, 0x9, PT ;  /* 0x000000095d00780c */ /* 0x000fe40003f84270 */
[----:B------:R-:W-:Y:S02]  /*46c0*/  FSEL R94, R94, -INF , P3 ;  /* 0xff8000005e5e7808 */ /* 0x000fe40001800000 */
[----:B------:R-:W-:Y:S02]  /*46d0*/  FSEL R138, R95, -INF , P4 ;  /* 0xff8000005f8a7808 */ /* 0x000fe40002000000 */
[----:B------:R-:W-:Y:S02]  /*46e0*/  ISETP.GT.AND P3, PT, R93, 0x11, PT ;  /* 0x000000115d00780c */ /* 0x000fe40003f64270 */
[----:B-1----:R-:W-:-:S05]  /*46f0*/  FMNMX.FTZ R23, R21, R136, !PT ;  /* 0x0000008815177209 */ /* 0x002fca0007810000 */
[----:B------:R-:W1:Y:S02]  /*4700*/  SHFL.BFLY PT, R136, R23, 0x1, 0x1f ;  /* 0x0c201f0017887f89 */ /* 0x000e6400000e0000 */
[----:B-1----:R-:W-:Y:S02]  /*4710*/  FMNMX.FTZ R10, R23, R136, !PT ;  /* 0x00000088170a7209 */ /* 0x002fe40007810000 */
[----:B------:R-:W-:Y:S02]  /*4720*/  FSEL R136, R91, -INF , P2 ;  /* 0xff8000005b887808 */ /* 0x000fe40001000000 */
[C---:B------:R-:W-:Y:S01]  /*4730*/  FSETP.NEU.FTZ.AND P1, PT, R10.reuse, -INF , PT ;  /* 0xff8000000a00780b */ /* 0x040fe20003f3d000 */
[----:B0-----:R-:W-:Y:S01]  /*4740*/  FMUL.FTZ R21, R10, R5 ;  /* 0x000000050a157220 */ /* 0x001fe20000410000 */
[----:B------:R-:W-:Y:S02]  /*4750*/  FMNMX.FTZ R7, R136, R7, !PT ;  /* 0x0000000788077209 */ /* 0x000fe40007810000 */
[----:B------:R-:W-:-:S02]  /*4760*/  ISETP.GT.AND P2, PT, R93, 0x10, PT ;  /* 0x000000105d00780c */ /* 0x000fc40003f44270 */
[----:B------:R-:W-:Y:S02]  /*4770*/  FMNMX.FTZ R7, R94, R7, !PT ;  /* 0x000000075e077209 */ /* 0x000fe40007810000 */
[----:B------:R-:W-:Y:S02]  /*4780*/  FSEL R109, R21, RZ, P1 ;  /* 0x000000ff156d7208 */ /* 0x000fe40000800000 */
[----:B------:R-:W-:Y:S02]  /*4790*/  FSEL R98, R98, -INF , P2 ;  /* 0xff80000062627808 */ /* 0x000fe40001000000 */
[----:B------:R-:W-:Y:S01]  /*47a0*/  FMNMX.FTZ R7, R138, R7, !PT ;  /* 0x000000078a077209 */ /* 0x000fe20007810000 */
[-CC-:B------:R-:W-:Y:S01]  /*47b0*/  FFMA.FTZ R156, R140, R5.reuse, -R109.reuse ;  /* 0x000000058c9c7223 */ /* 0x180fe2000001086d */
[----:B------:R-:W-:Y:S01]  /*47c0*/  ISETP.GT.AND P2, PT, R93, 0x18, PT ;  /* 0x000000185d00780c */ /* 0x000fe20003f44270 */
[-CC-:B------:R-:W-:Y:S01]  /*47d0*/  FFMA.FTZ R95, R6, R5.reuse, -R109.reuse ;  /* 0x00000005065f7223 */ /* 0x180fe2000001086d */
[----:B------:R-:W-:Y:S01]  /*47e0*/  FSEL R140, R99, -INF , P3 ;  /* 0xff800000638c7808 */ /* 0x000fe20001800000 */
[--C-:B------:R-:W-:Y:S01]  /*47f0*/  FFMA.FTZ R97, R8, R5, -R109.reuse ;  /* 0x0000000508617223 */ /* 0x100fe2000001086d */
[----:B------:R-:W-:Y:S01]  /*4800*/  FMNMX.FTZ R7, R98, R7, !PT ;  /* 0x0000000762077209 */ /* 0x000fe20007810000 */
[-CC-:B------:R-:W-:Y:S01]  /*4810*/  FFMA.FTZ R21, R142, R5.reuse, -R109.reuse ;  /* 0x000000058e157223 */ /* 0x180fe2000001086d */
[C---:B------:R-:W-:Y:S01]  /*4820*/  ISETP.GT.AND P3, PT, R93.reuse, 0x19, PT ;  /* 0x000000195d00780c */ /* 0x040fe20003f64270 */
[-CC-:B------:R-:W-:Y:S01]  /*4830*/  FFMA.FTZ R158, R144, R5.reuse, -R109.reuse ;  /* 0x00000005909e7223 */ /* 0x180fe2000001086d */
[----:B------:R-:W-:Y:S01]  /*4840*/  FSEL R160, R102, -INF , P2 ;  /* 0xff80000066a07808 */ /* 0x000fe20001000000 */
[--C-:B------:R-:W-:Y:S01]  /*4850*/  FFMA.FTZ R23, R146, R5, -R109.reuse ;  /* 0x0000000592177223 */ /* 0x100fe2000001086d */
        /* <DEDUP_REMOVED lines=32> */
[----:B------:R-:W-:Y:S01]  /*4a60*/  ISETP.GT.AND P3, PT, R93, 0x31, PT ;  /* 0x000000315d00780c */ /* 0x000fe20003f64270 */
[----:B------:R-:W-:Y:S01]  /*4a70*/  FFMA.FTZ R107, R104, R5, -R109 ;  /* 0x00000005686b7223 */ /* 0x000fe2000001086d */
[----:B------:R-:W-:Y:S01]  /*4a80*/  FSEL R166, R114, -INF , P2 ;  /* 0xff80000072a67808 */ /* 0x000fe20001000000 */
[----:B------:R-:W-:Y:S01]  /*4a90*/  MUFU.EX2 R156, R156 ;  /* 0x0000009c009c7308 */ /* 0x000fe20000000800 */
[----:B------:R-:W-:-:S02]  /*4aa0*/  FMNMX.FTZ R7, R110, R7, !PT ;  /* 0x000000076e077209 */ /* 0x000fc40007810000 */
[----:B------:R-:W-:Y:S02]  /*4ab0*/  ISETP.GT.AND P2, PT, R93, 0x38, PT ;  /* 0x000000385d00780c */ /* 0x000fe40003f44270 */
[----:B------:R-:W-:Y:S02]  /*4ac0*/  FSEL R172, R115, -INF , P3 ;  /* 0xff80000073ac7808 */ /* 0x000fe40001800000 */
[----:B------:R-:W-:Y:S01]  /*4ad0*/  FMNMX.FTZ R7, R166, R7, !PT ;  /* 0x00000007a6077209 */ /* 0x000fe20007810000 */
[----:B------:R-:W-:Y:S01]  /*4ae0*/  MUFU.EX2 R21, R21 ;  /* 0x0000001500157308 */ /* 0x000fe20000000800 */
[----:B------:R-:W-:Y:S02]  /*4af0*/  ISETP.GT.AND P3, PT, R93, 0x39, PT ;  /* 0x000000395d00780c */ /* 0x000fe40003f64270 */
[----:B------:R-:W-:Y:S02]  /*4b00*/  FSEL R174, R118, -INF , P2 ;  /* 0xff80000076ae7808 */ /* 0x000fe40001000000 */
[----:B------:R-:W-:-:S02]  /*4b10*/  FMNMX.FTZ R7, R172, R7, !PT ;  /* 0x00000007ac077209 */ /* 0x000fc40007810000 */
[----:B------:R-:W-:Y:S01]  /*4b20*/  ISETP.GT.AND P2, PT, R93, 0x40, PT ;  /* 0x000000405d00780c */ /* 0x000fe20003f44270 */
[----:B------:R-:W-:Y:S01]  /*4b30*/  MUFU.EX2 R158, R158 ;  /* 0x0000009e009e7308 */ /* 0x000fe20000000800 */
[----:B------:R-:W-:Y:S02]  /*4b40*/  FSEL R118, R119, -INF , P3 ;  /* 0xff80000077767808 */ /* 0x000fe40001800000 */
[----:B------:R-:W-:Y:S02]  /*4b50*/  FMNMX.FTZ R7, R174, R7, !PT ;  /* 0x00000007ae077209 */ /* 0x000fe40007810000 */
[----:B------:R-:W-:Y:S02]  /*4b60*/  ISETP.GT.AND P3, PT, R93, 0x41, PT ;  /* 0x000000415d00780c */ /* 0x000fe40003f64270 */
        /* <DEDUP_REMOVED lines=22> */
[----:B------:R-:W-:Y:S01]  /*4cd0*/  ISETP.GT.AND P3, PT, R93, 0x59, PT ;  /* 0x000000595d00780c */ /* 0x000fe20003f64270 */
[----:B------:R-:W-:Y:S01]  /*4ce0*/  FFMA.FTZ R93, R22, R5, -R109 ;  /* 0x00000005165d7223 */ /* 0x000fe2000001086d */
[----:B------:R-:W-:Y:S02]  /*4cf0*/  FSEL R134, R134, -INF , P2 ;  /* 0xff80000086867808 */ /* 0x000fe40001000000 */
[----:B------:R-:W-:-:S02]  /*4d00*/  FMNMX.FTZ R7, R106, R7, !PT ;  /* 0x000000076a077209 */ /* 0x000fc40007810000 */
[----:B------:R-:W-:Y:S01]  /*4d10*/  FSEL R22, R135, -INF , P3 ;  /* 0xff80000087167808 */ /* 0x000fe20001800000 */
[----:B------:R-:W-:Y:S01]  /*4d20*/  MUFU.EX2 R148, R148 ;  /* 0x0000009400947308 */ /* 0x000fe20000000800 */
[----:B------:R-:W-:-:S04]  /*4d30*/  FMNMX.FTZ R7, R134, R7, !PT ;  /* 0x0000000786077209 */ /* 0x000fc80007810000 */
[----:B------:R-:W-:-:S03]  /*4d40*/  FMNMX.FTZ R7, R22, R7, !PT ;  /* 0x0000000716077209 */ /* 0x000fc60007810000 */
[----:B------:R-:W-:Y:S02]  /*4d50*/  MUFU.EX2 R93, R93 ;  /* 0x0000005d005d7308 */ /* 0x000fe40000000800 */
[----:B------:R-:W0:Y:S06]  /*4d60*/  SHFL.BFLY PT, R6, R7, 0x2, 0x1f ;  /* 0x0c401f0007067f89 */ /* 0x000e2c00000e0000 */
        /* <DEDUP_REMOVED lines=13> */
[----:B------:R-:W-:Y:S02]  /*4e40*/  FSEL R109, R6, RZ, P2 ;  /* 0x000000ff066d7208 */ /* 0x000fe40001000000 */
[----:B------:R-:W-:-:S03]  /*4e50*/  FSEL R6, R10, RZ, P1 ;  /* 0x000000ff0a067208 */ /* 0x000fc60000800000 */
[-CC-:B------:R-:W-:Y:S01]  /*4e60*/  FFMA.FTZ R157, R90, R5.reuse, -R109.reuse ;  /* 0x000000055a9d7223 */ /* 0x180fe2000001086d */
[-C--:B------:R-:W-:Y:S01]  /*4e70*/  FFMA.FTZ R90, R136, R5.reuse, -R109 ;  /* 0x00000005885a7223 */ /* 0x080fe2000001086d */
[----:B------:R-:W-:Y:S01]  /*4e80*/  FADD.FTZ R6, -R6, R19 ;  /* 0x0000001306067221 */ /* 0x000fe20000010100 */
[----:B------:R-:W-:Y:S01]  /*4e90*/  FSEL R19, R8, RZ, P2 ;  /* 0x000000ff08137208 */ /* 0x000fe20001000000 */
[-CC-:B------:R-:W-:Y:S01]  /*4ea0*/  FFMA.FTZ R159, R94, R5.reuse, -R109.reuse ;  /* 0x000000055e9f7223 */ /* 0x180fe2000001086d */
[-CC-:B------:R-:W-:Y:S01]  /*4eb0*/  FFMA.FTZ R138, R138, R5.reuse, -R109.reuse ;  /* 0x000000058a8a7223 */ /* 0x180fe2000001086d */
[-C--:B------:R-:W-:Y:S01]  /*4ec0*/  FMUL.FTZ R7, R6, R5.reuse ;  /* 0x0000000506077220 */ /* 0x080fe20000410000 */
[----:B------:R-:W-:Y:S01]  /*4ed0*/  MUFU.EX2 R157, R157 ;  /* 0x0000009d009d7308 */ /* 0x000fe20000000800 */
[----:B------:R-:W-:Y:S01]  /*4ee0*/  FADD.FTZ R6, -R19, R14 ;  /* 0x0000000e13067221 */ /* 0x000fe20000010100 */
[-CC-:B------:R-:W-:Y:S01]  /*4ef0*/  FFMA.FTZ R98, R98, R5.reuse, -R109.reuse ;  /* 0x0000000562627223 */ /* 0x180fe2000001086d */
[-CC-:B------:R-:W-:Y:S01]  /*4f00*/  FFMA.FTZ R140, R140, R5.reuse, -R109.reuse ;  /* 0x000000058c8c7223 */ /* 0x180fe2000001086d */
[-CC-:B------:R-:W-:Y:S01]  /*4f10*/  FFMA.FTZ R160, R160, R5.reuse, -R109.reuse ;  /* 0x00000005a0a07223 */ /* 0x180fe2000001086d */
[-C--:B------:R-:W-:Y:S01]  /*4f20*/  FMUL.FTZ R6, R6, R5.reuse ;  /* 0x0000000506067220 */ /* 0x080fe20000410000 */
        /* <DEDUP_REMOVED lines=14> */
[-CC-:B------:R-:W-:Y:S01]  /*5010*/  FFMA.FTZ R102, R102, R5.reuse, -R109.reuse ;  /* 0x0000000566667223 */ /* 0x180fe2000001086d */
[-CC-:B------:R-:W-:Y:S01]  /*5020*/  FFMA.FTZ R130, R130, R5.reuse, -R109.reuse ;  /* 0x0000000582827223 */ /* 0x180fe2000001086d */
[-CC-:B------:R-:W-:Y:S01]  /*5030*/  FFMA.FTZ R106, R106, R5.reuse, -R109.reuse ;  /* 0x000000056a6a7223 */ /* 0x180fe2000001086d */
[-CC-:B------:R-:W-:Y:S01]  /*5040*/  FFMA.FTZ R134, R134, R5.reuse, -R109.reuse ;  /* 0x0000000586867223 */ /* 0x180fe2000001086d */
[----:B------:R-:W2:Y:S01]  /*5050*/  MUFU.EX2 R90, R90 ;  /* 0x0000005a005a7308 */ /* 0x000ea20000000800 */
[----:B0-----:R-:W-:Y:S01]  /*5060*/  FFMA.FTZ R4, R7, R4, R156 ;  /* 0x0000000407047223 */ /* 0x001fe2000001009c */
[----:B------:R-:W-:-:S03]  /*5070*/  FFMA.FTZ R22, R22, R5, -R109 ;  /* 0x0000000516167223 */ /* 0x000fc6000001086d */
[----:B------:R-:W-:-:S03]  /*5080*/  FADD.FTZ R19, R21, R4 ;  /* 0x0000000415137221 */ /* 0x000fc60000010000 */
[----:B------:R-:W0:Y:S01]  /*5090*/  MUFU.EX2 R159, R159 ;  /* 0x0000009f009f7308 */ /* 0x000e220000000800 */
[----:B-1----:R-:W-:Y:S01]  /*50a0*/  FFMA.FTZ R3, R6, R3, R157 ;  /* 0x0000000306037223 */ /* 0x002fe2000001009d */
[----:B------:R-:W-:-:S06]  /*50b0*/  FADD.FTZ R14, R158, R19 ;  /* 0x000000139e0e7221 */ /* 0x000fcc0000010000 */
        /* <DEDUP_REMOVED lines=30> */
[----:B------:R-:W-:-:S06]  /*52a0*/  FADD.FTZ R3, R101, R14 ;  /* 0x0000000e65037221 */ /* 0x000fcc0000010000 */
        /* <DEDUP_REMOVED lines=42> */
.L_x_2205:
        /* <DEDUP_REMOVED lines=32> */
[----:B------:R-:W-:Y:S01]  /*5750*/  MOV R19, R10 ;  /* 0x0000000a00137202 */ /* 0x000fe20000000f00 */
[----:B------:R-:W-:Y:S06]  /*5760*/  @P1 BRA `(.L_x_2206) ;  /* 0xffffffdc00501947 */ /* 0x000fec000383ffff */
.L_x_2195:
[----:B------:R-:W-:-:S13]  /*5770*/  ISETP.GE.AND P1, PT, R20, R17, PT ;  /* 0x000000111400720c */ /* 0x000fda0003f26270 */
[----:B------:R-:W-:Y:S05]  /*5780*/  @!P1 BRA `(.L_x_2207) ;  /* 0x0000001800e89947 */ /* 0x000fea0003800000 */
[----:B------:R-:W-:Y:S01]  /*5790*/  IMAD.MOV.U32 R9, RZ, RZ, R8 ;  /* 0x000000ffff097224 */ /* 0x000fe200078e0008 */
[----:B------:R-:W-:Y:S01]  /*57a0*/  UMOV UR6, UR4 ;  /* 0x0000000400067c82 */ /* 0x000fe20008000000 */
[----:B------:R-:W-:Y:S02]  /*57b0*/  IMAD.MOV.U32 R11, RZ, RZ, R10 ;  /* 0x000000ffff0b7224 */ /* 0x000fe400078e000a */
[----:B------:R-:W-:-:S07]  /*57c0*/  IMAD.MOV.U32 R14, RZ, RZ, R0 ;  /* 0x000000ffff0e7224 */ /* 0x000fce00078e0000 */
.L_x_2218:
[----:B------:R-:W-:-:S04]  /*57d0*/  UIADD3 UR4, UR6, 0x1, URZ ;  /* 0x0000000106047890 */ /* 0x000fc8000fffe03f */
[----:B------:R-:W-:-:S04]  /*57e0*/  UISETP.NE.AND UP0, UPT, UR4, 0x2, UPT ;  /* 0x000000020400788c */ /* 0x000fc8000bf05270 */
[----:B------:R-:W-:Y:S02]  /*57f0*/  USEL UR5, URZ, 0x1, UP0 ;  /* 0x000000013f057887 */ /* 0x000fe40008000000 */
[----:B------:R-:W-:-:S04]  /*5800*/  USEL UR4, UR4, URZ, UP0 ;  /* 0x0000003f04047287 */ /* 0x000fc80008000000 */
[----:B------:R-:W-:Y:S01]  /*5810*/  LOP3.LUT R0, R14, UR5, RZ, 0x3c, !PT ;  /* 0x000000050e007c12 */ /* 0x000fe2000f8e3cff */
[----:B------:R-:W-:Y:S07]  /*5820*/  @!P0 BRA `(.L_x_2208) ;  /* 0x0000000000048947 */ /* 0x000fee0003800000 */
[----:B------:R-:W-:Y:S01]  /*5830*/  BPT.TRAP 0x1 ;  /* 0x000000040000795c */ /* 0x000fe20000300000 */
.L_x_2208:
[----:B------:R-:W-:Y:S01]  /*5840*/  ULEA UR7, UR4, UR38, 0x3 ;  /* 0x0000002604077291 */ /* 0x000fe2000f8e183f */
[----:B------:R-:W-:-:S08]  /*5850*/  SHF.L.U32 R5, R0, 0x1f, RZ ;  /* 0x0000001f00057819 */ /* 0x000fd000000006ff */
[----:B------:R0:W1:Y:S01]  /*5860*/  SYNCS.PHASECHK.TRANS64.TRYWAIT P1, [UR7+0x2a830], R5 ;  /* 0x02a83005ff0075a7 */ /* 0x0000620008020147 */
[----:B------:R-:W-:Y:S05]  /*5870*/  @!P0 BRA `(.L_x_2209) ;  /* 0x0000000000048947 */ /* 0x000fea0003800000 */
[----:B------:R-:W-:Y:S01]  /*5880*/  BPT.TRAP 0x1 ;  /* 0x000000040000795c */ /* 0x000fe20000300000 */
.L_x_2209:
[----:B-1----:R-:W-:Y:S05]  /*5890*/  @P1 BRA `(.L_x_2210) ;  /* 0x0000000000081947 */ /* 0x002fea0003800000 */
[----:B------:R-:W1:Y:S02]  /*58a0*/  SYNCS.PHASECHK.TRANS64.TRYWAIT P1, [UR7+0x2a830], R5 ;  /* 0x02a83005ff0075a7 */ /* 0x000e640008020147 */
[----:B-1----:R-:W-:Y:S05]  /*58b0*/  @!P1 BRA `(.L_x_2211) ;  /* 0x0000007c00009947 */ /* 0x002fea0003800000 */
.L_x_2210:
        /* <DEDUP_REMOVED lines=129> */
.L_x_2212:
[----:B------:R-:W-:Y:S01]  /*60d0*/  ULEA UR5, UR6, UR38, 0x3 ;  /* 0x0000002606057291 */ /* 0x000fe2000f8e183f */
[----:B01----:R-:W-:-:S08]  /*60e0*/  SHF.L.U32 R5, R14, 0x1f, RZ ;  /* 0x0000001f0e057819 */ /* 0x003fd000000006ff */
[----:B------:R0:W1:Y:S01]  /*60f0*/  SYNCS.PHASECHK.TRANS64.TRYWAIT P1, [UR5+0x2a850], R5 ;  /* 0x02a85005ff0075a7 */ /* 0x0000620008020145 */
[----:B------:R-:W-:Y:S05]  /*6100*/  @!P0 BRA `(.L_x_2213) ;  /* 0x0000000000048947 */ /* 0x000fea0003800000 */
[----:B------:R-:W-:Y:S01]  /*6110*/  BPT.TRAP 0x1 ;  /* 0x000000040000795c */ /* 0x000fe20000300000 */
.L_x_2213:
[----:B-1----:R-:W-:Y:S05]  /*6120*/  @P1 BRA `(.L_x_2214) ;  /* 0x0000000000081947 */ /* 0x002fea0003800000 */
[----:B------:R-:W1:Y:S02]  /*6130*/  SYNCS.PHASECHK.TRANS64.TRYWAIT P1, [UR5+0x2a850], R5 ;  /* 0x02a85005ff0075a7 */ /* 0x000e640008020145 */
[----:B-1----:R-:W-:Y:S05]  /*6140*/  @!P1 BRA `(.L_x_2215) ;  /* 0x0000007000f49947 */ /* 0x002fea0003800000 */
.L_x_2214:
        /* <DEDUP_REMOVED lines=38> */
.L_x_2216:
        /* <DEDUP_REMOVED lines=54> */
[----:B------:R-:W0:Y:S01]  /*6710*/  LDC R5, c[0x0][0x988] ;  /* 0x00026200ff057b82 */ /* 0x000e220000000800 */
[----:B-1----:R-:W-:Y:S02]  /*6720*/  FMNMX.FTZ R18, R7, R8, !PT ;  /* 0x0000000807127209 */ /* 0x002fe40007810000 */
[----:B------:R-:W1:Y:S04]  /*6730*/  SHFL.BFLY PT, R15, R14, 0x1, 0x1f ;  /* 0x0c201f000e0f7f89 */ /* 0x000e6800000e0000 */
[----:B------:R-:W2:Y:S01]  /*6740*/  SHFL.BFLY PT, R19, R18, 0x1, 0x1f ;  /* 0x0c201f0012137f89 */ /* 0x000ea200000e0000 */
[----:B-1----:R-:W-:-:S02]  /*6750*/  FMNMX.FTZ R10, R14, R15, !PT ;  /* 0x0000000f0e0a7209 */ /* 0x002fc40007810000 */
[----:B--2---:R-:W-:-:S03]  /*6760*/  FMNMX.FTZ R8, R18, R19, !PT ;  /* 0x0000001312087209 */ /* 0x004fc60007810000 */
[CC--:B0-----:R-:W-:Y:S01]  /*6770*/  FMUL.FTZ R160, R10.reuse, R5.reuse ;  /* 0x000000050aa07220 */ /* 0x0c1fe20000410000 */
[----:B------:R-:W-:Y:S01]  /*6780*/  FADD.FTZ R22, -R10, R11 ;  /* 0x0000000b0a167221 */ /* 0x000fe20000010100 */
[C---:B------:R-:W-:Y:S01]  /*6790*/  FADD.FTZ R6, -R8.reuse, R9 ;  /* 0x0000000908067221 */ /* 0x040fe20000010100 */
[-C--:B------:R-:W-:Y:S01]  /*67a0*/  FMUL.FTZ R14, R8, R5.reuse ;  /* 0x00000005080e7220 */ /* 0x080fe20000410000 */
[-C--:B------:R-:W-:Y:S01]  /*67b0*/  FFMA.FTZ R156, R88, R5.reuse, -R160 ;  /* 0x00000005589c7223 */ /* 0x080fe200000108a0 */
[-C--:B------:R-:W-:Y:S01]  /*67c0*/  FMUL.FTZ R22, R22, R5.reuse ;  /* 0x0000000516167220 */ /* 0x080fe20000410000 */
        /* <DEDUP_REMOVED lines=43> */
[----:B------:R2:W0:Y:S01]  /*6a80*/  MUFU.EX2 R18, R91 ;  /* 0x0000005b00127308 */ /* 0x0004220000000800 */
        /* <DEDUP_REMOVED lines=12> */
[-C--:B------:R-:W-:Y:S01]  /*6b50*/  FFMA.FTZ R109, R133, R5.reuse, -R160 ;  /* 0x00000005856d7223 */ /* 0x080fe200000108a0 */
[----:B------:R-:W-:-:S02]  /*6b60*/  FFMA.FTZ R14, R135, R5, -R14 ;  /* 0x00000005870e7223 */ /* 0x000fc4000001080e */
        /* <DEDUP_REMOVED lines=90> */
.L_x_2217:
[----:B------:R-:W-:Y:S01]  /*7110*/  UIADD3 UR5, UR5, 0x2a860, URZ ;  /* 0x0002a86005057890 */ /* 0x000fe2000fffe03f */
[----:B------:R-:W-:Y:S01]  /*7120*/  ISETP.GT.AND P1, PT, R20, R17, PT ;  /* 0x000000111400720c */ /* 0x000fe20003f24270 */
[----:B------:R-:W-:Y:S01]  /*7130*/  UMOV UR6, UR4 ;  /* 0x0000000400067c82 */ /* 0x000fe20008000000 */
[----:B------:R-:W-:Y:S01]  /*7140*/  F2FP.F16.F32.PACK_AB R156, R9, R156 ;  /* 0x0000009c099c723e */ /* 0x000fe200000000ff */
[----:B------:R-:W-:Y:S01]  /*7150*/  UPRMT UR5, UR61, 0x654, UR5 ;  /* 0x000006543d057896 */ /* 0x000fe20008000005 */
[----:B------:R-:W-:Y:S01]  /*7160*/  F2FP.F16.F32.PACK_AB R158, R11, R158 ;  /* 0x0000009e0b9e723e */ /* 0x000fe200000000ff */
[----:B------:R-:W-:Y:S01]  /*7170*/  IMAD.MOV.U32 R9, RZ, RZ, R8 ;  /* 0x000000ffff097224 */ /* 0x000fe200078e0008 */
        /* <DEDUP_REMOVED lines=26> */
[----:B------:R-:W-:Y:S06]  /*7320*/  @P1 BRA `(.L_x_2218) ;  /* 0xffffffe400281947 */ /* 0x000fec000383ffff */
.L_x_2207:
        /* <DEDUP_REMOVED lines=67> */
.L_x_2219:
[----:B------:R-:W-:Y:S01]  /*7760*/  ULEA UR5, UR4, UR38, 0x3 ;  /* 0x0000002604057291 */ /* 0x000fe2000f8e183f */
[----:B------:R-:W-:-:S08]  /*7770*/  SHF.L.U32 R0, R0, 0x1f, RZ ;  /* 0x0000001f00007819 */ /* 0x000fd000000006ff */
[----:B------:R0:W1:Y:S01]  /*7780*/  SYNCS.PHASECHK.TRANS64.TRYWAIT P1, [UR5+0x2a850], R0 ;  /* 0x02a85000ff0075a7 */ /* 0x0000620008020145 */
[----:B------:R-:W-:Y:S05]  /*7790*/  @!P0 BRA `(.L_x_2220) ;  /* 0x0000000000048947 */ /* 0x000fea0003800000 */
[----:B------:R-:W-:Y:S01]  /*77a0*/  BPT.TRAP 0x1 ;  /* 0x000000040000795c */ /* 0x000fe20000300000 */
.L_x_2220:
[----:B-1----:R-:W-:Y:S05]  /*77b0*/  @P1 BRA `(.L_x_2221) ;  /* 0x0000000000081947 */ /* 0x002fea0003800000 */
[----:B------:R-:W1:Y:S02]  /*77c0*/  SYNCS.PHASECHK.TRANS64.TRYWAIT P1, [UR5+0x2a850], R0 ;  /* 0x02a85000ff0075a7 */ /* 0x000e640008020145 */
[----:B-1----:R-:W-:Y:S05]  /*77d0*/  @!P1 BRA `(.L_x_2222) ;  /* 0x0000005c00689947 */ /* 0x002fea0003800000 */
.L_x_2221:
[----:B------:R-:W-:Y:S01]  /*77e0*/  UIADD3 UR38, UR38, 0x400, URZ ;  /* 0x0000040026267890 */ /* 0x000fe2000fffe03f */
[----:B------:R-:W-:Y:S01]  /*77f0*/  WARPGROUP.ARRIVE ;  /* 0x00000000000079c5 */ /* 0x000fe20000000000 */
[----:B------:R-:W-:Y:S01]  /*7800*/  UMOV UR7, 0x40000040 ;  /* 0x4000004000077882 */ /* 0x000fe20000000000 */
[----:B-1----:R-:W1:Y:S01]  /*7810*/  SHFL.BFLY PT, R7, R4, 0x2, 0x1f ;  /* 0x0c401f0004077f89 */ /* 0x002e6200000e0000 */
[----:B------:R-:W-:Y:S01]  /*7820*/  USHF.R.U32.HI UR38, URZ, 0x4, UR38 ;  /* 0x000000043f267899 */ /* 0x000fe20008011626 */
[----:B------:R-:W-:Y:S02]  /*7830*/  MOV R11, RZ ;  /* 0x000000ff000b7202 */ /* 0x000fe40000000f00 */
        /* <DEDUP_REMOVED lines=56> */
.L_x_2223:
        /* <DEDUP_REMOVED lines=68> */
.L_x_2187:
[----:B------:R-:W-:Y:S05]  /*8000*/  @P0 BRA `(.L_x_2224) ;  /* 0x0000001400340947 */ /* 0x000fea0003800000 */
[----:B------:R-:W1:Y:S01]  /*8010*/  S2R R4, SR_TID.X ;  /* 0x0000000000047919 */ /* 0x000e620000002100 */
[----:B------:R-:W2:Y:S01]  /*8020*/  LDC R18, c[0x0][0xbe8] ;  /* 0x0002fa00ff127b82 */ /* 0x000ea20000000800 */
[----:B------:R-:W-:Y:S01]  /*8030*/  ULDC.64 UR4, c[0x0][0xbd0] ;  /* 0x0002f40000047ab9 */ /* 0x000fe20000000a00 */
[----:B------:R-:W-:Y:S01]  /*8040*/  ULDC.64 UR6, c[0x0][0xb38] ;  /* 0x0002ce0000067ab9 */ /* 0x000fe20000000a00 */
[----:B------:R-:W3:Y:S01]  /*8050*/  S2R R19, SR_CTAID.X ;  /* 0x0000000000137919 */ /* 0x000ee20000002500 */
[----:B------:R-:W-:Y:S04]  /*8060*/  BSSY B0, `(.L_x_2225) ;  /* 0x00000e3000007945 */ /* 0x000fe80003800000 */
[----:B------:R-:W4:Y:S08]  /*8070*/  S2UR UR9, SR_CTAID.Z ;  /* 0x00000000000979c3 */ /* 0x000f300000002700 */
[----:B------:R-:W5:Y:S08]  /*8080*/  LDC.64 R20, c[0x0][0xbd8] ;  /* 0x0002f600ff147b82 */ /* 0x000f700000000a00 */
[----:B------:R-:W-:Y:S01]  /*8090*/  BAR.SYNC.DEFER_BLOCKING 0x1, 0x100 ;  /* 0x0044000000007b1d */ /* 0x000fe20000010000 */
[----:B--2---:R-:W-:-:S07]  /*80a0*/  ISETP.NE.AND P0, PT, R18, 0x1, PT ;  /* 0x000000011200780c */ /* 0x004fce0003f05270 */
[----:B------:R-:W2:Y:S01]  /*80b0*/  S2UR UR8, SR_CTAID.Y ;  /* 0x00000000000879c3 */ /* 0x000ea20000002600 */
[----:B-1----:R-:W-:-:S07]  /*80c0*/  VIADD R4, R4, 0xffffff80 ;  /* 0xffffff8004047836 */ /* 0x002fce0000000000 */
[----:B------:R-:W2:Y:S01]  /*80d0*/  LDC R17, c[0x0][0xc50] ;  /* 0x00031400ff117b82 */ /* 0x000ea20000000800 */
[----:B------:R-:W-:-:S04]  /*80e0*/  SHF.R.S32.HI R5, RZ, 0x1f, R4 ;  /* 0x0000001fff057819 */ /* 0x000fc80000011404 */
[----:B0-----:R-:W-:-:S03]  /*80f0*/  LEA.HI R6, R5, R4, RZ, 0x7 ;  /* 0x0000000405067211 */ /* 0x001fc600078f38ff */
[----:B------:R-:W0:Y:S01]  /*8100*/  @P0 LDC R12, c[0x0][0xbec] ;  /* 0x0002fb00ff0c0b82 */ /* 0x000e220000000800 */
[----:B------:R-:W-:Y:S02]  /*8110*/  LEA.HI R5, R5, R4, RZ, 0x2 ;  /* 0x0000000405057211 */ /* 0x000fe400078f10ff */
[----:B------:R-:W-:Y:S02]  /*8120*/  LOP3.LUT R7, R6, 0xffffff80, RZ, 0xc0, !PT ;  /* 0xffffff8006077812 */ /* 0x000fe400078ec0ff */
[----:B------:R-:W-:-:S03]  /*8130*/  LOP3.LUT R11, R5, 0xfffffffc, RZ, 0xc0, !PT ;  /* 0xfffffffc050b7812 */ /* 0x000fc600078ec0ff */
[C---:B------:R-:W-:Y:S01]  /*8140*/  IMAD.IADD R88, R4.reuse, 0x1, -R7 ;  /* 0x0000000104587824 */ /* 0x040fe200078e0a07 */
[----:B------:R-:W-:Y:S01]  /*8150*/  IADD3 R11, R4, -R11, RZ ;  /* 0x8000000b040b7210 */ /* 0x000fe20007ffe0ff */
[----:B------:R-:W1:Y:S03]  /*8160*/  LDC.64 R22, c[0x0][0xb40] ;  /* 0x0002d000ff167b82 */ /* 0x000e660000000a00 */
[----:B------:R-:W-:-:S04]  /*8170*/  SHF.R.S32.HI R9, RZ, 0x1f, R88 ;  /* 0x0000001fff097819 */ /* 0x000fc80000011458 */
[CC--:B------:R-:W-:Y:S01]  /*8180*/  LEA.HI R89, R9.reuse, R88.reuse, RZ, 0x2 ;  /* 0x0000005809597211 */ /* 0x0c0fe200078f10ff */
[----:B------:R-:W1:Y:S01]  /*8190*/  @P0 LDC R90, c[0x0][0xbec] ;  /* 0x0002fb00ff5a0b82 */ /* 0x000e620000000800 */
[----:B------:R-:W-:Y:S02]  /*81a0*/  LEA.HI R9, R9, R88, RZ, 0x5 ;  /* 0x0000005809097211 */ /* 0x000fe400078f28ff */
[--C-:B------:R-:W-:Y:S02]  /*81b0*/  SHF.R.S32.HI R8, RZ, 0x2, R89.reuse ;  /* 0x00000002ff087819 */ /* 0x100fe40000011459 */
[----:B------:R-:W-:Y:S02]  /*81c0*/  SHF.R.S32.HI R7, RZ, 0x1f, R89 ;  /* 0x0000001fff077819 */ /* 0x000fe40000011459 */
[----:B------:R-:W-:Y:S01]  /*81d0*/  LOP3.LUT R89, R89, 0x7ffffffc, RZ, 0xc0, !PT ;  /* 0x7ffffffc59597812 */ /* 0x000fe200078ec0ff */
[----:B------:R-:W1:Y:S01]  /*81e0*/  @P0 LDC R15, c[0x0][0xbf0] ;  /* 0x0002fc00ff0f0b82 */ /* 0x000e620000000800 */
[----:B------:R-:W-:-:S04]  /*81f0*/  LEA.HI R7, R7, R8, RZ, 0x3 ;  /* 0x0000000807077211 */ /* 0x000fc800078f18ff */
[----:B------:R-:W-:Y:S02]  /*8200*/  LOP3.LUT R5, R7, 0xfffffff8, RZ, 0xc0, !PT ;  /* 0xfffffff807057812 */ /* 0x000fe400078ec0ff */
[----:B------:R-:W-:Y:S01]  /*8210*/  SHF.R.S32.HI R7, RZ, 0x7, R6 ;  /* 0x00000007ff077819 */ /* 0x000fe20000011406 */
[----:B------:R-:W1:Y:S02]  /*8220*/  @P0 LDC R91, c[0x0][0xbf0] ;  /* 0x0002fc00ff5b0b82 */ /* 0x000e640000000800 */
[----:B------:R-:W-:Y:S01]  /*8230*/  IMAD.IADD R5, R8, 0x1, -R5 ;  /* 0x0000000108057824 */ /* 0x000fe200078e0a05 */
[----:B------:R-:W-:Y:S02]  /*8240*/  LEA.HI R8, R11, R11, RZ, 0x1 ;  /* 0x0000000b0b087211 */ /* 0x000fe400078f08ff */
[----:B------:R-:W-:Y:S02]  /*8250*/  LEA.HI R4, R6, R7, RZ, 0x1 ;  /* 0x0000000706047211 */ /* 0x000fe400078f08ff */
[----:B------:R-:W-:-:S02]  /*8260*/  LOP3.LUT R8, R8, 0x1ffffffe, RZ, 0xc0, !PT ;  /* 0x1ffffffe08087812 */ /* 0x000fc400078ec0ff */
[----:B------:R-:W-:Y:S02]  /*8270*/  LOP3.LUT R4, R4, 0x3fffffe, RZ, 0xc0, !PT ;  /* 0x03fffffe04047812 */ /* 0x000fe400078ec0ff */
[----:B------:R-:W-:Y:S01]  /*8280*/  SHF.R.S32.HI R6, RZ, 0x5, R9 ;  /* 0x00000005ff067819 */ /* 0x000fe20000011409 */
[----:B------:R-:W-:Y:S01]  /*8290*/  IMAD.IADD R13, R11, 0x1, -R8 ;  /* 0x000000010b0d7824 */ /* 0x000fe200078e0a08 */
[----:B------:R-:W-:Y:S01]  /*82a0*/  SHF.R.S32.HI R11, RZ, 0x1f, R16 ;  /* 0x0000001fff0b7819 */ /* 0x000fe20000011410 */
[----:B------:R-:W-:Y:S02]  /*82b0*/  IMAD.IADD R4, R7, 0x1, -R4 ;  /* 0x0000000107047824 */ /* 0x000fe400078e0a04 */
[----:B------:R-:W-:Y:S02]  /*82c0*/  IMAD R5, R6, 0x10, R5 ;  /* 0x0000001006057824 */ /* 0x000fe400078e0205 */
[C---:B------:R-:W-:Y:S02]  /*82d0*/  IMAD R7, R11.reuse, UR4, RZ ;  /* 0x000000040b077c24 */ /* 0x040fe4000f8e02ff */
[----:B------:R-:W-:Y:S01]  /*82e0*/  IMAD R11, R11, UR6, RZ ;  /* 0x000000060b0b7c24 */ /* 0x000fe2000f8e02ff */
[----:B------:R-:W-:Y:S01]  /*82f0*/  LEA R8, R4, R5, 0x6 ;  /* 0x0000000504087211 */ /* 0x000fe200078e30ff */
[----:B------:R-:W-:Y:S01]  /*8300*/  IMAD.WIDE.U32 R4, R16, UR4, RZ ;  /* 0x0000000410047c25 */ /* 0x000fe2000f8e00ff */
[----:B----4-:R-:W-:-:S03]  /*8310*/  USHF.R.S32.HI UR4, URZ, 0x1f, UR9 ;  /* 0x0000001f3f047899 */ /* 0x010fc60008011409 */
[C---:B------:R-:W-:Y:S02]  /*8320*/  IMAD R9, R16.reuse, UR5, R7 ;  /* 0x0000000510097c24 */ /* 0x040fe4000f8e0207 */
[----:B------:R-:W-:-:S04]  /*8330*/  IMAD.WIDE.U32 R6, R16, UR6, RZ ;  /* 0x0000000610067c25 */ /* 0x000fc8000f8e00ff */
[----:B------:R-:W-:Y:S02]  /*8340*/  IMAD.IADD R5, R5, 0x1, R9 ;  /* 0x0000000105057824 */ /* 0x000fe400078e0209 */
[C---:B------:R-:W-:Y:S01]  /*8350*/  IMAD R11, R16.reuse, UR7, R11 ;  /* 0x00000007100b7c24 */ /* 0x040fe2000f8e020b */
[----:B------:R-:W-:Y:S01]  /*8360*/  IADD3 R16, -R16, RZ, RZ ;  /* 0x000000ff10107210 */ /* 0x000fe20007ffe1ff */
[----:B------:R-:W-:Y:S01]  /*8370*/  IMAD R9, R13, 0x8, R8 ;  /* 0x000000080d097824 */ /* 0x000fe200078e0208 */
[----:B------:R-:W-:Y:S01]  /*8380*/  ULDC.64 UR6, c[0x0][0xb48] ;  /* 0x0002d20000067ab9 */ /* 0x000fe20000000a00 */
[----:B-----5:R-:W-:Y:S02]  /*8390*/  IMAD R10, R20, UR4, RZ ;  /* 0x00000004140a7c24 */ /* 0x020fe4000f8e02ff */
[----:B---3--:R-:W-:Y:S02]  /*83a0*/  IMAD R9, R19, 0x80, R9 ;  /* 0x0000008013097824 */ /* 0x008fe400078e0209 */
[----:B------:R-:W-:-:S02]  /*83b0*/  IMAD R13, R21, UR9, R10 ;  /* 0x00000009150d7c24 */ /* 0x000fc4000f8e020a */
[----:B--2---:R-:W-:Y:S02]  /*83c0*/  IMAD R21, R17, R16, UR8 ;  /* 0x0000000811157e24 */ /* 0x004fe4000f8e0210 */
[----:B------:R-:W-:-:S03]  /*83d0*/  IMAD.WIDE.U32 R4, R20, UR9, R4 ;  /* 0x0000000914047c25 */ /* 0x000fc6000f8e0004 */
[----:B------:R-:W-:Y:S01]  /*83e0*/  SHF.R.S32.HI R14, RZ, 0x1f, R21 ;  /* 0x0000001fff0e7819 */ /* 0x000fe20000011415 */
[----:B0-----:R-:W-:-:S04]  /*83f0*/  @P0 IMAD.HI.U32 R10, R9, R12, RZ ;  /* 0x0000000c090a0227 */ /* 0x001fc800078e00ff */
[----:B------:R-:W-:Y:S02]  /*8400*/  IMAD.IADD R7, R7, 0x1, R11 ;  /* 0x0000000107077824 */ /* 0x000fe400078e020b */
[----:B------:R-:W-:Y:S02]  /*8410*/  IMAD.IADD R5, R5, 0x1, R13 ;  /* 0x0000000105057824 */ /* 0x000fe400078e020d */
[----:B-1----:R-:W-:Y:S01]  /*8420*/  IMAD R12, R22, UR4, RZ ;  /* 0x00000004160c7c24 */ /* 0x002fe2000f8e02ff */
[----:B------:R-:W-:Y:S01]  /*8430*/  ULDC.64 UR4, c[0x0][0xbe0] ;  /* 0x0002f80000047ab9 */ /* 0x000fe20000000a00 */
[----:B------:R-:W-:-:S04]  /*8440*/  @P0 IMAD.HI.U32 R90, R9, R90, RZ ;  /* 0x0000005a095a0227 */ /* 0x000fc800078e00ff */
[----:B------:R-:W-:Y:S01]  /*8450*/  IMAD.MOV.U32 R11, RZ, RZ, R9 ;  /* 0x000000ffff0b7224 */ /* 0x000fe200078e0009 */
[----:B------:R-:W-:Y:S01]  /*8460*/  @P0 SHF.R.U32.HI R11, RZ, R15, R10 ;  /* 0x0000000fff0b0219 */ /* 0x000fe2000001160a */
[----:B------:R-:W-:Y:S02]  /*8470*/  IMAD R15, R23, UR9, R12 ;  /* 0x00000009170f7c24 */ /* 0x000fe4000f8e020c */
[----:B------:R-:W-:Y:S01]  /*8480*/  IMAD.WIDE.U32 R6, R22, UR9, R6 ;  /* 0x0000000916067c25 */ /* 0x000fe2000f8e0006 */
[----:B------:R-:W-:-:S03]  /*8490*/  ULDC.64 UR8, c[0x0][0xb28] ;  /* 0x0002ca0000087ab9 */ /* 0x000fc60000000a00 */
[----:B------:R-:W-:-:S04]  /*84a0*/  IMAD.WIDE.U32 R4, R21, UR4, R4 ;  /* 0x0000000415047c25 */ /* 0x000fc8000f8e0004 */
[----:B------:R-:W-:Y:S01]  /*84b0*/  IMAD.MOV.U32 R13, RZ, RZ, R9 ;  /* 0x000000ffff0d7224 */ /* 0x000fe200078e0009 */
[----:B------:R-:W-:Y:S01]  /*84c0*/  @P0 SHF.R.U32.HI R13, RZ, R91, R90 ;  /* 0x0000005bff0d0219 */ /* 0x000fe2000001165a */
[C---:B------:R-:W-:Y:S01]  /*84d0*/  IMAD R10, R14.reuse, UR4, RZ ;  /* 0x000000040e0a7c24 */ /* 0x040fe2000f8e02ff */
[----:B------:R-:W-:Y:S01]  /*84e0*/  IADD3 R4, P0, R11, R4, RZ ;  /* 0x000000040b047210 */ /* 0x000fe20007f1e0ff */
[----:B------:R-:W-:Y:S01]  /*84f0*/  IMAD.IADD R7, R7, 0x1, R15 ;  /* 0x0000000107077824 */ /* 0x000fe200078e020f */
[----:B------:R-:W-:Y:S01]  /*8500*/  SHF.R.S32.HI R15, RZ, 0x1f, R11 ;  /* 0x0000001fff0f7819 */ /* 0x000fe2000001140b */
[----:B------:R-:W-:Y:S01]  /*8510*/  IMAD R14, R14, UR6, RZ ;  /* 0x000000060e0e7c24 */ /* 0x000fe2000f8e02ff */
[----:B------:R-:W-:Y:S01]  /*8520*/  IADD3 R11, -R11, RZ, RZ ;  /* 0x000000ff0b0b7210 */ /* 0x000fe20007ffe1ff */
[C---:B------:R-:W-:Y:S01]  /*8530*/  IMAD R12, R21.reuse, UR5, R10 ;  /* 0x00000005150c7c24 */ /* 0x040fe2000f8e020a */
[--C-:B------:R-:W-:Y:S01]  /*8540*/  SHF.R.S32.HI R10, RZ, 0x1f, R13.reuse ;  /* 0x0000001fff0a7819 */ /* 0x100fe2000001140d */
[----:B------:R-:W-:Y:S01]  /*8550*/  IMAD R17, R21, UR7, R14 ;  /* 0x0000000715117c24 */ /* 0x000fe2000f8e020e */
[----:B------:R-:W-:Y:S01]  /*8560*/  ULDC.64 UR4, c[0x0][0xb30] ;  /* 0x0002cc0000047ab9 */ /* 0x000fe20000000a00 */
[----:B------:R-:W-:Y:S01]  /*8570*/  IMAD.MOV R14, RZ, RZ, -R13 ;  /* 0x000000ffff0e7224 */ /* 0x000fe200078e0a0d */
[----:B------:R-:W-:Y:S01]  /*8580*/  IADD3.X R5, R15, R5, R12, P0, !PT ;  /* 0x000000050f057210 */ /* 0x000fe200007fe40c */
[----:B------:R-:W-:-:S02]  /*8590*/  IMAD R10, R10, UR4, RZ ;  /* 0x000000040a0a7c24 */ /* 0x000fc4000f8e02ff */
[----:B------:R-:W-:Y:S02]  /*85a0*/  IMAD R11, R18, R11, R9 ;  /* 0x0000000b120b7224 */ /* 0x000fe400078e0209 */
[----:B------:R-:W-:Y:S01]  /*85b0*/  IMAD.WIDE.U32 R6, R21, UR6, R6 ;  /* 0x0000000615067c25 */ /* 0x000fe2000f8e0006 */
[----:B------:R-:W-:-:S03]  /*85c0*/  ULDC.64 UR6, c[0x0][0xbc8] ;  /* 0x0002f20000067ab9 */ /* 0x000fc60000000a00 */
        /* <DEDUP_REMOVED lines=52> */
[----:B------:R-:W-:Y:S01]  /*8910*/  VIADD R9, R21, 0x28 ;  /* 0x0000002815097836 */ /* 0x000fe20000000000 */
[----:B------:R-:W-:Y:S01]  /*8920*/  ISETP.GE.AND P0, PT, R3, UR4, PT ;  /* 0x0000000403007c0c */ /* 0x000fe2000bf06270 */
[C---:B------:R-:W-:Y:S01]  /*8930*/  VIADD R10, R21.reuse, 0x30 ;  /* 0x00000030150a7836 */ /* 0x040fe20000000000 */
        /* <DEDUP_REMOVED lines=13> */
[----:B------:R-:W-:Y:S01]  /*8a10*/  @!P0 LOP3.LUT R3, R3, 0xfffffffe, RZ, 0xc0, !PT ;  /* 0xfffffffe03038812 */ /* 0x000fe200078ec0ff */
[--C-:B------:R-:W-:Y:S01]  /*8a20*/  @!P3 IMAD.WIDE R6, R7, 0x4, R16.reuse ;  /* 0x000000040706b825 */ /* 0x100fe200078e0210 */
[----:B------:R-:W-:Y:S02]  /*8a30*/  ISETP.GE.AND P2, PT, R0, UR4, PT ;  /* 0x0000000400007c0c */ /* 0x000fe4000bf46270 */
[----:B------:R-:W-:Y:S02]  /*8a40*/  @!P1 LEA.HI R8, R8, R8, RZ, 0x1 ;  /* 0x0000000808089211 */ /* 0x000fe400078f08ff */
[----:B------:R1:W-:Y:S01]  /*8a50*/  @!P3 ST.E.64 desc[UR36][R6.64], R28 ;  /* 0x0000001c0600b985 */ /* 0x0003e2000c101b24 */
[----:B------:R-:W-:Y:S01]  /*8a60*/  ISETP.GE.AND P3, PT, R9, UR4, PT ;  /* 0x0000000409007c0c */ /* 0x000fe2000bf66270 */
[----:B0-----:R-:W-:Y:S01]  /*8a70*/  @!P0 IMAD.WIDE R4, R3, 0x4, R16 ;  /* 0x0000000403048825 */ /* 0x001fe200078e0210 */
[----:B------:R-:W-:Y:S02]  /*8a80*/  @!P4 LEA.HI R10, R10, R10, RZ, 0x1 ;  /* 0x0000000a0a0ac211 */ /* 0x000fe400078f08ff */
[----:B------:R-:W-:-:S02]  /*8a90*/  @!P6 LEA.HI R12, R12, R12, RZ, 0x1 ;  /* 0x0000000c0c0ce211 */ /* 0x000fc400078f08ff */
[----:B------:R0:W-:Y:S01]  /*8aa0*/  @!P0 ST.E.64 desc[UR36][R4.64], R32 ;  /* 0x0000002004008985 */ /* 0x0001e2000c101b24 */
[----:B------:R-:W-:Y:S02]  /*8ab0*/  IADD3 R15, R21, 0x60, RZ ;  /* 0x00000060150f7810 */ /* 0x000fe40007ffe0ff */
[----:B------:R-:W-:-:S04]  /*8ac0*/  @!P2 LEA.HI R0, R0, R0, RZ, 0x1 ;  /* 0x000000000000a211 */ /* 0x000fc800078f08ff */
[----:B------:R-:W-:Y:S02]  /*8ad0*/  @!P3 LEA.HI R3, R9, R9, RZ, 0x1 ;  /* 0x000000090903b211 */ /* 0x000fe400078f08ff */
[----:B-1----:R-:W-:Y:S02]  /*8ae0*/  @!P1 LOP3.LUT R7, R8, 0xfffffffe, RZ, 0xc0, !PT ;  /* 0xfffffffe08079812 */ /* 0x002fe400078ec0ff */
[----:B------:R-:W-:Y:S02]  /*8af0*/  @!P2 LOP3.LUT R9, R0, 0xfffffffe, RZ, 0xc0, !PT ;  /* 0xfffffffe0009a812 */ /* 0x000fe400078ec0ff */
[----:B------:R-:W-:Y:S01]  /*8b00*/  @!P3 LOP3.LUT R3, R3, 0xfffffffe, RZ, 0xc0, !PT ;  /* 0xfffffffe0303b812 */ /* 0x000fe200078ec0ff */
[--C-:B------:R-:W-:Y:S01]  /*8b10*/  @!P1 IMAD.WIDE R6, R7, 0x4, R16.reuse ;  /* 0x0000000407069825 */ /* 0x100fe200078e0210 */
[----:B------:R-:W-:Y:S02]  /*8b20*/  @!P5 LEA.HI R0, R11, R11, RZ, 0x1 ;  /* 0x0000000b0b00d211 */ /* 0x000fe400078f08ff */
[----:B------:R-:W-:Y:S01]  /*8b30*/  @!P4 LOP3.LUT R11, R10, 0xfffffffe, RZ, 0xc0, !PT ;  /* 0xfffffffe0a0bc812 */ /* 0x000fe200078ec0ff */
[--C-:B0-----:R-:W-:Y:S01]  /*8b40*/  @!P3 IMAD.WIDE R4, R3, 0x4, R16.reuse ;  /* 0x000000040304b825 */ /* 0x101fe200078e0210 */
[----:B------:R-:W-:Y:S01]  /*8b50*/  @!P5 LOP3.LUT R13, R0, 0xfffffffe, RZ, 0xc0, !PT ;  /* 0xfffffffe000dd812 */ /* 0x000fe200078ec0ff */
[----:B------:R0:W-:Y:S01]  /*8b60*/  @!P1 ST.E.64 desc[UR36][R6.64], R36 ;  /* 0x0000002406009985 */ /* 0x0001e2000c101b24 */
[----:B------:R-:W-:Y:S01]  /*8b70*/  @!P6 LOP3.LUT R3, R12, 0xfffffffe, RZ, 0xc0, !PT ;  /* 0xfffffffe0c03e812 */ /* 0x000fe200078ec0ff */
[----:B------:R-:W-:-:S04]  /*8b80*/  @!P2 IMAD.WIDE R8, R9, 0x4, R16 ;  /* 0x000000040908a825 */ /* 0x000fc800078e0210 */
[----:B------:R-:W-:Y:S01]  /*8b90*/  VIADD R0, R21, 0x48 ;  /* 0x0000004815007836 */ /* 0x000fe20000000000 */
[----:B------:R-:W-:Y:S01]  /*8ba0*/  @!P2 ST.E.64 desc[UR36][R8.64], R40 ;  /* 0x000000280800a985 */ /* 0x000fe2000c101b24 */
[----:B------:R-:W-:-:S03]  /*8bb0*/  ISETP.GE.AND P2, PT, R14, UR4, PT ;  /* 0x000000040e007c0c */ /* 0x000fc6000bf46270 */
[----:B------:R1:W-:Y:S01]  /*8bc0*/  @!P3 ST.E.64 desc[UR36][R4.64], R44 ;  /* 0x0000002c0400b985 */ /* 0x0003e2000c101b24 */
[----:B------:R-:W-:Y:S01]  /*8bd0*/  ISETP.GE.AND P0, PT, R0, UR4, PT ;  /* 0x0000000400007c0c */ /* 0x000fe2000bf06270 */
[----:B0-----:R-:W-:Y:S01]  /*8be0*/  @!P4 IMAD.WIDE R6, R11, 0x4, R16 ;  /* 0x000000040b06c825 */ /* 0x001fe200078e0210 */
[----:B------:R-:W-:-:S03]  /*8bf0*/  ISETP.GE.AND P3, PT, R15, UR4, PT ;  /* 0x000000040f007c0c */ /* 0x000fc6000bf66270 */
[--C-:B------:R-:W-:Y:S01]  /*8c00*/  @!P5 IMAD.WIDE R10, R13, 0x4, R16.reuse ;  /* 0x000000040d0ad825 */ /* 0x100fe200078e0210 */
[----:B------:R-:W-:Y:S03]  /*8c10*/  @!P4 ST.E.64 desc[UR36][R6.64], R48 ;  /* 0x000000300600c985 */ /* 0x000fe6000c101b24 */
[----:B------:R-:W-:Y:S01]  /*8c20*/  @!P2 LEA.HI R14, R14, R14, RZ, 0x1 ;  /* 0x0000000e0e0ea211 */ /* 0x000fe200078f08ff */
[----:B------:R-:W-:Y:S01]  /*8c30*/  @!P6 IMAD.WIDE R12, R3, 0x4, R16 ;  /* 0x00000004030ce825 */ /* 0x000fe200078e0210 */
[----:B------:R0:W-:Y:S02]  /*8c40*/  @!P5 ST.E.64 desc[UR36][R10.64], R52 ;  /* 0x000000340a00d985 */ /* 0x0001e4000c101b24 */
[----:B------:R-:W-:Y:S01]  /*8c50*/  @!P0 LEA.HI R0, R0, R0, RZ, 0x1 ;  /* 0x0000000000008211 */ /* 0x000fe200078f08ff */
[C---:B------:R-:W-:Y:S01]  /*8c60*/  VIADD R3, R21.reuse, 0x50 ;  /* 0x0000005015037836 */ /* 0x040fe20000000000 */
[----:B------:R2:W-:Y:S01]  /*8c70*/  @!P6 ST.E.64 desc[UR36][R12.64], R56 ;  /* 0x000000380c00e985 */ /* 0x0005e2000c101b24 */
[----:B-1----:R-:W-:Y:S01]  /*8c80*/  VIADD R5, R21, 0x78 ;  /* 0x0000007815057836 */ /* 0x002fe20000000000 */
[----:B------:R-:W-:Y:S01]  /*8c90*/  @!P3 LEA.HI R15, R15, R15, RZ, 0x1 ;  /* 0x0000000f0f0fb211 */ /* 0x000fe200078f08ff */
[----:B------:R-:W-:Y:S01]  /*8ca0*/  VIADD R8, R21, 0x68 ;  /* 0x0000006815087836 */ /* 0x000fe20000000000 */
[----:B------:R-:W-:Y:S01]  /*8cb0*/  ISETP.GE.AND P1, PT, R3, UR4, PT ;  /* 0x0000000403007c0c */ /* 0x000fe2000bf26270 */
[----:B------:R-:W-:Y:S01]  /*8cc0*/  VIADD R9, R21, 0x70 ;  /* 0x0000007015097836 */ /* 0x000fe20000000000 */
[----:B------:R-:W-:-:S02]  /*8cd0*/  ISETP.GE.AND P6, PT, R5, UR4, PT ;  /* 0x0000000405007c0c */ /* 0x000fc4000bfc6270 */
[----:B------:R-:W-:Y:S02]  /*8ce0*/  ISETP.GE.AND P4, PT, R8, UR4, PT ;  /* 0x0000000408007c0c */ /* 0x000fe4000bf86270 */
[----:B------:R-:W-:Y:S02]  /*8cf0*/  ISETP.GE.AND P5, PT, R9, UR4, PT ;  /* 0x0000000409007c0c */ /* 0x000fe4000bfa6270 */
[----:B0-----:R-:W-:-:S05]  /*8d00*/  @!P3 LOP3.LUT R11, R15, 0xfffffffe, RZ, 0xc0, !PT ;  /* 0xfffffffe0f0bb812 */ /* 0x001fca00078ec0ff */
[----:B------:R-:W-:Y:S01]  /*8d10*/  @!P1 LEA.HI R3, R3, R3, RZ, 0x1 ;  /* 0x0000000303039211 */ /* 0x000fe200078f08ff */
[----:B------:R-:W-:Y:S01]  /*8d20*/  @!P3 IMAD.WIDE R10, R11, 0x4, R16 ;  /* 0x000000040b0ab825 */ /* 0x000fe200078e0210 */
[----:B------:R-:W-:Y:S02]  /*8d30*/  @!P6 LEA.HI R6, R5, R5, RZ, 0x1 ;  /* 0x000000050506e211 */ /* 0x000fe400078f08ff */
[----:B------:R-:W-:Y:S02]  /*8d40*/  @!P4 LEA.HI R8, R8, R8, RZ, 0x1 ;  /* 0x000000080808c211 */ /* 0x000fe400078f08ff */
[----:B------:R-:W-:Y:S02]  /*8d50*/  @!P5 LEA.HI R4, R9, R9, RZ, 0x1 ;  /* 0x000000090904d211 */ /* 0x000fe400078f08ff */
[----:B------:R-:W-:Y:S02]  /*8d60*/  @!P0 LOP3.LUT R5, R0, 0xfffffffe, RZ, 0xc0, !PT ;  /* 0xfffffffe00058812 */ /* 0x000fe400078ec0ff */
[----:B------:R-:W-:-:S02]  /*8d70*/  @!P1 LOP3.LUT R3, R3, 0xfffffffe, RZ, 0xc0, !PT ;  /* 0xfffffffe03039812 */ /* 0x000fc400078ec0ff */
[----:B------:R-:W-:Y:S02]  /*8d80*/  @!P2 LOP3.LUT R9, R14, 0xfffffffe, RZ, 0xc0, !PT ;  /* 0xfffffffe0e09a812 */ /* 0x000fe400078ec0ff */
[----:B--2---:R-:W-:Y:S02]  /*8d90*/  @!P4 LOP3.LUT R13, R8, 0xfffffffe, RZ, 0xc0, !PT ;  /* 0xfffffffe080dc812 */ /* 0x004fe400078ec0ff */
        /* <DEDUP_REMOVED lines=15> */
.L_x_2226:
[----:B------:R-:W-:Y:S05]  /*8e90*/  BSYNC B0 ;  /* 0x0000000000007941 */ /* 0x000fea0003800000 */
.L_x_2225:
        /* <DEDUP_REMOVED lines=10> */
[----:B------:R-:W-:Y:S01]  /*8f40*/  VIADD R9, R21, 0x20 ;  /* 0x0000002015097836 */ /* 0x000fe20000000000 */
[----:B------:R-:W-:Y:S01]  /*8f50*/  ISETP.GE.AND P6, PT, R3, UR4, PT ;  /* 0x0000000403007c0c */ /* 0x000fe2000bfc6270 */
[C---:B------:R-:W-:Y:S01]  /*8f60*/  VIADD R11, R21.reuse, 0x30 ;  /* 0x00000030150b7836 */ /* 0x040fe20000000000 */
[C---:B------:R-:W-:Y:S01]  /*8f70*/  IADD3 R10, R21.reuse, 0x28, RZ ;  /* 0x00000028150a7810 */ /* 0x040fe20007ffe0ff */
[----:B------:R-:W-:Y:S01]  /*8f80*/  VIADD R12, R21, 0x38 ;  /* 0x00000038150c7836 */ /* 0x000fe20000000000 */
[----:B------:R-:W-:Y:S01]  /*8f90*/  ISETP.GE.AND P4, PT, R9, UR4, PT ;  /* 0x0000000409007c0c */ /* 0x000fe2000bf86270 */
[C---:B---3--:R-:W-:Y:S01]  /*8fa0*/  VIADD R16, R21.reuse, 0x40 ;  /* 0x0000004015107836 */ /* 0x048fe20000000000 */
[----:B------:R-:W-:Y:S01]  /*8fb0*/  ISETP.GE.AND P3, PT, R10, UR4, PT ;  /* 0x000000040a007c0c */ /* 0x000fe2000bf66270 */
[----:B0-----:R-:W-:Y:S01]  /*8fc0*/  VIADD R20, R21, 0x70 ;  /* 0x0000007015147836 */ /* 0x001fe20000000000 */
        /* <DEDUP_REMOVED lines=10> */
[----:B------:R-:W-:Y:S01]  /*9070*/  @!P3 LEA.HI R10, R10, R10, RZ, 0x1 ;  /* 0x0000000a0a0ab211 */ /* 0x000fe200078f08ff */
[--C-:B------:R-:W-:Y:S01]  /*9080*/  @!P6 IMAD.WIDE R6, R7, 0x4, R14.reuse ;  /* 0x000000040706e825 */ /* 0x100fe200078e020e */
[----:B------:R-:W-:Y:S02]  /*9090*/  @!P2 LEA.HI R0, R11, R11, RZ, 0x1 ;  /* 0x0000000b0b00a211 */ /* 0x000fe400078f08ff */
[----:B------:R-:W-:Y:S01]  /*90a0*/  @!P0 LEA.HI R8, R8, R8, RZ, 0x1 ;  /* 0x0000000808088211 */ /* 0x000fe200078f08ff */
[----:B0-----:R-:W-:Y:S01]  /*90b0*/  @!P5 IMAD.WIDE R4, R3, 0x4, R14 ;  /* 0x000000040304d825 */ /* 0x001fe200078e020e */
[----:B------:R-:W-:Y:S02]  /*90c0*/  @!P1 LEA.HI R12, R12, R12, RZ, 0x1 ;  /* 0x0000000c0c0c9211 */ /* 0x000fe400078f08ff */
[----:B------:R-:W-:Y:S02]  /*90d0*/  @!P0 LOP3.LUT R3, R8, 0xfffffffe, RZ, 0xc0, !PT ;  /* 0xfffffffe08038812 */ /* 0x000fe400078ec0ff */
[----:B------:R-:W-:Y:S01]  /*90e0*/  @!P4 LOP3.LUT R9, R9, 0xfffffffe, RZ, 0xc0, !PT ;  /* 0xfffffffe0909c812 */ /* 0x000fe200078ec0ff */
[----:B------:R0:W-:Y:S01]  /*90f0*/  @!P5 ST.E.64 desc[UR36][R4.64], R30 ;  /* 0x0000001e0400d985 */ /* 0x0001e2000c101b24 */
[----:B------:R-:W-:-:S02]  /*9100*/  @!P3 LOP3.LUT R11, R10, 0xfffffffe, RZ, 0xc0, !PT ;  /* 0xfffffffe0a0bb812 */ /* 0x000fc400078ec0ff */
[----:B------:R-:W-:Y:S01]  /*9110*/  @!P2 LOP3.LUT R13, R0, 0xfffffffe, RZ, 0xc0, !PT ;  /* 0xfffffffe000da812 */ /* 0x000fe200078ec0ff */
[----:B------:R1:W-:Y:S01]  /*9120*/  @!P6 ST.E.64 desc[UR36][R6.64], R34 ;  /* 0x000000220600e985 */ /* 0x0003e2000c101b24 */
[----:B----4-:R-:W-:Y:S01]  /*9130*/  @!P1 LOP3.LUT R17, R12, 0xfffffffe, RZ, 0xc0, !PT ;  /* 0xfffffffe0c119812 */ /* 0x010fe200078ec0ff */
[C---:B------:R-:W-:Y:S01]  /*9140*/  VIADD R0, R21.reuse, 0x50 ;  /* 0x0000005015007836 */ /* 0x040fe20000000000 */
[C---:B------:R-:W-:Y:S02]  /*9150*/  IADD3 R18, R21.reuse, 0x48, RZ ;  /* 0x0000004815127810 */ /* 0x040fe40007ffe0ff */
[----:B------:R-:W-:Y:S02]  /*9160*/  ISETP.GE.AND P5, PT, R16, UR4, PT ;  /* 0x0000000410007c0c */ /* 0x000fe4000bfa6270 */
[----:B------:R-:W-:Y:S02]  /*9170*/  ISETP.GE.AND P6, PT, R18, UR4, PT ;  /* 0x0000000412007c0c */ /* 0x000fe4000bfc6270 */
[----:B------:R-:W-:Y:S01]  /*9180*/  IADD3 R19, R21, 0x68, RZ ;  /* 0x0000006815137810 */ /* 0x000fe20007ffe0ff */
        /* <DEDUP_REMOVED lines=9> */
[----:B------:R-:W-:-:S02]  /*9220*/  ISETP.GE.AND P3, PT, R19, UR4, PT ;  /* 0x0000000413007c0c */ /* 0x000fc4000bf66270 */
[----:B------:R-:W-:Y:S01]  /*9230*/  @!P1 IMAD.WIDE R12, R17, 0x4, R14 ;  /* 0x00000004110c9825 */ /* 0x000fe200078e020e */
[----:B------:R3:W-:Y:S01]  /*9240*/  @!P2 ST.E.64 desc[UR36][R10.64], R50 ;  /* 0x000000320a00a985 */ /* 0x0007e2000c101b24 */
[----:B------:R-:W-:Y:S02]  /*9250*/  @!P5 LEA.HI R16, R16, R16, RZ, 0x1 ;  /* 0x000000101010d211 */ /* 0x000fe400078f08ff */
[C---:B------:R-:W-:Y:S01]  /*9260*/  VIADD R3, R21.reuse, 0x58 ;  /* 0x0000005815037836 */ /* 0x040fe20000000000 */
[----:B------:R4:W-:Y:S01]  /*9270*/  @!P1 ST.E.64 desc[UR36][R12.64], R54 ;  /* 0x000000360c009985 */ /* 0x0009e2000c101b24 */
[C---:B------:R-:W-:Y:S01]  /*9280*/  VIADD R17, R21.reuse, 0x60 ;  /* 0x0000006015117836 */ /* 0x040fe20000000000 */
[----:B------:R-:W-:Y:S01]  /*9290*/  @!P6 LEA.HI R18, R18, R18, RZ, 0x1 ;  /* 0x000000121212e211 */ /* 0x000fe200078f08ff */
        /* <DEDUP_REMOVED lines=10> */
[----:B--2---:R-:W-:Y:S01]  /*9340*/  @!P1 LEA.HI R8, R3, R3, RZ, 0x1 ;  /* 0x0000000303089211 */ /* 0x004fe200078f08ff */
[----:B------:R0:W-:Y:S01]  /*9350*/  @!P5 ST.E.64 desc[UR36][R4.64], R58 ;  /* 0x0000003a0400d985 */ /* 0x0001e2000c101b24 */
[----:B------:R-:W-:-:S02]  /*9360*/  @!P2 LEA.HI R17, R17, R17, RZ, 0x1 ;  /* 0x000000111111a211 */ /* 0x000fc400078f08ff */
[----:B------:R-:W-:Y:S01]  /*9370*/  @!P0 LOP3.LUT R3, R0, 0xfffffffe, RZ, 0xc0, !PT ;  /* 0xfffffffe00038812 */ /* 0x000fe200078ec0ff */
[----:B------:R1:W-:Y:S01]  /*9380*/  @!P6 ST.E.64 desc[UR36][R6.64], R62 ;  /* 0x0000003e0600e985 */ /* 0x0003e2000c101b24 */
[----:B------:R-:W-:Y:S02]  /*9390*/  @!P1 LOP3.LUT R9, R8, 0xfffffffe, RZ, 0xc0, !PT ;  /* 0xfffffffe08099812 */ /* 0x000fe400078ec0ff */
[----:B------:R-:W-:Y:S02]  /*93a0*/  @!P2 LOP3.LUT R17, R17, 0xfffffffe, RZ, 0xc0, !PT ;  /* 0xfffffffe1111a812 */ /* 0x000fe400078ec0ff */
[----:B---3--:R-:W-:Y:S02]  /*93b0*/  @!P3 LOP3.LUT R11, R19, 0xfffffffe, RZ, 0xc0, !PT ;  /* 0xfffffffe130bb812 */ /* 0x008fe400078ec0ff */
        /* <DEDUP_REMOVED lines=18> */
.L_x_2224:
[----:B------:R-:W1:Y:S02]  /*94e0*/  S2R R0, SR_TID.X ;  /* 0x0000000000007919 */ /* 0x000e640000002100 */
[----:B-1----:R-:W-:-:S05]  /*94f0*/  VIADD R3, R0, 0xffffff80 ;  /* 0xffffff8000037836 */ /* 0x002fca0000000000 */
[----:B------:R-:W-:-:S13]  /*9500*/  ISETP.GT.AND P0, PT, R3, 0x7f, PT ;  /* 0x0000007f0300780c */ /* 0x000fda0003f04270 */
[----:B------:R-:W-:Y:S05]  /*9510*/  @P0 BRA `(.L_x_2185) ;  /* 0x0000003c00800947 */ /* 0x000fea0003800000 */
[----:B------:R-:W1:Y:S01]  /*9520*/  S2R R3, SR_CTAID.X ;  /* 0x0000000000037919 */ /* 0x000e620000002500 */
[----:B------:R-:W2:Y:S01]  /*9530*/  LDC R8, c[0x0][0xbe8] ;  /* 0x0002fa00ff087b82 */ /* 0x000ea20000000800 */
[----:B------:R-:W-:Y:S01]  /*9540*/  ULDC UR4, c[0x0][0xa88] ;  /* 0x0002a20000047ab9 */ /* 0x000fe20000000800 */
[----:B-1----:R-:W-:Y:S01]  /*9550*/  LEA R0, R3, R0, 0x7 ;  /* 0x0000000003007211 */ /* 0x002fe200078e38ff */
[----:B--2---:R-:W-:-:S04]  /*9560*/  IMAD R3, R8, UR4, RZ ;  /* 0x0000000408037c24 */ /* 0x004fc8000f8e02ff */
[----:B------:R-:W-:-:S05]  /*9570*/  VIADD R0, R0, 0xffffff80 ;  /* 0xffffff8000007836 */ /* 0x000fca0000000000 */
[----:B------:R-:W-:-:S13]  /*9580*/  ISETP.GE.AND P0, PT, R0, R3, PT ;  /* 0x000000030000720c */ /* 0x000fda0003f06270 */
[----:B------:R-:W-:Y:S05]  /*9590*/  @P0 BRA `(.L_x_2185) ;  /* 0x0000003c00600947 */ /* 0x000fea0003800000 */
[----:B------:R-:W-:Y:S01]  /*95a0*/  ISETP.NE.AND P0, PT, R8, 0x1, PT ;  /* 0x000000010800780c */ /* 0x000fe20003f05270 */
[----:B------:R-:W1:Y:S01]  /*95b0*/  S2UR UR4, SR_CTAID.Z ;  /* 0x00000000000479c3 */ /* 0x000e620000002700 */
[----:B------:R-:W-:Y:S01]  /*95c0*/  SHF.R.S32.HI R3, RZ, 0x1f, R16 ;  /* 0x0000001fff037819 */ /* 0x000fe20000011410 */
[----:B------:R-:W-:Y:S02]  /*95d0*/  ULDC.64 UR6, c[0x0][0xbd0] ;  /* 0x0002f40000067ab9 */ /* 0x000fe40000000a00 */
[----:B------:R-:W-:-:S04]  /*95e0*/  IMAD.WIDE.U32 R4, R16, UR6, RZ ;  /* 0x0000000610047c25 */ /* 0x000fc8000f8e00ff */
[----:B------:R-:W2:Y:S01]  /*95f0*/  LDC.64 R12, c[0x0][0xbd8] ;  /* 0x0002f600ff0c7b82 */ /* 0x000ea20000000a00 */
[----:B------:R-:W-:-:S04]  /*9600*/  IMAD R3, R3, UR6, RZ ;  /* 0x0000000603037c24 */ /* 0x000fc8000f8e02ff */
[----:B------:R-:W-:Y:S02]  /*9610*/  IMAD R3, R16, UR7, R3 ;  /* 0x0000000710037c24 */ /* 0x000fe4000f8e0203 */
[----:B------:R-:W-:Y:S01]  /*9620*/  IMAD.MOV R16, RZ, RZ, -R16 ;  /* 0x000000ffff107224 */ /* 0x000fe200078e0a10 */
[----:B------:R-:W0:Y:S01]  /*9630*/  @P0 LDC R9, c[0x0][0xbec] ;  /* 0x0002fb00ff090b82 */ /* 0x000e220000000800 */
[----:B------:R-:W-:Y:S01]  /*9640*/  IMAD.IADD R5, R5, 0x1, R3 ;  /* 0x0000000105057824 */ /* 0x000fe200078e0203 */
[----:B------:R-:W-:-:S06]  /*9650*/  MOV R3, R0 ;  /* 0x0000000000037202 */ /* 0x000fcc0000000f00 */
[----:B------:R-:W3:Y:S01]  /*9660*/  S2UR UR8, SR_CTAID.Y ;  /* 0x00000000000879c3 */ /* 0x000ee20000002600 */
[----:B-1----:R-:W-:-:S07]  /*9670*/  USHF.R.S32.HI UR5, URZ, 0x1f, UR4 ;  /* 0x0000001f3f057899 */ /* 0x002fce0008011404 */
[----:B------:R-:W3:Y:S01]  /*9680*/  LDC R7, c[0x0][0xc50] ;  /* 0x00031400ff077b82 */ /* 0x000ee20000000800 */
[C---:B--2---:R-:W-:Y:S02]  /*9690*/  IMAD R10, R12.reuse, UR5, RZ ;  /* 0x000000050c0a7c24 */ /* 0x044fe4000f8e02ff */
[----:B------:R-:W-:-:S04]  /*96a0*/  IMAD.WIDE.U32 R4, R12, UR4, R4 ;  /* 0x000000040c047c25 */ /* 0x000fc8000f8e0004 */
[----:B------:R-:W-:Y:S01]  /*96b0*/  IMAD R13, R13, UR4, R10 ;  /* 0x000000040d0d7c24 */ /* 0x000fe2000f8e020a */
[----:B------:R-:W1:Y:S01]  /*96c0*/  @P0 LDC R11, c[0x0][0xbf0] ;  /* 0x0002fc00ff0b0b82 */ /* 0x000e620000000800 */
[----:B0-----:R-:W-:Y:S01]  /*96d0*/  @P0 IMAD.HI.U32 R6, R0, R9, RZ ;  /* 0x0000000900060227 */ /* 0x001fe200078e00ff */
[----:B------:R-:W-:-:S03]  /*96e0*/  ULDC.64 UR4, c[0x0][0xbe0] ;  /* 0x0002f80000047ab9 */ /* 0x000fc60000000a00 */
[----:B------:R-:W-:Y:S02]  /*96f0*/  IMAD.IADD R5, R13, 0x1, R5 ;  /* 0x000000010d057824 */ /* 0x000fe400078e0205 */
[----:B---3--:R-:W-:-:S04]  /*9700*/  IMAD R9, R7, R16, UR8 ;  /* 0x0000000807097e24 */ /* 0x008fc8000f8e0210 */
[----:B------:R-:W-:Y:S01]  /*9710*/  IMAD.WIDE.U32 R4, R9, UR4, R4 ;  /* 0x0000000409047c25 */ /* 0x000fe2000f8e0004 */
[----:B-1----:R-:W-:Y:S02]  /*9720*/  @P0 SHF.R.U32.HI R3, RZ, R11, R6 ;  /* 0x0000000bff030219 */ /* 0x002fe40000011606 */
[----:B------:R-:W-:Y:S02]  /*9730*/  SHF.R.S32.HI R6, RZ, 0x1f, R9 ;  /* 0x0000001fff067819 */ /* 0x000fe40000011409 */
[----:B------:R-:W-:Y:S01]  /*9740*/  IADD3 R4, P0, R3, R4, RZ ;  /* 0x0000000403047210 */ /* 0x000fe20007f1e0ff */
[----:B------:R-:W-:Y:S02]  /*9750*/  IMAD.MOV R7, RZ, RZ, -R3 ;  /* 0x000000ffff077224 */ /* 0x000fe400078e0a03 */
[----:B------:R-:W-:Y:S02]  /*9760*/  IMAD R6, R6, UR4, RZ ;  /* 0x0000000406067c24 */ /* 0x000fe4000f8e02ff */
[----:B------:R-:W-:-:S02]  /*9770*/  IMAD R7, R8, R7, R0 ;  /* 0x0000000708077224 */ /* 0x000fc400078e0200 */
[----:B------:R-:W-:Y:S01]  /*9780*/  IMAD R6, R9, UR5, R6 ;  /* 0x0000000509067c24 */ /* 0x000fe2000f8e0206 */
[----:B------:R-:W-:Y:S01]  /*9790*/  SHF.R.S32.HI R9, RZ, 0x1f, R3 ;  /* 0x0000001fff097819 */ /* 0x000fe20000011403 */
[----:B------:R-:W-:Y:S01]  /*97a0*/  ULDC.64 UR4, c[0x0][0xbc8] ;  /* 0x0002f20000047ab9 */ /* 0x000fe20000000a00 */
        /* <DEDUP_REMOVED lines=8> */
[----:B------:R-:W-:Y:S02]  /*9830*/  LEA.HI.X R7, R4, UR5, R3, 0x2, P0 ;  /* 0x0000000504077c11 */ /* 0x000fe400080f1403 */
[----:B------:R-:W-:-:S05]  /*9840*/  MOV R3, 0xff800000 ;  /* 0xff80000000037802 */ /* 0x000fca0000000f00 */
[----:B------:R1:W-:Y:S01]  /*9850*/  STG.E desc[UR36][R6.64], R3 ;  /* 0x0000000306007986 */ /* 0x0003e2000c101924 */
[----:B------:R-:W-:Y:S05]  /*9860*/  BRA `(.L_x_2185) ;  /* 0x0000003800ac7947 */ /* 0x000fea0003800000 */
.L_x_2183:
        /* <DEDUP_REMOVED lines=18> */
.L_x_2227:
[----:B------:R-:W-:Y:S01]  /*9990*/  ULDC UR44, c[0x0][0xc50] ;  /* 0x00031400002c7ab9 */ /* 0x000fe20000000800 */
[----:B------:R-:W-:Y:S01]  /*99a0*/  UMOV UR41, UR6 ;  /* 0x0000000600297c82 */ /* 0x000fe20008000000 */
[----:B------:R-:W-:-:S11]  /*99b0*/  UISETP.NE.AND UP0, UPT, UR44, 0x1, UPT ;  /* 0x000000012c00788c */ /* 0x000fd6000bf05270 */
[----:B------:R-:W-:Y:S01]  /*99c0*/  @UP0 ULDC UR4, c[0x0][0xc54] ;  /* 0x0003150000040ab9 */ /* 0x000fe20000000800 */
[----:B------:R-:W-:Y:S01]  /*99d0*/  @UP0 ULDC UR7, c[0x0][0xc58] ;  /* 0x0003160000070ab9 */ /* 0x000fe20000000800 */
[----:B------:R-:W-:-:S04]  /*99e0*/  UIMAD.WIDE.U32 UR4, UR6, UR4, URZ ;  /* 0x00000004060472a5 */ /* 0x000fc8000f8e003f */
[----:B------:R-:W-:-:S12]  /*99f0*/  @UP0 USHF.R.U32.HI UR41, URZ, UR7, UR5 ;  /* 0x000000073f290299 */ /* 0x000fd80008011605 */
.L_x_2228:
        /* <DEDUP_REMOVED lines=8> */
[----:B------:R-:W-:Y:S01]  /*9a80*/  ULDC UR4, c[0x0][0x448] ;  /* 0x0001120000047ab9 */ /* 0x000fe20000000800 */
[----:B------:R-:W-:Y:S01]  /*9a90*/  ULDC UR7, c[0x0][0x2f0] ;  /* 0x0000bc0000077ab9 */ /* 0x000fe20000000800 */
[----:B------:R-:W-:-:S05]  /*9aa0*/  MOV R30, RZ ;  /* 0x000000ff001e7202 */ /* 0x000fca0000000f00 */
[----:B------:R-:W1:Y:S01]  /*9ab0*/  S2UR UR48, SR_CTAID.X ;  /* 0x00000000003079c3 */ /* 0x000e620000002500 */
[----:B------:R-:W-:Y:S01]  /*9ac0*/  UISETP.NE.AND UP1, UPT, UR4, 0x1, UPT ;  /* 0x000000010400788c */ /* 0x000fe2000bf25270 */
[----:B------:R-:W-:Y:S02]  /*9ad0*/  ULDC UR8, c[0x0][0x288] ;  /* 0x0000a20000087ab9 */ /* 0x000fe40000000800 */
[----:B------:R-:W-:Y:S02]  /*9ae0*/  ULDC.64 UR4, c[0x0][0x418] ;  /* 0x0001060000047ab9 */ /* 0x000fe40000000a00 */
[----:B------:R-:W-:-:S03]  /*9af0*/  UISETP.NE.U32.AND UP0, UPT, UR4, URZ, UPT ;  /* 0x0000003f0400728c */ /* 0x000fc6000bf05070 */
[----:B------:R-:W-:Y:S01]  /*9b00*/  ULDC UR4, c[0x0][0x424] ;  /* 0x0001090000047ab9 */ /* 0x000fe20000000800 */
[----:B------:R-:W-:-:S03]  /*9b10*/  UISETP.NE.AND.EX UP0, UPT, UR5, URZ, UPT, UP0 ;  /* 0x0000003f0500728c */ /* 0x000fc6000bf05300 */
[----:B------:R-:W-:Y:S01]  /*9b20*/  @UP1 ULDC UR5, c[0x0][0x44c] ;  /* 0x0001130000051ab9 */ /* 0x000fe20000000800 */
[----:B0-----:R-:W-:Y:S01]  /*9b30*/  ISETP.NE.U32.AND P0, PT, R4, RZ, PT ;  /* 0x000000ff0400720c */ /* 0x001fe20003f05070 */
[----:B------:R-:W-:-:S03]  /*9b40*/  USEL UR42, UR4, 0x1, UP0 ;  /* 0x00000001042a7887 */ /* 0x000fc60008000000 */
[----:B------:R-:W-:Y:S01]  /*9b50*/  ISETP.NE.AND.EX P0, PT, R5, RZ, PT, P0 ;  /* 0x000000ff0500720c */ /* 0x000fe20003f05300 */
[----:B-1----:R-:W-:Y:S02]  /*9b60*/  ULEA UR6, UR48, 0x7f, 0x7 ;  /* 0x0000007f30067891 */ /* 0x002fe4000f8e383f */
[----:B------:R-:W-:Y:S02]  /*9b70*/  UIMAD UR42, UR42, UR7, URZ ;  /* 0x000000072a2a72a4 */ /* 0x000fe4000f8e023f */
[----:B------:R-:W-:Y:S01]  /*9b80*/  UIMAD.WIDE.U32 UR4, UR6, UR5, URZ ;  /* 0x00000005060472a5 */ /* 0x000fe2000f8e003f */
[----:B------:R-:W-:-:S03]  /*9b90*/  @UP1 ULDC UR7, c[0x0][0x450] ;  /* 0x0001140000071ab9 */ /* 0x000fc60000000800 */
[----:B------:R-:W-:-:S04]  /*9ba0*/  @UP1 USHF.R.U32.HI UR6, URZ, UR7, UR5 ;  /* 0x000000073f061299 */ /* 0x000fc80008011605 */
[----:B------:R-:W0:Y:S01]  /*9bb0*/  @P0 LDC.64 R4, c[0x0][0xa28] ;  /* 0x00028a00ff040b82 */ /* 0x000e220000000a00 */
[----:B------:R-:W-:Y:S02]  /*9bc0*/  UIADD3 UR5, UR42, 0x60, -UR8 ;  /* 0x000000602a057890 */ /* 0x000fe4000fffe808 */
[----:B------:R-:W-:Y:S02]  /*9bd0*/  UIADD3 UR4, UR42, 0x5f, URZ ;  /* 0x0000005f2a047890 */ /* 0x000fe4000fffe03f */
[----:B------:R-:W-:Y:S02]  /*9be0*/  UIADD3 UR6, UR5, UR6, URZ ;  /* 0x0000000605067290 */ /* 0x000fe4000fffe03f */
[----:B------:R-:W-:Y:S02]  /*9bf0*/  UIMAD.WIDE UR4, UR4, 0x2aaaaaab, URZ ;  /* 0x2aaaaaab040478a5 */ /* 0x000fe4000f8e023f */
[----:B------:R-:W-:Y:S02]  /*9c00*/  UIMAD.WIDE UR6, UR6, 0x2aaaaaab, URZ ;  /* 0x2aaaaaab060678a5 */ /* 0x000fe4000f8e023f */
[----:B------:R-:W-:-:S02]  /*9c10*/  USHF.R.U32.HI UR43, URZ, 0x1f, UR5 ;  /* 0x0000001f3f2b7899 */ /* 0x000fc40008011605 */
[----:B------:R-:W-:Y:S02]  /*9c20*/  USHF.R.U32.HI UR45, URZ, 0x1f, UR7 ;  /* 0x0000001f3f2d7899 */ /* 0x000fe40008011607 */
[----:B------:R-:W-:Y:S02]  /*9c30*/  ULEA.HI.SX32 UR43, UR5, UR43, 0x1c ;  /* 0x0000002b052b7291 */ /* 0x000fe4000f8fe23f */
[----:B------:R-:W-:-:S04]  /*9c40*/  ULEA.HI.SX32 UR45, UR7, UR45, 0x1c ;  /* 0x0000002d072d7291 */ /* 0x000fc8000f8fe23f */
[----:B------:R-:W-:Y:S02]  /*9c50*/  UISETP.LT.AND UP0, UPT, UR43, UR45, UPT ;  /* 0x0000002d2b00728c */ /* 0x000fe4000bf01270 */
[----:B------:R-:W-:Y:S01]  /*9c60*/  UP2UR UR49, UPR, URZ, 0x2 ;  /* 0x000000023f317883 */ /* 0x000fe20008000000 */
[----:B0-----:R-:W-:Y:S01]  /*9c70*/  @P0 IMAD.WIDE R4, R31, 0x4, R4 ;  /* 0x000000041f040825 */ /* 0x001fe200078e0204 */
[----:B------:R-:W-:-:S04]  /*9c80*/  USEL UR11, UR43, UR45, UP0 ;  /* 0x0000002d2b0b7287 */ /* 0x000fc80008000000 */
[----:B------:R-:W-:Y:S01]  /*9c90*/  UISETP.GE.AND UP1, UPT, UR11, 0x1, UPT ;  /* 0x000000010b00788c */ /* 0x000fe2000bf26270 */
[----:B------:R0:W5:Y:S01]  /*9ca0*/  @P0 LDG.E R30, desc[UR36][R4.64] ;  /* 0x00000024041e0981 */ /* 0x000162000c1e1900 */
[----:B------:R-:W-:Y:S02]  /*9cb0*/  USHF.R.U32.HI UR9, URZ, 0x10, UR44 ;  /* 0x000000103f097899 */ /* 0x000fe4000801162c */
[----:B------:R-:W-:Y:S02]  /*9cc0*/  ULOP3.LUT UR44, UR44, 0xffff, URZ, 0xc0, !UPT ;  /* 0x0000ffff2c2c7892 */ /* 0x000fe4000f8ec03f */
[----:B------:R-:W-:Y:S01]  /*9cd0*/  PLOP3.LUT P0, PT, PT, PT, UP1, 0x80, 0x0 ;  /* 0x000000000000781c */ /* 0x000fe20003f0f018 */
[----:B------:R-:W-:Y:S01]  /*9ce0*/  UISETP.NE.AND UP0, UPT, UR9, URZ, UPT ;  /* 0x0000003f0900728c */ /* 0x000fe2000bf05270 */
[----:B------:R-:W-:-:S10]  /*9cf0*/  UMOV UR40, URZ ;  /* 0x0000003f00287c82 */ /* 0x000fd40008000000 */
[----:B------:R-:W-:Y:S01]  /*9d00*/  @!UP0 ULDC UR9, c[0x0][0x9f0] ;  /* 0x00027c0000098ab9 */ /* 0x000fe20000000800 */
[----:B0-----:R-:W-:Y:S05]  /*9d10*/  @!P0 BRA `(.L_x_2230) ;  /* 0x0000000000788947 */ /* 0x001fea0003800000 */
[----:B------:R-:W-:Y:S01]  /*9d20*/  IABS R0, UR9 ;  /* 0x0000000900007c13 */ /* 0x000fe20008000000 */
[----:B------:R-:W-:Y:S02]  /*9d30*/  UIADD3 UR6, UR9, -0x1, UR11 ;  /* 0xffffffff09067890 */ /* 0x000fe4000fffe00b */
[----:B------:R-:W-:Y:S01]  /*9d40*/  IABS R5, UR9 ;  /* 0x0000000900057c13 */ /* 0x000fe20008000000 */
[----:B------:R-:W-:Y:S01]  /*9d50*/  UMOV UR4, URZ ;  /* 0x0000003f00047c82 */ /* 0x000fe20008000000 */
        /* <DEDUP_REMOVED lines=26> */
.L_x_2230:
[----:B------:R-:W-:Y:S02]  /*9f00*/  UIMAD UR50, UR44, UR40, URZ ;  /* 0x000000282c3272a4 */ /* 0x000fe4000f8e023f */
[----:B------:R-:W-:Y:S02]  /*9f10*/  IMAD.U32 R3, RZ, RZ, UR40 ;  /* 0x00000028ff037e24 */ /* 0x000fe4000f8e00ff */
[----:B------:R-:W-:Y:S02]  /*9f20*/  IMAD.MOV.U32 R10, RZ, RZ, 0x1 ;  /* 0x00000001ff0a7424 */ /* 0x000fe400078e00ff */
[----:B------:R-:W-:-:S04]  /*9f30*/  MOV R0, UR50 ;  /* 0x0000003200007c02 */ /* 0x000fc80008000f00 */
        /* <DEDUP_REMOVED lines=18> */
[----:B------:R-:W-:Y:S01]  /*a060*/  ULDC.64 UR4, c[0x4][0x8] ;  /* 0x0100020000047ab9 */ /* 0x000fe20000000a00 */
[----:B------:R-:W0:Y:S01]  /*a070*/  LDC.64 R14, c[0x4][R14] ;  /* 0x010000000e0e7b82 */ /* 0x000e220000000a00 */
[----:B------:R-:W-:Y:S01]  /*a080*/  IMAD.U32 R6, RZ, RZ, UR6 ;  /* 0x00000006ff067e24 */ /* 0x000fe2000f8e00ff */
[----:B------:R-:W-:Y:S01]  /*a090*/  MOV R11, UR5 ;  /* 0x00000005000b7c02 */ /* 0x000fe20008000f00 */
[----:B------:R-:W-:Y:S02]  /*a0a0*/  IMAD.U32 R7, RZ, RZ, UR7 ;  /* 0x00000007ff077e24 */ /* 0x000fe4000f8e00ff */
[----:B------:R-:W-:-:S02]  /*a0b0*/  IMAD.U32 R10, RZ, RZ, UR4 ;  /* 0x00000004ff0a7e24 */ /* 0x000fc4000f8e00ff */
[----:B------:R-:W-:Y:S02]  /*a0c0*/  IMAD.MOV.U32 R8, RZ, RZ, 0x70 ;  /* 0x00000070ff087424 */ /* 0x000fe400078e00ff */
[----:B------:R-:W-:Y:S02]  /*a0d0*/  IMAD.MOV.U32 R12, RZ, RZ, 0x1 ;  /* 0x00000001ff0c7424 */ /* 0x000fe400078e00ff */
[----:B------:R-:W-:-:S07]  /*a0e0*/  IMAD.MOV.U32 R13, RZ, RZ, RZ ;  /* 0x000000ffff0d7224 */ /* 0x000fce00078e00ff */
[----:B------:R-:W-:-:S07]  /*a0f0*/  LEPC R20, `(.L_x_2231) ;  /* 0x000000001014794e */ /* 0x000fce0000000000 */
[----:B0----5:R-:W-:Y:S05]  /*a100*/  CALL.ABS.NOINC R14 ;  /* 0x000000000e007343 */ /* 0x021fea0003c00000 */
.L_x_2231:
[----:B------:R-:W-:-:S04]  /*a110*/  UIADD3 UR4, UR46, 0x400, URZ ;  /* 0x000004002e047890 */ /* 0x000fc8000fffe03f */
[----:B------:R-:W-:-:S06]  /*a120*/  ULOP3.LUT UP0, URZ, UR4, 0x3ff, URZ, 0xc0, !UPT ;  /* 0x000003ff043f7892 */ /* 0x000fcc000f80c03f */
[----:B------:R-:W-:-:S13]  /*a130*/  PLOP3.LUT P0, PT, PT, PT, UP0, 0x80, 0x0 ;  /* 0x000000000000781c */ /* 0x000fda0003f0f008 */
[----:B------:R-:W-:Y:S05]  /*a140*/  @!P0 BRA `(.L_x_2232) ;  /* 0x00000000007c8947 */ /* 0x000fea0003800000 */
[----:B------:R-:W-:Y:S01]  /*a150*/  MOV R17, 0x0 ;  /* 0x0000000000117802 */ /* 0x000fe20000000f00 */
[----:B------:R-:W-:Y:S01]  /*a160*/  ULDC.64 UR4, c[0x4][0x90] ;  /* 0x0100240000047ab9 */ /* 0x000fe20000000a00 */
[----:B------:R-:W-:Y:S01]  /*a170*/  ULDC.64 UR6, c[0x4][0x98] ;  /* 0x0100260000067ab9 */ /* 0x000fe20000000a00 */
[----:B------:R-:W-:Y:S01]  /*a180*/  MOV R4, UR4 ;  /* 0x0000000400047c02 */ /* 0x000fe20008000f00 */
[----:B------:R0:W1:Y:S01]  /*a190*/  LDC.64 R14, c[0x4][R17] ;  /* 0x01000000110e7b82 */ /* 0x0000620000000a00 */
[----:B------:R-:W-:Y:S01]  /*a1a0*/  IMAD.U32 R5, RZ, RZ, UR5 ;  /* 0x00000005ff057e24 */ /* 0x000fe2000f8e00ff */
[----:B------:R-:W-:Y:S01]  /*a1b0*/  ULDC.64 UR4, c[0x4][0x10] ;  /* 0x0100040000047ab9 */ /* 0x000fe20000000a00 */
        /* <DEDUP_REMOVED lines=8> */
[----:B-1---5:R-:W-:Y:S05]  /*a240*/  CALL.ABS.NOINC R14 ;  /* 0x000000000e007343 */ /* 0x022fea0003c00000 */
.L_x_2233:
        /* <DEDUP_REMOVED lines=8> */
[----:B------:R-:W-:Y:S01]  /*a2d0*/  MOV R12, 0x1 ;  /* 0x00000001000c7802 */ /* 0x000fe20000000f00 */
[----:B------:R-:W-:Y:S02]  /*a2e0*/  IMAD.U32 R10, RZ, RZ, UR4 ;  /* 0x00000004ff0a7e24 */ /* 0x000fe4000f8e00ff */
[----:B------:R-:W-:-:S02]  /*a2f0*/  IMAD.U32 R11, RZ, RZ, UR5 ;  /* 0x00000005ff0b7e24 */ /* 0x000fc4000f8e00ff */
[----:B------:R-:W-:Y:S02]  /*a300*/  IMAD.MOV.U32 R8, RZ, RZ, 0x70 ;  /* 0x00000070ff087424 */ /* 0x000fe400078e00ff */
[----:B0-----:R-:W-:-:S07]  /*a310*/  IMAD.MOV.U32 R13, RZ, RZ, RZ ;  /* 0x000000ffff0d7224 */ /* 0x001fce00078e00ff */
[----:B------:R-:W-:-:S07]  /*a320*/  LEPC R20, `(.L_x_2232) ;  /* 0x000000001014794e */ /* 0x000fce0000000000 */
[----:B-1----:R-:W-:Y:S05]  /*a330*/  CALL.ABS.NOINC R14 ;  /* 0x000000000e007343 */ /* 0x002fea0003c00000 */
.L_x_2232:
        /* <DEDUP_REMOVED lines=17> */
[----:B------:R-:W-:Y:S02]  /*a450*/  LOP3.LUT R24, R27, 0x80, RZ, 0xfc, !PT ;  /* 0x000000801b187812 */ /* 0x000fe400078efcff */
        /* <DEDUP_REMOVED lines=12> */
.L_x_2276:
[----:B------:R-:W-:Y:S01]  /*a520*/  UIADD3 UR4, UR51, -0x1, URZ ;  /* 0xffffffff33047890 */ /* 0x000fe2000fffe03f */
[----:B------:R-:W-:Y:S02]  /*a530*/  SHF.R.U32.HI R23, RZ, 0x3, R7 ;  /* 0x00000003ff177819 */ /* 0x000fe40000011607 */
[----:B------:R-:W-:Y:S02]  /*a540*/  ISETP.NE.AND P2, PT, R28, 0x1, PT ;  /* 0x000000011c00780c */ /* 0x000fe40003f45270 */
[----:B------:R-:W-:Y:S01]  /*a550*/  LOP3.LUT R22, R26, R23, RZ, 0xfc, !PT ;  /* 0x000000171a167212 */ /* 0x000fe200078efcff */
[----:B------:R-:W-:Y:S01]  /*a560*/  IMAD.U32 R13, RZ, RZ, UR4 ;  /* 0x00000004ff0d7e24 */ /* 0x000fe2000f8e00ff */
[----:B-----5:R-:W-:Y:S02]  /*a570*/  SHF.R.S32.HI R33, RZ, 0x1f, R29 ;  /* 0x0000001fff217819 */ /* 0x020fe4000001141d */
[----:B------:R-:W-:Y:S01]  /*a580*/  LOP3.LUT R36, R36, 0xffffffdf, RZ, 0xc0, !PT ;  /* 0xffffffdf24247812 */ /* 0x000fe200078ec0ff */
[----:B------:R-:W-:Y:S01]  /*a590*/  IMAD R13, R13, 0x60, R22 ;  /* 0x000000600d0d7824 */ /* 0x000fe200078e0216 */
[----:B------:R-:W-:-:S04]  /*a5a0*/  R2UR UR5, R2 ;  /* 0x00000000020572ca */ /* 0x000fc800000e0000 */
[C---:B------:R-:W-:Y:S01]  /*a5b0*/  ISETP.GE.AND P1, PT, R13.reuse, UR42, PT ;  /* 0x0000002a0d007c0c */ /* 0x040fe2000bf26270 */
[----:B------:R-:W0:Y:S01]  /*a5c0*/  @P2 LDC R0, c[0x0][0x434] ;  /* 0x00010d00ff002b82 */ /* 0x000e220000000800 */
[----:B------:R-:W-:Y:S01]  /*a5d0*/  IMAD.IADD R13, R13, 0x1, R30 ;  /* 0x000000010d0d7824 */ /* 0x000fe200078e021e */
[----:B------:R-:W-:Y:S02]  /*a5e0*/  @P2 LOP3.LUT R36, R36, 0x20, RZ, 0xfc, !PT ;  /* 0x0000002024242812 */ /* 0x000fe400078efcff */
[----:B------:R-:W-:Y:S01]  /*a5f0*/  ISETP.GT.U32.OR P1, PT, R22, 0x5f, P1 ;  /* 0x0000005f1600780c */ /* 0x000fe20000f24470 */
[----:B------:R-:W-:-:S03]  /*a600*/  IMAD.MOV.U32 R10, RZ, RZ, R13 ;  /* 0x000000ffff0a7224 */ /* 0x000fc600078e000d */
[----:B------:R-:W1:Y:S09]  /*a610*/  @P2 LDC R3, c[0x0][0x438] ;  /* 0x00010e00ff032b82 */ /* 0x000e720000000800 */
[----:B------:R-:W2:Y:S01]  /*a620*/  @!P1 LDC.64 R4, c[0x0][0x428] ;  /* 0x00010a00ff049b82 */ /* 0x000ea20000000a00 */
[----:B0-----:R-:W-:-:S07]  /*a630*/  @P2 IMAD.HI.U32 R0, R13, R0, RZ ;  /* 0x000000000d002227 */ /* 0x001fce00078e00ff */
[----:B------:R-:W0:Y:S01]  /*a640*/  @!P1 LDC.64 R8, c[0x0][0x418] ;  /* 0x00010600ff089b82 */ /* 0x000e220000000a00 */
[----:B-1----:R-:W-:-:S04]  /*a650*/  @P2 SHF.R.U32.HI R10, RZ, R3, R0 ;  /* 0x00000003ff0a2219 */ /* 0x002fc80000011600 */
[----:B------:R-:W-:Y:S01]  /*a660*/  @!P1 SHF.R.S32.HI R11, RZ, 0x1f, R10 ;  /* 0x0000001fff0b9819 */ /* 0x000fe2000001140a */
[----:B--2---:R-:W-:-:S04]  /*a670*/  @!P1 IMAD R0, R33, R4, RZ ;  /* 0x0000000421009224 */ /* 0x004fc800078e02ff */
[C---:B------:R-:W-:Y:S02]  /*a680*/  @!P1 IMAD R3, R29.reuse, R5, R0 ;  /* 0x000000051d039224 */ /* 0x040fe400078e0200 */
[----:B------:R-:W-:-:S05]  /*a690*/  @!P1 IMAD.WIDE.U32 R4, R29, R4, R10 ;  /* 0x000000041d049225 */ /* 0x000fca00078e000a */
[----:B------:R-:W-:Y:S01]  /*a6a0*/  @!P1 IADD3 R0, R5, R3, RZ ;  /* 0x0000000305009210 */ /* 0x000fe20007ffe0ff */
[----:B------:R-:W-:Y:S01]  /*a6b0*/  IMAD.MOV.U32 R3, RZ, RZ, RZ ;  /* 0x000000ffff037224 */ /* 0x000fe200078e00ff */
[----:B0-----:R-:W-:-:S04]  /*a6c0*/  @!P1 LEA R8, P2, R4, R8, 0x2 ;  /* 0x0000000804089211 */ /* 0x001fc800078410ff */
[----:B------:R-:W-:-:S05]  /*a6d0*/  @!P1 LEA.HI.X R9, R4, R9, R0, 0x2, P2 ;  /* 0x0000000904099211 */ /* 0x000fca00010f1400 */
[----:B------:R0:W5:Y:S01]  /*a6e0*/  @!P1 LDG.E R3, desc[UR36][R8.64] ;  /* 0x0000002408039981 */ /* 0x000162000c1e1900 */
[----:B------:R-:W-:Y:S01]  /*a6f0*/  ULOP3.LUT UR5, UR5, 0x2, URZ, 0xfc, !UPT ;  /* 0x0000000205057892 */ /* 0x000fe2000f8efc3f */
[----:B------:R-:W-:Y:S01]  /*a700*/  SEL R0, RZ, 0xffffffff, P0 ;  /* 0xffffffffff007807 */ /* 0x000fe20000000000 */
[----:B------:R-:W-:Y:S01]  /*a710*/  IMAD.U32 R34, RZ, RZ, UR41 ;  /* 0x00000029ff227e24 */ /* 0x000fe2000f8e00ff */
[----:B------:R-:W-:Y:S01]  /*a720*/  ISETP.GT.U32.AND P0, PT, R22, 0x5f, PT ;  /* 0x0000005f1600780c */ /* 0x000fe20003f04070 */
[----:B------:R-:W-:Y:S01]  /*a730*/  IMAD.MOV R10, RZ, RZ, -R10 ;  /* 0x000000ffff0a7224 */ /* 0x000fe200078e0a0a */
[----:B------:R-:W-:Y:S01]  /*a740*/  LOP3.LUT R36, R36, 0xffffffef, RZ, 0xc0, !PT ;  /* 0xffffffef24247812 */ /* 0x000fe200078ec0ff */
[----:B------:R-:W-:Y:S01]  /*a750*/  IMAD.U32 R4, RZ, RZ, UR5 ;  /* 0x00000005ff047e24 */ /* 0x000fe2000f8e00ff */
[----:B------:R-:W-:Y:S01]  /*a760*/  SEL R32, RZ, 0x1, P3 ;  /* 0x00000001ff207807 */ /* 0x000fe20001800000 */
[----:B------:R-:W-:Y:S01]  /*a770*/  IMAD.U32 R35, RZ, RZ, UR4 ;  /* 0x00000004ff237e24 */ /* 0x000fe2000f8e00ff */
[----:B------:R-:W-:Y:S01]  /*a780*/  SHF.L.U32 R5, R0, 0x1, RZ ;  /* 0x0000000100057819 */ /* 0x000fe200000006ff */
[----:B------:R-:W-:Y:S01]  /*a790*/  IMAD R10, R28, R10, R13 ;  /* 0x0000000a1c0a7224 */ /* 0x000fe200078e020d */
[----:B------:R-:W-:-:S02]  /*a7a0*/  ISETP.NE.AND P4, PT, R4, 0x3, PT ;  /* 0x000000030400780c */ /* 0x000fc40003f85270 */
[----:B------:R-:W-:Y:S02]  /*a7b0*/  LOP3.LUT R32, R5, 0x2, R32, 0xe2, !PT ;  /* 0x0000000205207812 */ /* 0x000fe400078ee220 */
[----:B------:R-:W-:-:S09]  /*a7c0*/  SHF.R.S32.HI R34, RZ, 0x1f, R34 ;  /* 0x0000001fff227819 */ /* 0x000fd20000011422 */
[----:B------:R-:W-:-:S04]  /*a7d0*/  @P4 LOP3.LUT R36, R36, 0x10, RZ, 0xfc, !PT ;  /* 0x0000001024244812 */ /* 0x000fc800078efcff */
[----:B------:R-:W-:-:S04]  /*a7e0*/  LOP3.LUT R36, R36, 0xfffffff7, RZ, 0xc0, !PT ;  /* 0xfffffff724247812 */ /* 0x000fc800078ec0ff */
[----:B------:R-:W-:Y:S01]  /*a7f0*/  @P0 LOP3.LUT R36, R36, 0x8, RZ, 0xfc, !PT ;  /* 0x0000000824240812 */ /* 0x000fe200078efcff */
[----:B0-----:R-:W-:Y:S06]  /*a800*/  @!P4 BRA `(.L_x_2235) ;  /* 0x000000000004c947 */ /* 0x001fec0003800000 */
[----:B------:R-:W-:Y:S01]  /*a810*/  BPT.TRAP 0x1 ;  /* 0x000000040000795c */ /* 0x000fe20000300000 */
.L_x_2235:
[----:B------:R-:W-:Y:S01]  /*a820*/  SHF.R.S32.HI R8, RZ, 0x1f, R10 ;  /* 0x0000001fff087819 */ /* 0x000fe2000001140a */
[----:B------:R-:W-:Y:S01]  /*a830*/  ULDC.64 UR4, c[0x0][0x328] ;  /* 0x0000ca0000047ab9 */ /* 0x000fe20000000a00 */
[----:B-----5:R-:W-:Y:S02]  /*a840*/  SHF.R.S32.HI R0, RZ, 0x1f, R3 ;  /* 0x0000001fff007819 */ /* 0x020fe40000011403 */
[----:B------:R-:W-:Y:S01]  /*a850*/  R2UR UR6, R34 ;  /* 0x00000000220672ca */ /* 0x000fe200000e0000 */
[----:B------:R-:W-:-:S04]  /*a860*/  IMAD R5, R8, UR4, RZ ;  /* 0x0000000408057c24 */ /* 0x000fc8000f8e02ff */
[C---:B------:R-:W-:Y:S02]  /*a870*/  IMAD R9, R10.reuse, UR5, R5 ;  /* 0x000000050a097c24 */ /* 0x040fe4000f8e0205 */
        /* <DEDUP_REMOVED lines=20> */
.L_x_2277:
[----:B------:R-:W-:Y:S01]  /*a9c0*/  ULDC.64 UR4, c[0x0][0x300] ;  /* 0x0000c00000047ab9 */ /* 0x000fe20000000a00 */
[----:B------:R-:W-:Y:S01]  /*a9d0*/  R2UR UR6, R34 ;  /* 0x00000000220672ca */ /* 0x000fe200000e0000 */
[----:B0-----:R-:W-:Y:S01]  /*a9e0*/  IMAD R5, R8, UR4, RZ ;  /* 0x0000000408057c24 */ /* 0x001fe2000f8e02ff */
[----:B------:R-:W-:Y:S01]  /*a9f0*/  MOV R8, 0xffffffa0 ;  /* 0xffffffa000087802 */ /* 0x000fe20000000f00 */
[----:B------:R-:W-:Y:S01]  /*aa00*/  IMAD.SHL.U32 R37, R7, 0x8, RZ ;  /* 0x0000000807257824 */ /* 0x000fe200078e00ff */
[----:B------:R-:W-:Y:S01]  /*aa10*/  LOP3.LUT P3, RZ, R36, 0x4, RZ, 0xc0, !PT ;  /* 0x0000000424ff7812 */ /* 0x000fe2000786c0ff */
[----:B------:R-:W-:Y:S01]  /*aa20*/  IMAD R9, R10, UR5, R5 ;  /* 0x000000050a097c24 */ /* 0x000fe2000f8e0205 */
[----:B------:R-:W-:Y:S01]  /*aa30*/  LOP3.LUT P2, RZ, R36, 0x2, RZ, 0xc0, !PT ;  /* 0x0000000224ff7812 */ /* 0x000fe2000784c0ff */
[----:B------:R-:W-:Y:S01]  /*aa40*/  IMAD.WIDE.U32 R4, R10, UR4, RZ ;  /* 0x000000040a047c25 */ /* 0x000fe2000f8e00ff */
[----:B------:R-:W-:Y:S01]  /*aa50*/  ULDC.64 UR4, c[0x0][0x310] ;  /* 0x0000c40000047ab9 */ /* 0x000fe20000000a00 */
[----:B------:R-:W-:-:S02]  /*aa60*/  LOP3.LUT P1, RZ, R36, 0x1, RZ, 0xc0, !PT ;  /* 0x0000000124ff7812 */ /* 0x000fc4000782c0ff */
[----:B------:R-:W-:Y:S01]  /*aa70*/  IMAD R0, R0, UR4, RZ ;  /* 0x0000000400007c24 */ /* 0x000fe2000f8e02ff */
[----:B------:R-:W-:Y:S01]  /*aa80*/  IADD3 R5, R5, R9, RZ ;  /* 0x0000000905057210 */ /* 0x000fe20007ffe0ff */
[----:B------:R-:W-:Y:S02]  /*aa90*/  IMAD R8, R35, R8, UR42 ;  /* 0x0000002a23087e24 */ /* 0x000fe4000f8e0208 */
[C---:B------:R-:W-:Y:S02]  /*aaa0*/  IMAD R9, R3.reuse, UR5, R0 ;  /* 0x0000000503097c24 */ /* 0x040fe4000f8e0200 */
[----:B------:R-:W-:Y:S01]  /*aab0*/  IMAD.WIDE.U32 R4, R3, UR4, R4 ;  /* 0x0000000403047c25 */ /* 0x000fe2000f8e0004 */
[----:B------:R-:W-:-:S03]  /*aac0*/  ULDC.64 UR4, c[0x0][0x308] ;  /* 0x0000c20000047ab9 */ /* 0x000fc60000000a00 */
[----:B------:R-:W-:Y:S01]  /*aad0*/  IMAD.U32 R3, RZ, RZ, UR4 ;  /* 0x00000004ff037e24 */ /* 0x000fe2000f8e00ff */
[----:B------:R-:W-:Y:S01]  /*aae0*/  UIMAD UR4, UR6, UR4, URZ ;  /* 0x00000004060472a4 */ /* 0x000fe2000f8e023f */
[----:B------:R-:W-:Y:S02]  /*aaf0*/  IMAD.IADD R5, R5, 0x1, R9 ;  /* 0x0000000105057824 */ /* 0x000fe400078e0209 */
[----:B------:R-:W-:Y:S01]  /*ab00*/  ULDC.64 UR6, c[0x0][0x2e8] ;  /* 0x0000ba0000067ab9 */ /* 0x000fe20000000a00 */
[----:B------:R-:W-:Y:S02]  /*ab10*/  UIMAD UR4, UR41, UR5, UR4 ;  /* 0x00000005290472a4 */ /* 0x000fe4000f8e0204 */
[----:B------:R-:W-:-:S04]  /*ab20*/  IMAD.WIDE.U32 R4, R3, UR41, R4 ;  /* 0x0000002903047c25 */ /* 0x000fc8000f8e0004 */
[----:B------:R-:W-:Y:S01]  /*ab30*/  VIADD R3, R5, UR4 ;  /* 0x0000000405037c36 */ /* 0x000fe20008000000 */
[----:B------:R-:W-:Y:S01]  /*ab40*/  LEA R0, P0, R4, UR6, 0x1 ;  /* 0x0000000604007c11 */ /* 0x000fe2000f8008ff */
[----:B------:R-:W-:Y:S01]  /*ab50*/  UMOV UR4, 0xffffffff ;  /* 0xffffffff00047882 */ /* 0x000fe20000000000 */
[----:B------:R-:W-:Y:S02]  /*ab60*/  LOP3.LUT R5, R6, 0x1c0, RZ, 0xc0, !PT ;  /* 0x000001c006057812 */ /* 0x000fe400078ec0ff */
[----:B------:R-:W-:Y:S02]  /*ab70*/  LEA.HI.X R3, R4, UR7, R3, 0x1, P0 ;  /* 0x0000000704037c11 */ /* 0x000fe400080f0c03 */
[----:B------:R-:W-:Y:S01]  /*ab80*/  LOP3.LUT R4, R5, 0x38, R6, 0xf8, !PT ;  /* 0x0000003805047812 */ /* 0x000fe200078ef806 */
[----:B------:R-:W-:-:S03]  /*ab90*/  IMAD.IADD R6, R8, 0x1, -R23 ;  /* 0x0000000108067824 */ /* 0x000fc600078e0a17 */
[----:B------:R-:W-:Y:S02]  /*aba0*/  LOP3.LUT R4, R4, 0x38, R19, 0x78, !PT ;  /* 0x0000003804047812 */ /* 0x000fe400078e7813 */
[----:B------:R-:W-:Y:S02]  /*abb0*/  ISETP.GE.AND P0, PT, R6, 0x1, PT ;  /* 0x000000010600780c */ /* 0x000fe40003f06270 */
[----:B------:R-:W-:Y:S01]  /*abc0*/  LOP3.LUT R37, R4, 0x200, R37, 0xf8, !PT ;  /* 0x0000020004257812 */ /* 0x000fe200078ef825 */
[----:B------:R-:W-:Y:S10]  /*abd0*/  BRA.DIV UR4, `(.L_x_2237) ;  /* 0x0000002a04b87947 */ /* 0x000ff4000b800000 */
[----:B------:R-:W-:Y:S01]  /*abe0*/  SHFL.IDX PT, R5, R3, RZ, 0x181f ;  /* 0x00181fff03057589 */ /* 0x000fe200000e0000 */
[----:B------:R-:W-:-:S03]  /*abf0*/  @P0 LEA R19, R37, UR46, 0x1 ;  /* 0x0000002e25130c11 */ /* 0x000fc6000f8e08ff */
[----:B------:R-:W0:Y:S04]  /*ac00*/  SHFL.IDX PT, R4, R0, RZ, 0x181f ;  /* 0x00181fff00047589 */ /* 0x000e2800000e0000 */
[----:B------:R-:W1:Y:S04]  /*ac10*/  SHFL.IDX PT, R7, R3, 0x1, 0x181f ;  /* 0x00381f0003077f89 */ /* 0x000e6800000e0000 */
[----:B------:R-:W2:Y:S04]  /*ac20*/  SHFL.IDX PT, R14, R0, 0x1, 0x181f ;  /* 0x00381f00000e7f89 */ /* 0x000ea800000e0000 */
[----:B------:R-:W-:Y:S04]  /*ac30*/  SHFL.IDX PT, R10, R3, 0x2, 0x181f ;  /* 0x00581f00030a7f89 */ /* 0x000fe800000e0000 */
[----:B------:R-:W3:Y:S01]  /*ac40*/  SHFL.IDX PT, R21, R0, 0x2, 0x181f ;  /* 0x00581f0000157f89 */ /* 0x000ee200000e0000 */
[----:B0-----:R-:W-:-:S05]  /*ac50*/  @P0 IMAD.WIDE.U32 R4, R27, 0x2, R4 ;  /* 0x000000021b040825 */ /* 0x001fca00078e0004 */
[----:B------:R-:W-:Y:S04]  /*ac60*/  @P0 LDGSTS.E.BYPASS.LTC128B.128 [R19+0x18400], desc[UR36][R4.64], !P3 ;  /* 0x1840000004130fae */ /* 0x000fe8000d901d64 */
[----:B------:R-:W-:Y:S04]  /*ac70*/  @P0 LDGSTS.E.BYPASS.LTC128B.128 [R19+0x1b400], desc[UR36][R4.64+0x80], !P2 ;  /* 0x1b40008004130fae */ /* 0x000fe8000d101d64 */
[----:B------:R1:W-:Y:S01]  /*ac80*/  @P0 LDGSTS.E.BYPASS.LTC128B.128 [R19+0x1e400], desc[UR36][R4.64+0x100], !P1 ;  /* 0x1e40010004130fae */ /* 0x0003e2000c901d64 */
[----:B------:R-:W-:Y:S02]  /*ac90*/  ISETP.GE.AND P0, PT, R6, 0x11, PT ;  /* 0x000000110600780c */ /* 0x000fe40003f06270 */
[----:B-1----:R-:W-:Y:S01]  /*aca0*/  MOV R5, R7 ;  /* 0x0000000700057202 */ /* 0x002fe20000000f00 */
[----:B--2---:R-:W-:-:S10]  /*acb0*/  IMAD.MOV.U32 R4, RZ, RZ, R14 ;  /* 0x000000ffff047224 */ /* 0x004fd400078e000e */
[----:B------:R-:W-:Y:S01]  /*acc0*/  @P0 LEA R20, R37, UR46, 0x1 ;  /* 0x0000002e25140c11 */ /* 0x000fe2000f8e08ff */
[----:B------:R-:W0:Y:S01]  /*acd0*/  SHFL.IDX PT, R7, R3, 0x3, 0x181f ;  /* 0x00781f0003077f89 */ /* 0x000e2200000e0000 */
[----:B------:R-:W-:-:S03]  /*ace0*/  @P0 IMAD.WIDE.U32 R8, R27, 0x2, R4 ;  /* 0x000000021b080825 */ /* 0x000fc600078e0004 */
[----:B------:R-:W1:Y:S01]  /*acf0*/  SHFL.IDX PT, R14, R0, 0x3, 0x181f ;  /* 0x00781f00000e7f89 */ /* 0x000e6200000e0000 */
[----:B---3--:R-:W-:-:S03]  /*ad00*/  IMAD.MOV.U32 R4, RZ, RZ, R21 ;  /* 0x000000ffff047224 */ /* 0x008fc600078e0015 */
[----:B------:R-:W-:Y:S01]  /*ad10*/  @P0 LDGSTS.E.BYPASS.LTC128B.128 [R20+0x18c00], desc[UR36][R8.64], !P3 ;  /* 0x18c0000008140fae */ /* 0x000fe2000d901d64 */
[----:B------:R-:W-:-:S03]  /*ad20*/  IMAD.MOV.U32 R5, RZ, RZ, R10 ;  /* 0x000000ffff057224 */ /* 0x000fc600078e000a */
[----:B------:R-:W-:Y:S04]  /*ad30*/  @P0 LDGSTS.E.BYPASS.LTC128B.128 [R20+0x1bc00], desc[UR36][R8.64+0x80], !P2 ;  /* 0x1bc0008008140fae */ /* 0x000fe8000d101d64 */
[----:B------:R-:W-:Y:S01]  /*ad40*/  @P0 LDGSTS.E.BYPASS.LTC128B.128 [R20+0x1ec00], desc[UR36][R8.64+0x100], !P1 ;  /* 0x1ec0010008140fae */ /* 0x000fe2000c901d64 */
[----:B------:R-:W-:-:S03]  /*ad50*/  ISETP.GE.AND P0, PT, R6, 0x21, PT ;  /* 0x000000210600780c */ /* 0x000fc60003f06270 */
[----:B------:R-:W-:Y:S04]  /*ad60*/  SHFL.IDX PT, R10, R3, 0x4, 0x181f ;  /* 0x00981f00030a7f89 */ /* 0x000fe800000e0000 */
[----:B------:R-:W2:Y:S04]  /*ad70*/  SHFL.IDX PT, R19, R0, 0x4, 0x181f ;  /* 0x00981f0000137f89 */ /* 0x000ea800000e0000 */
[----:B------:R-:W3:Y:S02]  /*ad80*/  SHFL.IDX PT, R3, R3, 0x5, 0x181f ;  /* 0x00b81f0003037f89 */ /* 0x000ee400000e0000 */
[----:B------:R-:W-:Y:S01]  /*ad90*/  @P0 IMAD.WIDE.U32 R4, R27, 0x2, R4 ;  /* 0x000000021b040825 */ /* 0x000fe200078e0004 */
[----:B------:R-:W-:-:S05]  /*ada0*/  @P0 LEA R21, R37, UR46, 0x1 ;  /* 0x0000002e25150c11 */ /* 0x000fca000f8e08ff */
[----:B------:R-:W-:Y:S04]  /*adb0*/  @P0 LDGSTS.E.BYPASS.LTC128B.128 [R21+0x19400], desc[UR36][R4.64], !P3 ;  /* 0x1940000004150fae */ /* 0x000fe8000d901d64 */
[----:B------:R-:W-:Y:S04]  /*adc0*/  @P0 LDGSTS.E.BYPASS.LTC128B.128 [R21+0x1c400], desc[UR36][R4.64+0x80], !P2 ;  /* 0x1c40008004150fae */ /* 0x000fe8000d101d64 */
[----:B------:R0:W-:Y:S01]  /*add0*/  @P0 LDGSTS.E.BYPASS.LTC128B.128 [R21+0x1f400], desc[UR36][R4.64+0x100], !P1 ;  /* 0x1f40010004150fae */ /* 0x0001e2000c901d64 */
[----:B------:R-:W-:Y:S02]  /*ade0*/  ISETP.GE.AND P0, PT, R6, 0x31, PT ;  /* 0x000000310600780c */ /* 0x000fe40003f06270 */
[----:B0-----:R-:W-:Y:S01]  /*adf0*/  MOV R5, R7 ;  /* 0x0000000700057202 */ /* 0x001fe20000000f00 */
[----:B-1----:R-:W-:-:S10]  /*ae00*/  IMAD.MOV.U32 R4, RZ, RZ, R14 ;  /* 0x000000ffff047224 */ /* 0x002fd400078e000e */
[----:B------:R-:W-:Y:S01]  /*ae10*/  @P0 LEA R7, R37, UR46, 0x1 ;  /* 0x0000002e25070c11 */ /* 0x000fe2000f8e08ff */
[----:B------:R0:W1:Y:S01]  /*ae20*/  SHFL.IDX PT, R14, R0, 0x5, 0x181f ;  /* 0x00b81f00000e7f89 */ /* 0x00006200000e0000 */
[----:B------:R-:W-:-:S04]  /*ae30*/  @P0 IMAD.WIDE.U32 R8, R27, 0x2, R4 ;  /* 0x000000021b080825 */ /* 0x000fc800078e0004 */
[----:B--2---:R-:W-:Y:S01]  /*ae40*/  IMAD.MOV.U32 R4, RZ, RZ, R19 ;  /* 0x000000ffff047224 */ /* 0x004fe200078e0013 */
[----:B------:R0:W-:Y:S01]  /*ae50*/  @P0 LDGSTS.E.BYPASS.LTC128B.128 [R7+0x19c00], desc[UR36][R8.64], !P3 ;  /* 0x19c0000008070fae */ /* 0x0001e2000d901d64 */
[----:B------:R-:W-:-:S03]  /*ae60*/  IMAD.MOV.U32 R5, RZ, RZ, R10 ;  /* 0x000000ffff057224 */ /* 0x000fc600078e000a */
        /* <DEDUP_REMOVED lines=8> */
.L_x_2291:
        /* <DEDUP_REMOVED lines=18> */
.L_x_2238:
        /* <DEDUP_REMOVED lines=22> */
[----:B------:R-:W-:Y:S01]  /*b170*/  MOV R12, 0x1 ;  /* 0x00000001000c7802 */ /* 0x000fe20000000f00 */
[----:B------:R-:W-:Y:S02]  /*b180*/  IMAD.U32 R6, RZ, RZ, UR8 ;  /* 0x00000008ff067e24 */ /* 0x000fe4000f8e00ff */
[----:B------:R-:W-:-:S02]  /*b190*/  IMAD.U32 R10, RZ, RZ, UR4 ;  /* 0x00000004ff0a7e24 */ /* 0x000fc4000f8e00ff */
[----:B------:R-:W-:Y:S02]  /*b1a0*/  IMAD.U32 R11, RZ, RZ, UR5 ;  /* 0x00000005ff0b7e24 */ /* 0x000fe4000f8e00ff */
[----:B------:R-:W-:Y:S02]  /*b1b0*/  IMAD.MOV.U32 R8, RZ, RZ, 0x70 ;  /* 0x00000070ff087424 */ /* 0x000fe400078e00ff */
[----:B------:R-:W-:-:S07]  /*b1c0*/  IMAD.MOV.U32 R13, RZ, RZ, RZ ;  /* 0x000000ffff0d7224 */ /* 0x000fce00078e00ff */
[----:B------:R-:W-:-:S07]  /*b1d0*/  LEPC R20, `(.L_x_2239) ;  /* 0x000000001014794e */ /* 0x000fce0000000000 */
[----:B0-----:R-:W-:Y:S05]  /*b1e0*/  CALL.ABS.NOINC R14 ;  /* 0x000000000e007343 */ /* 0x001fea0003c00000 */
.L_x_2239:
[----:B------:R-:W-:Y:S01]  /*b1f0*/  UISETP.NE.AND UP0, UPT, UR49, URZ, UPT ;  /* 0x0000003f3100728c */ /* 0x000fe2000bf05270 */
[----:B------:R-:W-:Y:S01]  /*b200*/  IMAD.U32 R3, RZ, RZ, UR48 ;  /* 0x00000030ff037e24 */ /* 0x000fe2000f8e00ff */
[----:B------:R-:W0:Y:S01]  /*b210*/  LDC R8, c[0x0][0x448] ;  /* 0x00011200ff087b82 */ /* 0x000e220000000800 */
[----:B------:R-:W-:Y:S01]  /*b220*/  IMAD.U32 R4, RZ, RZ, UR38 ;  /* 0x00000026ff047e24 */ /* 0x000fe2000f8e00ff */
[----:B------:R-:W-:Y:S01]  /*b230*/  MOV R7, UR47 ;  /* 0x0000002f00077c02 */ /* 0x000fe20008000f00 */
[----:B------:R-:W-:Y:S01]  /*b240*/  IMAD R3, R3, 0x80, R22 ;  /* 0x0000008003037824 */ /* 0x000fe200078e0216 */
[----:B------:R-:W-:Y:S01]  /*b250*/  PLOP3.LUT P0, PT, PT, PT, UP0, 0x80, 0x0 ;  /* 0x000000000000781c */ /* 0x000fe20003f0f008 */
[----:B------:R-:W-:Y:S01]  /*b260*/  IMAD.MOV.U32 R6, RZ, RZ, R4 ;  /* 0x000000ffff067224 */ /* 0x000fe200078e0004 */
[----:B------:R-:W-:Y:S01]  /*b270*/  ULDC.64 UR4, c[0x0][0x2e0] ;  /* 0x0000b80000047ab9 */ /* 0x000fe20000000a00 */
[----:B------:R-:W-:Y:S01]  /*b280*/  IMAD.U32 R5, RZ, RZ, UR39 ;  /* 0x00000027ff057e24 */ /* 0x000fe2000f8e00ff */
[----:B------:R-:W-:Y:S01]  /*b290*/  MOV R9, R3 ;  /* 0x0000000300097202 */ /* 0x000fe20000000f00 */
[----:B------:R-:W-:Y:S01]  /*b2a0*/  @UP0 ULDC UR6, c[0x0][0x44c] ;  /* 0x0001130000060ab9 */ /* 0x000fe20000000800 */
[----:B------:R-:W-:-:S02]  /*b2b0*/  IMAD R0, R19, UR4, RZ ;  /* 0x0000000413007c24 */ /* 0x000fc4000f8e02ff */
[----:B------:R-:W-:Y:S01]  /*b2c0*/  IMAD.WIDE.U32 R6, R31, UR4, R6 ;  /* 0x000000041f067c25 */ /* 0x000fe2000f8e0006 */
[----:B------:R-:W-:-:S03]  /*b2d0*/  @UP0 ULDC UR4, c[0x0][0x450] ;  /* 0x0001140000040ab9 */ /* 0x000fc60000000800 */
[----:B------:R-:W-:Y:S02]  /*b2e0*/  IMAD R5, R31, UR5, R0 ;  /* 0x000000051f057c24 */ /* 0x000fe4000f8e0200 */
[----:B------:R-:W-:Y:S01]  /*b2f0*/  @P0 IMAD.HI.U32 R10, R3, UR6, RZ ;  /* 0x00000006030a0c27 */ /* 0x000fe2000f8e00ff */
[----:B------:R-:W-:-:S03]  /*b300*/  PLOP3.LUT P0, PT, PT, PT, UP0, 0x80, 0x0 ;  /* 0x000000000000781c */ /* 0x000fc60003f0f008 */
[----:B------:R-:W-:-:S10]  /*b310*/  IMAD.IADD R7, R7, 0x1, R5 ;  /* 0x0000000107077824 */ /* 0x000fd400078e0205 */
        /* <DEDUP_REMOVED lines=16> */
[----:B------:R-:W-:Y:S01]  /*b420*/  ULDC UR4, c[0x0][0x2b8] ;  /* 0x0000ae0000047ab9 */ /* 0x000fe20000000800 */
[----:B------:R-:W-:Y:S02]  /*b430*/  IADD3 R5, R5, R7, RZ ;  /* 0x0000000705057210 */ /* 0x000fe40007ffe0ff */
[----:B------:R-:W-:Y:S02]  /*b440*/  ISETP.GE.AND P2, PT, R25, UR4, PT ;  /* 0x0000000419007c0c */ /* 0x000fe4000bf46270 */
[----:B------:R-:W-:Y:S01]  /*b450*/  LEA.HI.X R0, R4, UR5, R5, 0x1, P0 ;  /* 0x0000000504007c11 */ /* 0x000fe200080f0c05 */
[----:B------:R-:W-:Y:S01]  /*b460*/  UMOV UR5, 0xffffffff ;  /* 0xffffffff00057882 */ /* 0x000fe20000000000 */
[----:B------:R-:W-:-:S02]  /*b470*/  ISETP.GE.AND P0, PT, R24, UR4, PT ;  /* 0x0000000418007c0c */ /* 0x000fc4000bf06270 */
[----:B------:R-:W-:Y:S01]  /*b480*/  ISETP.GE.AND P3, PT, R27, UR4, PT ;  /* 0x000000041b007c0c */ /* 0x000fe2000bf66270 */
[----:B------:R-:W-:-:S12]  /*b490*/  BRA.DIV UR5, `(.L_x_2240) ;  /* 0x0000002a05747947 */ /* 0x000fd8000b800000 */
[----:B------:R-:W-:Y:S01]  /*b4a0*/  SHFL.IDX PT, R5, R0, RZ, 0x181f ;  /* 0x00181fff00057589 */ /* 0x000fe200000e0000 */
[----:B------:R-:W-:Y:S01]  /*b4b0*/  IMAD.U32 R10, RZ, RZ, UR48 ;  /* 0x00000030ff0a7e24 */ /* 0x000fe2000f8e00ff */
[----:B------:R-:W-:Y:S02]  /*b4c0*/  ULDC UR4, c[0x0][0x288] ;  /* 0x0000a20000047ab9 */ /* 0x000fe40000000800 */
[----:B------:R-:W0:Y:S01]  /*b4d0*/  SHFL.IDX PT, R4, R3, RZ, 0x181f ;  /* 0x00181fff03047589 */ /* 0x000e2200000e0000 */
[----:B------:R-:W-:Y:S02]  /*b4e0*/  IMAD R6, R8, UR4, RZ ;  /* 0x0000000408067c24 */ /* 0x000fe4000f8e02ff */
[----:B------:R-:W-:Y:S01]  /*b4f0*/  IMAD R7, R10, 0x80, R23 ;  /* 0x000000800a077824 */ /* 0x000fe200078e0217 */
[----:B------:R-:W-:Y:S03]  /*b500*/  SHFL.IDX PT, R8, R0, 0x1, 0x181f ;  /* 0x00381f0000087f89 */ /* 0x000fe600000e0000 */
[C---:B------:R-:W-:Y:S01]  /*b510*/  VIADD R9, R7.reuse, 0x10 ;  /* 0x0000001007097836 */ /* 0x040fe20000000000 */
[C---:B------:R-:W-:Y:S01]  /*b520*/  ISETP.GE.AND P1, PT, R7.reuse, R6, PT ;  /* 0x000000060700720c */ /* 0x040fe20003f26270 */
[----:B------:R-:W1:Y:S01]  /*b530*/  SHFL.IDX PT, R14, R3, 0x1, 0x181f ;  /* 0x00381f00030e7f89 */ /* 0x000e6200000e0000 */
[----:B------:R-:W-:-:S11]  /*b540*/  VIADD R11, R7, 0x20 ;  /* 0x00000020070b7836 */ /* 0x000fd60000000000 */
[----:B------:R-:W-:Y:S01]  /*b550*/  @!P1 LEA R19, R37, UR46, 0x1 ;  /* 0x0000002e25139c11 */ /* 0x000fe2000f8e08ff */
[----:B0-----:R-:W-:-:S05]  /*b560*/  @!P1 IMAD.WIDE.U32 R4, R27, 0x2, R4 ;  /* 0x000000021b049825 */ /* 0x001fca00078e0004 */
[----:B------:R-:W-:Y:S04]  /*b570*/  @!P1 LDGSTS.E.BYPASS.LTC128B.128 [R19+0xc400], desc[UR36][R4.64], !P3 ;  /* 0x0c40000004139fae */ /* 0x000fe8000d901d64 */
[----:B------:R-:W-:Y:S04]  /*b580*/  @!P1 LDGSTS.E.BYPASS.LTC128B.128 [R19+0x10400], desc[UR36][R4.64+0x80], !P2 ;  /* 0x1040008004139fae */ /* 0x000fe8000d101d64 */
[----:B------:R1:W-:Y:S01]  /*b590*/  @!P1 LDGSTS.E.BYPASS.LTC128B.128 [R19+0x14400], desc[UR36][R4.64+0x100], !P0 ;  /* 0x1440010004139fae */ /* 0x0003e2000c101d64 */
[----:B------:R-:W-:Y:S02]  /*b5a0*/  ISETP.GE.AND P1, PT, R9, R6, PT ;  /* 0x000000060900720c */ /* 0x000fe40003f26270 */
[----:B-1----:R-:W-:Y:S01]  /*b5b0*/  MOV R4, R14 ;  /* 0x0000000e00047202 */ /* 0x002fe20000000f00 */
[----:B------:R-:W-:-:S10]  /*b5c0*/  IMAD.MOV.U32 R5, RZ, RZ, R8 ;  /* 0x000000ffff057224 */ /* 0x000fd400078e0008 */
[----:B------:R-:W-:Y:S01]  /*b5d0*/  @!P1 LEA R21, R37, UR46, 0x1 ;  /* 0x0000002e25159c11 */ /* 0x000fe2000f8e08ff */
[----:B------:R-:W-:Y:S01]  /*b5e0*/  SHFL.IDX PT, R14, R3, 0x3, 0x181f ;  /* 0x00781f00030e7f89 */ /* 0x000fe200000e0000 */
[----:B------:R-:W-:-:S03]  /*b5f0*/  @!P1 IMAD.WIDE.U32 R8, R27, 0x2, R4 ;  /* 0x000000021b089825 */ /* 0x000fc600078e0004 */
[----:B------:R-:W-:Y:S04]  /*b600*/  SHFL.IDX PT, R5, R0, 0x2, 0x181f ;  /* 0x00581f0000057f89 */ /* 0x000fe800000e0000 */
[----:B------:R-:W0:Y:S04]  /*b610*/  SHFL.IDX PT, R4, R3, 0x2, 0x181f ;  /* 0x00581f0003047f89 */ /* 0x000e2800000e0000 */
[----:B------:R-:W-:Y:S04]  /*b620*/  @!P1 LDGSTS.E.BYPASS.LTC128B.128 [R21+0xcc00], desc[UR36][R8.64], !P3 ;  /* 0x0cc0000008159fae */ /* 0x000fe8000d901d64 */
[----:B------:R-:W-:Y:S04]  /*b630*/  @!P1 LDGSTS.E.BYPASS.LTC128B.128 [R21+0x10c00], desc[UR36][R8.64+0x80], !P2 ;  /* 0x10c0008008159fae */ /* 0x000fe8000d101d64 */
[----:B------:R1:W-:Y:S01]  /*b640*/  @!P1 LDGSTS.E.BYPASS.LTC128B.128 [R21+0x14c00], desc[UR36][R8.64+0x100], !P0 ;  /* 0x14c0010008159fae */ /* 0x0003e2000c101d64 */
[----:B------:R-:W-:Y:S01]  /*b650*/  ISETP.GE.AND P1, PT, R11, R6, PT ;  /* 0x000000060b00720c */ /* 0x000fe20003f26270 */
[----:B------:R-:W-:-:S02]  /*b660*/  VIADD R11, R7, 0x40 ;  /* 0x00000040070b7836 */ /* 0x000fc40000000000 */
[----:B-1----:R-:W1:Y:S01]  /*b670*/  SHFL.IDX PT, R8, R0, 0x3, 0x181f ;  /* 0x00781f0000087f89 */ /* 0x002e6200000e0000 */
[----:B------:R-:W-:-:S09]  /*b680*/  VIADD R9, R7, 0x30 ;  /* 0x0000003007097836 */ /* 0x000fd20000000000 */
[----:B------:R-:W-:Y:S01]  /*b690*/  @!P1 LEA R19, R37, UR46, 0x1 ;  /* 0x0000002e25139c11 */ /* 0x000fe2000f8e08ff */
[----:B0-----:R-:W-:-:S05]  /*b6a0*/  @!P1 IMAD.WIDE.U32 R4, R27, 0x2, R4 ;  /* 0x000000021b049825 */ /* 0x001fca00078e0004 */
[----:B------:R-:W-:Y:S04]  /*b6b0*/  @!P1 LDGSTS.E.BYPASS.LTC128B.128 [R19+0xd400], desc[UR36][R4.64], !P3 ;  /* 0x0d40000004139fae */ /* 0x000fe8000d901d64 */
[----:B------:R-:W-:Y:S04]  /*b6c0*/  @!P1 LDGSTS.E.BYPASS.LTC128B.128 [R19+0x11400], desc[UR36][R4.64+0x80], !P2 ;  /* 0x1140008004139fae */ /* 0x000fe8000d101d64 */
[----:B------:R0:W-:Y:S01]  /*b6d0*/  @!P1 LDGSTS.E.BYPASS.LTC128B.128 [R19+0x15400], desc[UR36][R4.64+0x100], !P0 ;  /* 0x1540010004139fae */ /* 0x0001e2000c101d64 */
[----:B------:R-:W-:Y:S02]  /*b6e0*/  ISETP.GE.AND P1, PT, R9, R6, PT ;  /* 0x000000060900720c */ /* 0x000fe40003f26270 */
[----:B0-----:R-:W-:Y:S01]  /*b6f0*/  MOV R4, R14 ;  /* 0x0000000e00047202 */ /* 0x001fe20000000f00 */
[----:B-1----:R-:W-:-:S10]  /*b700*/  IMAD.MOV.U32 R5, RZ, RZ, R8 ;  /* 0x000000ffff057224 */ /* 0x002fd400078e0008 */
        /* <DEDUP_REMOVED lines=35> */
.L_x_2308:
[----:B------:R-:W-:Y:S01]  /*b940*/  VIADD R7, R7, 0x70 ;  /* 0x0000007007077836 */ /* 0x000fe20000000000 */
[----:B------:R-:W-:Y:S01]  /*b950*/  BSSY B0, `(.L_x_2241) ;  /* 0x000000d000007945 */ /* 0x000fe20003800000 */
[----:B-1----:R-:W-:Y:S01]  /*b960*/  MOV R4, R14 ;  /* 0x0000000e00047202 */ /* 0x002fe20000000f00 */
[----:B--2---:R-:W-:Y:S02]  /*b970*/  IMAD.MOV.U32 R5, RZ, RZ, R8 ;  /* 0x000000ffff057224 */ /* 0x004fe400078e0008 */
        /* <DEDUP_REMOVED lines=10> */
.L_x_2242:
[----:B------:R-:W-:Y:S05]  /*ba20*/  BSYNC B0 ;  /* 0x0000000000007941 */ /* 0x000fea0003800000 */
.L_x_2241:
        /* <DEDUP_REMOVED lines=9> */
.L_x_2309:
        /* <DEDUP_REMOVED lines=8> */
[----:B------:R-:W-:Y:S01]  /*bb40*/  ULOP3.LUT UR5, URZ, UR45, URZ, 0x33, !UPT ;  /* 0x0000002d3f057292 */ /* 0x000fe2000f8e333f */
[----:B------:R-:W-:Y:S01]  /*bb50*/  IADD3 R26, R26, R30, R23 ;  /* 0x0000001e1a1a7210 */ /* 0x000fe20007ffe017 */
[----:B------:R-:W-:Y:S01]  /*bb60*/  UIMAD UR4, UR4, UR40, URZ ;  /* 0x00000028040472a4 */ /* 0x000fe2000f8e023f */
[----:B------:R-:W-:Y:S01]  /*bb70*/  IADD3 R5, -R23, UR42, RZ ;  /* 0x0000002a17057c10 */ /* 0x000fe2000fffe1ff */
[----:B------:R-:W-:Y:S01]  /*bb80*/  BSSY B0, `(.L_x_2244) ;  /* 0x00000f0000007945 */ /* 0x000fe20003800000 */
[----:B------:R-:W-:Y:S01]  /*bb90*/  IMAD.SHL.U32 R20, R27, 0x2, RZ ;  /* 0x000000021b147824 */ /* 0x000fe200078e00ff */
[----:B------:R-:W-:Y:S01]  /*bba0*/  MOV R10, RZ ;  /* 0x000000ff000a7202 */ /* 0x000fe20000000f00 */
[----:B------:R-:W-:Y:S01]  /*bbb0*/  VIADD R7, R26, 0xfffffee0 ;  /* 0xfffffee01a077836 */ /* 0x000fe20000000000 */
[----:B------:R-:W-:Y:S01]  /*bbc0*/  LOP3.LUT R3, RZ, UR4, RZ, 0x33, !PT ;  /* 0x00000004ff037c12 */ /* 0x000fe2000f8e33ff */
[----:B------:R-:W-:-:S03]  /*bbd0*/  IMAD.MOV.U32 R19, RZ, RZ, 0x1 ;  /* 0x00000001ff137424 */ /* 0x000fc600078e00ff */
[----:B------:R-:W-:-:S04]  /*bbe0*/  VIMNMX3 R0, R0, UR5, R3, !PT ;  /* 0x0000000500007c0f */ /* 0x000fc8000f800103 */
[C---:B------:R-:W-:Y:S01]  /*bbf0*/  IADD3 R35, -R0.reuse, -0x2, RZ ;  /* 0xfffffffe00237810 */ /* 0x040fe20007ffe1ff */
[C---:B------:R-:W-:Y:S02]  /*bc00*/  IMAD R5, R0.reuse, 0x60, R5 ;  /* 0x0000006000057824 */ /* 0x040fe400078e0205 */
[----:B------:R-:W-:Y:S02]  /*bc10*/  IMAD R7, R0, -0x60, R7 ;  /* 0xffffffa000077824 */ /* 0x000fe400078e0207 */
[----:B------:R-:W-:-:S07]  /*bc20*/  VIADD R6, R5, 0xc0 ;  /* 0x000000c005067836 */ /* 0x000fce0000000000 */
.L_x_2257:
[----:B------:R-:W-:Y:S01]  /*bc30*/  ISETP.NE.AND P0, PT, R28, 0x1, PT ;  /* 0x000000011c00780c */ /* 0x000fe20003f05270 */
[----:B------:R-:W-:Y:S01]  /*bc40*/  IMAD.MOV.U32 R30, RZ, RZ, RZ ;  /* 0x000000ffff1e7224 */ /* 0x000fe200078e00ff */
[----:B------:R-:W-:Y:S02]  /*bc50*/  ISETP.GT.U32.AND P2, PT, R22, 0x5f, PT ;  /* 0x0000005f1600780c */ /* 0x000fe40003f44070 */
[----:B------:R-:W-:-:S09]  /*bc60*/  LOP3.LUT P1, RZ, R36, 0x10, RZ, 0xc0, !PT ;  /* 0x0000001024ff7812 */ /* 0x000fd2000782c0ff */
[----:B------:R-:W0:Y:S08]  /*bc70*/  @P0 LDC R0, c[0x0][0x434] ;  /* 0x00010d00ff000b82 */ /* 0x000e300000000800 */
[----:B-1----:R-:W1:Y:S08]  /*bc80*/  @P0 LDC R12, c[0x0][0x438] ;  /* 0x00010e00ff0c0b82 */ /* 0x002e700000000800 */
[----:B------:R-:W2:Y:S08]  /*bc90*/  @!P2 LDC.64 R4, c[0x0][0x428] ;  /* 0x00010a00ff04ab82 */ /* 0x000eb00000000a00 */
[----:B------:R-:W3:Y:S01]  /*bca0*/  @!P2 LDC.64 R8, c[0x0][0x418] ;  /* 0x00010600ff08ab82 */ /* 0x000ee20000000a00 */
[----:B0-----:R-:W-:-:S04]  /*bcb0*/  @P0 IMAD.HI.U32 R3, R7, R0, RZ ;  /* 0x0000000007030227 */ /* 0x001fc800078e00ff */
[----:B------:R-:W-:Y:S01]  /*bcc0*/  IMAD.MOV.U32 R0, RZ, RZ, R7 ;  /* 0x000000ffff007224 */ /* 0x000fe200078e0007 */
[----:B-1----:R-:W-:-:S04]  /*bcd0*/  @P0 SHF.R.U32.HI R0, RZ, R12, R3 ;  /* 0x0000000cff000219 */ /* 0x002fc80000011603 */
[----:B------:R-:W-:Y:S01]  /*bce0*/  @!P2 SHF.R.S32.HI R13, RZ, 0x1f, R0 ;  /* 0x0000001fff0da819 */ /* 0x000fe20000011400 */
[----:B--2---:R-:W-:-:S04]  /*bcf0*/  @!P2 IMAD R12, R33, R4, RZ ;  /* 0x00000004210ca224 */ /* 0x004fc800078e02ff */
[----:B------:R-:W-:Y:S02]  /*bd00*/  @!P2 IMAD R3, R29, R5, R12 ;  /* 0x000000051d03a224 */ /* 0x000fe400078e020c */
[----:B------:R-:W-:-:S04]  /*bd10*/  @!P2 IMAD.MOV.U32 R12, RZ, RZ, R0 ;  /* 0x000000ffff0ca224 */ /* 0x000fc800078e0000 */
[----:B------:R-:W-:-:S05]  /*bd20*/  @!P2 IMAD.WIDE.U32 R12, R29, R4, R12 ;  /* 0x000000041d0ca225 */ /* 0x000fca00078e000c */
[----:B------:R-:W-:Y:S02]  /*bd30*/  @!P2 IADD3 R3, R3, R13, RZ ;  /* 0x0000000d0303a210 */ /* 0x000fe40007ffe0ff */
[----:B---3--:R-:W-:-:S04]  /*bd40*/  @!P2 LEA R4, P0, R12, R8, 0x2 ;  /* 0x000000080c04a211 */ /* 0x008fc800078010ff */
        /* <DEDUP_REMOVED lines=9> */
.L_x_2245:
[----:B------:R-:W-:Y:S01]  /*bde0*/  LEA R26, R8, UR46, 0x3 ;  /* 0x0000002e081a7c11 */ /* 0x000fe2000f8e18ff */
[----:B------:R-:W-:Y:S01]  /*bdf0*/  BSSY B1, `(.L_x_2246) ;  /* 0x0000004000017945 */ /* 0x000fe20003800000 */
[----:B------:R-:W-:-:S04]  /*be00*/  SHF.L.U32 R3, R9, 0x1f, RZ ;  /* 0x0000001f09037819 */ /* 0x000fc800000006ff */
[----:B------:R-:W0:Y:S02]  /*be10*/  SYNCS.PHASECHK.TRANS64.TRYWAIT P0, [R26+URZ+0x2a840], R3 ;  /* 0x02a840031a0075a7 */ /* 0x000e24000800017f */
[----:B0-----:R-:W-:Y:S05]  /*be20*/  @!P0 BRA `(.L_x_2247) ;  /* 0x0000002800c08947 */ /* 0x001fea0003800000 */
.L_x_2310:
[----:B------:R-:W-:Y:S05]  /*be30*/  BSYNC B1 ;  /* 0x0000000000017941 */ /* 0x000fea0003800000 */
.L_x_2246:
[----:B------:R-:W-:Y:S01]  /*be40*/  ULDC UR4, c[0x0][0x430] ;  /* 0x00010c0000047ab9 */ /* 0x000fe20000000800 */
[----:B-----5:R-:W-:Y:S01]  /*be50*/  SHF.R.S32.HI R21, RZ, 0x1f, R30 ;  /* 0x0000001fff157819 */ /* 0x020fe2000001141e */
[----:B------:R-:W-:Y:S01]  /*be60*/  UIADD3 UR4, -UR4, URZ, URZ ;  /* 0x0000003f04047290 */ /* 0x000fe2000fffe13f */
[----:B------:R-:W-:Y:S02]  /*be70*/  R2UR UR6, R34 ;  /* 0x00000000220672ca */ /* 0x000fe400000e0000 */
[C---:B------:R-:W-:Y:S02]  /*be80*/  LOP3.LUT P3, RZ, R36.reuse, 0x4, RZ, 0xc0, !PT ;  /* 0x0000000424ff7812 */ /* 0x040fe4000786c0ff */
[----:B------:R-:W-:Y:S01]  /*be90*/  LOP3.LUT P2, RZ, R36, 0x2, RZ, 0xc0, !PT ;  /* 0x0000000224ff7812 */ /* 0x000fe2000784c0ff */
[----:B------:R-:W-:Y:S01]  /*bea0*/  IMAD R25, R0, UR4, R7 ;  /* 0x0000000400197c24 */ /* 0x000fe2000f8e0207 */
[----:B------:R-:W-:Y:S01]  /*beb0*/  ULDC.64 UR4, c[0x0][0x300] ;  /* 0x0000c00000047ab9 */ /* 0x000fe20000000a00 */
[----:B------:R-:W-:-:S02]  /*bec0*/  LOP3.LUT P1, RZ, R36, 0x1, RZ, 0xc0, !PT ;  /* 0x0000000124ff7812 */ /* 0x000fc4000782c0ff */
[----:B------:R-:W-:Y:S01]  /*bed0*/  IMAD.WIDE.U32 R4, R25, UR4, RZ ;  /* 0x0000000419047c25 */ /* 0x000fe2000f8e00ff */
[----:B------:R-:W-:-:S05]  /*bee0*/  SHF.R.S32.HI R24, RZ, 0x1f, R25 ;  /* 0x0000001fff187819 */ /* 0x000fca0000011419 */
[----:B------:R-:W-:-:S04]  /*bef0*/  IMAD R0, R24, UR4, RZ ;  /* 0x0000000418007c24 */ /* 0x000fc8000f8e02ff */
[----:B0-----:R-:W-:Y:S01]  /*bf00*/  IMAD R3, R25, UR5, R0 ;  /* 0x0000000519037c24 */ /* 0x001fe2000f8e0200 */
        /* <DEDUP_REMOVED lines=16> */
[----:B------:R-:W-:Y:S01]  /*c010*/  IMAD R5, R8, 0x4800, R37 ;  /* 0x0000480008057824 */ /* 0x000fe200078e0225 */
[----:B------:R-:W-:Y:S06]  /*c020*/  BRA.DIV UR4, `(.L_x_2248) ;  /* 0x0000002a04547947 */ /* 0x000fec000b800000 */
[----:B------:R-:W0:Y:S01]  /*c030*/  SHFL.IDX PT, R14, R3, RZ, 0x181f ;  /* 0x00181fff030e7589 */ /* 0x000e2200000e0000 */
[----:B------:R-:W-:-:S03]  /*c040*/  LEA R5, R5, UR46, 0x1 ;  /* 0x0000002e05057c11 */ /* 0x000fc6000f8e08ff */
[----:B------:R-:W1:Y:S04]  /*c050*/  SHFL.IDX PT, R4, R0, RZ, 0x181f ;  /* 0x00181fff00047589 */ /* 0x000e6800000e0000 */
[----:B------:R-:W-:Y:S04]  /*c060*/  SHFL.IDX PT, R11, R3, 0x2, 0x181f ;  /* 0x00581f00030b7f89 */ /* 0x000fe800000e0000 */
[----:B------:R-:W-:Y:S01]  /*c070*/  SHFL.IDX PT, R31, R0, 0x2, 0x181f ;  /* 0x00581f00001f7f89 */ /* 0x000fe200000e0000 */
[----:B0-----:R-:W-:-:S03]  /*c080*/  IADD3 R12, P0, R14, R20, RZ ;  /* 0x000000140e0c7210 */ /* 0x001fc60007f1e0ff */
[----:B------:R-:W0:Y:S02]  /*c090*/  SHFL.IDX PT, R14, R3, 0x1, 0x181f ;  /* 0x00381f00030e7f89 */ /* 0x000e2400000e0000 */
[----:B-1----:R-:W-:Y:S02]  /*c0a0*/  IMAD.X R13, RZ, RZ, R4, P0 ;  /* 0x000000ffff0d7224 */ /* 0x002fe400000e0604 */
[----:B------:R-:W1:Y:S04]  /*c0b0*/  SHFL.IDX PT, R4, R0, 0x1, 0x181f ;  /* 0x00381f0000047f89 */ /* 0x000e6800000e0000 */
[----:B------:R-:W-:Y:S04]  /*c0c0*/  LDGSTS.E.BYPASS.LTC128B.128 [R5+0x18400], desc[UR36][R12.64], !P3 ;  /* 0x184000000c057fae */ /* 0x000fe8000d901d64 */
[----:B------:R-:W-:Y:S04]  /*c0d0*/  LDGSTS.E.BYPASS.LTC128B.128 [R5+0x1b400], desc[UR36][R12.64+0x80], !P2 ;  /* 0x1b4000800c057fae */ /* 0x000fe8000d101d64 */
[----:B------:R-:W-:Y:S01]  /*c0e0*/  LDGSTS.E.BYPASS.LTC128B.128 [R5+0x1e400], desc[UR36][R12.64+0x100], !P1 ;  /* 0x1e4001000c057fae */ /* 0x000fe2000c901d64 */
[----:B0-----:R-:W-:-:S04]  /*c0f0*/  IADD3 R14, P0, R14, R20, RZ ;  /* 0x000000140e0e7210 */ /* 0x001fc80007f1e0ff */
[----:B-1----:R-:W-:Y:S02]  /*c100*/  IADD3.X R15, RZ, R4, RZ, P0, !PT ;  /* 0x00000004ff0f7210 */ /* 0x002fe400007fe4ff */
[----:B------:R-:W-:Y:S04]  /*c110*/  SHFL.IDX PT, R4, R0, 0x4, 0x181f ;  /* 0x00981f0000047f89 */ /* 0x000fe800000e0000 */
[----:B------:R-:W-:Y:S04]  /*c120*/  LDGSTS.E.BYPASS.LTC128B.128 [R5+0x18c00], desc[UR36][R14.64], !P3 ;  /* 0x18c000000e057fae */ /* 0x000fe8000d901d64 */
[----:B------:R-:W-:Y:S04]  /*c130*/  LDGSTS.E.BYPASS.LTC128B.128 [R5+0x1bc00], desc[UR36][R14.64+0x80], !P2 ;  /* 0x1bc000800e057fae */ /* 0x000fe8000d101d64 */
[----:B------:R0:W-:Y:S02]  /*c140*/  LDGSTS.E.BYPASS.LTC128B.128 [R5+0x1ec00], desc[UR36][R14.64+0x100], !P1 ;  /* 0x1ec001000e057fae */ /* 0x0001e4000c901d64 */
[----:B0-----:R-:W-:-:S02]  /*c150*/  IADD3 R14, P0, R11, R20, RZ ;  /* 0x000000140b0e7210 */ /* 0x001fc40007f1e0ff */
[----:B------:R-:W0:Y:S03]  /*c160*/  SHFL.IDX PT, R11, R3, 0x3, 0x181f ;  /* 0x00781f00030b7f89 */ /* 0x000e2600000e0000 */
[----:B------:R-:W-:Y:S02]  /*c170*/  IMAD.X R15, RZ, RZ, R31, P0 ;  /* 0x000000ffff0f7224 */ /* 0x000fe400000e061f */
[----:B------:R-:W1:Y:S04]  /*c180*/  SHFL.IDX PT, R31, R0, 0x3, 0x181f ;  /* 0x00781f00001f7f89 */ /* 0x000e6800000e0000 */
[----:B------:R-:W-:Y:S04]  /*c190*/  LDGSTS.E.BYPASS.LTC128B.128 [R5+0x19400], desc[UR36][R14.64], !P3 ;  /* 0x194000000e057fae */ /* 0x000fe8000d901d64 */
[----:B------:R-:W-:Y:S04]  /*c1a0*/  LDGSTS.E.BYPASS.LTC128B.128 [R5+0x1c400], desc[UR36][R14.64+0x80], !P2 ;  /* 0x1c4000800e057fae */ /* 0x000fe8000d101d64 */
[----:B------:R2:W-:Y:S04]  /*c1b0*/  LDGSTS.E.BYPASS.LTC128B.128 [R5+0x1f400], desc[UR36][R14.64+0x100], !P1 ;  /* 0x1f4001000e057fae */ /* 0x0005e8000c901d64 */
[----:B------:R-:W-:Y:S01]  /*c1c0*/  SHFL.IDX PT, R0, R0, 0x5, 0x181f ;  /* 0x00b81f0000007f89 */ /* 0x000fe200000e0000 */
[----:B0-----:R-:W-:-:S03]  /*c1d0*/  IADD3 R12, P0, R11, R20, RZ ;  /* 0x000000140b0c7210 */ /* 0x001fc60007f1e0ff */
[----:B--2---:R-:W0:Y:S02]  /*c1e0*/  SHFL.IDX PT, R14, R3, 0x4, 0x181f ;  /* 0x00981f00030e7f89 */ /* 0x004e2400000e0000 */
[----:B-1----:R-:W-:Y:S02]  /*c1f0*/  IMAD.X R13, RZ, RZ, R31, P0 ;  /* 0x000000ffff0d7224 */ /* 0x002fe400000e061f */
[----:B------:R-:W1:Y:S04]  /*c200*/  SHFL.IDX PT, R3, R3, 0x5, 0x181f ;  /* 0x00b81f0003037f89 */ /* 0x000e6800000e0000 */
[----:B------:R2:W-:Y:S04]  /*c210*/  LDGSTS.E.BYPASS.LTC128B.128 [R5+0x19c00], desc[UR36][R12.64], !P3 ;  /* 0x19c000000c057fae */ /* 0x0005e8000d901d64 */
[----:B------:R2:W-:Y:S04]  /*c220*/  LDGSTS.E.BYPASS.LTC128B.128 [R5+0x1cc00], desc[UR36][R12.64+0x80], !P2 ;  /* 0x1cc000800c057fae */ /* 0x0005e8000d101d64 */
[----:B------:R2:W-:Y:S01]  /*c230*/  LDGSTS.E.BYPASS.LTC128B.128 [R5+0x1fc00], desc[UR36][R12.64+0x100], !P1 ;  /* 0x1fc001000c057fae */ /* 0x0005e2000c901d64 */
[----:B0-----:R-:W-:-:S05]  /*c240*/  IADD3 R14, P0, R14, R20, RZ ;  /* 0x000000140e0e7210 */ /* 0x001fca0007f1e0ff */
[----:B------:R-:W-:-:S05]  /*c250*/  IMAD.X R15, RZ, RZ, R4, P0 ;  /* 0x000000ffff0f7224 */ /* 0x000fca00000e0604 */
[----:B------:R2:W-:Y:S04]  /*c260*/  LDGSTS.E.BYPASS.LTC128B.128 [R5+0x1a400], desc[UR36][R14.64], !P3 ;  /* 0x1a4000000e057fae */ /* 0x0005e8000d901d64 */
[----:B------:R2:W-:Y:S04]  /*c270*/  LDGSTS.E.BYPASS.LTC128B.128 [R5+0x1d400], desc[UR36][R14.64+0x80], !P2 ;  /* 0x1d4000800e057fae */ /* 0x0005e8000d101d64 */
[----:B-1----:R2:W-:Y:S02]  /*c280*/  LDGSTS.E.BYPASS.LTC128B.128 [R5+0x20400], desc[UR36][R14.64+0x100], !P1 ;  /* 0x204001000e057fae */ /* 0x0025e4000c901d64 */
.L_x_2324:
        /* <DEDUP_REMOVED lines=10> */
.L_x_2249:
        /* <DEDUP_REMOVED lines=10> */
.L_x_2250:
[----:B------:R1:W-:Y:S01]  /*c3d0*/  SYNCS.ARRIVE.TRANS64.A1T0 RZ, [R26+URZ+0x2a830], RZ ;  /* 0x02a830ff1aff79a7 */ /* 0x0003e2000810003f */
[----:B------:R-:W-:Y:S05]  /*c3e0*/  @!P2 BRA `(.L_x_2251) ;  /* 0x000000000004a947 */ /* 0x000fea0003800000 */
[----:B------:R-:W-:Y:S01]  /*c3f0*/  BPT.TRAP 0x1 ;  /* 0x000000040000795c */ /* 0x000fe20000300000 */
.L_x_2251:
[----:B------:R-:W-:Y:S01]  /*c400*/  SHF.L.U32 R3, R19, 0x1f, RZ ;  /* 0x0000001f13037819 */ /* 0x000fe200000006ff */
[----:B------:R-:W-:Y:S01]  /*c410*/  BSSY B1, `(.L_x_2252) ;  /* 0x0000004000017945 */ /* 0x000fe20003800000 */
[----:B------:R-:W-:-:S04]  /*c420*/  LEA R0, R10, UR46, 0x3 ;  /* 0x0000002e0a007c11 */ /* 0x000fc8000f8e18ff */
[----:B------:R-:W2:Y:S02]  /*c430*/  SYNCS.PHASECHK.TRANS64.TRYWAIT P0, [R0+URZ+0x2a860], R3 ;  /* 0x02a86003000075a7 */ /* 0x000ea4000800017f */
[----:B--2---:R-:W-:Y:S05]  /*c440*/  @!P0 BRA `(.L_x_2253) ;  /* 0x0000002c00288947 */ /* 0x004fea0003800000 */
.L_x_2325:
[----:B------:R-:W-:Y:S05]  /*c450*/  BSYNC B1 ;  /* 0x0000000000017941 */ /* 0x000fea0003800000 */
.L_x_2252:
[----:B------:R-:W-:Y:S01]  /*c460*/  UMOV UR4, 0xffffffff ;  /* 0xffffffff00047882 */ /* 0x000fe20000000000 */
[----:B------:R-:W-:Y:S01]  /*c470*/  LOP3.LUT P0, RZ, R32, 0x2, RZ, 0xc0, !PT ;  /* 0x0000000220ff7812 */ /* 0x000fe2000780c0ff */
[----:B------:R-:W-:Y:S01]  /*c480*/  IMAD R10, R10, 0x3000, R37 ;  /* 0x000030000a0a7824 */ /* 0x000fe200078e0225 */
[----:B------:R-:W-:Y:S11]  /*c490*/  BRA.DIV UR4, `(.L_x_2254) ;  /* 0x0000002e04287947 */ /* 0x000ff6000b800000 */
[----:B------:R-:W3:Y:S04]  /*c4a0*/  SHFL.IDX PT, R14, R17, RZ, 0x181f ;  /* 0x00181fff110e7589 */ /* 0x000ee800000e0000 */
[----:B--2---:R-:W0:Y:S04]  /*c4b0*/  SHFL.IDX PT, R3, R18, RZ, 0x181f ;  /* 0x00181fff12037589 */ /* 0x004e2800000e0000 */
[----:B------:R-:W-:Y:S01]  /*c4c0*/  SHFL.IDX PT, R19, R18, 0x1, 0x181f ;  /* 0x00381f0012137f89 */ /* 0x000fe200000e0000 */
[----:B---3--:R-:W-:-:S03]  /*c4d0*/  IADD3 R4, P1, R14, R20, RZ ;  /* 0x000000140e047210 */ /* 0x008fc60007f3e0ff */
[----:B------:R-:W2:Y:S02]  /*c4e0*/  SHFL.IDX PT, R14, R17, 0x1, 0x181f ;  /* 0x00381f00110e7f89 */ /* 0x000ea400000e0000 */
[----:B0-----:R-:W-:Y:S01]  /*c4f0*/  IMAD.X R5, RZ, RZ, R3, P1 ;  /* 0x000000ffff057224 */ /* 0x001fe200008e0603 */
[----:B------:R-:W-:Y:S02]  /*c500*/  LOP3.LUT P1, RZ, R32, 0x1, RZ, 0xc0, !PT ;  /* 0x0000000120ff7812 */ /* 0x000fe4000782c0ff */
[----:B------:R-:W-:Y:S02]  /*c510*/  LEA R3, R10, UR46, 0x1 ;  /* 0x0000002e0a037c11 */ /* 0x000fe4000f8e08ff */
[----:B------:R-:W-:-:S13]  /*c520*/  ISETP.LT.OR P2, PT, R6, 0x1, !P1 ;  /* 0x000000010600780c */ /* 0x000fda0004f41670 */
[----:B------:R-:W-:Y:S01]  /*c530*/  LDGSTS.E.BYPASS.LTC128B.128 [R3+0x400], desc[UR36][R4.64], !P2 ;  /* 0x0040000004037fae */ /* 0x000fe2000d101d64 */
[----:B------:R-:W-:-:S13]  /*c540*/  ISETP.LT.OR P2, PT, R6, 0x1, !P0 ;  /* 0x000000010600780c */ /* 0x000fda0004741670 */
[----:B------:R0:W-:Y:S01]  /*c550*/  LDGSTS.E.BYPASS.LTC128B.128 [R3+0x3400], desc[UR36][R4.64+0x80], !P2 ;  /* 0x0340008004037fae */ /* 0x0001e2000d101d64 */
[----:B--2---:R-:W-:-:S03]  /*c560*/  IADD3 R10, P2, R14, R20, RZ ;  /* 0x000000140e0a7210 */ /* 0x004fc60007f5e0ff */
[----:B------:R-:W0:Y:S02]  /*c570*/  SHFL.IDX PT, R14, R17, 0x2, 0x181f ;  /* 0x00581f00110e7f89 */ /* 0x000e2400000e0000 */
[----:B------:R-:W-:Y:S01]  /*c580*/  IMAD.X R11, RZ, RZ, R19, P2 ;  /* 0x000000ffff0b7224 */ /* 0x000fe200010e0613 */
[----:B------:R-:W-:Y:S01]  /*c590*/  ISETP.LT.OR P2, PT, R6, 0x11, !P1 ;  /* 0x000000110600780c */ /* 0x000fe20004f41670 */
[----:B------:R-:W2:-:S12]  /*c5a0*/  SHFL.IDX PT, R19, R18, 0x2, 0x181f ;  /* 0x00581f0012137f89 */ /* 0x000e9800000e0000 */
[----:B------:R-:W-:Y:S01]  /*c5b0*/  LDGSTS.E.BYPASS.LTC128B.128 [R3+0xc00], desc[UR36][R10.64], !P2 ;  /* 0x00c000000a037fae */ /* 0x000fe2000d101d64 */
[----:B------:R-:W-:-:S13]  /*c5c0*/  ISETP.LT.OR P2, PT, R6, 0x11, !P0 ;  /* 0x000000110600780c */ /* 0x000fda0004741670 */
[----:B------:R3:W-:Y:S01]  /*c5d0*/  LDGSTS.E.BYPASS.LTC128B.128 [R3+0x3c00], desc[UR36][R10.64+0x80], !P2 ;  /* 0x03c000800a037fae */ /* 0x0007e2000d101d64 */
[----:B0-----:R-:W-:-:S03]  /*c5e0*/  IADD3 R4, P2, R14, R20, RZ ;  /* 0x000000140e047210 */ /* 0x001fc60007f5e0ff */
[----:B------:R-:W3:Y:S02]  /*c5f0*/  SHFL.IDX PT, R14, R17, 0x3, 0x181f ;  /* 0x00781f00110e7f89 */ /* 0x000ee400000e0000 */
[----:B--2---:R-:W-:Y:S01]  /*c600*/  IMAD.X R5, RZ, RZ, R19, P2 ;  /* 0x000000ffff057224 */ /* 0x004fe200010e0613 */
[----:B------:R-:W-:Y:S01]  /*c610*/  ISETP.LT.OR P2, PT, R6, 0x21, !P1 ;  /* 0x000000210600780c */ /* 0x000fe20004f41670 */
[----:B------:R-:W0:-:S12]  /*c620*/  SHFL.IDX PT, R19, R18, 0x3, 0x181f ;  /* 0x00781f0012137f89 */ /* 0x000e1800000e0000 */
[----:B------:R-:W-:Y:S01]  /*c630*/  LDGSTS.E.BYPASS.LTC128B.128 [R3+0x1400], desc[UR36][R4.64], !P2 ;  /* 0x0140000004037fae */ /* 0x000fe2000d101d64 */
[----:B------:R-:W-:-:S13]  /*c640*/  ISETP.LT.OR P2, PT, R6, 0x21, !P0 ;  /* 0x000000210600780c */ /* 0x000fda0004741670 */
[----:B------:R2:W-:Y:S01]  /*c650*/  LDGSTS.E.BYPASS.LTC128B.128 [R3+0x4400], desc[UR36][R4.64+0x80], !P2 ;  /* 0x0440008004037fae */ /* 0x0005e2000d101d64 */
[----:B---3--:R-:W-:-:S03]  /*c660*/  IADD3 R10, P2, R14, R20, RZ ;  /* 0x000000140e0a7210 */ /* 0x008fc60007f5e0ff */
[----:B------:R-:W2:Y:S01]  /*c670*/  SHFL.IDX PT, R14, R17, 0x4, 0x181f ;  /* 0x00981f00110e7f89 */ /* 0x000ea200000e0000 */
[----:B0-----:R-:W-:Y:S02]  /*c680*/  IADD3.X R11, RZ, R19, RZ, P2, !PT ;  /* 0x00000013ff0b7210 */ /* 0x001fe400017fe4ff */
[----:B------:R-:W-:Y:S01]  /*c690*/  ISETP.LT.OR P2, PT, R6, 0x31, !P1 ;  /* 0x000000310600780c */ /* 0x000fe20004f41670 */
[----:B------:R-:W0:-:S12]  /*c6a0*/  SHFL.IDX PT, R19, R18, 0x4, 0x181f ;  /* 0x00981f0012137f89 */ /* 0x000e1800000e0000 */
[----:B------:R3:W-:Y:S01]  /*c6b0*/  LDGSTS.E.BYPASS.LTC128B.128 [R3+0x1c00], desc[UR36][R10.64], !P2 ;  /* 0x01c000000a037fae */ /* 0x0007e2000d101d64 */
[----:B------:R-:W-:-:S13]  /*c6c0*/  ISETP.LT.OR P2, PT, R6, 0x31, !P0 ;  /* 0x000000310600780c */ /* 0x000fda0004741670 */
[----:B------:R3:W-:Y:S01]  /*c6d0*/  LDGSTS.E.BYPASS.LTC128B.128 [R3+0x4c00], desc[UR36][R10.64+0x80], !P2 ;  /* 0x04c000800a037fae */ /* 0x0007e2000d101d64 */
[----:B--2---:R-:W-:-:S03]  /*c6e0*/  IADD3 R4, P2, R14, R20, RZ ;  /* 0x000000140e047210 */ /* 0x004fc60007f5e0ff */
[----:B------:R3:W2:Y:S02]  /*c6f0*/  SHFL.IDX PT, R14, R17, 0x5, 0x181f ;  /* 0x00b81f00110e7f89 */ /* 0x0006a400000e0000 */
[----:B0-----:R-:W-:Y:S01]  /*c700*/  IMAD.X R5, RZ, RZ, R19, P2 ;  /* 0x000000ffff057224 */ /* 0x001fe200010e0613 */
[----:B------:R-:W-:Y:S01]  /*c710*/  ISETP.LT.OR P2, PT, R6, 0x41, !P1 ;  /* 0x000000410600780c */ /* 0x000fe20004f41670 */
[----:B------:R3:W4:-:S12]  /*c720*/  SHFL.IDX PT, R19, R18, 0x5, 0x181f ;  /* 0x00b81f0012137f89 */ /* 0x00071800000e0000 */
[----:B------:R3:W-:Y:S01]  /*c730*/  LDGSTS.E.BYPASS.LTC128B.128 [R3+0x2400], desc[UR36][R4.64], !P2 ;  /* 0x0240000004037fae */ /* 0x0007e2000d101d64 */
[----:B------:R-:W-:-:S13]  /*c740*/  ISETP.LT.OR P2, PT, R6, 0x41, !P0 ;  /* 0x000000410600780c */ /* 0x000fda0004741670 */
[----:B--2-4-:R3:W-:Y:S02]  /*c750*/  LDGSTS.E.BYPASS.LTC128B.128 [R3+0x5400], desc[UR36][R4.64+0x80], !P2 ;  /* 0x0540008004037fae */ /* 0x0147e4000d101d64 */
.L_x_2339:
[C---:B------:R-:W-:Y:S01]  /*c760*/  ISETP.LT.OR P1, PT, R6.reuse, 0x51, !P1 ;  /* 0x000000510600780c */ /* 0x040fe20004f21670 */
[----:B------:R-:W-:Y:S01]  /*c770*/  ULDC.64 UR4, c[0x0][0x328] ;  /* 0x0000ca0000047ab9 */ /* 0x000fe20000000a00 */
[----:B------:R-:W-:Y:S01]  /*c780*/  ISETP.LT.OR P0, PT, R6, 0x51, !P0 ;  /* 0x000000510600780c */ /* 0x000fe20004701670 */
[----:B------:R-:W-:Y:S01]  /*c790*/  IMAD R24, R24, UR4, RZ ;  /* 0x0000000418187c24 */ /* 0x000fe2000f8e02ff */
[----:B0--3--:R-:W-:Y:S01]  /*c7a0*/  IADD3 R4, P2, R14, R20, RZ ;  /* 0x000000140e047210 */ /* 0x009fe20007f5e0ff */
[----:B------:R-:W-:-:S04]  /*c7b0*/  IMAD.WIDE.U32 R10, R25, UR4, RZ ;  /* 0x00000004190a7c25 */ /* 0x000fc8000f8e00ff */
[----:B------:R-:W-:Y:S02]  /*c7c0*/  IMAD.X R5, RZ, RZ, R19, P2 ;  /* 0x000000ffff057224 */ /* 0x000fe400010e0613 */
[----:B------:R-:W-:Y:S01]  /*c7d0*/  IMAD R13, R25, UR5, R24 ;  /* 0x00000005190d7c24 */ /* 0x000fe2000f8e0218 */
[----:B------:R-:W-:Y:S02]  /*c7e0*/  ULDC.64 UR4, c[0x0][0x338] ;  /* 0x0000ce0000047ab9 */ /* 0x000fe40000000a00 */
[----:B------:R-:W-:Y:S01]  /*c7f0*/  @!PT LDS RZ, [RZ] ;  /* 0x00000000fffff984 */ /* 0x000fe20000000800 */
[----:B------:R-:W-:Y:S01]  /*c800*/  @!PT LDS RZ, [RZ] ;  /* 0x00000000fffff984 */ /* 0x000fe20000000800 */
[----:B------:R-:W-:Y:S01]  /*c810*/  @!PT LDS RZ, [RZ] ;  /* 0x00000000fffff984 */ /* 0x000fe20000000800 */
[----:B------:R0:W-:Y:S01]  /*c820*/  LDGSTS.E.BYPASS.LTC128B.128 [R3+0x2c00], desc[UR36][R4.64], !P1 ;  /* 0x02c0000004037fae */ /* 0x0001e2000c901d64 */
[----:B------:R-:W-:Y:S02]  /*c830*/  IMAD.IADD R11, R11, 0x1, R13 ;  /* 0x000000010b0b7824 */ /* 0x000fe400078e020d */
[----:B------:R-:W-:Y:S01]  /*c840*/  IMAD R21, R21, UR4, RZ ;  /* 0x0000000415157c24 */ /* 0x000fe2000f8e02ff */
[----:B------:R0:W-:Y:S01]  /*c850*/  LDGSTS.E.BYPASS.LTC128B.128 [R3+0x5c00], desc[UR36][R4.64+0x80], !P0 ;  /* 0x05c0008004037fae */ /* 0x0001e2000c101d64 */
[----:B------:R-:W-:Y:S01]  /*c860*/  IMAD.WIDE.U32 R10, R30, UR4, R10 ;  /* 0x000000041e0a7c25 */ /* 0x000fe2000f8e000a */
[----:B------:R-:W-:Y:S01]  /*c870*/  PLOP3.LUT P0, PT, PT, PT, PT, 0x80, 0x0 ;  /* 0x000000000000781c */ /* 0x000fe20003f0f070 */
[----:B------:R-:W-:-:S02]  /*c880*/  NOP ;  /* 0x0000000000007918 */ /* 0x000fc40000000000 */
[----:B------:R-:W-:-:S05]  /*c890*/  IMAD R21, R30, UR5, R21 ;  /* 0x000000051e157c24 */ /* 0x000fca000f8e0215 */
[----:B------:R-:W-:-:S07]  /*c8a0*/  IADD3 R21, R11, R21, RZ ;  /* 0x000000150b157210 */ /* 0x000fce0007ffe0ff */
.L_x_2255:
        /* <DEDUP_REMOVED lines=10> */
.L_x_2256:
[----:B------:R-:W-:Y:S01]  /*c950*/  R2UR UR4, R34 ;  /* 0x00000000220472ca */ /* 0x000fe200000e0000 */
[----:B------:R-:W-:Y:S01]  /*c960*/  ULDC.64 UR6, c[0x0][0x330] ;  /* 0x0000cc0000067ab9 */ /* 0x000fe20000000a00 */
[----:B------:R-:W-:Y:S01]  /*c970*/  IMAD.MOV.U32 R11, RZ, RZ, R21 ;  /* 0x000000ffff0b7224 */ /* 0x000fe200078e0015 */
[----:B------:R-:W-:Y:S01]  /*c980*/  IADD3 R35, R35, -0x1, RZ ;  /* 0xffffffff23237810 */ /* 0x000fe20007ffe0ff */
[----:B0-----:R-:W-:Y:S01]  /*c990*/  IMAD.U32 R3, RZ, RZ, UR6 ;  /* 0x00000006ff037e24 */ /* 0x001fe2000f8e00ff */
[----:B------:R0:W-:Y:S01]  /*c9a0*/  SYNCS.ARRIVE.TRANS64.A1T0 RZ, [R0+URZ+0x2a850], RZ ;  /* 0x02a850ff00ff79a7 */ /* 0x0001e2000810003f */
[----:B------:R-:W-:Y:S01]  /*c9b0*/  VIADD R6, R6, 0x60 ;  /* 0x0000006006067836 */ /* 0x000fe20000000000 */
[----:B------:R-:W-:Y:S01]  /*c9c0*/  MOV R19, R9 ;  /* 0x0000000900137202 */ /* 0x000fe20000000f00 */
[----:B------:R-:W-:-:S04]  /*c9d0*/  IMAD.WIDE.U32 R10, R3, UR41, R10 ;  /* 0x00000029030a7c25 */ /* 0x000fc8000f8e000a */
[----:B------:R-:W-:Y:S01]  /*c9e0*/  VIADD R7, R7, 0xffffffa0 ;  /* 0xffffffa007077836 */ /* 0x000fe20000000000 */
[----:B------:R-:W-:-:S04]  /*c9f0*/  UIMAD UR4, UR4, UR6, URZ ;  /* 0x00000006040472a4 */ /* 0x000fc8000f8e023f */
[----:B------:R-:W-:-:S03]  /*ca00*/  UIMAD UR4, UR41, UR7, UR4 ;  /* 0x00000007290472a4 */ /* 0x000fc6000f8e0204 */
[----:B------:R-:W-:Y:S02]  /*ca10*/  ULDC.64 UR6, c[0x0][0x318] ;  /* 0x0000c60000067ab9 */ /* 0x000fe40000000a00 */
[----:B------:R-:W-:Y:S01]  /*ca20*/  LEA R17, P0, R10, UR6, 0x1 ;  /* 0x000000060a117c11 */ /* 0x000fe2000f8008ff */
[----:B------:R-:W-:-:S05]  /*ca30*/  VIADD R3, R11, UR4 ;  /* 0x000000040b037c36 */ /* 0x000fca0008000000 */
[----:B------:R-:W-:Y:S01]  /*ca40*/  LEA.HI.X R18, R10, UR7, R3, 0x1, P0 ;  /* 0x000000070a127c11 */ /* 0x000fe200080f0c03 */
[----:B------:R-:W-:Y:S01]  /*ca50*/  IMAD.MOV.U32 R10, RZ, RZ, R8 ;  /* 0x000000ffff0a7224 */ /* 0x000fe200078e0008 */
[----:B------:R-:W-:-:S13]  /*ca60*/  ISETP.GT.AND P0, PT, R35, UR50, PT ;  /* 0x0000003223007c0c */ /* 0x000fda000bf04270 */
[----:B0-----:R-:W-:Y:S05]  /*ca70*/  @P0 BRA `(.L_x_2257) ;  /* 0xfffffff0006c0947 */ /* 0x001fea000383ffff */
[----:B------:R-:W-:Y:S05]  /*ca80*/  BSYNC B0 ;  /* 0x0000000000007941 */ /* 0x000fea0003800000 */
.L_x_2244:
[----:B------:R-:W-:-:S13]  /*ca90*/  LOP3.LUT P0, RZ, R36, 0x10, RZ, 0xc0, !PT ;  /* 0x0000001024ff7812 */ /* 0x000fda000780c0ff */
[----:B------:R-:W-:Y:S05]  /*caa0*/  @!P0 BRA `(.L_x_2258) ;  /* 0x0000000000048947 */ /* 0x000fea0003800000 */
[----:B------:R-:W-:Y:S01]  /*cab0*/  BPT.TRAP 0x1 ;  /* 0x000000040000795c */ /* 0x000fe20000300000 */
.L_x_2258:
        /* <DEDUP_REMOVED lines=9> */
.L_x_2340:
[----:B------:R-:W-:Y:S05]  /*cb50*/  BSYNC B0 ;  /* 0x0000000000007941 */ /* 0x000fea0003800000 */
.L_x_2259:
[----:B------:R-:W-:-:S03]  /*cb60*/  UMOV UR4, 0xffffffff ;  /* 0xffffffff00047882 */ /* 0x000fc60000000000 */
[----:B------:R-:W-:Y:S05]  /*cb70*/  BRA.DIV UR4, `(.L_x_2261) ;  /* 0x0000002e048c7947 */ /* 0x000fea000b800000 */
[----:B------:R-:W-:Y:S01]  /*cb80*/  SHFL.IDX PT, R5, R18, RZ, 0x181f ;  /* 0x00181fff12057589 */ /* 0x000fe200000e0000 */
[C---:B0-----:R-:W-:Y:S02]  /*cb90*/  LOP3.LUT R3, R32.reuse, 0x1, RZ, 0xc0, !PT ;  /* 0x0000000120037812 */ /* 0x041fe400078ec0ff */
[----:B------:R-:W-:Y:S01]  /*cba0*/  LOP3.LUT P0, RZ, R32, 0x2, RZ, 0xc0, !PT ;  /* 0x0000000220ff7812 */ /* 0x000fe2000780c0ff */
[----:B------:R-:W0:Y:S01]  /*cbb0*/  SHFL.IDX PT, R4, R17, RZ, 0x181f ;  /* 0x00181fff11047589 */ /* 0x000e2200000e0000 */
[----:B------:R-:W-:Y:S02]  /*cbc0*/  ISETP.NE.U32.AND P1, PT, R3, 0x1, PT ;  /* 0x000000010300780c */ /* 0x000fe40003f25070 */
[C---:B------:R-:W-:Y:S01]  /*cbd0*/  ISETP.LT.OR P3, PT, R23.reuse, 0x1, !P0 ;  /* 0x000000011700780c */ /* 0x040fe20004761670 */
[----:B------:R-:W2:Y:S01]  /*cbe0*/  SHFL.IDX PT, R6, R18, 0x1, 0x181f ;  /* 0x00381f0012067f89 */ /* 0x000ea200000e0000 */
[----:B------:R-:W-:Y:S02]  /*cbf0*/  ISETP.LT.OR P2, PT, R23, 0x1, P1 ;  /* 0x000000011700780c */ /* 0x000fe40000f41670 */
[----:B------:R-:W-:Y:S01]  /*cc00*/  LEA R3, R37, UR46, 0x1 ;  /* 0x0000002e25037c11 */ /* 0x000fe2000f8e08ff */
[----:B------:R-:W3:Y:S01]  /*cc10*/  SHFL.IDX PT, R14, R17, 0x1, 0x181f ;  /* 0x00381f00110e7f89 */ /* 0x000ee200000e0000 */
[----:B------:R-:W-:-:S02]  /*cc20*/  ISETP.LT.OR P4, PT, R23, 0x11, P1 ;  /* 0x000000111700780c */ /* 0x000fc40000f81670 */
[----:B------:R-:W-:Y:S01]  /*cc30*/  ISETP.LT.OR P5, PT, R23, 0x11, !P0 ;  /* 0x000000111700780c */ /* 0x000fe200047a1670 */
[----:B------:R-:W4:Y:S04]  /*cc40*/  SHFL.IDX PT, R20, R18, 0x2, 0x181f ;  /* 0x00581f0012147f89 */ /* 0x000f2800000e0000 */
[----:B------:R-:W5:Y:S04]  /*cc50*/  SHFL.IDX PT, R10, R17, 0x2, 0x181f ;  /* 0x00581f00110a7f89 */ /* 0x000f6800000e0000 */
[----:B------:R-:W1:Y:S04]  /*cc60*/  SHFL.IDX PT, R22, R17, 0x3, 0x181f ;  /* 0x00781f0011167f89 */ /* 0x000e6800000e0000 */
[----:B------:R-:W-:Y:S01]  /*cc70*/  SHFL.IDX PT, R19, R18, 0x4, 0x181f ;  /* 0x00981f0012137f89 */ /* 0x000fe200000e0000 */
[----:B0-----:R-:W-:-:S03]  /*cc80*/  IMAD.WIDE.U32 R4, R27, 0x2, R4 ;  /* 0x000000021b047825 */ /* 0x001fc600078e0004 */
[----:B------:R-:W0:Y:S01]  /*cc90*/  SHFL.IDX PT, R24, R17, 0x4, 0x181f ;  /* 0x00981f0011187f89 */ /* 0x000e2200000e0000 */
[----:B--2---:R-:W-:-:S03]  /*cca0*/  MOV R13, R6 ;  /* 0x00000006000d7202 */ /* 0x004fc60000000f00 */
[----:B------:R-:W2:Y:S01]  /*ccb0*/  SHFL.IDX PT, R7, R18, 0x3, 0x181f ;  /* 0x00781f0012077f89 */ /* 0x000ea200000e0000 */
[----:B---3--:R-:W-:-:S03]  /*ccc0*/  IMAD.MOV.U32 R12, RZ, RZ, R14 ;  /* 0x000000ffff0c7224 */ /* 0x008fc600078e000e */
[----:B------:R-:W-:Y:S01]  /*ccd0*/  LDGSTS.E.BYPASS.LTC128B.128 [R3+0x400], desc[UR36][R4.64], !P2 ;  /* 0x0040000004037fae */ /* 0x000fe2000d101d64 */
[C---:B------:R-:W-:Y:S01]  /*cce0*/  ISETP.LT.OR P2, PT, R23.reuse, 0x21, P1 ;  /* 0x000000211700780c */ /* 0x040fe20000f41670 */
[----:B----4-:R-:W-:Y:S02]  /*ccf0*/  IMAD.MOV.U32 R11, RZ, RZ, R20 ;  /* 0x000000ffff0b7224 */ /* 0x010fe400078e0014 */
[----:B------:R0:W-:Y:S01]  /*cd00*/  LDGSTS.E.BYPASS.LTC128B.128 [R3+0x3400], desc[UR36][R4.64+0x80], !P3 ;  /* 0x0340008004037fae */ /* 0x0001e2000d901d64 */
[----:B------:R-:W-:Y:S01]  /*cd10*/  ISETP.LT.OR P3, PT, R23, 0x21, !P0 ;  /* 0x000000211700780c */ /* 0x000fe20004761670 */
[C---:B------:R-:W-:Y:S02]  /*cd20*/  IMAD.WIDE.U32 R12, R27.reuse, 0x2, R12 ;  /* 0x000000021b0c7825 */ /* 0x040fe400078e000c */
[----:B------:R-:W3:Y:S02]  /*cd30*/  SHFL.IDX PT, R18, R18, 0x5, 0x181f ;  /* 0x00b81f0012127f89 */ /* 0x000ee400000e0000 */
[----:B-----5:R-:W-:-:S02]  /*cd40*/  IMAD.WIDE.U32 R10, R27, 0x2, R10 ;  /* 0x000000021b0a7825 */ /* 0x020fc400078e000a */
[----:B------:R-:W-:Y:S01]  /*cd50*/  LDGSTS.E.BYPASS.LTC128B.128 [R3+0xc00], desc[UR36][R12.64], !P4 ;  /* 0x00c000000c037fae */ /* 0x000fe2000e101d64 */
[C---:B------:R-:W-:Y:S01]  /*cd60*/  ISETP.LT.OR P4, PT, R23.reuse, 0x31, P1 ;  /* 0x000000311700780c */ /* 0x040fe20000f81670 */
[----:B-1----:R-:W-:Y:S02]  /*cd70*/  IMAD.MOV.U32 R6, RZ, RZ, R22 ;  /* 0x000000ffff067224 */ /* 0x002fe400078e0016 */
[----:B------:R-:W-:Y:S01]  /*cd80*/  LDGSTS.E.BYPASS.LTC128B.128 [R3+0x3c00], desc[UR36][R12.64+0x80], !P5 ;  /* 0x03c000800c037fae */ /* 0x000fe2000e901d64 */
[C---:B------:R-:W-:Y:S01]  /*cd90*/  ISETP.LT.OR P5, PT, R23.reuse, 0x31, !P0 ;  /* 0x000000311700780c */ /* 0x040fe200047a1670 */
[----:B0-----:R-:W-:Y:S01]  /*cda0*/  IMAD.MOV.U32 R4, RZ, RZ, R24 ;  /* 0x000000ffff047224 */ /* 0x001fe200078e0018 */
[----:B------:R-:W-:Y:S01]  /*cdb0*/  MOV R5, R19 ;  /* 0x0000001300057202 */ /* 0x000fe20000000f00 */
[----:B------:R-:W-:Y:S01]  /*cdc0*/  LDGSTS.E.BYPASS.LTC128B.128 [R3+0x1400], desc[UR36][R10.64], !P2 ;  /* 0x014000000a037fae */ /* 0x000fe2000d101d64 */
[----:B------:R-:W-:Y:S01]  /*cdd0*/  ISETP.LT.OR P2, PT, R23, 0x41, P1 ;  /* 0x000000411700780c */ /* 0x000fe20000f41670 */
[----:B--2---:R-:W-:-:S02]  /*cde0*/  IMAD.WIDE.U32 R6, R27, 0x2, R6 ;  /* 0x000000021b067825 */ /* 0x004fc400078e0006 */
[----:B------:R0:W-:Y:S01]  /*cdf0*/  LDGSTS.E.BYPASS.LTC128B.128 [R3+0x4400], desc[UR36][R10.64+0x80], !P3 ;  /* 0x044000800a037fae */ /* 0x0001e2000d901d64 */
[----:B------:R-:W-:Y:S01]  /*ce00*/  ISETP.LT.OR P3, PT, R23, 0x41, !P0 ;  /* 0x000000411700780c */ /* 0x000fe20004761670 */
[----:B------:R-:W-:Y:S02]  /*ce10*/  IMAD.WIDE.U32 R4, R27, 0x2, R4 ;  /* 0x000000021b047825 */ /* 0x000fe400078e0004 */
[----:B------:R1:W-:Y:S04]  /*ce20*/  LDGSTS.E.BYPASS.LTC128B.128 [R3+0x1c00], desc[UR36][R6.64], !P4 ;  /* 0x01c0000006037fae */ /* 0x0003e8000e101d64 */
[----:B------:R1:W-:Y:S04]  /*ce30*/  LDGSTS.E.BYPASS.LTC128B.128 [R3+0x4c00], desc[UR36][R6.64+0x80], !P5 ;  /* 0x04c0008006037fae */ /* 0x0003e8000e901d64 */
[----:B------:R1:W-:Y:S01]  /*ce40*/  LDGSTS.E.BYPASS.LTC128B.128 [R3+0x2400], desc[UR36][R4.64], !P2 ;  /* 0x0240000004037fae */ /* 0x0003e2000d101d64 */
[----:B0-----:R-:W-:-:S03]  /*ce50*/  IMAD.MOV.U32 R10, RZ, RZ, RZ ;  /* 0x000000ffff0a7224 */ /* 0x001fc600078e00ff */
[----:B------:R1:W0:Y:S04]  /*ce60*/  SHFL.IDX PT, R14, R17, 0x5, 0x181f ;  /* 0x00b81f00110e7f89 */ /* 0x00022800000e0000 */
[----:B---3--:R1:W-:Y:S02]  /*ce70*/  LDGSTS.E.BYPASS.LTC128B.128 [R3+0x5400], desc[UR36][R4.64+0x80], !P3 ;  /* 0x0540008004037fae */ /* 0x0083e4000d901d64 */
.L_x_2354:
[C---:B------:R-:W-:Y:S01]  /*ce80*/  ISETP.LT.OR P1, PT, R23.reuse, 0x51, P1 ;  /* 0x000000511700780c */ /* 0x040fe20000f21670 */
[----:B01----:R-:W-:Y:S01]  /*ce90*/  IMAD.MOV.U32 R4, RZ, RZ, R14 ;  /* 0x000000ffff047224 */ /* 0x003fe200078e000e */
        /* <DEDUP_REMOVED lines=10> */
.L_x_2262:
        /* <DEDUP_REMOVED lines=10> */
.L_x_2263:
[----:B------:R1:W-:Y:S02]  /*cfe0*/  SYNCS.ARRIVE.TRANS64.A1T0 RZ, [R0+URZ+0x2a850], RZ ;  /* 0x02a850ff00ff79a7 */ /* 0x0003e4000810003f */
[----:B-1----:R-:W-:-:S04]  /*cff0*/  IADD3 R0, R8, 0x1, RZ ;  /* 0x0000000108007810 */ /* 0x002fc80007ffe0ff */
[----:B------:R-:W-:-:S04]  /*d000*/  ISETP.NE.AND P0, PT, R0, 0x2, PT ;  /* 0x000000020000780c */ /* 0x000fc80003f05270 */
[----:B0-----:R-:W-:Y:S02]  /*d010*/  SEL R4, RZ, 0x1, P0 ;  /* 0x00000001ff047807 */ /* 0x001fe40000000000 */
[----:B------:R-:W-:Y:S02]  /*d020*/  SEL R0, R0, RZ, P0 ;  /* 0x000000ff00007207 */ /* 0x000fe40000000000 */
[----:B------:R-:W-:-:S07]  /*d030*/  LOP3.LUT R9, R9, R4, RZ, 0x3c, !PT ;  /* 0x0000000409097212 */ /* 0x000fce00078e3cff */
.L_x_2229:
[----:B------:R-:W0:Y:S01]  /*d040*/  S2R R4, SR_CgaCtaId ;  /* 0x0000000000047919 */ /* 0x000e220000008800 */
[----:B------:R-:W-:Y:S02]  /*d050*/  MOV R3, 0x400 ;  /* 0x0000040000037802 */ /* 0x000fe40000000f00 */
[----:B------:R-:W-:Y:S02]  /*d060*/  SHF.L.U32 R10, R10, 0x1f, RZ ;  /* 0x0000001f0a0a7819 */ /* 0x000fe400000006ff */
[----:B0-----:R-:W-:-:S04]  /*d070*/  LEA R5, R4, R3, 0x18 ;  /* 0x0000000304057211 */ /* 0x001fc800078ec0ff */
[----:B------:R-:W0:Y:S02]  /*d080*/  SYNCS.PHASECHK.TRANS64.TRYWAIT P0, [R5+URZ+0x2a820], R10 ;  /* 0x02a8200a050075a7 */ /* 0x000e24000800017f */
[----:B0-----:R-:W-:Y:S05]  /*d090*/  @!P0 BRA `(.L_x_2264) ;  /* 0x0000003000388947 */ /* 0x001fea0003800000 */
.L_x_2355:
[----:B------:R-:W-:-:S03]  /*d0a0*/  UMOV UR4, 0xffffffff ;  /* 0xffffffff00047882 */ /* 0x000fc60000000000 */
[----:B------:R-:W-:Y:S05]  /*d0b0*/  BRA.DIV UR4, `(.L_x_2265) ;  /* 0x0000003204447947 */ /* 0x000fea000b800000 */
[----:B------:R1:W2:Y:S02]  /*d0c0*/  SHFL.IDX PT, R14, R16, RZ, 0x1f ;  /* 0x00001fff100e7589 */ /* 0x0002a400000e0000 */
.L_x_2358:
[----:B--2---:R-:W-:-:S13]  /*d0d0*/  ISETP.NE.AND P0, PT, R14, RZ, PT ;  /* 0x000000ff0e00720c */ /* 0x004fda0003f05270 */
[----:B------:R-:W-:Y:S05]  /*d0e0*/  @P0 BRA `(.L_x_2185) ;  /* 0x00000000008c0947 */ /* 0x000fea0003800000 */
[----:B------:R-:W-:-:S03]  /*d0f0*/  UMOV UR4, 0xffffffff ;  /* 0xffffffff00047882 */ /* 0x000fc60000000000 */
[----:B------:R-:W-:Y:S05]  /*d100*/  BRA.DIV UR4, `(.L_x_2266) ;  /* 0x0000003204587947 */ /* 0x000fea000b800000 */
[----:B------:R-:W-:-:S13]  /*d110*/  ELECT P6, URZ, PT ;  /* 0x00000000003f782f */ /* 0x000fda00038c0000 */
.L_x_2361:
[----:B------:R-:W-:Y:S05]  /*d120*/  @!P6 BRA `(.L_x_2185) ;  /* 0x00000000007ce947 */ /* 0x000fea0003800000 */
[----:B------:R-:W-:-:S13]  /*d130*/  R2UR UR4, R2 ;  /* 0x00000000020472ca */ /* 0x000fda00000e0000 */
[----:B------:R-:W-:-:S06]  /*d140*/  ULOP3.LUT UR4, UR4, 0x2, URZ, 0xfc, !UPT ;  /* 0x0000000204047892 */ /* 0x000fcc000f8efc3f */
[----:B------:R-:W-:-:S05]  /*d150*/  IMAD.U32 R3, RZ, RZ, UR4 ;  /* 0x00000004ff037e24 */ /* 0x000fca000f8e00ff */
[----:B------:R-:W-:-:S13]  /*d160*/  ISETP.NE.AND P0, PT, R3, 0x3, PT ;  /* 0x000000030300780c */ /* 0x000fda0003f05270 */
[----:B------:R-:W-:Y:S05]  /*d170*/  @!P0 BRA `(.L_x_2267) ;  /* 0x0000000000048947 */ /* 0x000fea0003800000 */
[----:B------:R-:W-:Y:S01]  /*d180*/  BPT.TRAP 0x1 ;  /* 0x000000040000795c */ /* 0x000fe20000300000 */
.L_x_2267:
[C---:B------:R-:W-:Y:S01]  /*d190*/  IMAD R6, R0.reuse, 0x8, R5 ;  /* 0x0000000800067824 */ /* 0x040fe200078e0205 */
[----:B------:R-:W-:Y:S01]  /*d1a0*/  SHF.L.U32 R3, R9, 0x1f, RZ ;  /* 0x0000001f09037819 */ /* 0x000fe200000006ff */
[----:B------:R-:W-:-:S03]  /*d1b0*/  VIADD R0, R0, 0x1 ;  /* 0x0000000100007836 */ /* 0x000fc60000000000 */
[----:B------:R-:W2:Y:S02]  /*d1c0*/  SYNCS.PHASECHK.TRANS64.TRYWAIT P1, [R6+URZ+0x2a840], R3 ;  /* 0x02a84003060075a7 */ /* 0x000ea4000802017f */
[----:B------:R-:W-:-:S04]  /*d1d0*/  ISETP.NE.AND P2, PT, R0, 0x2, PT ;  /* 0x000000020000780c */ /* 0x000fc80003f45270 */
[----:B------:R-:W-:Y:S01]  /*d1e0*/  SEL R4, RZ, 0x1, P2 ;  /* 0x00000001ff047807 */ /* 0x000fe20001000000 */
[----:B--2---:R-:W-:Y:S08]  /*d1f0*/  @!P1 BRA `(.L_x_2268) ;  /* 0x00000030003c9947 */ /* 0x004ff00003800000 */
.L_x_2362:
[----:B------:R-:W-:Y:S02]  /*d200*/  SEL R0, R0, RZ, P2 ;  /* 0x000000ff00007207 */ /* 0x000fe40001000000 */
[----:B------:R-:W-:Y:S01]  /*d210*/  LOP3.LUT R4, R9, R4, RZ, 0x3c, !PT ;  /* 0x0000000409047212 */ /* 0x000fe200078e3cff */
[----:B------:R-:W-:Y:S06]  /*d220*/  @!P0 BRA `(.L_x_2269) ;  /* 0x0000000000048947 */ /* 0x000fec0003800000 */
[----:B------:R-:W-:Y:S01]  /*d230*/  BPT.TRAP 0x1 ;  /* 0x000000040000795c */ /* 0x000fe20000300000 */
.L_x_2269:
[----:B0-----:R-:W-:Y:S02]  /*d240*/  LEA R5, R0, R5, 0x3 ;  /* 0x0000000500057211 */ /* 0x001fe400078e18ff */
[----:B------:R-:W-:-:S04]  /*d250*/  SHF.L.U32 R0, R4, 0x1f, RZ ;  /* 0x0000001f04007819 */ /* 0x000fc800000006ff */
[----:B------:R-:W0:Y:S02]  /*d260*/  SYNCS.PHASECHK.TRANS64.TRYWAIT P1, [R5+URZ+0x2a840], R0 ;  /* 0x02a84000050075a7 */ /* 0x000e24000802017f */
[----:B0-----:R-:W-:Y:S05]  /*d270*/  @!P1 BRA `(.L_x_2270) ;  /* 0x0000003000309947 */ /* 0x001fea0003800000 */
.L_x_2363:
[----:B------:R-:W-:Y:S05]  /*d280*/  @!P0 BRA `(.L_x_2271) ;  /* 0x0000000000048947 */ /* 0x000fea0003800000 */
[----:B------:R-:W-:Y:S01]  /*d290*/  BPT.TRAP 0x1 ;  /* 0x000000040000795c */ /* 0x000fe20000300000 */
.L_x_2271:
[----:B------:R-:W3:Y:S02]  /*d2a0*/  SYNCS.PHASECHK.TRANS64.TRYWAIT P1, [R6+URZ+0x2a860], R3 ;  /* 0x02a86003060075a7 */ /* 0x000ee4000802017f */
[----:B---3--:R-:W-:Y:S05]  /*d2b0*/  @!P1 BRA `(.L_x_2272) ;  /* 0x0000003000349947 */ /* 0x008fea0003800000 */
.L_x_2364:
[----:B------:R-:W-:Y:S05]  /*d2c0*/  @!P0 BRA `(.L_x_2273) ;  /* 0x0000000000048947 */ /* 0x000fea0003800000 */
[----:B------:R-:W-:Y:S01]  /*d2d0*/  BPT.TRAP 0x1 ;  /* 0x000000040000795c */ /* 0x000fe20000300000 */
.L_x_2273:
[----:B----4-:R4:W0:Y:S02]  /*d2e0*/  SYNCS.PHASECHK.TRANS64.TRYWAIT P0, [R5+URZ+0x2a860], R0 ;  /* 0x02a86000050075a7 */ /* 0x010824000800017f */
[----:B0-----:R-:W-:Y:S05]  /*d2f0*/  @!P0 NANOSLEEP.SYNCS 0x989680 ;  /* 0x009896800000895d */ /* 0x001fea0003900000 */
[----:B------:R-:W0:Y:S02]  /*d300*/  @!P0 SYNCS.PHASECHK.TRANS64 P0, [R5+URZ+0x2a860], R0 ;  /* 0x02a86000050085a7 */ /* 0x000e24000800007f */
[----:B0-----:R-:W-:Y:S05]  /*d310*/  @!P0 BRA `(.L_x_2273) ;  /* 0xfffffffc00f08947 */ /* 0x001fea000383ffff */
.L_x_2185:
[----:B------:R-:W-:Y:S05]  /*d320*/  BSYNC B6 ;  /* 0x0000000000067941 */ /* 0x000fea0003800000 */
.L_x_2182:
[----:B------:R-:W-:Y:S05]  /*d330*/  EXIT ;  /* 0x000000000000794d */ /* 0x000fea0003800000 */
.L_x_2189:
[----:B-1----:R-:W-:-:S04]  /*d340*/  IMAD.U32 R3, RZ, RZ, UR38 ;  /* 0x00000026ff037e24 */ /* 0x002fc8000f8e00ff */
[----:B------:R1:W2:Y:S03]  /*d350*/  SYNCS.PHASECHK.TRANS64.TRYWAIT P0, [R3+URZ+0x2a800], R0 ;  /* 0x02a80000030075a7 */ /* 0x0002a6000800017f */
[----:B--2---:R-:W-:Y:S05]  /*d360*/  @!P0 NANOSLEEP.SYNCS 0x989680 ;  /* 0x009896800000895d */ /* 0x004fea0003900000 */
[----:B------:R-:W2:Y:S02]  /*d370*/  @!P0 SYNCS.PHASECHK.TRANS64 P0, [R3+URZ+0x2a800], R0 ;  /* 0x02a80000030085a7 */ /* 0x000ea4000800007f */
[----:B--2---:R-:W-:Y:S05]  /*d380*/  @!P0 BRA `(.L_x_2189) ;  /* 0xfffffffc00ec8947 */ /* 0x004fea000383ffff */
[----:B------:R-:W-:Y:S05]  /*d390*/  BRA `(.L_x_2274) ;  /* 0xffffff3c00c07947 */ /* 0x000fea000383ffff */
.L_x_2193:
[----:B--2---:R-:W-:-:S04]  /*d3a0*/  IMAD.U32 R3, RZ, RZ, UR38 ;  /* 0x00000026ff037e24 */ /* 0x004fc8000f8e00ff */
[----:B------:R2:W3:Y:S03]  /*d3b0*/  SYNCS.PHASECHK.TRANS64.TRYWAIT P1, [R3+URZ+0x2a830], R0 ;  /* 0x02a83000030075a7 */ /* 0x0004e6000802017f */
[----:B---3--:R-:W-:Y:S05]  /*d3c0*/  @!P1 NANOSLEEP.SYNCS 0x989680 ;  /* 0x009896800000995d */ /* 0x008fea0003900000 */
[----:B------:R-:W3:Y:S02]  /*d3d0*/  @!P1 SYNCS.PHASECHK.TRANS64 P1, [R3+URZ+0x2a830], R0 ;  /* 0x02a83000030095a7 */ /* 0x000ee4000802007f */
[----:B---3--:R-:W-:Y:S05]  /*d3e0*/  @!P1 BRA `(.L_x_2193) ;  /* 0xfffffffc00ec9947 */ /* 0x008fea000383ffff */
[----:B------:R-:W-:Y:S05]  /*d3f0*/  BRA `(.L_x_2192) ;  /* 0xffffff3c00e07947 */ /* 0x000fea000383ffff */
.L_x_2199:
[----:B-1----:R-:W-:-:S04]  /*d400*/  IMAD.U32 R8, RZ, RZ, UR7 ;  /* 0x00000007ff087e24 */ /* 0x002fc8000f8e00ff */
[----:B------:R1:W2:Y:S03]  /*d410*/  SYNCS.PHASECHK.TRANS64.TRYWAIT P1, [R8+URZ+0x2a830], R5 ;  /* 0x02a83005080075a7 */ /* 0x0002a6000802017f */
[----:B--2---:R-:W-:Y:S05]  /*d420*/  @!P1 NANOSLEEP.SYNCS 0x989680 ;  /* 0x009896800000995d */ /* 0x004fea0003900000 */
[----:B------:R-:W2:Y:S02]  /*d430*/  @!P1 SYNCS.PHASECHK.TRANS64 P1, [R8+URZ+0x2a830], R5 ;  /* 0x02a83005080095a7 */ /* 0x000ea4000802007f */
[----:B--2---:R-:W-:Y:S05]  /*d440*/  @!P1 BRA `(.L_x_2199) ;  /* 0xfffffffc00ec9947 */ /* 0x004fea000383ffff */
[----:B------:R-:W-:Y:S05]  /*d450*/  BRA `(.L_x_2198) ;  /* 0xffffff6000547947 */ /* 0x000fea000383ffff */
.L_x_2203:
[----:B-1----:R-:W-:-:S04]  /*d460*/  MOV R6, UR10 ;  /* 0x0000000a00067c02 */ /* 0x002fc80008000f00 */
[----:B------:R1:W2:Y:S03]  /*d470*/  SYNCS.PHASECHK.TRANS64.TRYWAIT P1, [R6+URZ+0x2a850], R5 ;  /* 0x02a85005060075a7 */ /* 0x0002a6000802017f */
[----:B--2---:R-:W-:Y:S05]  /*d480*/  @!P1 NANOSLEEP.SYNCS 0x989680 ;  /* 0x009896800000995d */ /* 0x004fea0003900000 */
[----:B------:R-:W2:Y:S02]  /*d490*/  @!P1 SYNCS.PHASECHK.TRANS64 P1, [R6+URZ+0x2a850], R5 ;  /* 0x02a85005060095a7 */ /* 0x000ea4000802007f */
[----:B--2---:R-:W-:Y:S05]  /*d4a0*/  @!P1 BRA `(.L_x_2203) ;  /* 0xfffffffc00ec9947 */ /* 0x004fea000383ffff */
[----:B------:R-:W-:Y:S05]  /*d4b0*/  BRA `(.L_x_2202) ;  /* 0xffffff6800607947 */ /* 0x000fea000383ffff */
.L_x_2211:
[----:B-1----:R-:W-:-:S04]  /*d4c0*/  IMAD.U32 R8, RZ, RZ, UR7 ;  /* 0x00000007ff087e24 */ /* 0x002fc8000f8e00ff */
[----:B------:R1:W2:Y:S03]  /*d4d0*/  SYNCS.PHASECHK.TRANS64.TRYWAIT P1, [R8+URZ+0x2a830], R5 ;  /* 0x02a83005080075a7 */ /* 0x0002a6000802017f */
[----:B--2---:R-:W-:Y:S05]  /*d4e0*/  @!P1 NANOSLEEP.SYNCS 0x989680 ;  /* 0x009896800000995d */ /* 0x004fea0003900000 */
[----:B------:R-:W2:Y:S02]  /*d4f0*/  @!P1 SYNCS.PHASECHK.TRANS64 P1, [R8+URZ+0x2a830], R5 ;  /* 0x02a83005080095a7 */ /* 0x000ea4000802007f */
[----:B--2---:R-:W-:Y:S05]  /*d500*/  @!P1 BRA `(.L_x_2211) ;  /* 0xfffffffc00ec9947 */ /* 0x004fea000383ffff */
[----:B------:R-:W-:Y:S05]  /*d510*/  BRA `(.L_x_2210) ;  /* 0xffffff8000e87947 */ /* 0x000fea000383ffff */
.L_x_2215:
[----:B-1----:R-:W-:-:S04]  /*d520*/  IMAD.U32 R6, RZ, RZ, UR5 ;  /* 0x00000005ff067e24 */ /* 0x002fc8000f8e00ff */
[----:B------:R1:W2:Y:S03]  /*d530*/  SYNCS.PHASECHK.TRANS64.TRYWAIT P1, [R6+URZ+0x2a850], R5 ;  /* 0x02a85005060075a7 */ /* 0x0002a6000802017f */
[----:B--2---:R-:W-:Y:S05]  /*d540*/  @!P1 NANOSLEEP.SYNCS 0x989680 ;  /* 0x009896800000995d */ /* 0x004fea0003900000 */
[----:B------:R-:W2:Y:S02]  /*d550*/  @!P1 SYNCS.PHASECHK.TRANS64 P1, [R6+URZ+0x2a850], R5 ;  /* 0x02a85005060095a7 */ /* 0x000ea4000802007f */
[----:B--2---:R-:W-:Y:S05]  /*d560*/  @!P1 BRA `(.L_x_2215) ;  /* 0xfffffffc00ec9947 */ /* 0x004fea000383ffff */
[----:B------:R-:W-:Y:S05]  /*d570*/  BRA `(.L_x_2214) ;  /* 0xffffff8800f47947 */ /* 0x000fea000383ffff */
.L_x_2222:
[----:B-1----:R-:W-:-:S04]  /*d580*/  IMAD.U32 R7, RZ, RZ, UR5 ;  /* 0x00000005ff077e24 */ /* 0x002fc8000f8e00ff */
[----:B------:R1:W2:Y:S03]  /*d590*/  SYNCS.PHASECHK.TRANS64.TRYWAIT P1, [R7+URZ+0x2a850], R0 ;  /* 0x02a85000070075a7 */ /* 0x0002a6000802017f */
[----:B--2---:R-:W-:Y:S05]  /*d5a0*/  @!P1 NANOSLEEP.SYNCS 0x989680 ;  /* 0x009896800000995d */ /* 0x004fea0003900000 */
[----:B------:R-:W2:Y:S02]  /*d5b0*/  @!P1 SYNCS.PHASECHK.TRANS64 P1, [R7+URZ+0x2a850], R0 ;  /* 0x02a85000070095a7 */ /* 0x000ea4000802007f */
[----:B--2---:R-:W-:Y:S05]  /*d5c0*/  @!P1 BRA `(.L_x_2222) ;  /* 0xfffffffc00ec9947 */ /* 0x004fea000383ffff */
[----:B------:R-:W-:Y:S05]  /*d5d0*/  BRA `(.L_x_2221) ;  /* 0xffffffa000807947 */ /* 0x000fea000383ffff */
.L_x_2234:
[----:B------:R-:W-:Y:S01]  /*d5e0*/  MOV R13, R16 ;  /* 0x00000010000d7202 */ /* 0x000fe20000000f00 */
[----:B------:R-:W-:Y:S02]  /*d5f0*/  IMAD.MOV.U32 R12, RZ, RZ, RZ ;  /* 0x000000ffff0c7224 */ /* 0x000fe400078e00ff */
[----:B------:R-:W-:Y:S02]  /*d600*/  IMAD.MOV.U32 R11, RZ, RZ, 0x1f ;  /* 0x0000001fff0b7424 */ /* 0x000fe400078e00ff */
[----:B------:R-:W-:-:S07]  /*d610*/  IMAD.MOV.U32 R15, RZ, RZ, -0x1 ;  /* 0xffffffffff0f7424 */ /* 0x000fce00078e00ff */
[----:B-----5:R-:W-:Y:S05]  /*d620*/  WARPSYNC.COLLECTIVE R15, `(.L_x_2275) ;  /* 0x000000000f087348 */ /* 0x020fea0003c00000 */
[----:B------:R0:W1:Y:S02]  /*d630*/  SHFL.IDX P6, R14, R13, R12, R11 ;  /* 0x0000000c0d0e7389 */ /* 0x00006400000c000b */
[----:B01---5:R-:W-:Y:S01]  /*d640*/  ENDCOLLECTIVE ;  /* 0x000000000000791b */ /* 0x023fe20003800000 */
.L_x_2275:
[----:B------:R-:W-:Y:S05]  /*d650*/  BRA `(.L_x_2276) ;  /* 0xffffffcc00b07947 */ /* 0x000fea000383ffff */
.L_x_2236:
[----:B0-----:R-:W-:-:S04]  /*d660*/  MOV R5, UR46 ;  /* 0x0000002e00057c02 */ /* 0x001fc80008000f00 */
[----:B------:R0:W1:Y:S03]  /*d670*/  SYNCS.PHASECHK.TRANS64.TRYWAIT P0, [R5+URZ+0x2a840], R4 ;  /* 0x02a84004050075a7 */ /* 0x000066000800017f */
[----:B-1----:R-:W-:Y:S05]  /*d680*/  @!P0 NANOSLEEP.SYNCS 0x989680 ;  /* 0x009896800000895d */ /* 0x002fea0003900000 */
[----:B------:R-:W1:Y:S02]  /*d690*/  @!P0 SYNCS.PHASECHK.TRANS64 P0, [R5+URZ+0x2a840], R4 ;  /* 0x02a84004050085a7 */ /* 0x000e64000800007f */
[----:B-1----:R-:W-:Y:S05]  /*d6a0*/  @!P0 BRA `(.L_x_2236) ;  /* 0xfffffffc00ec8947 */ /* 0x002fea000383ffff */
[----:B------:R-:W-:Y:S05]  /*d6b0*/  BRA `(.L_x_2277) ;  /* 0xffffffd000c07947 */ /* 0x000fea000383ffff */
.L_x_2237:
[----:B------:R-:W-:Y:S01]  /*d6c0*/  BSSY B0, `(.L_x_2278) ;  /* 0x0000008000007945 */ /* 0x000fe20003800000 */
[----:B------:R-:W-:Y:S01]  /*d6d0*/  IMAD.MOV.U32 R13, RZ, RZ, R3 ;  /* 0x000000ffff0d7224 */ /* 0x000fe200078e0003 */
[----:B------:R-:W-:Y:S01]  /*d6e0*/  MOV R15, 0xffffffff ;  /* 0xffffffff000f7802 */ /* 0x000fe20000000f00 */
[----:B------:R-:W-:Y:S02]  /*d6f0*/  IMAD.MOV.U32 R12, RZ, RZ, RZ ;  /* 0x000000ffff0c7224 */ /* 0x000fe400078e00ff */
[----:B------:R-:W-:-:S07]  /*d700*/  IMAD.MOV.U32 R11, RZ, RZ, 0x181f ;  /* 0x0000181fff0b7424 */ /* 0x000fce00078e00ff */
[----:B------:R-:W-:Y:S05]  /*d710*/  WARPSYNC.COLLECTIVE R15, `(.L_x_2279) ;  /* 0x000000000f087348 */ /* 0x000fea0003c00000 */
[----:B------:R0:W1:Y:S02]  /*d720*/  SHFL.IDX P6, R14, R13, R12, R11 ;  /* 0x0000000c0d0e7389 */ /* 0x00006400000c000b */
[----:B01----:R-:W-:Y:S01]  /*d730*/  ENDCOLLECTIVE ;  /* 0x000000000000791b */ /* 0x003fe20003800000 */
.L_x_2279:
[----:B------:R-:W-:Y:S05]  /*d740*/  BSYNC B0 ;  /* 0x0000000000007941 */ /* 0x000fea0003800000 */
.L_x_2278:
[----:B------:R-:W-:Y:S01]  /*d750*/  IMAD.MOV.U32 R13, RZ, RZ, R0 ;  /* 0x000000ffff0d7224 */ /* 0x000fe200078e0000 */
[----:B------:R-:W-:Y:S01]  /*d760*/  MOV R11, 0x181f ;  /* 0x0000181f000b7802 */ /* 0x000fe20000000f00 */
[----:B------:R-:W-:Y:S01]  /*d770*/  IMAD.MOV.U32 R12, RZ, RZ, RZ ;  /* 0x000000ffff0c7224 */ /* 0x000fe200078e00ff */
[----:B------:R-:W-:Y:S01]  /*d780*/  @P0 LEA R19, R37, UR46, 0x1 ;  /* 0x0000002e25130c11 */ /* 0x000fe2000f8e08ff */
[----:B------:R-:W-:Y:S02]  /*d790*/  IMAD.MOV.U32 R15, RZ, RZ, -0x1 ;  /* 0xffffffffff0f7424 */ /* 0x000fe400078e00ff */
[----:B------:R-:W-:-:S07]  /*d7a0*/  IMAD.MOV.U32 R5, RZ, RZ, R14 ;  /* 0x000000ffff057224 */ /* 0x000fce00078e000e */
[----:B------:R-:W-:Y:S05]  /*d7b0*/  WARPSYNC.COLLECTIVE R15, `(.L_x_2280) ;  /* 0x000000000f087348 */ /* 0x000fea0003c00000 */
[----:B------:R0:W1:Y:S02]  /*d7c0*/  SHFL.IDX P6, R14, R13, R12, R11 ;  /* 0x0000000c0d0e7389 */ /* 0x00006400000c000b */
[----:B01----:R-:W-:Y:S01]  /*d7d0*/  ENDCOLLECTIVE ;  /* 0x000000000000791b */ /* 0x003fe20003800000 */
.L_x_2280:
[----:B------:R-:W-:Y:S01]  /*d7e0*/  IMAD.MOV.U32 R13, RZ, RZ, R3 ;  /* 0x000000ffff0d7224 */ /* 0x000fe200078e0003 */
[----:B------:R-:W-:Y:S01]  /*d7f0*/  MOV R12, 0x1 ;  /* 0x00000001000c7802 */ /* 0x000fe20000000f00 */
[----:B------:R-:W-:-:S07]  /*d800*/  IMAD.MOV.U32 R4, RZ, RZ, R14 ;  /* 0x000000ffff047224 */ /* 0x000fce00078e000e */
[----:B------:R-:W-:Y:S05]  /*d810*/  WARPSYNC.COLLECTIVE R15, `(.L_x_2281) ;  /* 0x000000000f087348 */ /* 0x000fea0003c00000 */
[----:B------:R0:W1:Y:S02]  /*d820*/  SHFL.IDX P6, R14, R13, R12, R11 ;  /* 0x0000000c0d0e7389 */ /* 0x00006400000c000b */
[----:B01----:R-:W-:Y:S01]  /*d830*/  ENDCOLLECTIVE ;  /* 0x000000000000791b */ /* 0x003fe20003800000 */
.L_x_2281:
        /* <DEDUP_REMOVED lines=13> */
.L_x_2282:
[----:B------:R-:W-:Y:S02]  /*d910*/  MOV R5, R7 ;  /* 0x0000000700057202 */ /* 0x000fe40000000f00 */
[----:B------:R-:W-:Y:S01]  /*d920*/  @P0 LEA R20, R37, UR46, 0x1 ;  /* 0x0000002e25140c11 */ /* 0x000fe2000f8e08ff */
[----:B------:R-:W-:Y:S02]  /*d930*/  IMAD.MOV.U32 R13, RZ, RZ, R3 ;  /* 0x000000ffff0d7224 */ /* 0x000fe400078e0003 */
[----:B------:R-:W-:Y:S02]  /*d940*/  IMAD.MOV.U32 R12, RZ, RZ, 0x2 ;  /* 0x00000002ff0c7424 */ /* 0x000fe400078e00ff */
[----:B------:R-:W-:-:S07]  /*d950*/  IMAD.MOV.U32 R4, RZ, RZ, R14 ;  /* 0x000000ffff047224 */ /* 0x000fce00078e000e */
[----:B------:R-:W-:Y:S05]  /*d960*/  WARPSYNC.COLLECTIVE R15, `(.L_x_2283) ;  /* 0x000000000f087348 */ /* 0x000fea0003c00000 */
[----:B------:R0:W1:Y:S02]  /*d970*/  SHFL.IDX P6, R14, R13, R12, R11 ;  /* 0x0000000c0d0e7389 */ /* 0x00006400000c000b */
[----:B01----:R-:W-:Y:S01]  /*d980*/  ENDCOLLECTIVE ;  /* 0x000000000000791b */ /* 0x003fe20003800000 */
.L_x_2283:
        /* <DEDUP_REMOVED lines=13> */
.L_x_2284:
[----:B------:R-:W-:Y:S01]  /*da60*/  IMAD.MOV.U32 R5, RZ, RZ, R10 ;  /* 0x000000ffff057224 */ /* 0x000fe200078e000a */
[----:B------:R-:W-:Y:S01]  /*da70*/  MOV R13, R3 ;  /* 0x00000003000d7202 */ /* 0x000fe20000000f00 */
[----:B------:R-:W-:Y:S02]  /*da80*/  IMAD.MOV.U32 R12, RZ, RZ, 0x3 ;  /* 0x00000003ff0c7424 */ /* 0x000fe400078e00ff */
[----:B------:R-:W-:-:S07]  /*da90*/  IMAD.MOV.U32 R21, RZ, RZ, R14 ;  /* 0x000000ffff157224 */ /* 0x000fce00078e000e */
[----:B------:R-:W-:Y:S05]  /*daa0*/  WARPSYNC.COLLECTIVE R15, `(.L_x_2285) ;  /* 0x000000000f087348 */ /* 0x000fea0003c00000 */
[----:B------:R0:W1:Y:S02]  /*dab0*/  SHFL.IDX P6, R14, R13, R12, R11 ;  /* 0x0000000c0d0e7389 */ /* 0x00006400000c000b */
[----:B01----:R-:W-:Y:S01]  /*dac0*/  ENDCOLLECTIVE ;  /* 0x000000000000791b */ /* 0x003fe20003800000 */
.L_x_2285:
[----:B------:R-:W-:Y:S01]  /*dad0*/  IMAD.MOV.U32 R4, RZ, RZ, R21 ;  /* 0x000000ffff047224 */ /* 0x000fe200078e0015 */
[----:B------:R-:W-:-:S03]  /*dae0*/  @P0 LEA R21, R37, UR46, 0x1 ;  /* 0x0000002e25150c11 */ /* 0x000fc6000f8e08ff */
        /* <DEDUP_REMOVED lines=13> */
.L_x_2286:
[----:B------:R-:W-:Y:S01]  /*dbc0*/  IMAD.MOV.U32 R5, RZ, RZ, R7 ;  /* 0x000000ffff057224 */ /* 0x000fe200078e0007 */
[----:B------:R-:W-:Y:S01]  /*dbd0*/  @P0 LEA R7, R37, UR46, 0x1 ;  /* 0x0000002e25070c11 */ /* 0x000fe2000f8e08ff */
[----:B------:R-:W-:Y:S02]  /*dbe0*/  IMAD.MOV.U32 R13, RZ, RZ, R3 ;  /* 0x000000ffff0d7224 */ /* 0x000fe400078e0003 */
[----:B------:R-:W-:Y:S01]  /*dbf0*/  IMAD.MOV.U32 R12, RZ, RZ, 0x4 ;  /* 0x00000004ff0c7424 */ /* 0x000fe200078e00ff */
[----:B------:R-:W-:-:S07]  /*dc00*/  MOV R4, R14 ;  /* 0x0000000e00047202 */ /* 0x000fce0000000f00 */
[----:B------:R-:W-:Y:S05]  /*dc10*/  WARPSYNC.COLLECTIVE R15, `(.L_x_2287) ;  /* 0x000000000f087348 */ /* 0x000fea0003c00000 */
[----:B------:R0:W1:Y:S02]  /*dc20*/  SHFL.IDX P6, R14, R13, R12, R11 ;  /* 0x0000000c0d0e7389 */ /* 0x00006400000c000b */
[----:B01----:R-:W-:Y:S01]  /*dc30*/  ENDCOLLECTIVE ;  /* 0x000000000000791b */ /* 0x003fe20003800000 */
.L_x_2287:
        /* <DEDUP_REMOVED lines=8> */
[----:B------:R-:W-:Y:S02]  /*dcc0*/  ISETP.GE.AND P0, PT, R6, 0x41, PT ;  /* 0x000000410600780c */ /* 0x000fe40003f06270 */
[----:B------:R-:W-:-:S11]  /*dcd0*/  MOV R10, R14 ;  /* 0x0000000e000a7202 */ /* 0x000fd60000000f00 */
[----:B0-----:R-:W-:Y:S05]  /*dce0*/  WARPSYNC.COLLECTIVE R15, `(.L_x_2288) ;  /* 0x000000000f087348 */ /* 0x001fea0003c00000 */
[----:B------:R1:W2:Y:S02]  /*dcf0*/  SHFL.IDX P6, R14, R13, R12, R11 ;  /* 0x0000000c0d0e7389 */ /* 0x0002a400000c000b */
[----:B012---:R-:W-:Y:S01]  /*dd00*/  ENDCOLLECTIVE ;  /* 0x000000000000791b */ /* 0x007fe20003800000 */
.L_x_2288:
[----:B------:R-:W-:Y:S01]  /*dd10*/  MOV R5, R10 ;  /* 0x0000000a00057202 */ /* 0x000fe20000000f00 */
[----:B------:R-:W-:Y:S02]  /*dd20*/  IMAD.MOV.U32 R13, RZ, RZ, R3 ;  /* 0x000000ffff0d7224 */ /* 0x000fe400078e0003 */
[----:B------:R-:W-:Y:S02]  /*dd30*/  IMAD.MOV.U32 R12, RZ, RZ, 0x5 ;  /* 0x00000005ff0c7424 */ /* 0x000fe400078e00ff */
[----:B------:R-:W-:-:S07]  /*dd40*/  IMAD.MOV.U32 R19, RZ, RZ, R14 ;  /* 0x000000ffff137224 */ /* 0x000fce00078e000e */
[----:B------:R-:W-:Y:S05]  /*dd50*/  WARPSYNC.COLLECTIVE R15, `(.L_x_2289) ;  /* 0x000000000f087348 */ /* 0x000fea0003c00000 */
[----:B------:R0:W1:Y:S02]  /*dd60*/  SHFL.IDX P6, R14, R13, R12, R11 ;  /* 0x0000000c0d0e7389 */ /* 0x00006400000c000b */
[----:B01----:R-:W-:Y:S01]  /*dd70*/  ENDCOLLECTIVE ;  /* 0x000000000000791b */ /* 0x003fe20003800000 */
.L_x_2289:
[----:B------:R-:W-:Y:S01]  /*dd80*/  IMAD.MOV.U32 R4, RZ, RZ, R19 ;  /* 0x000000ffff047224 */ /* 0x000fe200078e0013 */
[----:B------:R-:W-:-:S03]  /*dd90*/  @P0 LEA R19, R37, UR46, 0x1 ;  /* 0x0000002e25130c11 */ /* 0x000fc6000f8e08ff */
        /* <DEDUP_REMOVED lines=8> */
[----:B------:R-:W-:-:S07]  /*de20*/  IMAD.MOV.U32 R3, RZ, RZ, R14 ;  /* 0x000000ffff037224 */ /* 0x000fce00078e000e */
[----:B0-----:R-:W-:Y:S05]  /*de30*/  WARPSYNC.COLLECTIVE R15, `(.L_x_2290) ;  /* 0x000000000f087348 */ /* 0x001fea0003c00000 */
[----:B------:R1:W2:Y:S02]  /*de40*/  SHFL.IDX P6, R14, R13, R12, R11 ;  /* 0x0000000c0d0e7389 */ /* 0x0002a400000c000b */
[----:B012---:R-:W-:Y:S01]  /*de50*/  ENDCOLLECTIVE ;  /* 0x000000000000791b */ /* 0x007fe20003800000 */
.L_x_2290:
[----:B------:R-:W-:Y:S05]  /*de60*/  BRA `(.L_x_2291) ;  /* 0xffffffd000207947 */ /* 0x000fea000383ffff */
.L_x_2240:
[----:B------:R-:W-:Y:S01]  /*de70*/  IMAD.MOV.U32 R13, RZ, RZ, R0 ;  /* 0x000000ffff0d7224 */ /* 0x000fe200078e0000 */
[----:B------:R-:W-:Y:S01]  /*de80*/  MOV R15, 0xffffffff ;  /* 0xffffffff000f7802 */ /* 0x000fe20000000f00 */
[----:B------:R-:W-:Y:S01]  /*de90*/  IMAD.MOV.U32 R12, RZ, RZ, RZ ;  /* 0x000000ffff0c7224 */ /* 0x000fe200078e00ff */
[----:B------:R-:W-:Y:S01]  /*dea0*/  MOV R10, UR48 ;  /* 0x00000030000a7c02 */ /* 0x000fe20008000f00 */
[----:B------:R-:W-:-:S04]  /*deb0*/  IMAD.MOV.U32 R11, RZ, RZ, 0x181f ;  /* 0x0000181fff0b7424 */ /* 0x000fc800078e00ff */
[----:B------:R-:W-:-:S07]  /*dec0*/  IMAD R7, R10, 0x80, R23 ;  /* 0x000000800a077824 */ /* 0x000fce00078e0217 */
[----:B------:R-:W-:Y:S05]  /*ded0*/  WARPSYNC.COLLECTIVE R15, `(.L_x_2292) ;  /* 0x000000000f087348 */ /* 0x000fea0003c00000 */
[----:B------:R0:W1:Y:S02]  /*dee0*/  SHFL.IDX P6, R14, R13, R12, R11 ;  /* 0x0000000c0d0e7389 */ /* 0x00006400000c000b */
[----:B01----:R-:W-:Y:S01]  /*def0*/  ENDCOLLECTIVE ;  /* 0x000000000000791b */ /* 0x003fe20003800000 */
.L_x_2292:
[----:B------:R-:W-:Y:S02]  /*df00*/  VIADD R9, R7, 0x10 ;  /* 0x0000001007097836 */ /* 0x000fe40000000000 */
[----:B------:R-:W-:Y:S02]  /*df10*/  IMAD.MOV.U32 R13, RZ, RZ, R3 ;  /* 0x000000ffff0d7224 */ /* 0x000fe400078e0003 */
[----:B------:R-:W-:-:S07]  /*df20*/  IMAD.MOV.U32 R5, RZ, RZ, R14 ;  /* 0x000000ffff057224 */ /* 0x000fce00078e000e */
[----:B------:R-:W-:Y:S05]  /*df30*/  WARPSYNC.COLLECTIVE R15, `(.L_x_2293) ;  /* 0x000000000f087348 */ /* 0x000fea0003c00000 */
[----:B------:R0:W1:Y:S02]  /*df40*/  SHFL.IDX P6, R14, R13, R12, R11 ;  /* 0x0000000c0d0e7389 */ /* 0x00006400000c000b */
[----:B01----:R-:W-:Y:S01]  /*df50*/  ENDCOLLECTIVE ;  /* 0x000000000000791b */ /* 0x003fe20003800000 */
.L_x_2293:
[----:B------:R-:W-:Y:S02]  /*df60*/  ULDC UR4, c[0x0][0x288] ;  /* 0x0000a20000047ab9 */ /* 0x000fe40000000800 */
[----:B------:R-:W-:-:S05]  /*df70*/  IMAD R6, R8, UR4, RZ ;  /* 0x0000000408067c24 */ /* 0x000fca000f8e02ff */
[----:B------:R-:W-:Y:S01]  /*df80*/  ISETP.GE.AND P1, PT, R7, R6, PT ;  /* 0x000000060700720c */ /* 0x000fe20003f26270 */
[----:B------:R-:W-:Y:S01]  /*df90*/  IMAD.MOV.U32 R13, RZ, RZ, R0 ;  /* 0x000000ffff0d7224 */ /* 0x000fe200078e0000 */
[----:B------:R-:W-:-:S11]  /*dfa0*/  MOV R12, 0x1 ;  /* 0x00000001000c7802 */ /* 0x000fd60000000f00 */
[----:B------:R-:W-:Y:S01]  /*dfb0*/  @!P1 LEA R19, R37, UR46, 0x1 ;  /* 0x0000002e25139c11 */ /* 0x000fe2000f8e08ff */
[----:B------:R-:W-:-:S07]  /*dfc0*/  IMAD.MOV.U32 R4, RZ, RZ, R14 ;  /* 0x000000ffff047224 */ /* 0x000fce00078e000e */
[----:B------:R-:W-:Y:S05]  /*dfd0*/  WARPSYNC.COLLECTIVE R15, `(.L_x_2294) ;  /* 0x000000000f087348 */ /* 0x000fea0003c00000 */
[----:B------:R0:W1:Y:S02]  /*dfe0*/  SHFL.IDX P6, R14, R13, R12, R11 ;  /* 0x0000000c0d0e7389 */ /* 0x00006400000c000b */
[----:B01----:R-:W-:Y:S01]  /*dff0*/  ENDCOLLECTIVE ;  /* 0x000000000000791b */ /* 0x003fe20003800000 */
.L_x_2294:
        /* <DEDUP_REMOVED lines=13> */
.L_x_2295:
[----:B------:R-:W-:Y:S02]  /*e0d0*/  MOV R5, R8 ;  /* 0x0000000800057202 */ /* 0x000fe40000000f00 */
[----:B------:R-:W-:Y:S01]  /*e0e0*/  @!P1 LEA R21, R37, UR46, 0x1 ;  /* 0x0000002e25159c11 */ /* 0x000fe2000f8e08ff */
[----:B------:R-:W-:Y:S02]  /*e0f0*/  IMAD.MOV.U32 R13, RZ, RZ, R0 ;  /* 0x000000ffff0d7224 */ /* 0x000fe400078e0000 */
[----:B------:R-:W-:Y:S02]  /*e100*/  IMAD.MOV.U32 R12, RZ, RZ, 0x2 ;  /* 0x00000002ff0c7424 */ /* 0x000fe400078e00ff */
[----:B------:R-:W-:-:S07]  /*e110*/  IMAD.MOV.U32 R4, RZ, RZ, R14 ;  /* 0x000000ffff047224 */ /* 0x000fce00078e000e */
[----:B------:R-:W-:Y:S05]  /*e120*/  WARPSYNC.COLLECTIVE R15, `(.L_x_2296) ;  /* 0x000000000f087348 */ /* 0x000fea0003c00000 */
[----:B------:R0:W1:Y:S02]  /*e130*/  SHFL.IDX P6, R14, R13, R12, R11 ;  /* 0x0000000c0d0e7389 */ /* 0x00006400000c000b */
[----:B01----:R-:W-:Y:S01]  /*e140*/  ENDCOLLECTIVE ;  /* 0x000000000000791b */ /* 0x003fe20003800000 */
.L_x_2296:
[----:B------:R-:W-:-:S04]  /*e150*/  @!P1 IMAD.WIDE.U32 R8, R27, 0x2, R4 ;  /* 0x000000021b089825 */ /* 0x000fc800078e0004 */
[----:B------:R-:W-:Y:S01]  /*e160*/  VIADD R5, R7, 0x20 ;  /* 0x0000002007057836 */ /* 0x000fe20000000000 */
        /* <DEDUP_REMOVED lines=12> */
.L_x_2297:
[----:B------:R-:W-:Y:S01]  /*e230*/  VIADD R9, R7, 0x30 ;  /* 0x0000003007097836 */ /* 0x000fe20000000000 */
[----:B------:R-:W-:Y:S02]  /*e240*/  @!P1 LEA R19, R37, UR46, 0x1 ;  /* 0x0000002e25139c11 */ /* 0x000fe4000f8e08ff */
[----:B------:R-:W-:Y:S01]  /*e250*/  MOV R13, R0 ;  /* 0x00000000000d7202 */ /* 0x000fe20000000f00 */
[----:B------:R-:W-:Y:S02]  /*e260*/  IMAD.MOV.U32 R12, RZ, RZ, 0x3 ;  /* 0x00000003ff0c7424 */ /* 0x000fe400078e00ff */
[----:B------:R-:W-:-:S07]  /*e270*/  IMAD.MOV.U32 R4, RZ, RZ, R14 ;  /* 0x000000ffff047224 */ /* 0x000fce00078e000e */
[----:B------:R-:W-:Y:S05]  /*e280*/  WARPSYNC.COLLECTIVE R15, `(.L_x_2298) ;  /* 0x000000000f087348 */ /* 0x000fea0003c00000 */
[----:B------:R0:W1:Y:S02]  /*e290*/  SHFL.IDX P6, R14, R13, R12, R11 ;  /* 0x0000000c0d0e7389 */ /* 0x00006400000c000b */
[----:B01----:R-:W-:Y:S01]  /*e2a0*/  ENDCOLLECTIVE ;  /* 0x000000000000791b */ /* 0x003fe20003800000 */
.L_x_2298:
        /* <DEDUP_REMOVED lines=13> */
.L_x_2299:
[----:B------:R-:W-:Y:S01]  /*e380*/  IMAD.MOV.U32 R5, RZ, RZ, R8 ;  /* 0x000000ffff057224 */ /* 0x000fe200078e0008 */
[----:B------:R-:W-:Y:S01]  /*e390*/  @!P1 LEA R21, R37, UR46, 0x1 ;  /* 0x0000002e25159c11 */ /* 0x000fe2000f8e08ff */
[----:B------:R-:W-:Y:S01]  /*e3a0*/  IMAD.MOV.U32 R13, RZ, RZ, R0 ;  /* 0x000000ffff0d7224 */ /* 0x000fe200078e0000 */
[----:B------:R-:W-:Y:S02]  /*e3b0*/  MOV R12, 0x4 ;  /* 0x00000004000c7802 */ /* 0x000fe40000000f00 */
[----:B------:R-:W-:-:S07]  /*e3c0*/  MOV R4, R14 ;  /* 0x0000000e00047202 */ /* 0x000fce0000000f00 */
[----:B------:R-:W-:Y:S05]  /*e3d0*/  WARPSYNC.COLLECTIVE R15, `(.L_x_2300) ;  /* 0x000000000f087348 */ /* 0x000fea0003c00000 */
[----:B------:R0:W1:Y:S02]  /*e3e0*/  SHFL.IDX P6, R14, R13, R12, R11 ;  /* 0x0000000c0d0e7389 */ /* 0x00006400000c000b */
[----:B01----:R-:W-:Y:S01]  /*e3f0*/  ENDCOLLECTIVE ;  /* 0x000000000000791b */ /* 0x003fe20003800000 */
.L_x_2300:
        /* <DEDUP_REMOVED lines=14> */
.L_x_2301:
        /* <DEDUP_REMOVED lines=8> */
.L_x_2302:
        /* <DEDUP_REMOVED lines=8> */
[----:B------:R-:W-:Y:S01]  /*e5e0*/  ISETP.GE.AND P1, PT, R9, R6, PT ;  /* 0x000000060900720c */ /* 0x000fe20003f26270 */
[----:B------:R-:W-:-:S12]  /*e5f0*/  IMAD.MOV.U32 R8, RZ, RZ, R14 ;  /* 0x000000ffff087224 */ /* 0x000fd800078e000e */
[----:B0-----:R-:W-:Y:S05]  /*e600*/  WARPSYNC.COLLECTIVE R15, `(.L_x_2303) ;  /* 0x000000000f087348 */ /* 0x001fea0003c00000 */
[----:B------:R1:W2:Y:S02]  /*e610*/  SHFL.IDX P6, R14, R13, R12, R11 ;  /* 0x0000000c0d0e7389 */ /* 0x0002a400000c000b */
[----:B012---:R-:W-:Y:S01]  /*e620*/  ENDCOLLECTIVE ;  /* 0x000000000000791b */ /* 0x007fe20003800000 */
.L_x_2303:
[----:B------:R-:W-:Y:S01]  /*e630*/  IMAD.MOV.U32 R5, RZ, RZ, R8 ;  /* 0x000000ffff057224 */ /* 0x000fe200078e0008 */
[----:B------:R-:W-:Y:S02]  /*e640*/  @!P1 LEA R21, R37, UR46, 0x1 ;  /* 0x0000002e25159c11 */ /* 0x000fe4000f8e08ff */
[----:B------:R-:W-:Y:S01]  /*e650*/  MOV R13, R0 ;  /* 0x00000000000d7202 */ /* 0x000fe20000000f00 */
[----:B------:R-:W-:Y:S02]  /*e660*/  IMAD.MOV.U32 R12, RZ, RZ, 0x6 ;  /* 0x00000006ff0c7424 */ /* 0x000fe400078e00ff */
[----:B------:R-:W-:-:S07]  /*e670*/  IMAD.MOV.U32 R4, RZ, RZ, R14 ;  /* 0x000000ffff047224 */ /* 0x000fce00078e000e */
[----:B------:R-:W-:Y:S05]  /*e680*/  WARPSYNC.COLLECTIVE R15, `(.L_x_2304) ;  /* 0x000000000f087348 */ /* 0x000fea0003c00000 */
[----:B------:R0:W1:Y:S02]  /*e690*/  SHFL.IDX P6, R14, R13, R12, R11 ;  /* 0x0000000c0d0e7389 */ /* 0x00006400000c000b */
[----:B01----:R-:W-:Y:S01]  /*e6a0*/  ENDCOLLECTIVE ;  /* 0x000000000000791b */ /* 0x003fe20003800000 */
.L_x_2304:
        /* <DEDUP_REMOVED lines=14> */
.L_x_2305:
[----:B------:R-:W-:Y:S01]  /*e790*/  @!P1 LEA R19, R37, UR46, 0x1 ;  /* 0x0000002e25139c11 */ /* 0x000fe2000f8e08ff */
[----:B------:R-:W-:Y:S02]  /*e7a0*/  IMAD.MOV.U32 R13, RZ, RZ, R0 ;  /* 0x000000ffff0d7224 */ /* 0x000fe400078e0000 */
[----:B------:R-:W-:Y:S01]  /*e7b0*/  IMAD.MOV.U32 R12, RZ, RZ, 0x7 ;  /* 0x00000007ff0c7424 */ /* 0x000fe200078e00ff */
[----:B------:R-:W-:-:S07]  /*e7c0*/  MOV R4, R14 ;  /* 0x0000000e00047202 */ /* 0x000fce0000000f00 */
[----:B------:R-:W-:Y:S05]  /*e7d0*/  WARPSYNC.COLLECTIVE R15, `(.L_x_2306) ;  /* 0x000000000f087348 */ /* 0x000fea0003c00000 */
[----:B------:R0:W1:Y:S02]  /*e7e0*/  SHFL.IDX P6, R14, R13, R12, R11 ;  /* 0x0000000c0d0e7389 */ /* 0x00006400000c000b */
[----:B01----:R-:W-:Y:S01]  /*e7f0*/  ENDCOLLECTIVE ;  /* 0x000000000000791b */ /* 0x003fe20003800000 */
.L_x_2306:
        /* <DEDUP_REMOVED lines=12> */
.L_x_2307:
[----:B------:R-:W-:Y:S05]  /*e8c0*/  BRA `(.L_x_2308) ;  /* 0xffffffd0001c7947 */ /* 0x000fea000383ffff */
.L_x_2243:
[----:B0-----:R-:W-:-:S04]  /*e8d0*/  IMAD.U32 R3, RZ, RZ, UR46 ;  /* 0x0000002eff037e24 */ /* 0x001fc8000f8e00ff */
[----:B------:R0:W1:Y:S03]  /*e8e0*/  SYNCS.PHASECHK.TRANS64.TRYWAIT P0, [R3+URZ+0x2a820], R0 ;  /* 0x02a82000030075a7 */ /* 0x000066000800017f */
[----:B-1----:R-:W-:Y:S05]  /*e8f0*/  @!P0 NANOSLEEP.SYNCS 0x989680 ;  /* 0x009896800000895d */ /* 0x002fea0003900000 */
[----:B------:R-:W1:Y:S02]  /*e900*/  @!P0 SYNCS.PHASECHK.TRANS64 P0, [R3+URZ+0x2a820], R0 ;  /* 0x02a82000030085a7 */ /* 0x000e64000800007f */
[----:B-1----:R-:W-:Y:S05]  /*e910*/  @!P0 BRA `(.L_x_2243) ;  /* 0xfffffffc00ec8947 */ /* 0x002fea000383ffff */
[----:B------:R-:W-:Y:S05]  /*e920*/  BRA `(.L_x_2309) ;  /* 0xffffffd000647947 */ /* 0x000fea000383ffff */
.L_x_2247:
[----:B0-----:R0:W1:Y:S02]  /*e930*/  SYNCS.PHASECHK.TRANS64.TRYWAIT P0, [R26+URZ+0x2a840], R3 ;  /* 0x02a840031a0075a7 */ /* 0x001064000800017f */
[----:B-1----:R-:W-:Y:S05]  /*e940*/  @!P0 NANOSLEEP.SYNCS 0x989680 ;  /* 0x009896800000895d */ /* 0x002fea0003900000 */
[----:B------:R-:W1:Y:S02]  /*e950*/  @!P0 SYNCS.PHASECHK.TRANS64 P0, [R26+URZ+0x2a840], R3 ;  /* 0x02a840031a0085a7 */ /* 0x000e64000800007f */
[----:B-1----:R-:W-:Y:S05]  /*e960*/  @!P0 BRA `(.L_x_2247) ;  /* 0xfffffffc00f08947 */ /* 0x002fea000383ffff */
[----:B------:R-:W-:Y:S05]  /*e970*/  BRA `(.L_x_2310) ;  /* 0xffffffd4002c7947 */ /* 0x000fea000383ffff */
.L_x_2248:
[----:B------:R-:W-:Y:S01]  /*e980*/  BSSY B1, `(.L_x_2311) ;  /* 0x0000008000017945 */ /* 0x000fe20003800000 */
[----:B------:R-:W-:Y:S01]  /*e990*/  IMAD.MOV.U32 R13, RZ, RZ, R0 ;  /* 0x000000ffff0d7224 */ /* 0x000fe200078e0000 */
[----:B------:R-:W-:Y:S01]  /*e9a0*/  MOV R11, 0x181f ;  /* 0x0000181f000b7802 */ /* 0x000fe20000000f00 */
[----:B------:R-:W-:Y:S02]  /*e9b0*/  IMAD.MOV.U32 R12, RZ, RZ, RZ ;  /* 0x000000ffff0c7224 */ /* 0x000fe400078e00ff */
[----:B------:R-:W-:-:S07]  /*e9c0*/  IMAD.MOV.U32 R15, RZ, RZ, -0x1 ;  /* 0xffffffffff0f7424 */ /* 0x000fce00078e00ff */
[----:B------:R-:W-:Y:S05]  /*e9d0*/  WARPSYNC.COLLECTIVE R15, `(.L_x_2312) ;  /* 0x000000000f087348 */ /* 0x000fea0003c00000 */
[----:B------:R0:W1:Y:S02]  /*e9e0*/  SHFL.IDX P6, R14, R13, R12, R11 ;  /* 0x0000000c0d0e7389 */ /* 0x00006400000c000b */
[----:B01----:R-:W-:Y:S01]  /*e9f0*/  ENDCOLLECTIVE ;  /* 0x000000000000791b */ /* 0x003fe20003800000 */
.L_x_2312:
[----:B------:R-:W-:Y:S05]  /*ea00*/  BSYNC B1 ;  /* 0x0000000000017941 */ /* 0x000fea0003800000 */
.L_x_2311:
[----:B------:R-:W-:Y:S01]  /*ea10*/  IMAD.MOV.U32 R13, RZ, RZ, R3 ;  /* 0x000000ffff0d7224 */ /* 0x000fe200078e0003 */
[----:B------:R-:W-:Y:S01]  /*ea20*/  MOV R12, RZ ;  /* 0x000000ff000c7202 */ /* 0x000fe20000000f00 */
[----:B------:R-:W-:Y:S01]  /*ea30*/  IMAD.MOV.U32 R11, RZ, RZ, 0x181f ;  /* 0x0000181fff0b7424 */ /* 0x000fe200078e00ff */
[----:B------:R-:W-:Y:S01]  /*ea40*/  LEA R5, R5, UR46, 0x1 ;  /* 0x0000002e05057c11 */ /* 0x000fe2000f8e08ff */
[----:B------:R-:W-:Y:S02]  /*ea50*/  IMAD.MOV.U32 R15, RZ, RZ, -0x1 ;  /* 0xffffffffff0f7424 */ /* 0x000fe400078e00ff */
[----:B------:R-:W-:-:S07]  /*ea60*/  IMAD.MOV.U32 R4, RZ, RZ, R14 ;  /* 0x000000ffff047224 */ /* 0x000fce00078e000e */
[----:B------:R-:W-:Y:S05]  /*ea70*/  WARPSYNC.COLLECTIVE R15, `(.L_x_2313) ;  /* 0x000000000f087348 */ /* 0x000fea0003c00000 */
[----:B------:R0:W1:Y:S02]  /*ea80*/  SHFL.IDX P6, R14, R13, R12, R11 ;  /* 0x0000000c0d0e7389 */ /* 0x00006400000c000b */
[----:B01----:R-:W-:Y:S01]  /*ea90*/  ENDCOLLECTIVE ;  /* 0x000000000000791b */ /* 0x003fe20003800000 */
.L_x_2313:
[----:B------:R-:W-:Y:S01]  /*eaa0*/  MOV R13, R0 ;  /* 0x00000000000d7202 */ /* 0x000fe20000000f00 */
[----:B------:R-:W-:Y:S01]  /*eab0*/  IMAD.MOV.U32 R12, RZ, RZ, 0x1 ;  /* 0x00000001ff0c7424 */ /* 0x000fe200078e00ff */
[----:B------:R-:W-:-:S05]  /*eac0*/  IADD3 R14, P0, R14, R20, RZ ;  /* 0x000000140e0e7210 */ /* 0x000fca0007f1e0ff */
[----:B------:R-:W-:-:S05]  /*ead0*/  IMAD.X R15, RZ, RZ, R4, P0 ;  /* 0x000000ffff0f7224 */ /* 0x000fca00000e0604 */
[----:B------:R-:W-:Y:S01]  /*eae0*/  @!PT LDS RZ, [RZ] ;  /* 0x00000000fffff984 */ /* 0x000fe20000000800 */
[----:B------:R-:W-:Y:S01]  /*eaf0*/  @!PT LDS RZ, [RZ] ;  /* 0x00000000fffff984 */ /* 0x000fe20000000800 */
[----:B------:R-:W-:Y:S01]  /*eb00*/  @!PT LDS RZ, [RZ] ;  /* 0x00000000fffff984 */ /* 0x000fe20000000800 */
[----:B------:R-:W-:Y:S04]  /*eb10*/  LDGSTS.E.BYPASS.LTC128B.128 [R5+0x18400], desc[UR36][R14.64], !P3 ;  /* 0x184000000e057fae */ /* 0x000fe8000d901d64 */
[----:B------:R-:W-:Y:S04]  /*eb20*/  LDGSTS.E.BYPASS.LTC128B.128 [R5+0x1b400], desc[UR36][R14.64+0x80], !P2 ;  /* 0x1b4000800e057fae */ /* 0x000fe8000d101d64 */
[----:B------:R0:W-:Y:S02]  /*eb30*/  LDGSTS.E.BYPASS.LTC128B.128 [R5+0x1e400], desc[UR36][R14.64+0x100], !P1 ;  /* 0x1e4001000e057fae */ /* 0x0001e4000c901d64 */
[----:B0-----:R-:W-:-:S07]  /*eb40*/  IMAD.MOV.U32 R15, RZ, RZ, -0x1 ;  /* 0xffffffffff0f7424 */ /* 0x001fce00078e00ff */
[----:B------:R-:W-:Y:S05]  /*eb50*/  WARPSYNC.COLLECTIVE R15, `(.L_x_2314) ;  /* 0x000000000f087348 */ /* 0x000fea0003c00000 */
[----:B------:R0:W1:Y:S02]  /*eb60*/  SHFL.IDX P6, R14, R13, R12, R11 ;  /* 0x0000000c0d0e7389 */ /* 0x00006400000c000b */
[----:B01----:R-:W-:Y:S01]  /*eb70*/  ENDCOLLECTIVE ;  /* 0x000000000000791b */ /* 0x003fe20003800000 */
.L_x_2314:
[----:B------:R-:W-:Y:S01]  /*eb80*/  MOV R13, R3 ;  /* 0x00000003000d7202 */ /* 0x000fe20000000f00 */
[----:B------:R-:W-:-:S07]  /*eb90*/  IMAD.MOV.U32 R4, RZ, RZ, R14 ;  /* 0x000000ffff047224 */ /* 0x000fce00078e000e */
[----:B------:R-:W-:Y:S05]  /*eba0*/  WARPSYNC.COLLECTIVE R15, `(.L_x_2315) ;  /* 0x000000000f087348 */ /* 0x000fea0003c00000 */
[----:B------:R0:W1:Y:S02]  /*ebb0*/  SHFL.IDX P6, R14, R13, R12, R11 ;  /* 0x0000000c0d0e7389 */ /* 0x00006400000c000b */
[----:B01----:R-:W-:Y:S01]  /*ebc0*/  ENDCOLLECTIVE ;  /* 0x000000000000791b */ /* 0x003fe20003800000 */
.L_x_2315:
[----:B------:R-:W-:Y:S02]  /*ebd0*/  IMAD.MOV.U32 R13, RZ, RZ, R0 ;  /* 0x000000ffff0d7224 */ /* 0x000fe400078e0000 */
        /* <DEDUP_REMOVED lines=9> */
[----:B0-----:R-:W-:-:S07]  /*ec70*/  MOV R15, 0xffffffff ;  /* 0xffffffff000f7802 */ /* 0x001fce0000000f00 */
[----:B------:R-:W-:Y:S05]  /*ec80*/  WARPSYNC.COLLECTIVE R15, `(.L_x_2316) ;  /* 0x000000000f087348 */ /* 0x000fea0003c00000 */
[----:B------:R0:W1:Y:S02]  /*ec90*/  SHFL.IDX P6, R14, R13, R12, R11 ;  /* 0x0000000c0d0e7389 */ /* 0x00006400000c000b */
[----:B01----:R-:W-:Y:S01]  /*eca0*/  ENDCOLLECTIVE ;  /* 0x000000000000791b */ /* 0x003fe20003800000 */
.L_x_2316:
[----:B------:R-:W-:Y:S02]  /*ecb0*/  IMAD.MOV.U32 R13, RZ, RZ, R3 ;  /* 0x000000ffff0d7224 */ /* 0x000fe400078e0003 */
[----:B------:R-:W-:-:S07]  /*ecc0*/  IMAD.MOV.U32 R31, RZ, RZ, R14 ;  /* 0x000000ffff1f7224 */ /* 0x000fce00078e000e */
[----:B------:R-:W-:Y:S05]  /*ecd0*/  WARPSYNC.COLLECTIVE R15, `(.L_x_2317) ;  /* 0x000000000f087348 */ /* 0x000fea0003c00000 */
[----:B------:R0:W1:Y:S02]  /*ece0*/  SHFL.IDX P6, R14, R13, R12, R11 ;  /* 0x0000000c0d0e7389 */ /* 0x00006400000c000b */
[----:B01----:R-:W-:Y:S01]  /*ecf0*/  ENDCOLLECTIVE ;  /* 0x000000000000791b */ /* 0x003fe20003800000 */
.L_x_2317:
[----:B------:R-:W-:Y:S02]  /*ed00*/  IMAD.MOV.U32 R13, RZ, RZ, R0 ;  /* 0x000000ffff0d7224 */ /* 0x000fe400078e0000 */
[----:B------:R-:W-:Y:S02]  /*ed10*/  IMAD.MOV.U32 R12, RZ, RZ, 0x3 ;  /* 0x00000003ff0c7424 */ /* 0x000fe400078e00ff */
[----:B------:R-:W-:-:S05]  /*ed20*/  IMAD.MOV.U32 R11, RZ, RZ, R14 ;  /* 0x000000ffff0b7224 */ /* 0x000fca00078e000e */
[----:B------:R-:W-:Y:S01]  /*ed30*/  IADD3 R14, P0, R11, R20, RZ ;  /* 0x000000140b0e7210 */ /* 0x000fe20007f1e0ff */
[----:B------:R-:W-:-:S03]  /*ed40*/  IMAD.MOV.U32 R11, RZ, RZ, 0x181f ;  /* 0x0000181fff0b7424 */ /* 0x000fc600078e00ff */
[----:B------:R-:W-:-:S05]  /*ed50*/  IADD3.X R15, RZ, R31, RZ, P0, !PT ;  /* 0x0000001fff0f7210 */ /* 0x000fca00007fe4ff */
        /* <DEDUP_REMOVED lines=10> */
.L_x_2318:
[----:B------:R-:W-:Y:S02]  /*ee00*/  IMAD.MOV.U32 R13, RZ, RZ, R3 ;  /* 0x000000ffff0d7224 */ /* 0x000fe400078e0003 */
[----:B------:R-:W-:-:S07]  /*ee10*/  IMAD.MOV.U32 R31, RZ, RZ, R14 ;  /* 0x000000ffff1f7224 */ /* 0x000fce00078e000e */
[----:B------:R-:W-:Y:S05]  /*ee20*/  WARPSYNC.COLLECTIVE R15, `(.L_x_2319) ;  /* 0x000000000f087348 */ /* 0x000fea0003c00000 */
[----:B------:R0:W1:Y:S02]  /*ee30*/  SHFL.IDX P6, R14, R13, R12, R11 ;  /* 0x0000000c0d0e7389 */ /* 0x00006400000c000b */
[----:B01----:R-:W-:Y:S01]  /*ee40*/  ENDCOLLECTIVE ;  /* 0x000000000000791b */ /* 0x003fe20003800000 */
.L_x_2319:
        /* <DEDUP_REMOVED lines=16> */
.L_x_2320:
[----:B------:R-:W-:Y:S02]  /*ef50*/  IMAD.MOV.U32 R13, RZ, RZ, R3 ;  /* 0x000000ffff0d7224 */ /* 0x000fe400078e0003 */
[----:B------:R-:W-:-:S07]  /*ef60*/  IMAD.MOV.U32 R4, RZ, RZ, R14 ;  /* 0x000000ffff047224 */ /* 0x000fce00078e000e */
[----:B------:R-:W-:Y:S05]  /*ef70*/  WARPSYNC.COLLECTIVE R15, `(.L_x_2321) ;  /* 0x000000000f087348 */ /* 0x000fea0003c00000 */
[----:B------:R0:W1:Y:S02]  /*ef80*/  SHFL.IDX P6, R14, R13, R12, R11 ;  /* 0x0000000c0d0e7389 */ /* 0x00006400000c000b */
[----:B01----:R-:W-:Y:S01]  /*ef90*/  ENDCOLLECTIVE ;  /* 0x000000000000791b */ /* 0x003fe20003800000 */
.L_x_2321:
        /* <DEDUP_REMOVED lines=14> */
.L_x_2322:
[----:B------:R-:W-:Y:S01]  /*f080*/  MOV R13, R3 ;  /* 0x00000003000d7202 */ /* 0x000fe20000000f00 */
[----:B------:R-:W-:-:S07]  /*f090*/  IMAD.MOV.U32 R0, RZ, RZ, R14 ;  /* 0x000000ffff007224 */ /* 0x000fce00078e000e */
[----:B------:R-:W-:Y:S05]  /*f0a0*/  WARPSYNC.COLLECTIVE R15, `(.L_x_2323) ;  /* 0x000000000f087348 */ /* 0x000fea0003c00000 */
[----:B------:R0:W1:Y:S02]  /*f0b0*/  SHFL.IDX P6, R14, R13, R12, R11 ;  /* 0x0000000c0d0e7389 */ /* 0x00006400000c000b */
[----:B01----:R-:W-:Y:S01]  /*f0c0*/  ENDCOLLECTIVE ;  /* 0x000000000000791b */ /* 0x003fe20003800000 */
.L_x_2323:
[----:B------:R-:W-:Y:S01]  /*f0d0*/  IMAD.MOV.U32 R3, RZ, RZ, R14 ;  /* 0x000000ffff037224 */ /* 0x000fe200078e000e */
[----:B------:R-:W-:Y:S06]  /*f0e0*/  BRA `(.L_x_2324) ;  /* 0xffffffd000687947 */ /* 0x000fec000383ffff */
.L_x_2253:
[----:B--2---:R2:W3:Y:S02]  /*f0f0*/  SYNCS.PHASECHK.TRANS64.TRYWAIT P0, [R0+URZ+0x2a860], R3 ;  /* 0x02a86003000075a7 */ /* 0x0044e4000800017f */
[----:B---3--:R-:W-:Y:S05]  /*f100*/  @!P0 NANOSLEEP.SYNCS 0x989680 ;  /* 0x009896800000895d */ /* 0x008fea0003900000 */
[----:B------:R-:W3:Y:S02]  /*f110*/  @!P0 SYNCS.PHASECHK.TRANS64 P0, [R0+URZ+0x2a860], R3 ;  /* 0x02a86003000085a7 */ /* 0x000ee4000800007f */
[----:B---3--:R-:W-:Y:S05]  /*f120*/  @!P0 BRA `(.L_x_2253) ;  /* 0xfffffffc00f08947 */ /* 0x008fea000383ffff */
[----:B------:R-:W-:Y:S05]  /*f130*/  BRA `(.L_x_2325) ;  /* 0xffffffd000c47947 */ /* 0x000fea000383ffff */
.L_x_2254:
[----:B------:R-:W-:Y:S01]  /*f140*/  BSSY B1, `(.L_x_2326) ;  /* 0x0000008000017945 */ /* 0x000fe20003800000 */
[----:B0-----:R-:W-:Y:S01]  /*f150*/  IMAD.MOV.U32 R13, RZ, RZ, R18 ;  /* 0x000000ffff0d7224 */ /* 0x001fe200078e0012 */
[----:B------:R-:W-:Y:S01]  /*f160*/  MOV R11, 0x181f ;  /* 0x0000181f000b7802 */ /* 0x000fe20000000f00 */
[----:B------:R-:W-:Y:S02]  /*f170*/  IMAD.MOV.U32 R12, RZ, RZ, RZ ;  /* 0x000000ffff0c7224 */ /* 0x000fe400078e00ff */
[----:B------:R-:W-:-:S07]  /*f180*/  IMAD.MOV.U32 R15, RZ, RZ, -0x1 ;  /* 0xffffffffff0f7424 */ /* 0x000fce00078e00ff */
[----:B-12---:R-:W-:Y:S05]  /*f190*/  WARPSYNC.COLLECTIVE R15, `(.L_x_2327) ;  /* 0x000000000f087348 */ /* 0x006fea0003c00000 */
[----:B------:R0:W3:Y:S02]  /*f1a0*/  SHFL.IDX P6, R14, R13, R12, R11 ;  /* 0x0000000c0d0e7389 */ /* 0x0000e400000c000b */
[----:B0123--:R-:W-:Y:S01]  /*f1b0*/  ENDCOLLECTIVE ;  /* 0x000000000000791b */ /* 0x00ffe20003800000 */
.L_x_2327:
[----:B------:R-:W-:Y:S05]  /*f1c0*/  BSYNC B1 ;  /* 0x0000000000017941 */ /* 0x000fea0003800000 */
.L_x_2326:
        /* <DEDUP_REMOVED lines=8> */
.L_x_2328:
[----:B------:R-:W-:Y:S01]  /*f250*/  MOV R13, R18 ;  /* 0x00000012000d7202 */ /* 0x000fe20000000f00 */
[----:B------:R-:W-:Y:S01]  /*f260*/  IMAD.MOV.U32 R12, RZ, RZ, 0x1 ;  /* 0x00000001ff0c7424 */ /* 0x000fe200078e00ff */
[----:B------:R-:W-:-:S13]  /*f270*/  IADD3 R4, P1, R14, R20, RZ ;  /* 0x000000140e047210 */ /* 0x000fda0007f3e0ff */
[----:B------:R-:W-:Y:S05]  /*f280*/  WARPSYNC.COLLECTIVE R15, `(.L_x_2329) ;  /* 0x000000000f087348 */ /* 0x000fea0003c00000 */
[----:B------:R0:W1:Y:S02]  /*f290*/  SHFL.IDX P6, R14, R13, R12, R11 ;  /* 0x0000000c0d0e7389 */ /* 0x00006400000c000b */
[----:B01----:R-:W-:Y:S01]  /*f2a0*/  ENDCOLLECTIVE ;  /* 0x000000000000791b */ /* 0x003fe20003800000 */
.L_x_2329:
[----:B------:R-:W-:Y:S01]  /*f2b0*/  IMAD.X R5, RZ, RZ, R3, P1 ;  /* 0x000000ffff057224 */ /* 0x000fe200008e0603 */
[----:B------:R-:W-:Y:S02]  /*f2c0*/  LOP3.LUT P1, RZ, R32, 0x1, RZ, 0xc0, !PT ;  /* 0x0000000120ff7812 */ /* 0x000fe4000782c0ff */
[----:B------:R-:W-:Y:S02]  /*f2d0*/  LEA R3, R10, UR46, 0x1 ;  /* 0x0000002e0a037c11 */ /* 0x000fe4000f8e08ff */
        /* <DEDUP_REMOVED lines=11> */
.L_x_2330:
        /* <DEDUP_REMOVED lines=10> */
.L_x_2331:
[----:B------:R-:W-:Y:S02]  /*f430*/  IADD3.X R5, RZ, R19, RZ, P2, !PT ;  /* 0x00000013ff057210 */ /* 0x000fe400017fe4ff */
        /* <DEDUP_REMOVED lines=11> */
.L_x_2332:
        /* <DEDUP_REMOVED lines=10> */
.L_x_2333:
        /* <DEDUP_REMOVED lines=12> */
.L_x_2334:
        /* <DEDUP_REMOVED lines=10> */
.L_x_2335:
        /* <DEDUP_REMOVED lines=12> */
.L_x_2336:
        /* <DEDUP_REMOVED lines=10> */
.L_x_2337:
        /* <DEDUP_REMOVED lines=12> */
.L_x_2338:
[----:B------:R-:W-:Y:S01]  /*f910*/  @!PT LDS RZ, [RZ] ;  /* 0x00000000fffff984 */ /* 0x000fe20000000800 */
[----:B------:R-:W-:Y:S01]  /*f920*/  @!PT LDS RZ, [RZ] ;  /* 0x00000000fffff984 */ /* 0x000fe20000000800 */
[----:B------:R-:W-:Y:S01]  /*f930*/  @!PT LDS RZ, [RZ] ;  /* 0x00000000fffff984 */ /* 0x000fe20000000800 */
[----:B------:R0:W-:Y:S01]  /*f940*/  LDGSTS.E.BYPASS.LTC128B.128 [R3+0x5400], desc[UR36][R4.64+0x80], !P2 ;  /* 0x0540008004037fae */ /* 0x0001e2000d101d64 */
[----:B------:R-:W-:Y:S05]  /*f950*/  BRA `(.L_x_2339) ;  /* 0xffffffcc00807947 */ /* 0x000fea000383ffff */
.L_x_2260:
[----:B0-----:R0:W2:Y:S02]  /*f960*/  SYNCS.PHASECHK.TRANS64.TRYWAIT P0, [R0+URZ+0x2a860], R3 ;  /* 0x02a86003000075a7 */ /* 0x0010a4000800017f */
[----:B--2---:R-:W-:Y:S05]  /*f970*/  @!P0 NANOSLEEP.SYNCS 0x989680 ;  /* 0x009896800000895d */ /* 0x004fea0003900000 */
[----:B------:R-:W2:Y:S02]  /*f980*/  @!P0 SYNCS.PHASECHK.TRANS64 P0, [R0+URZ+0x2a860], R3 ;  /* 0x02a86003000085a7 */ /* 0x000ea4000800007f */
[----:B--2---:R-:W-:Y:S05]  /*f990*/  @!P0 BRA `(.L_x_2260) ;  /* 0xfffffffc00f08947 */ /* 0x004fea000383ffff */
[----:B------:R-:W-:Y:S05]  /*f9a0*/  BRA `(.L_x_2340) ;  /* 0xffffffd000687947 */ /* 0x000fea000383ffff */
.L_x_2261:
[----:B------:R-:W-:Y:S01]  /*f9b0*/  BSSY B0, `(.L_x_2341) ;  /* 0x0000008000007945 */ /* 0x000fe20003800000 */
[----:B------:R-:W-:Y:S01]  /*f9c0*/  MOV R13, R18 ;  /* 0x00000012000d7202 */ /* 0x000fe20000000f00 */
[----:B------:R-:W-:Y:S02]  /*f9d0*/  IMAD.MOV.U32 R12, RZ, RZ, RZ ;  /* 0x000000ffff0c7224 */ /* 0x000fe400078e00ff */
[----:B------:R-:W-:Y:S02]  /*f9e0*/  IMAD.MOV.U32 R11, RZ, RZ, 0x181f ;  /* 0x0000181fff0b7424 */ /* 0x000fe400078e00ff */
[----:B------:R-:W-:-:S07]  /*f9f0*/  IMAD.MOV.U32 R15, RZ, RZ, -0x1 ;  /* 0xffffffffff0f7424 */ /* 0x000fce00078e00ff */
[----:B01----:R-:W-:Y:S05]  /*fa00*/  WARPSYNC.COLLECTIVE R15, `(.L_x_2342) ;  /* 0x000000000f087348 */ /* 0x003fea0003c00000 */
[----:B------:R2:W3:Y:S02]  /*fa10*/  SHFL.IDX P6, R14, R13, R12, R11 ;  /* 0x0000000c0d0e7389 */ /* 0x0004e400000c000b */
[----:B0123--:R-:W-:Y:S01]  /*fa20*/  ENDCOLLECTIVE ;  /* 0x000000000000791b */ /* 0x00ffe20003800000 */
.L_x_2342:
[----:B------:R-:W-:Y:S05]  /*fa30*/  BSYNC B0 ;  /* 0x0000000000007941 */ /* 0x000fea0003800000 */
.L_x_2341:
[----:B------:R-:W-:Y:S01]  /*fa40*/  IMAD.MOV.U32 R13, RZ, RZ, R17 ;  /* 0x000000ffff0d7224 */ /* 0x000fe200078e0011 */
[----:B------:R-:W-:Y:S01]  /*fa50*/  MOV R15, 0xffffffff ;  /* 0xffffffff000f7802 */ /* 0x000fe20000000f00 */
[----:B------:R-:W-:Y:S01]  /*fa60*/  IMAD.MOV.U32 R12, RZ, RZ, RZ ;  /* 0x000000ffff0c7224 */ /* 0x000fe200078e00ff */
[----:B------:R-:W-:Y:S01]  /*fa70*/  MOV R5, R14 ;  /* 0x0000000e00057202 */ /* 0x000fe20000000f00 */
[----:B------:R-:W-:Y:S01]  /*fa80*/  IMAD.MOV.U32 R11, RZ, RZ, 0x181f ;  /* 0x0000181fff0b7424 */ /* 0x000fe200078e00ff */
[C---:B------:R-:W-:Y:S02]  /*fa90*/  LOP3.LUT R3, R32.reuse, 0x1, RZ, 0xc0, !PT ;  /* 0x0000000120037812 */ /* 0x040fe400078ec0ff */
[----:B------:R-:W-:-:S13]  /*faa0*/  LOP3.LUT P0, RZ, R32, 0x2, RZ, 0xc0, !PT ;  /* 0x0000000220ff7812 */ /* 0x000fda000780c0ff */
[----:B------:R-:W-:Y:S05]  /*fab0*/  WARPSYNC.COLLECTIVE R15, `(.L_x_2343) ;  /* 0x000000000f087348 */ /* 0x000fea0003c00000 */
[----:B------:R0:W1:Y:S02]  /*fac0*/  SHFL.IDX P6, R14, R13, R12, R11 ;  /* 0x0000000c0d0e7389 */ /* 0x00006400000c000b */
[----:B01----:R-:W-:Y:S01]  /*fad0*/  ENDCOLLECTIVE ;  /* 0x000000000000791b */ /* 0x003fe20003800000 */
.L_x_2343:
[----:B------:R-:W-:Y:S02]  /*fae0*/  ISETP.NE.U32.AND P1, PT, R3, 0x1, PT ;  /* 0x000000010300780c */ /* 0x000fe40003f25070 */
[C---:B------:R-:W-:Y:S02]  /*faf0*/  ISETP.LT.OR P3, PT, R23.reuse, 0x1, !P0 ;  /* 0x000000011700780c */ /* 0x040fe40004761670 */
[----:B------:R-:W-:Y:S02]  /*fb00*/  ISETP.LT.OR P2, PT, R23, 0x1, P1 ;  /* 0x000000011700780c */ /* 0x000fe40000f41670 */
[----:B------:R-:W-:Y:S01]  /*fb10*/  LEA R3, R37, UR46, 0x1 ;  /* 0x0000002e25037c11 */ /* 0x000fe2000f8e08ff */
[----:B------:R-:W-:Y:S02]  /*fb20*/  IMAD.MOV.U32 R13, RZ, RZ, R18 ;  /* 0x000000ffff0d7224 */ /* 0x000fe400078e0012 */
[----:B------:R-:W-:Y:S02]  /*fb30*/  IMAD.MOV.U32 R12, RZ, RZ, 0x1 ;  /* 0x00000001ff0c7424 */ /* 0x000fe400078e00ff */
[----:B------:R-:W-:-:S07]  /*fb40*/  IMAD.MOV.U32 R4, RZ, RZ, R14 ;  /* 0x000000ffff047224 */ /* 0x000fce00078e000e */
[----:B------:R-:W-:Y:S05]  /*fb50*/  WARPSYNC.COLLECTIVE R15, `(.L_x_2344) ;  /* 0x000000000f087348 */ /* 0x000fea0003c00000 */
[----:B------:R0:W1:Y:S02]  /*fb60*/  SHFL.IDX P6, R14, R13, R12, R11 ;  /* 0x0000000c0d0e7389 */ /* 0x00006400000c000b */
[----:B01----:R-:W-:Y:S01]  /*fb70*/  ENDCOLLECTIVE ;  /* 0x000000000000791b */ /* 0x003fe20003800000 */
.L_x_2344:
        /* <DEDUP_REMOVED lines=13> */
.L_x_2345:
[----:B------:R-:W-:Y:S01]  /*fc50*/  IMAD.MOV.U32 R5, RZ, RZ, R6 ;  /* 0x000000ffff057224 */ /* 0x000fe200078e0006 */
[----:B------:R-:W-:Y:S01]  /*fc60*/  MOV R13, R18 ;  /* 0x00000012000d7202 */ /* 0x000fe20000000f00 */
[----:B------:R-:W-:Y:S02]  /*fc70*/  IMAD.MOV.U32 R12, RZ, RZ, 0x2 ;  /* 0x00000002ff0c7424 */ /* 0x000fe400078e00ff */
[----:B------:R-:W-:-:S07]  /*fc80*/  IMAD.MOV.U32 R4, RZ, RZ, R14 ;  /* 0x000000ffff047224 */ /* 0x000fce00078e000e */
[----:B------:R-:W-:Y:S05]  /*fc90*/  WARPSYNC.COLLECTIVE R15, `(.L_x_2346) ;  /* 0x000000000f087348 */ /* 0x000fea0003c00000 */
[----:B------:R0:W1:Y:S02]  /*fca0*/  SHFL.IDX P6, R14, R13, R12, R11 ;  /* 0x0000000c0d0e7389 */ /* 0x00006400000c000b */
[----:B01----:R-:W-:Y:S01]  /*fcb0*/  ENDCOLLECTIVE ;  /* 0x000000000000791b */ /* 0x003fe20003800000 */
.L_x_2346:
        /* <DEDUP_REMOVED lines=13> */
.L_x_2347:
[----:B------:R-:W-:Y:S02]  /*fd90*/  IMAD.MOV.U32 R5, RZ, RZ, R20 ;  /* 0x000000ffff057224 */ /* 0x000fe400078e0014 */
[----:B------:R-:W-:Y:S01]  /*fda0*/  IMAD.MOV.U32 R13, RZ, RZ, R18 ;  /* 0x000000ffff0d7224 */ /* 0x000fe200078e0012 */
[----:B------:R-:W-:Y:S02]  /*fdb0*/  MOV R12, 0x3 ;  /* 0x00000003000c7802 */ /* 0x000fe40000000f00 */
[----:B------:R-:W-:-:S07]  /*fdc0*/  MOV R10, R14 ;  /* 0x0000000e000a7202 */ /* 0x000fce0000000f00 */
[----:B------:R-:W-:Y:S05]  /*fdd0*/  WARPSYNC.COLLECTIVE R15, `(.L_x_2348) ;  /* 0x000000000f087348 */ /* 0x000fea0003c00000 */
[----:B------:R0:W1:Y:S02]  /*fde0*/  SHFL.IDX P6, R14, R13, R12, R11 ;  /* 0x0000000c0d0e7389 */ /* 0x00006400000c000b */
[----:B01----:R-:W-:Y:S01]  /*fdf0*/  ENDCOLLECTIVE ;  /* 0x000000000000791b */ /* 0x003fe20003800000 */
.L_x_2348:
[----:B------:R-:W-:Y:S02]  /*fe00*/  IMAD.MOV.U32 R4, RZ, RZ, R10 ;  /* 0x000000ffff047224 */ /* 0x000fe400078e000a */
[----:B------:R-:W-:Y:S02]  /*fe10*/  IMAD.MOV.U32 R10, RZ, RZ, RZ ;  /* 0x000000ffff0a7224 */ /* 0x000fe400078e00ff */
        /* <DEDUP_REMOVED lines=13> */
.L_x_2349:
[----:B------:R-:W-:Y:S02]  /*fef0*/  IMAD.MOV.U32 R5, RZ, RZ, R7 ;  /* 0x000000ffff057224 */ /* 0x000fe400078e0007 */
[----:B------:R-:W-:Y:S02]  /*ff00*/  IMAD.MOV.U32 R13, RZ, RZ, R18 ;  /* 0x000000ffff0d7224 */ /* 0x000fe400078e0012 */
[----:B------:R-:W-:Y:S02]  /*ff10*/  IMAD.MOV.U32 R12, RZ, RZ, 0x4 ;  /* 0x00000004ff0c7424 */ /* 0x000fe400078e00ff */
[----:B------:R-:W-:-:S07]  /*ff20*/  IMAD.MOV.U32 R22, RZ, RZ, R14 ;  /* 0x000000ffff167224 */ /* 0x000fce00078e000e */
[----:B------:R-:W-:Y:S05]  /*ff30*/  WARPSYNC.COLLECTIVE R15, `(.L_x_2350) ;  /* 0x000000000f087348 */ /* 0x000fea0003c00000 */
[----:B------:R0:W1:Y:S02]  /*ff40*/  SHFL.IDX P6, R14, R13, R12, R11 ;  /* 0x0000000c0d0e7389 */ /* 0x00006400000c000b */
[----:B01----:R-:W-:Y:S01]  /*ff50*/  ENDCOLLECTIVE ;  /* 0x000000000000791b */ /* 0x003fe20003800000 */
.L_x_2350:
        /* <DEDUP_REMOVED lines=9> */
[----:B------:R-:W-:Y:S02]  /*fff0*/  ISETP.LT.OR P3, PT, R23, 0x41, !P0 ;  /* 0x000000411700780c */ /* 0x000fe40004761670 */
[----:B------:R-:W-:-:S11]  /*10000*/  MOV R19, R14 ;  /* 0x0000000e00137202 */ /* 0x000fd60000000f00 */
[----:B0-----:R-:W-:Y:S05]  /*10010*/  WARPSYNC.COLLECTIVE R15, `(.L_x_2351) ;  /* 0x000000000f087348 */ /* 0x001fea0003c00000 */
[----:B------:R1:W2:Y:S02]  /*10020*/  SHFL.IDX P6, R14, R13, R12, R11 ;  /* 0x0000000c0d0e7389 */ /* 0x0002a400000c000b */
[----:B012---:R-:W-:Y:S01]  /*10030*/  ENDCOLLECTIVE ;  /* 0x000000000000791b */ /* 0x007fe20003800000 */
.L_x_2351:
[----:B------:R-:W-:Y:S01]  /*10040*/  MOV R5, R19 ;  /* 0x0000001300057202 */ /* 0x000fe20000000f00 */
[----:B------:R-:W-:Y:S02]  /*10050*/  IMAD.MOV.U32 R13, RZ, RZ, R18 ;  /* 0x000000ffff0d7224 */ /* 0x000fe400078e0012 */
[----:B------:R-:W-:Y:S02]  /*10060*/  IMAD.MOV.U32 R12, RZ, RZ, 0x5 ;  /* 0x00000005ff0c7424 */ /* 0x000fe400078e00ff */
[----:B------:R-:W-:-:S07]  /*10070*/  IMAD.MOV.U32 R24, RZ, RZ, R14 ;  /* 0x000000ffff187224 */ /* 0x000fce00078e000e */
[----:B------:R-:W-:Y:S05]  /*10080*/  WARPSYNC.COLLECTIVE R15, `(.L_x_2352) ;  /* 0x000000000f087348 */ /* 0x000fea0003c00000 */
[----:B------:R0:W1:Y:S02]  /*10090*/  SHFL.IDX P6, R14, R13, R12, R11 ;  /* 0x0000000c0d0e7389 */ /* 0x00006400000c000b */
[----:B01----:R-:W-:Y:S01]  /*100a0*/  ENDCOLLECTIVE ;  /* 0x000000000000791b */ /* 0x003fe20003800000 */
.L_x_2352:
[----:B------:R-:W-:-:S04]  /*100b0*/  IMAD.MOV.U32 R4, RZ, RZ, R24 ;  /* 0x000000ffff047224 */ /* 0x000fc800078e0018 */
[----:B------:R-:W-:-:S05]  /*100c0*/  IMAD.WIDE.U32 R4, R27, 0x2, R4 ;  /* 0x000000021b047825 */ /* 0x000fca00078e0004 */
[----:B------:R-:W-:Y:S01]  /*100d0*/  @!PT LDS RZ, [RZ] ;  /* 0x00000000fffff984 */ /* 0x000fe20000000800 */
[----:B------:R-:W-:Y:S01]  /*100e0*/  @!PT LDS RZ, [RZ] ;  /* 0x00000000fffff984 */ /* 0x000fe20000000800 */
[----:B------:R-:W-:Y:S01]  /*100f0*/  @!PT LDS RZ, [RZ] ;  /* 0x00000000fffff984 */ /* 0x000fe20000000800 */
[----:B------:R0:W-:Y:S01]  /*10100*/  LDGSTS.E.BYPASS.LTC128B.128 [R3+0x2400], desc[UR36][R4.64], !P2 ;  /* 0x0240000004037fae */ /* 0x0001e2000d101d64 */
[----:B------:R-:W-:-:S03]  /*10110*/  MOV R13, R17 ;  /* 0x00000011000d7202 */ /* 0x000fc60000000f00 */
[----:B------:R0:W-:Y:S01]  /*10120*/  LDGSTS.E.BYPASS.LTC128B.128 [R3+0x5400], desc[UR36][R4.64+0x80], !P3 ;  /* 0x0540008004037fae */ /* 0x0001e2000d901d64 */
[----:B------:R-:W-:-:S07]  /*10130*/  IMAD.MOV.U32 R18, RZ, RZ, R14 ;  /* 0x000000ffff127224 */ /* 0x000fce00078e000e */
[----:B0-----:R-:W-:Y:S05]  /*10140*/  WARPSYNC.COLLECTIVE R15, `(.L_x_2353) ;  /* 0x000000000f087348 */ /* 0x001fea0003c00000 */
[----:B------:R1:W2:Y:S02]  /*10150*/  SHFL.IDX P6, R14, R13, R12, R11 ;  /* 0x0000000c0d0e7389 */ /* 0x0002a400000c000b */
[----:B012---:R-:W-:Y:S01]  /*10160*/  ENDCOLLECTIVE ;  /* 0x000000000000791b */ /* 0x007fe20003800000 */
.L_x_2353:
[----:B------:R-:W-:Y:S05]  /*10170*/  BRA `(.L_x_2354) ;  /* 0xffffffcc00407947 */ /* 0x000fea000383ffff */
.L_x_2264:
[----:B0-----:R0:W1:Y:S02]  /*10180*/  SYNCS.PHASECHK.TRANS64.TRYWAIT P0, [R5+URZ+0x2a820], R10 ;  /* 0x02a8200a050075a7 */ /* 0x001064000800017f */
[----:B-1----:R-:W-:Y:S05]  /*10190*/  @!P0 NANOSLEEP.SYNCS 0x989680 ;  /* 0x009896800000895d */ /* 0x002fea0003900000 */
[----:B------:R-:W1:Y:S02]  /*101a0*/  @!P0 SYNCS.PHASECHK.TRANS64 P0, [R5+URZ+0x2a820], R10 ;  /* 0x02a8200a050085a7 */ /* 0x000e64000800007f */
[----:B-1----:R-:W-:Y:S05]  /*101b0*/  @!P0 BRA `(.L_x_2264) ;  /* 0xfffffffc00f08947 */ /* 0x002fea000383ffff */
[----:B------:R-:W-:Y:S05]  /*101c0*/  BRA `(.L_x_2355) ;  /* 0xffffffcc00b47947 */ /* 0x000fea000383ffff */
.L_x_2265:
[----:B------:R-:W-:Y:S01]  /*101d0*/  BSSY B0, `(.L_x_2356) ;  /* 0x0000008000007945 */ /* 0x000fe20003800000 */
[----:B------:R-:W-:Y:S01]  /*101e0*/  IMAD.MOV.U32 R13, RZ, RZ, R16 ;  /* 0x000000ffff0d7224 */ /* 0x000fe200078e0010 */
[----:B------:R-:W-:Y:S01]  /*101f0*/  MOV R11, 0x1f ;  /* 0x0000001f000b7802 */ /* 0x000fe20000000f00 */
[----:B------:R-:W-:Y:S02]  /*10200*/  IMAD.MOV.U32 R12, RZ, RZ, RZ ;  /* 0x000000ffff0c7224 */ /* 0x000fe400078e00ff */
[----:B------:R-:W-:-:S07]  /*10210*/  IMAD.MOV.U32 R15, RZ, RZ, -0x1 ;  /* 0xffffffffff0f7424 */ /* 0x000fce00078e00ff */
[----:B0----5:R-:W-:Y:S05]  /*10220*/  WARPSYNC.COLLECTIVE R15, `(.L_x_2357) ;  /* 0x000000000f087348 */ /* 0x021fea0003c00000 */
[----:B------:R1:W2:Y:S02]  /*10230*/  SHFL.IDX P6, R14, R13, R12, R11 ;  /* 0x0000000c0d0e7389 */ /* 0x0002a400000c000b */
[----:B012--5:R-:W-:Y:S01]  /*10240*/  ENDCOLLECTIVE ;  /* 0x000000000000791b */ /* 0x027fe20003800000 */
.L_x_2357:
[----:B------:R-:W-:Y:S05]  /*10250*/  BSYNC B0 ;  /* 0x0000000000007941 */ /* 0x000fea0003800000 */
.L_x_2356:
[----:B------:R-:W-:Y:S05]  /*10260*/  BRA `(.L_x_2358) ;  /* 0xffffffcc00987947 */ /* 0x000fea000383ffff */
.L_x_2266:
[----:B------:R-:W-:Y:S01]  /*10270*/  BSSY B0, `(.L_x_2359) ;  /* 0x0000006000007945 */ /* 0x000fe20003800000 */
[----:B------:R-:W-:-:S07]  /*10280*/  IMAD.MOV.U32 R15, RZ, RZ, -0x1 ;  /* 0xffffffffff0f7424 */ /* 0x000fce00078e00ff */
[----:B01---5:R-:W-:Y:S05]  /*10290*/  WARPSYNC.COLLECTIVE R15, `(.L_x_2360) ;  /* 0x000000000f0c7348 */ /* 0x023fea0003c00000 */
[----:B------:R-:W-:Y:S02]  /*102a0*/  ELECT P6, UR62, PT ;  /* 0x00000000003e782f */ /* 0x000fe400038c0000 */
[----:B------:R-:W-:Y:S01]  /*102b0*/  MOV R14, UR62 ;  /* 0x0000003e000e7c02 */ /* 0x000fe20008000f00 */
[----:B01---5:R-:W-:Y:S10]  /*102c0*/  ENDCOLLECTIVE ;  /* 0x000000000000791b */ /* 0x023ff40003800000 */
.L_x_2360:
[----:B------:R-:W-:Y:S05]  /*102d0*/  BSYNC B0 ;  /* 0x0000000000007941 */ /* 0x000fea0003800000 */
.L_x_2359:
[----:B------:R-:W-:Y:S05]  /*102e0*/  BRA `(.L_x_2361) ;  /* 0xffffffcc008c7947 */ /* 0x000fea000383ffff */
.L_x_2268:
[----:B--2---:R2:W3:Y:S02]  /*102f0*/  SYNCS.PHASECHK.TRANS64.TRYWAIT P1, [R6+URZ+0x2a840], R3 ;  /* 0x02a84003060075a7 */ /* 0x0044e4000802017f */
[----:B---3--:R-:W-:Y:S05]  /*10300*/  @!P1 NANOSLEEP.SYNCS 0x989680 ;  /* 0x009896800000995d */ /* 0x008fea0003900000 */
[----:B------:R-:W3:Y:S02]  /*10310*/  @!P1 SYNCS.PHASECHK.TRANS64 P1, [R6+URZ+0x2a840], R3 ;  /* 0x02a84003060095a7 */ /* 0x000ee4000802007f */
[----:B---3--:R-:W-:Y:S05]  /*10320*/  @!P1 BRA `(.L_x_2268) ;  /* 0xfffffffc00f09947 */ /* 0x008fea000383ffff */
[----:B------:R-:W-:Y:S05]  /*10330*/  BRA `(.L_x_2362) ;  /* 0xffffffcc00b07947 */ /* 0x000fea000383ffff */
.L_x_2270:
[----:B0-----:R0:W3:Y:S02]  /*10340*/  SYNCS.PHASECHK.TRANS64.TRYWAIT P1, [R5+URZ+0x2a840], R0 ;  /* 0x02a84000050075a7 */ /* 0x0010e4000802017f */
[----:B---3--:R-:W-:Y:S05]  /*10350*/  @!P1 NANOSLEEP.SYNCS 0x989680 ;  /* 0x009896800000995d */ /* 0x008fea0003900000 */
[----:B------:R-:W3:Y:S02]  /*10360*/  @!P1 SYNCS.PHASECHK.TRANS64 P1, [R5+URZ+0x2a840], R0 ;  /* 0x02a84000050095a7 */ /* 0x000ee4000802007f */
[----:B---3--:R-:W-:Y:S05]  /*10370*/  @!P1 BRA `(.L_x_2270) ;  /* 0xfffffffc00f09947 */ /* 0x008fea000383ffff */
[----:B------:R-:W-:Y:S05]  /*10380*/  BRA `(.L_x_2363) ;  /* 0xffffffcc00bc7947 */ /* 0x000fea000383ffff */
.L_x_2272:
[----:B---3--:R3:W4:Y:S02]  /*10390*/  SYNCS.PHASECHK.TRANS64.TRYWAIT P1, [R6+URZ+0x2a860], R3 ;  /* 0x02a86003060075a7 */ /* 0x008724000802017f */
[----:B----4-:R-:W-:Y:S05]  /*103a0*/  @!P1 NANOSLEEP.SYNCS 0x989680 ;  /* 0x009896800000995d */ /* 0x010fea0003900000 */
[----:B------:R-:W4:Y:S02]  /*103b0*/  @!P1 SYNCS.PHASECHK.TRANS64 P1, [R6+URZ+0x2a860], R3 ;  /* 0x02a86003060095a7 */ /* 0x000f24000802007f */
[----:B----4-:R-:W-:Y:S05]  /*103c0*/  @!P1 BRA `(.L_x_2272) ;  /* 0xfffffffc00f09947 */ /* 0x010fea000383ffff */
[----:B------:R-:W-:Y:S05]  /*103d0*/  BRA `(.L_x_2364) ;  /* 0xffffffcc00b87947 */ /* 0x000fea000383ffff */
.L_x_2365:
        /* <DEDUP_REMOVED lines=10> */
.L_x_3210:


//--------------------- .text._ZN7cutlass13device_kernelIN5flash11enable_sm90INS1_16FlashAttnFwdSm90INS1_25CollectiveMainloopFwdSm90ILi2EN4cute5tupleIJNS5_1CILi1EEES8_S8_EEENS6_IJNS7_ILi128EEENS7_ILi96EEENS7_ILi192EEEEEELi128ENS_6half_tEfNS_4arch4Sm90ELb1ELb0ELb0ELb1ELb1ELb0ELb0ELb1ELb1ELb1ELb1ELb0EEENS1_21CollectiveEpilogueFwdINS6_IJSA_SA_SB_EEES9_SE_SG_Li256ELb1ELb1ELb1ELb0EEENS1_36VarlenDynamicPersistentTileSchedulerILi128ELi96ELi256ELi128ELb1ELb1ELb1ELb1ELb1ELb1EEEEEEEEEvNT_6ParamsE --------------------------
	.section	.text._ZN7cutlass13device_kernelIN5flash11enable_sm90INS1_16FlashAttnFwdSm90INS1_25CollectiveMainloopFwdSm90ILi2EN4cute5tupleIJNS5_1CILi1EEES8_S8_EEENS6_IJNS7_ILi128EEENS7_ILi96EEENS7_ILi192EEEEEELi128ENS_6half_tEfNS_4arch4Sm90ELb1ELb0ELb0ELb1ELb1ELb0ELb0ELb1ELb1ELb1ELb1ELb0EEENS1_21CollectiveEpilogueFwdINS6_IJSA_SA_SB_EEES9_SE_SG_Li256ELb1ELb1ELb1ELb0EEENS1_36VarlenDynamicPersistentTileSchedulerILi128ELi96ELi256ELi128ELb1ELb1ELb1ELb1ELb1ELb1EEEEEEEEEvNT_6ParamsE,"ax",@progbits
	.align	128
.text._ZN7cutlass13device_kernelIN5flash11enable_sm90INS1_16FlashAttnFwdSm90INS1_25CollectiveMainloopFwdSm90ILi2EN4cute5tupleIJNS5_1CILi1EEES8_S8_EEENS6_IJNS7_ILi128EEENS7_ILi96EEENS7_ILi192EEEEEELi128ENS_6half_tEfNS_4arch4Sm90ELb1ELb0ELb0ELb1ELb1ELb0ELb0ELb1ELb1ELb1ELb1ELb0EEENS1_21CollectiveEpilogueFwdINS6_IJSA_SA_SB_EEES9_SE_SG_Li256ELb1ELb1ELb1ELb0EEENS1_36VarlenDynamicPersistentTileSchedulerILi128ELi96ELi256ELi128ELb1ELb1ELb1ELb1ELb1ELb1EEEEEEEEEvNT_6ParamsE:
        .type           _ZN7cutlass13device_kernelIN5flash11enable_sm90INS1_16FlashAttnFwdSm90INS1_25CollectiveMainloopFwdSm90ILi2EN4cute5tupleIJNS5_1CILi1EEES8_S8_EEENS6_IJNS7_ILi128EEENS7_ILi96EEENS7_ILi192EEEEEELi128ENS_6half_tEfNS_4arch4Sm90ELb1ELb0ELb0ELb1ELb1ELb0ELb0ELb1ELb1ELb1ELb1ELb0EEENS1_21CollectiveEpilogueFwdINS6_IJSA_SA_SB_EEES9_SE_SG_Li256ELb1ELb1ELb1ELb0EEENS1_36VarlenDynamicPersistentTileSchedulerILi128ELi96ELi256ELi128ELb1ELb1ELb1ELb1ELb1ELb1EEEEEEEEEvNT_6ParamsE,@function
        .size           _ZN7cutlass13device_kernelIN5flash11enable_sm90INS1_16FlashAttnFwdSm90INS1_25CollectiveMainloopFwdSm90ILi2EN4cute5tupleIJNS5_1CILi1EEES8_S8_EEENS6_IJNS7_ILi128EEENS7_ILi96EEENS7_ILi192EEEEEELi128ENS_6half_tEfNS_4arch4Sm90ELb1ELb0ELb0ELb1ELb1ELb0ELb0ELb1ELb1ELb1ELb1ELb0EEENS1_21CollectiveEpilogueFwdINS6_IJSA_SA_SB_EEES9_SE_SG_Li256ELb1ELb1ELb1ELb0EEENS1_36VarlenDynamicPersistentTileSchedulerILi128ELi96ELi256ELi128ELb1ELb1ELb1ELb1ELb1ELb1EEEEEEEEEvNT_6ParamsE,(.L_x_3211 - _ZN7cutlass13device_kernelIN5flash11enable_sm90INS1_16FlashAttnFwdSm90INS1_25CollectiveMainloopFwdSm90ILi2EN4cute5tupleIJNS5_1CILi1EEES8_S8_EEENS6_IJNS7_ILi128EEENS7_ILi96EEENS7_ILi192EEEEEELi128ENS_6half_tEfNS_4arch4Sm90ELb1ELb0ELb0ELb1ELb1ELb0ELb0ELb1ELb1ELb1ELb1ELb0EEENS1_21CollectiveEpilogueFwdINS6_IJSA_SA_SB_EEES9_SE_SG_Li256ELb1ELb1ELb1ELb0EEENS1_36VarlenDynamicPersistentTileSchedulerILi128ELi96ELi256ELi128ELb1ELb1ELb1ELb1ELb1ELb1EEEEEEEEEvNT_6ParamsE)
        .other          _ZN7cutlass13device_kernelIN5flash11enable_sm90INS1_16FlashAttnFwdSm90INS1_25CollectiveMainloopFwdSm90ILi2EN4cute5tupleIJNS5_1CILi1EEES8_S8_EEENS6_IJNS7_ILi128EEENS7_ILi96EEENS7_ILi192EEEEEELi128ENS_6half_tEfNS_4arch4Sm90ELb1ELb0ELb0ELb1ELb1ELb0ELb0ELb1ELb1ELb1ELb1ELb0EEENS1_21CollectiveEpilogueFwdINS6_IJSA_SA_SB_EEES9_SE_SG_Li256ELb1ELb1ELb1ELb0EEENS1_36VarlenDynamicPersistentTileSchedulerILi128ELi96ELi256ELi128ELb1ELb1ELb1ELb1ELb1ELb1EEEEEEEEEvNT_6ParamsE,@"STO_CUDA_ENTRY STV_DEFAULT"
_ZN7cutlass13device_kernelIN5flash11enable_sm90INS1_16FlashAttnFwdSm90INS1_25CollectiveMainloopFwdSm90ILi2EN4cute5tupleIJNS5_1CILi1EEES8_S8_EEENS6_IJNS7_ILi128EEENS7_ILi96EEENS7_ILi192EEEEEELi128ENS_6half_tEfNS_4arch4Sm90ELb1ELb0ELb0ELb1ELb1ELb0ELb0ELb1ELb1ELb1ELb1ELb0EEENS1_21CollectiveEpilogueFwdINS6_IJSA_SA_SB_EEES9_SE_SG_Li256ELb1ELb1ELb1ELb0EEENS1_36VarlenDynamicPersistentTileSchedulerILi128ELi96ELi256ELi128ELb1ELb1ELb1ELb1ELb1ELb1EEEEEEEEEvNT_6ParamsE:
        /* <DEDUP_REMOVED lines=45> */
.L_x_2366:
        /* <DEDUP_REMOVED lines=22> */
.L_x_2367:
        /* <DEDUP_REMOVED lines=18> */
.L_x_2368:
        /* <DEDUP_REMOVED lines=22> */
.L_x_2369:
        /* <DEDUP_REMOVED lines=23> */
.L_x_2370:
        /* <DEDUP_REMOVED lines=10> */
.L_x_2372:
        /* <DEDUP_REMOVED lines=23> */
[----:B------:R-:W-:Y:S02]  /*0a30*/  LEA.HI R0, R3, R204, RZ, 0x4 ;  /* 0x000000cc03007211 */ /* 0x000fe400078f20ff */
[----:B------:R-:W-:Y:S02]  /*0a40*/  LOP3.LUT R7, R5, 0xffffff80, RZ, 0xc0, !PT ;  /* 0xffffff8005077812 */ /* 0x000fe400078ec0ff */
[----:B------:R-:W-:Y:S02]  /*0a50*/  SHF.R.S32.HI R9, RZ, 0x4, R0 ;  /* 0x00000004ff097819 */ /* 0x000fe40000011400 */
[----:B------:R-:W-:Y:S01]  /*0a60*/  SHF.R.S32.HI R198, RZ, 0x7, R5 ;  /* 0x00000007ffc67819 */ /* 0x000fe20000011405 */
[----:B------:R-:W-:Y:S01]  /*0a70*/  IMAD.IADD R182, R204, 0x1, -R7 ;  /* 0x00000001ccb67824 */ /* 0x000fe200078e0a07 */
[----:B------:R-:W-:-:S02]  /*0a80*/  LOP3.LUT R7, R0, 0x3fffff0, RZ, 0xc0, !PT ;  /* 0x03fffff000077812 */ /* 0x000fc400078ec0ff */
[----:B------:R-:W-:Y:S02]  /*0a90*/  LEA.HI R0, R0, R9, RZ, 0x1 ;  /* 0x0000000900007211 */ /* 0x000fe400078f08ff */
[----:B------:R-:W-:Y:S01]  /*0aa0*/  SHF.R.S32.HI R11, RZ, 0x1f, R182 ;  /* 0x0000001fff0b7819 */ /* 0x000fe200000114b6 */
[----:B------:R-:W-:Y:S01]  /*0ab0*/  IMAD.IADD R7, R204, 0x1, -R7 ;  /* 0x00000001cc077824 */ /* 0x000fe200078e0a07 */
[----:B------:R-:W-:Y:S02]  /*0ac0*/  LOP3.LUT R0, R0, 0x1ffffffe, RZ, 0xc0, !PT ;  /* 0x1ffffffe00007812 */ /* 0x000fe400078ec0ff */
[----:B------:R-:W-:Y:S02]  /*0ad0*/  LEA.HI R4, R11, R182, RZ, 0x2 ;  /* 0x000000b60b047211 */ /* 0x000fe400078f10ff */
[----:B------:R-:W-:Y:S01]  /*0ae0*/  LEA.HI R5, R5, R198, RZ, 0x1 ;  /* 0x000000c605057211 */ /* 0x000fe200078f08ff */
[----:B------:R-:W-:Y:S01]  /*0af0*/  IMAD.IADD R0, R9, 0x1, -R0 ;  /* 0x0000000109007824 */ /* 0x000fe200078e0a00 */
[----:B------:R-:W-:-:S02]  /*0b00*/  SHF.R.S32.HI R6, RZ, 0x2, R4 ;  /* 0x00000002ff067819 */ /* 0x000fc40000011404 */
[----:B------:R-:W-:Y:S02]  /*0b10*/  SHF.R.S32.HI R13, RZ, 0x1f, R4 ;  /* 0x0000001fff0d7819 */ /* 0x000fe40000011404 */
[----:B------:R-:W-:Y:S02]  /*0b20*/  LEA.HI R11, R11, R182, RZ, 0x5 ;  /* 0x000000b60b0b7211 */ /* 0x000fe400078f28ff */
[----:B------:R-:W-:Y:S02]  /*0b30*/  LEA.HI R13, R13, R6, RZ, 0x3 ;  /* 0x000000060d0d7211 */ /* 0x000fe400078f18ff */
[----:B------:R-:W-:Y:S02]  /*0b40*/  SHF.R.S32.HI R11, RZ, 0x5, R11 ;  /* 0x00000005ff0b7819 */ /* 0x000fe4000001140b */
[----:B------:R-:W-:-:S05]  /*0b50*/  LOP3.LUT R13, R13, 0xfffffff8, RZ, 0xc0, !PT ;  /* 0xfffffff80d0d7812 */ /* 0x000fca00078ec0ff */
[----:B------:R-:W-:-:S04]  /*0b60*/  IMAD.IADD R6, R6, 0x1, -R13 ;  /* 0x0000000106067824 */ /* 0x000fc800078e0a0d */
[----:B------:R-:W-:Y:S01]  /*0b70*/  IMAD R6, R11, 0x10, R6 ;  /* 0x000000100b067824 */ /* 0x000fe200078e0206 */
[----:B--2---:R-:W-:Y:S02]  /*0b80*/  R2UR UR4, R2 ;  /* 0x00000000020472ca */ /* 0x004fe400000e0000 */
[----:B------:R-:W-:-:S05]  /*0b90*/  LEA.HI R2, R3, R204, RZ, 0x5 ;  /* 0x000000cc03027211 */ /* 0x000fca00078f28ff */
[----:B------:R-:W-:-:S05]  /*0ba0*/  IMAD.SHL.U32 R2, R2, 0x20, RZ ;  /* 0x0000002002027824 */ /* 0x000fca00078e00ff */
[----:B------:R-:W-:Y:S01]  /*0bb0*/  LOP3.LUT R2, R2, 0xfffffc00, RZ, 0xc0, !PT ;  /* 0xfffffc0002027812 */ /* 0x000fe200078ec0ff */
[----:B------:R-:W-:-:S03]  /*0bc0*/  ULOP3.LUT UR7, UR4, 0x1, URZ, 0xfc, !UPT ;  /* 0x0000000104077892 */ /* 0x000fc6000f8efc3f */
[----:B------:R-:W-:Y:S01]  /*0bd0*/  UMOV UR4, URZ ;  /* 0x0000003f00047c82 */ /* 0x000fe20008000000 */
[----:B------:R-:W-:Y:S01]  /*0be0*/  IMAD R7, R7, 0x40, R2 ;  /* 0x0000004007077824 */ /* 0x000fe200078e0202 */
[CC--:B------:R-:W-:Y:S01]  /*0bf0*/  LEA.HI R2, R3.reuse, R204.reuse, RZ, 0x2 ;  /* 0x000000cc03027211 */ /* 0x0c0fe200078f10ff */
[----:B------:R-:W-:Y:S01]  /*0c00*/  IMAD.U32 R201, RZ, RZ, UR7 ;  /* 0x00000007ffc97e24 */ /* 0x000fe2000f8e00ff */
[----:B------:R-:W-:Y:S01]  /*0c10*/  LEA.HI R3, R3, R204, RZ, 0x3 ;  /* 0x000000cc03037211 */ /* 0x000fe200078f18ff */
[----:B------:R-:W-:Y:S01]  /*0c20*/  IMAD R200, R0, 0x8, R7 ;  /* 0x0000000800c87824 */ /* 0x000fe200078e0207 */
[----:B------:R-:W-:Y:S01]  /*0c30*/  LOP3.LUT R7, R5, 0x3fffffe, RZ, 0xc0, !PT ;  /* 0x03fffffe05077812 */ /* 0x000fe200078ec0ff */
[----:B------:R-:W-:Y:S01]  /*0c40*/  IMAD.U32 R181, RZ, RZ, UR4 ;  /* 0x00000004ffb57e24 */ /* 0x000fe2000f8e00ff */
[----:B------:R-:W-:Y:S02]  /*0c50*/  LOP3.LUT R5, R3, 0xfffffff8, RZ, 0xc0, !PT ;  /* 0xfffffff803057812 */ /* 0x000fe400078ec0ff */
[----:B------:R-:W-:Y:S01]  /*0c60*/  LOP3.LUT R9, R2, 0xfffffffc, RZ, 0xc0, !PT ;  /* 0xfffffffc02097812 */ /* 0x000fe200078ec0ff */
[----:B------:R-:W-:Y:S01]  /*0c70*/  IMAD.IADD R7, R198, 0x1, -R7 ;  /* 0x00000001c6077824 */ /* 0x000fe200078e0a07 */
[----:B------:R-:W-:Y:S01]  /*0c80*/  SHF.R.S32.HI R179, RZ, 0x3, R3 ;  /* 0x00000003ffb37819 */ /* 0x000fe20000011403 */
[----:B------:R-:W-:Y:S01]  /*0c90*/  IMAD.IADD R22, R204, 0x1, -R5 ;  /* 0x00000001cc167824 */ /* 0x000fe200078e0a05 */
[----:B------:R-:W-:Y:S01]  /*0ca0*/  LOP3.LUT R5, R4, 0x7ffffffc, RZ, 0xc0, !PT ;  /* 0x7ffffffc04057812 */ /* 0x000fe200078ec0ff */
[----:B------:R-:W-:-:S02]  /*0cb0*/  IMAD.IADD R9, R204, 0x1, -R9 ;  /* 0x00000001cc097824 */ /* 0x000fc400078e0a09 */
[----:B------:R-:W-:Y:S02]  /*0cc0*/  IMAD.SHL.U32 R16, R22, 0x8, RZ ;  /* 0x0000000816107824 */ /* 0x000fe400078e00ff */
[----:B------:R-:W-:Y:S01]  /*0cd0*/  IMAD.IADD R5, R182, 0x1, -R5 ;  /* 0x00000001b6057824 */ /* 0x000fe200078e0a05 */
[----:B------:R-:W-:Y:S01]  /*0ce0*/  LEA.HI R0, R9, R9, RZ, 0x1 ;  /* 0x0000000909007211 */ /* 0x000fe200078f08ff */
[----:B------:R-:W-:Y:S01]  /*0cf0*/  VIADD R19, R16, 0x40 ;  /* 0x0000004010137836 */ /* 0x000fe20000000000 */
[----:B------:R-:W-:Y:S01]  /*0d00*/  SHF.R.S32.HI R203, RZ, 0x1f, R16 ;  /* 0x0000001fffcb7819 */ /* 0x000fe20000011410 */
[----:B------:R-:W-:Y:S01]  /*0d10*/  IMAD.SHL.U32 R17, R5, 0x2, RZ ;  /* 0x0000000205117824 */ /* 0x000fe200078e00ff */
[----:B------:R-:W-:Y:S01]  /*0d20*/  LOP3.LUT R0, R0, 0x1ffffffe, RZ, 0xc0, !PT ;  /* 0x1ffffffe00007812 */ /* 0x000fe200078ec0ff */
[----:B------:R-:W-:Y:S01]  /*0d30*/  IMAD R199, R7, 0x40, R6 ;  /* 0x0000004007c77824 */ /* 0x000fe200078e0206 */
[----:B------:R-:W-:Y:S01]  /*0d40*/  SHF.R.S32.HI R202, RZ, 0x1f, R19 ;  /* 0x0000001fffca7819 */ /* 0x000fe20000011413 */
[C---:B------:R-:W-:Y:S01]  /*0d50*/  VIADD R177, R17.reuse, 0x8 ;  /* 0x0000000811b17836 */ /* 0x040fe20000000000 */
[C---:B------:R-:W-:Y:S01]  /*0d60*/  IADD3 R175, R17.reuse, 0x18, RZ ;  /* 0x0000001811af7810 */ /* 0x040fe20007ffe0ff */
[----:B------:R-:W-:-:S02]  /*0d70*/  VIADD R176, R17, 0x10 ;  /* 0x0000001011b07836 */ /* 0x000fc40000000000 */
        /* <DEDUP_REMOVED lines=25> */
[----:B------:R-:W-:-:S02]  /*0f10*/  SHF.R.S32.HI R185, RZ, 0x1f, R164 ;  /* 0x0000001fffb97819 */ /* 0x000fc400000114a4 */
[----:B------:R-:W-:Y:S01]  /*0f20*/  SHF.R.S32.HI R184, RZ, 0x1f, R163 ;  /* 0x0000001fffb87819 */ /* 0x000fe200000114a3 */
[----:B------:R-:W-:Y:S01]  /*0f30*/  IMAD R18, R0, 0x8, R199 ;  /* 0x0000000800127824 */ /* 0x000fe200078e02c7 */
[----:B------:R-:W-:-:S07]  /*0f40*/  SHF.R.S32.HI R183, RZ, 0x1f, R162 ;  /* 0x0000001fffb77819 */ /* 0x000fce00000114a2 */
.L_x_2436:
[----:B01-34-:R-:W0:Y:S01]  /*0f50*/  LDC.64 R2, c[0x0][0xc88] ;  /* 0x00032200ff027b82 */ /* 0x01be220000000a00 */
[----:B------:R-:W-:Y:S01]  /*0f60*/  ULDC.64 UR8, c[0x0][0xa28] ;  /* 0x00028a0000087ab9 */ /* 0x000fe20000000a00 */
[----:B------:R-:W-:Y:S01]  /*0f70*/  ULDC.64 UR10, c[0x0][0xa18] ;  /* 0x00028600000a7ab9 */ /* 0x000fe20000000a00 */
[----:B0-----:R-:W-:-:S06]  /*0f80*/  IMAD.WIDE R2, R27, 0x4, R2 ;  /* 0x000000041b027825 */ /* 0x001fcc00078e0202 */
[----:B--2---:R-:W2:Y:S01]  /*0f90*/  LDG.E R2, desc[UR36][R2.64] ;  /* 0x0000002402027981 */ /* 0x004ea2000c1e1900 */
        /* <DEDUP_REMOVED lines=8> */
[----:B------:R-:W-:Y:S01]  /*1020*/  IMAD.U32 R161, RZ, RZ, UR4 ;  /* 0x00000004ffa17e24 */ /* 0x000fe2000f8e00ff */
        /* <DEDUP_REMOVED lines=9> */
[----:B------:R-:W-:Y:S01]  /*10c0*/  ULDC UR4, c[0x0][0x424] ;  /* 0x0001090000047ab9 */ /* 0x000fe20000000800 */
[----:B------:R-:W-:Y:S01]  /*10d0*/  ULDC UR7, c[0x0][0x2f0] ;  /* 0x0000bc0000077ab9 */ /* 0x000fe20000000800 */
[----:B------:R-:W-:Y:S01]  /*10e0*/  IMAD.U32 R5, RZ, RZ, UR11 ;  /* 0x0000000bff057e24 */ /* 0x000fe2000f8e00ff */
[----:B------:R-:W2:Y:S01]  /*10f0*/  @P0 LDG.E R2, desc[UR36][R2.64] ;  /* 0x0000002402020981 */ /* 0x000ea2000c1e1900 */
[----:B------:R-:W-:Y:S01]  /*1100*/  UISETP.NE.U32.AND UP0, UPT, UR8, URZ, UPT ;  /* 0x0000003f0800728c */ /* 0x000fe2000bf05070 */
[----:B------:R-:W-:Y:S02]  /*1110*/  ULDC.64 UR10, c[0x0][0xa20] ;  /* 0x00028800000a7ab9 */ /* 0x000fe40000000a00 */
[----:B------:R-:W3:Y:S01]  /*1120*/  @P2 LDG.E R4, desc[UR36][R4.64] ;  /* 0x0000002404042981 */ /* 0x000ee2000c1e1900 */
[----:B------:R-:W-:Y:S01]  /*1130*/  UISETP.NE.AND.EX UP0, UPT, UR9, URZ, UPT, UP0 ;  /* 0x0000003f0900728c */ /* 0x000fe2000bf05300 */
[----:B------:R-:W-:Y:S01]  /*1140*/  ISETP.NE.U32.AND P1, PT, RZ, UR10, PT ;  /* 0x0000000aff007c0c */ /* 0x000fe2000bf25070 */
[----:B------:R-:W-:-:S02]  /*1150*/  ULOP3.LUT UR8, UR5, 0xffff, URZ, 0xc0, !UPT ;  /* 0x0000ffff05087892 */ /* 0x000fc4000f8ec03f */
[----:B------:R-:W-:Y:S01]  /*1160*/  USEL UR4, UR4, 0x1, UP0 ;  /* 0x0000000104047887 */ /* 0x000fe20008000000 */
[----:B------:R-:W-:Y:S01]  /*1170*/  ISETP.NE.AND.EX P1, PT, RZ, UR11, PT, P1 ;  /* 0x0000000bff007c0c */ /* 0x000fe2000bf25310 */
[----:B------:R-:W-:Y:S02]  /*1180*/  UMOV UR60, URZ ;  /* 0x0000003f003c7c82 */ /* 0x000fe40008000000 */
[----:B------:R-:W-:Y:S01]  /*1190*/  IMAD.U32 R178, RZ, RZ, UR8 ;  /* 0x00000008ffb27e24 */ /* 0x000fe2000f8e00ff */
[----:B------:R-:W-:Y:S01]  /*11a0*/  UIMAD UR4, UR4, UR7, URZ ;  /* 0x00000007040472a4 */ /* 0x000fe2000f8e023f */
[----:B--2---:R-:W-:Y:S02]  /*11b0*/  @P0 R2UR UR60, R2 ;  /* 0x00000000023c02ca */ /* 0x004fe400000e0000 */
[----:B---3--:R-:W-:Y:S01]  /*11c0*/  @P2 R2UR UR42, R4 ;  /* 0x00000000042a22ca */ /* 0x008fe200000e0000 */
[----:B-----5:R-:W-:-:S14]  /*11d0*/  @P2 BRA `(.L_x_2373) ;  /* 0x00000000003c2947 */ /* 0x020fdc0003800000 */
[----:B------:R-:W-:Y:S01]  /*11e0*/  ULDC.64 UR8, c[0x0][0xa00] ;  /* 0x0002800000087ab9 */ /* 0x000fe20000000a00 */
[----:B------:R-:W-:Y:S01]  /*11f0*/  ULDC UR42, c[0x0][0x288] ;  /* 0x0000a200002a7ab9 */ /* 0x000fe20000000800 */
[----:B------:R-:W-:-:S04]  /*1200*/  ISETP.NE.U32.AND P0, PT, RZ, UR8, PT ;  /* 0x00000008ff007c0c */ /* 0x000fc8000bf05070 */
[----:B------:R-:W-:-:S13]  /*1210*/  ISETP.NE.AND.EX P0, PT, RZ, UR9, PT, P0 ;  /* 0x00000009ff007c0c */ /* 0x000fda000bf05300 */
[----:B------:R-:W-:Y:S05]  /*1220*/  @!P0 BRA `(.L_x_2373) ;  /* 0x0000000000288947 */ /* 0x000fea0003800000 */
[----:B------:R-:W-:Y:S01]  /*1230*/  R2UR UR7, R161 ;  /* 0x00000000a10772ca */ /* 0x000fe200000e0000 */
[----:B------:R-:W-:-:S12]  /*1240*/  ULDC.64 UR8, c[0x0][0xa00] ;  /* 0x0002800000087ab9 */ /* 0x000fd80000000a00 */
        /* <DEDUP_REMOVED lines=8> */
.L_x_2373:
[----:B------:R-:W-:Y:S05]  /*12d0*/  @!P1 BRA `(.L_x_2374) ;  /* 0x0000000000249947 */ /* 0x000fea0003800000 */
[----:B------:R-:W-:Y:S02]  /*12e0*/  R2UR UR7, R161 ;  /* 0x00000000a10772ca */ /* 0x000fe400000e0000 */
[----:B------:R-:W-:-:S11]  /*12f0*/  R2UR UR8, R180 ;  /* 0x00000000b40872ca */ /* 0x000fd600000e0000 */
[----:B------:R-:W-:-:S04]  /*1300*/  ULEA UR4, UP0, UR7, UR10, 0x2 ;  /* 0x0000000a07047291 */ /* 0x000fc8000f80103f */
[----:B------:R-:W-:Y:S02]  /*1310*/  ULEA.HI.X UR7, UR7, UR11, UR8, 0x2, UP0 ;  /* 0x0000000b07077291 */ /* 0x000fe400080f1408 */
[----:B------:R-:W-:-:S04]  /*1320*/  IMAD.U32 R2, RZ, RZ, UR4 ;  /* 0x00000004ff027e24 */ /* 0x000fc8000f8e00ff */
[----:B------:R-:W-:-:S05]  /*1330*/  MOV R3, UR7 ;  /* 0x0000000700037c02 */ /* 0x000fca0008000f00 */
[----:B------:R-:W2:Y:S02]  /*1340*/  LDG.E R2, desc[UR36][R2.64] ;  /* 0x0000002402027981 */ /* 0x000ea4000c1e1900 */
[----:B--2---:R-:W-:Y:S01]  /*1350*/  R2UR UR4, R2 ;  /* 0x00000000020472ca */ /* 0x004fe200000e0000 */
[----:B------:R-:W-:-:S14]  /*1360*/  BRA `(.L_x_2375) ;  /* 0x0000000000387947 */ /* 0x000fdc0003800000 */
.L_x_2374:
[----:B------:R-:W-:Y:S02]  /*1370*/  ULDC.64 UR8, c[0x0][0xa08] ;  /* 0x0002820000087ab9 */ /* 0x000fe40000000a00 */
        /* <DEDUP_REMOVED lines=13> */
.L_x_2375:
[----:B------:R-:W-:Y:S01]  /*1450*/  ULDC UR7, c[0x0][0x448] ;  /* 0x0001120000077ab9 */ /* 0x000fe20000000800 */
[----:B------:R-:W-:Y:S02]  /*1460*/  USHF.L.U32 UR43, UR6, 0x7, URZ ;  /* 0x00000007062b7899 */ /* 0x000fe4000800063f */
[----:B------:R-:W-:Y:S02]  /*1470*/  UISETP.NE.AND UP0, UPT, UR7, 0x1, UPT ;  /* 0x000000010700788c */ /* 0x000fe4000bf05270 */
[----:B------:R-:W-:Y:S02]  /*1480*/  UIADD3 UR8, UR43, 0x7f, URZ ;  /* 0x0000007f2b087890 */ /* 0x000fe4000fffe03f */
[----:B------:R-:W-:Y:S02]  /*1490*/  UIADD3 UR60, -UR60, UR4, URZ ;  /* 0x000000043c3c7290 */ /* 0x000fe4000fffe13f */
[----:B------:R-:W-:-:S05]  /*14a0*/  UP2UR UR4, UPR, URZ, 0x1 ;  /* 0x000000013f047883 */ /* 0x000fca0008000000 */
[----:B------:R-:W-:Y:S01]  /*14b0*/  @UP0 ULDC UR6, c[0x0][0x44c] ;  /* 0x0001130000060ab9 */ /* 0x000fe20000000800 */
[----:B------:R-:W-:Y:S01]  /*14c0*/  @UP0 ULDC UR9, c[0x0][0x450] ;  /* 0x0001140000090ab9 */ /* 0x000fe20000000800 */
[----:B------:R-:W-:Y:S01]  /*14d0*/  UIMAD.WIDE.U32 UR6, UR8, UR6, URZ ;  /* 0x00000006080672a5 */ /* 0x000fe2000f8e003f */
[----:B------:R-:W-:Y:S01]  /*14e0*/  IMAD.U32 R170, RZ, RZ, UR4 ;  /* 0x00000004ffaa7e24 */ /* 0x000fe2000f8e00ff */
[----:B------:R-:W-:Y:S02]  /*14f0*/  UIADD3 UR4, UR60, 0x60, -UR42 ;  /* 0x000000603c047890 */ /* 0x000fe4000fffe82a */
[----:B------:R-:W-:Y:S02]  /*1500*/  @UP0 USHF.R.U32.HI UR8, URZ, UR9, UR7 ;  /* 0x000000093f080299 */ /* 0x000fe40008011607 */
[----:B------:R-:W-:Y:S02]  /*1510*/  UIADD3 UR6, UR60, 0x5f, URZ ;  /* 0x0000005f3c067890 */ /* 0x000fe4000fffe03f */
[----:B------:R-:W-:-:S02]  /*1520*/  UIADD3 UR8, UR4, UR8, URZ ;  /* 0x0000000804087290 */ /* 0x000fc4000fffe03f */
[----:B------:R-:W-:Y:S02]  /*1530*/  UIMAD.WIDE UR6, UR6, 0x2aaaaaab, URZ ;  /* 0x2aaaaaab060678a5 */ /* 0x000fe4000f8e023f */
[----:B------:R-:W-:Y:S02]  /*1540*/  UIMAD.WIDE UR8, UR8, 0x2aaaaaab, URZ ;  /* 0x2aaaaaab080878a5 */ /* 0x000fe4000f8e023f */
[----:B------:R-:W-:Y:S02]  /*1550*/  USHF.R.U32.HI UR4, URZ, 0x1f, UR7 ;  /* 0x0000001f3f047899 */ /* 0x000fe40008011607 */
[----:B------:R-:W-:Y:S02]  /*1560*/  USHF.R.U32.HI UR6, URZ, 0x1f, UR9 ;  /* 0x0000001f3f067899 */ /* 0x000fe40008011609 */
[----:B------:R-:W-:Y:S02]  /*1570*/  ULEA.HI.SX32 UR7, UR7, UR4, 0x1c ;  /* 0x0000000407077291 */ /* 0x000fe4000f8fe23f */
[----:B------:R-:W-:-:S02]  /*1580*/  ULEA.HI.SX32 UR6, UR9, UR6, 0x1c ;  /* 0x0000000609067291 */ /* 0x000fc4000f8fe23f */
[----:B------:R-:W-:Y:S02]  /*1590*/  ULOP3.LUT UR4, UR5, 0xff000000, URZ, 0xc0, !UPT ;  /* 0xff00000005047892 */ /* 0x000fe4000f8ec03f */
[----:B------:R-:W-:Y:S02]  /*15a0*/  UISETP.LT.AND UP0, UPT, UR7, UR6, UPT ;  /* 0x000000060700728c */ /* 0x000fe4000bf01270 */
[----:B------:R-:W-:Y:S02]  /*15b0*/  ULOP3.LUT UR5, UR5, 0xff0000, URZ, 0xc0, !UPT ;  /* 0x00ff000005057892 */ /* 0x000fe4000f8ec03f */
[----:B------:R-:W-:Y:S02]  /*15c0*/  USEL UR9, UR7, UR6, UP0 ;  /* 0x0000000607097287 */ /* 0x000fe40008000000 */
[----:B------:R-:W-:Y:S02]  /*15d0*/  USHF.R.U32.HI UR4, URZ, 0x8, UR4 ;  /* 0x000000083f047899 */ /* 0x000fe40008011604 */
[----:B------:R-:W-:-:S02]  /*15e0*/  UISETP.GE.AND UP0, UPT, UR9, 0x1, UPT ;  /* 0x000000010900788c */ /* 0x000fc4000bf06270 */
[----:B------:R-:W-:-:S03]  /*15f0*/  ULEA.HI UR5, UR5, UR4, URZ, 0x10 ;  /* 0x0000000405057291 */ /* 0x000fc6000f8f803f */
[----:B------:R-:W-:Y:S01]  /*1600*/  UMOV UR4, URZ ;  /* 0x0000003f00047c82 */ /* 0x000fe20008000000 */
[----:B------:R-:W-:Y:S01]  /*1610*/  PLOP3.LUT P0, PT, PT, PT, UP0, 0x80, 0x0 ;  /* 0x000000000000781c */ /* 0x000fe20003f0f008 */
[----:B------:R-:W-:Y:S02]  /*1620*/  ULOP3.LUT UR6, UR5, 0xff, URZ, 0xc0, !UPT ;  /* 0x000000ff05067892 */ /* 0x000fe4000f8ec03f */
[----:B------:R-:W-:-:S04]  /*1630*/  USHF.R.U32.HI UR5, URZ, 0x10, UR5 ;  /* 0x000000103f057899 */ /* 0x000fc80008011605 */
[----:B------:R-:W-:Y:S02]  /*1640*/  IMAD.U32 R160, RZ, RZ, UR6 ;  /* 0x00000006ffa07e24 */ /* 0x000fe4000f8e00ff */
[----:B------:R-:W-:-:S04]  /*1650*/  IMAD.U32 R23, RZ, RZ, UR5 ;  /* 0x00000005ff177e24 */ /* 0x000fc8000f8e00ff */
[----:B------:R-:W-:Y:S05]  /*1660*/  @!P0 BRA `(.L_x_2376) ;  /* 0x0000000000948947 */ /* 0x000fea0003800000 */
        /* <DEDUP_REMOVED lines=37> */
.L_x_2376:
[----:B------:R-:W-:Y:S01]  /*18c0*/  R2UR UR5, R160 ;  /* 0x00000000a00572ca */ /* 0x000fe200000e0000 */
[----:B------:R-:W-:Y:S01]  /*18d0*/  IMAD.U32 R0, RZ, RZ, UR9 ;  /* 0x00000009ff007e24 */ /* 0x000fe2000f8e00ff */
[----:B------:R-:W-:Y:S01]  /*18e0*/  PLOP3.LUT P0, PT, PT, PT, PT, 0x80, 0x0 ;  /* 0x000000000000781c */ /* 0x000fe20003f0f070 */
[----:B------:R-:W-:Y:S01]  /*18f0*/  IMAD.U32 R3, RZ, RZ, UR4 ;  /* 0x00000004ff037e24 */ /* 0x000fe2000f8e00ff */
[----:B------:R-:W-:Y:S01]  /*1900*/  CS2R R86, SRZ ;  /* 0x0000000000567805 */ /* 0x000fe2000001ff00 */
[----:B------:R-:W-:Y:S01]  /*1910*/  IMAD.MOV.U32 R96, RZ, RZ, RZ ;  /* 0x000000ffff607224 */ /* 0x000fe200078e00ff */
[----:B------:R-:W-:Y:S02]  /*1920*/  CS2R R84, SRZ ;  /* 0x0000000000547805 */ /* 0x000fe4000001ff00 */
[----:B------:R-:W-:Y:S02]  /*1930*/  CS2R R82, SRZ ;  /* 0x0000000000527805 */ /* 0x000fe4000001ff00 */
[----:B------:R-:W-:-:S02]  /*1940*/  CS2R R80, SRZ ;  /* 0x0000000000507805 */ /* 0x000fc4000001ff00 */
[----:B------:R-:W-:Y:S02]  /*1950*/  CS2R R78, SRZ ;  /* 0x00000000004e7805 */ /* 0x000fe4000001ff00 */
[----:B------:R-:W-:Y:S02]  /*1960*/  CS2R R76, SRZ ;  /* 0x00000000004c7805 */ /* 0x000fe4000001ff00 */
[----:B------:R-:W-:Y:S02]  /*1970*/  CS2R R74, SRZ ;  /* 0x00000000004a7805 */ /* 0x000fe4000001ff00 */
[----:B------:R-:W-:Y:S01]  /*1980*/  CS2R R72, SRZ ;  /* 0x0000000000487805 */ /* 0x000fe2000001ff00 */
[----:B------:R-:W-:Y:S01]  /*1990*/  UIMAD UR61, UR5, UR4, URZ ;  /* 0x00000004053d72a4 */ /* 0x000fe2000f8e023f */
[----:B------:R-:W-:Y:S02]  /*19a0*/  CS2R R70, SRZ ;  /* 0x0000000000467805 */ /* 0x000fe4000001ff00 */
[----:B------:R-:W-:-:S02]  /*19b0*/  CS2R R68, SRZ ;  /* 0x0000000000447805 */ /* 0x000fc4000001ff00 */
[----:B------:R-:W-:Y:S02]  /*19c0*/  CS2R R66, SRZ ;  /* 0x0000000000427805 */ /* 0x000fe4000001ff00 */
[----:B------:R-:W-:Y:S02]  /*19d0*/  CS2R R64, SRZ ;  /* 0x0000000000407805 */ /* 0x000fe4000001ff00 */
[----:B------:R-:W-:Y:S02]  /*19e0*/  CS2R R62, SRZ ;  /* 0x00000000003e7805 */ /* 0x000fe4000001ff00 */
[----:B------:R-:W-:Y:S01]  /*19f0*/  VIADDMNMX R3, R3, UR61, R0, PT ;  /* 0x0000003d03037c46 */ /* 0x000fe2000b800100 */
[----:B------:R-:W-:Y:S01]  /*1a00*/  IMAD.MOV.U32 R0, RZ, RZ, RZ ;  /* 0x000000ffff007224 */ /* 0x000fe200078e00ff */
[----:B------:R-:W-:Y:S02]  /*1a10*/  CS2R R60, SRZ ;  /* 0x00000000003c7805 */ /* 0x000fe4000001ff00 */
[----:B------:R-:W-:-:S02]  /*1a20*/  CS2R R58, SRZ ;  /* 0x00000000003a7805 */ /* 0x000fc4000001ff00 */
[----:B------:R-:W-:Y:S02]  /*1a30*/  R2UR UR5, R3 ;  /* 0x00000000030572ca */ /* 0x000fe400000e0000 */
        /* <DEDUP_REMOVED lines=12> */
[----:B------:R-:W-:Y:S02]  /*1b00*/  UISETP.GT.AND UP0, UPT, UR5, UR61, UPT ;  /* 0x0000003d0500728c */ /* 0x000fe4000bf04270 */
[----:B------:R-:W-:Y:S01]  /*1b10*/  IMAD.U32 R97, RZ, RZ, UR5 ;  /* 0x00000005ff617e24 */ /* 0x000fe2000f8e00ff */
[----:B------:R-:W-:Y:S02]  /*1b20*/  CS2R R88, SRZ ;  /* 0x0000000000587805 */ /* 0x000fe4000001ff00 */
[----:B------:R-:W-:Y:S02]  /*1b30*/  CS2R R92, SRZ ;  /* 0x00000000005c7805 */ /* 0x000fe4000001ff00 */
[----:B------:R-:W-:Y:S02]  /*1b40*/  CS2R R20, SRZ ;  /* 0x0000000000147805 */ /* 0x000fe4000001ff00 */
[----:B------:R-:W-:-:S02]  /*1b50*/  CS2R R90, SRZ ;  /* 0x00000000005a7805 */ /* 0x000fc4000001ff00 */
[----:B------:R-:W-:Y:S02]  /*1b60*/  PLOP3.LUT P1, PT, PT, PT, UP0, 0x80, 0x0 ;  /* 0x000000000000781c */ /* 0x000fe40003f2f008 */
[----:B------:R-:W-:-:S11]  /*1b70*/  CS2R R2, SRZ ;  /* 0x0000000000027805 */ /* 0x000fd6000001ff00 */
        /* <DEDUP_REMOVED lines=24> */
[----:B------:R-:W-:Y:S01]  /*1d00*/  MOV R13, RZ ;  /* 0x000000ff000d7202 */ /* 0x000fe20000000f00 */
[----:B------:R-:W-:Y:S02]  /*1d10*/  IMAD.U32 R6, RZ, RZ, UR4 ;  /* 0x00000004ff067e24 */ /* 0x000fe4000f8e00ff */
[----:B------:R-:W-:-:S02]  /*1d20*/  IMAD.U32 R7, RZ, RZ, UR5 ;  /* 0x00000005ff077e24 */ /* 0x000fc4000f8e00ff */
[----:B------:R-:W-:Y:S02]  /*1d30*/  IMAD.U32 R11, RZ, RZ, UR7 ;  /* 0x00000007ff0b7e24 */ /* 0x000fe4000f8e00ff */
[----:B------:R-:W-:Y:S02]  /*1d40*/  IMAD.MOV.U32 R8, RZ, RZ, 0x70 ;  /* 0x00000070ff087424 */ /* 0x000fe400078e00ff */
[----:B0-----:R-:W-:-:S07]  /*1d50*/  IMAD.MOV.U32 R12, RZ, RZ, 0x1 ;  /* 0x00000001ff0c7424 */ /* 0x001fce00078e00ff */
[----:B------:R-:W-:-:S07]  /*1d60*/  LEPC R20, `(.L_x_2378) ;  /* 0x000000001014794e */ /* 0x000fce0000000000 */
[----:B-1----:R-:W-:Y:S05]  /*1d70*/  CALL.ABS.NOINC R2 ;  /* 0x0000000002007343 */ /* 0x002fea0003c00000 */
.L_x_2378:
        /* <DEDUP_REMOVED lines=11> */
.L_x_2525:
[----:B------:R-:W-:Y:S05]  /*1e30*/  @!P0 BRA `(.L_x_2380) ;  /* 0x0000000000048947 */ /* 0x000fea0003800000 */
[----:B------:R-:W-:Y:S01]  /*1e40*/  BPT.TRAP 0x1 ;  /* 0x000000040000795c */ /* 0x000fe20000300000 */
.L_x_2380:
[----:B0-----:R-:W-:Y:S02]  /*1e50*/  IMAD.U32 R0, RZ, RZ, UR39 ;  /* 0x00000027ff007e24 */ /* 0x001fe4000f8e00ff */
[----:B------:R-:W-:-:S03]  /*1e60*/  IMAD.U32 R3, RZ, RZ, UR38 ;  /* 0x00000026ff037e24 */ /* 0x000fc6000f8e00ff */
[----:B------:R-:W-:Y:S02]  /*1e70*/  LEA R0, R0, UR40, 0x3 ;  /* 0x0000002800007c11 */ /* 0x000fe4000f8e18ff */
[----:B------:R-:W-:-:S04]  /*1e80*/  SHF.L.U32 R3, R3, 0x1f, RZ ;  /* 0x0000001f03037819 */ /* 0x000fc800000006ff */
[----:B------:R0:W1:Y:S01]  /*1e90*/  SYNCS.PHASECHK.TRANS64.TRYWAIT P1, [R0+URZ+0x2a830], R3 ;  /* 0x02a83003000075a7 */ /* 0x000062000802017f */
[----:B------:R-:W-:Y:S05]  /*1ea0*/  @!P0 BRA `(.L_x_2381) ;  /* 0x0000000000048947 */ /* 0x000fea0003800000 */
[----:B------:R-:W-:Y:S01]  /*1eb0*/  BPT.TRAP 0x1 ;  /* 0x000000040000795c */ /* 0x000fe20000300000 */
.L_x_2381:
[----:B-1----:R-:W-:Y:S05]  /*1ec0*/  @P1 BRA `(.L_x_2382) ;  /* 0x0000000000081947 */ /* 0x002fea0003800000 */
[----:B------:R-:W1:Y:S02]  /*1ed0*/  SYNCS.PHASECHK.TRANS64.TRYWAIT P1, [R0+URZ+0x2a830], R3 ;  /* 0x02a83003000075a7 */ /* 0x000e64000802017f */
[----:B-1----:R-:W-:Y:S05]  /*1ee0*/  @!P1 BRA `(.L_x_2383) ;  /* 0x0000010000749947 */ /* 0x002fea0003800000 */
.L_x_2382:
        /* <DEDUP_REMOVED lines=13> */
[----:B------:R-:W-:Y:S02]  /*1fc0*/  ULOP3.LUT UR4, UR44, 0x10000, URZ, 0xfc, !UPT ;  /* 0x000100002c047892 */ /* 0x000fe4000f8efc3f */
[----:B------:R-:W-:Y:S02]  /*1fd0*/  UIMAD UR5, UR39, 0x900, UR41 ;  /* 0x00000900270578a4 */ /* 0x000fe4000f8e0229 */
[----:B------:R-:W-:Y:S02]  /*1fe0*/  UIADD3 UR6, UR4, 0x2, URZ ;  /* 0x0000000204067890 */ /* 0x000fe4000fffe03f */
[----:B------:R-:W-:Y:S01]  /*1ff0*/  UIADD3 UR7, UR5, 0x2, URZ ;  /* 0x0000000205077890 */ /* 0x000fe2000fffe03f */
[----:B------:R-:W-:Y:S02]  /*2000*/  UMOV UR8, UR4 ;  /* 0x0000000400087c82 */ /* 0x000fe40008000000 */
[----:B------:R-:W-:Y:S01]  /*2010*/  UMOV UR10, UR5 ;  /* 0x00000005000a7c82 */ /* 0x000fe20008000000 */
[----:B------:R-:W-:Y:S01]  /*2020*/  IMAD.U32 R6, RZ, RZ, UR8 ;  /* 0x00000008ff067e24 */ /* 0x000fe2000f8e00ff */
[----:B------:R-:W-:Y:S01]  /*2030*/  HGMMA.64x96x16.F32 R24, gdesc[UR8], RZ, !UPT, gsb0 ;  /* 0x01600000081879f0 */ /* 0x000fe2000c0008ff */
[----:B------:R-:W-:Y:S01]  /*2040*/  UMOV UR8, UR6 ;  /* 0x0000000600087c82 */ /* 0x000fe20008000000 */
[----:B------:R-:W-:Y:S01]  /*2050*/  UMOV UR9, 0x40000040 ;  /* 0x4000004000097882 */ /* 0x000fe20000000000 */
[----:B------:R-:W-:Y:S01]  /*2060*/  UMOV UR10, UR7 ;  /* 0x00000007000a7c82 */ /* 0x000fe20008000000 */
[----:B------:R-:W-:Y:S01]  /*2070*/  UMOV UR11, 0x40000040 ;  /* 0x40000040000b7882 */ /* 0x000fe20000000000 */
[----:B------:R-:W-:Y:S01]  /*2080*/  UIADD3 UR56, UR4, 0x4, URZ ;  /* 0x0000000404387890 */ /* 0x000fe2000fffe03f */
[----:B------:R-:W-:Y:S01]  /*2090*/  IMAD.U32 R2, RZ, RZ, UR8 ;  /* 0x00000008ff027e24 */ /* 0x000fe2000f8e00ff */
[----:B------:R-:W-:Y:S01]  /*20a0*/  UIADD3 UR58, UR5, 0x4, URZ ;  /* 0x00000004053a7890 */ /* 0x000fe2000fffe03f */
[----:B01----:R-:W-:Y:S01]  /*20b0*/  IMAD.U32 R3, RZ, RZ, UR9 ;  /* 0x00000009ff037e24 */ /* 0x003fe2000f8e00ff */
        /* <DEDUP_REMOVED lines=70> */
.L_x_2384:
[----:B------:R-:W-:Y:S01]  /*2520*/  R2UR UR4, R170 ;  /* 0x00000000aa0472ca */ /* 0x000fe200000e0000 */
[----:B------:R-:W-:Y:S01]  /*2530*/  VIADD R4, R18, UR43 ;  /* 0x0000002b12047c36 */ /* 0x000fe20008000000 */
[----:B------:R-:W-:Y:S01]  /*2540*/  R2UR UR6, R97 ;  /* 0x00000000610672ca */ /* 0x000fe200000e0000 */
[----:B------:R-:W-:Y:S01]  /*2550*/  IMAD.U32 R11, RZ, RZ, UR42 ;  /* 0x0000002aff0b7e24 */ /* 0x000fe2000f8e00ff */
[----:B------:R-:W-:Y:S01]  /*2560*/  ULDC UR14, c[0x0][0x988] ;  /* 0x00026200000e7ab9 */ /* 0x000fe20000000800 */
[----:B------:R-:W-:Y:S01]  /*2570*/  R2UR UR10, R0 ;  /* 0x00000000000a72ca */ /* 0x000fe200000e0000 */
[----:B------:R-:W0:Y:S07]  /*2580*/  S2UR UR15, SR_CgaCtaId ;  /* 0x00000000000f79c3 */ /* 0x000e2e0000008800 */
[----:B------:R-:W-:-:S02]  /*2590*/  UISETP.NE.AND UP0, UPT, UR4, URZ, UPT ;  /* 0x0000003f0400728c */ /* 0x000fc4000bf05270 */
[----:B------:R-:W-:-:S04]  /*25a0*/  UIMAD UR5, UR6, -0x60, UR60 ;  /* 0xffffffa0060578a4 */ /* 0x000fc8000f8e023c */
[----:B------:R-:W-:Y:S02]  /*25b0*/  PLOP3.LUT P1, PT, PT, PT, UP0, 0x80, 0x0 ;  /* 0x000000000000781c */ /* 0x000fe40003f2f008 */
[----:B------:R-:W-:Y:S01]  /*25c0*/  PLOP3.LUT P2, PT, PT, PT, UP0, 0x80, 0x0 ;  /* 0x000000000000781c */ /* 0x000fe20003f4f008 */
[----:B------:R-:W-:Y:S01]  /*25d0*/  IMAD.U32 R10, RZ, RZ, UR5 ;  /* 0x00000005ff0a7e24 */ /* 0x000fe2000f8e00ff */
[----:B------:R-:W-:Y:S01]  /*25e0*/  UMOV UR5, UR43 ;  /* 0x0000002b00057c82 */ /* 0x000fe20008000000 */
[----:B------:R-:W-:Y:S01]  /*25f0*/  @UP0 ULDC UR4, c[0x0][0x44c] ;  /* 0x0001130000040ab9 */ /* 0x000fe20000000800 */
[----:B------:R-:W-:-:S07]  /*2600*/  @UP0 ULDC UR11, c[0x0][0x450] ;  /* 0x00011400000b0ab9 */ /* 0x000fce0000000800 */
[----:B------:R-:W-:Y:S01]  /*2610*/  @P1 IMAD.HI.U32 R5, R4, UR4, RZ ;  /* 0x0000000404051c27 */ /* 0x000fe2000f8e00ff */
[----:B------:R-:W-:-:S04]  /*2620*/  @UP0 ULDC UR4, c[0x0][0x450] ;  /* 0x0001140000040ab9 */ /* 0x000fc80000000800 */
[----:B------:R-:W-:Y:S01]  /*2630*/  @P2 SHF.R.U32.HI R4, RZ, UR4, R5 ;  /* 0x00000004ff042c19 */ /* 0x000fe20008011605 */
[----:B------:R-:W-:Y:S01]  /*2640*/  UIMAD UR4, UR6, -0x60, URZ ;  /* 0xffffffa0060478a4 */ /* 0x000fe2000f8e023f */
[----:B------:R-:W-:-:S03]  /*2650*/  IADD3 R5, -R17, 0x60, R10 ;  /* 0x0000006011057810 */ /* 0x000fc60007ffe10a */
[----:B------:R-:W1:Y:S02]  /*2660*/  SHFL.IDX PT, R9, R4, 0x1, 0x1c1f ;  /* 0x003c1f0004097f89 */ /* 0x000e6400000e0000 */
[----:B------:R-:W-:Y:S01]  /*2670*/  IMAD.U32 R8, RZ, RZ, UR4 ;  /* 0x00000004ff087e24 */ /* 0x000fe2000f8e00ff */
[----:B------:R-:W-:Y:S01]  /*2680*/  UIADD3 UR4, UR6, -0x2, URZ ;  /* 0xfffffffe06047890 */ /* 0x000fe2000fffe03f */
[----:B------:R-:W-:Y:S02]  /*2690*/  SHFL.IDX PT, R4, R4, RZ, 0x1c1f ;  /* 0x001c1fff04047589 */ /* 0x000fe400000e0000 */
[----:B------:R-:W-:Y:S01]  /*26a0*/  @UP0 ULDC UR6, c[0x0][0x44c] ;  /* 0x0001130000060ab9 */ /* 0x000fe20000000800 */
[----:B------:R-:W-:Y:S01]  /*26b0*/  IADD3 R8, -R17, 0x61, R8 ;  /* 0x0000006111087810 */ /* 0x000fe20007ffe108 */
[----:B------:R-:W-:-:S03]  /*26c0*/  UIMAD.WIDE.U32 UR6, UR43, UR6, URZ ;  /* 0x000000062b0672a5 */ /* 0x000fc6000f8e003f */
[----:B------:R-:W-:Y:S01]  /*26d0*/  IADD3 R8, -R11, UR60, R8 ;  /* 0x0000003c0b087c10 */ /* 0x000fe2000fffe108 */
[----:B------:R-:W-:-:S04]  /*26e0*/  @UP0 USHF.R.U32.HI UR5, URZ, UR11, UR7 ;  /* 0x0000000b3f050299 */ /* 0x000fc80008011607 */
[----:B------:R-:W-:Y:S02]  /*26f0*/  UIADD3 UR6, UR5, UR60, -UR42 ;  /* 0x0000003c05067290 */ /* 0x000fe4000fffe82a */
[----:B------:R-:W-:Y:S02]  /*2700*/  UIADD3 UR5, UR10, 0x2a840, URZ ;  /* 0x0002a8400a057890 */ /* 0x000fe4000fffe03f */
[----:B------:R-:W-:Y:S02]  /*2710*/  UIMAD.WIDE UR6, UR6, 0x2aaaaaab, URZ ;  /* 0x2aaaaaab060678a5 */ /* 0x000fe4000f8e023f */
[----:B0-----:R-:W-:Y:S01]  /*2720*/  UPRMT UR5, UR15, 0x654, UR5 ;  /* 0x000006540f057896 */ /* 0x001fe20008000005 */
[----:B-1----:R-:W-:Y:S01]  /*2730*/  VIADDMNMX R9, R9, R8, R5, PT ;  /* 0x0000000809097246 */ /* 0x002fe20003800105 */
[----:B------:R-:W-:-:S03]  /*2740*/  USHF.R.U32.HI UR6, URZ, 0x1f, UR7 ;  /* 0x0000001f3f067899 */ /* 0x000fc60008011607 */
[C---:B------:R-:W-:Y:S01]  /*2750*/  ISETP.GT.AND P1, PT, R9.reuse, RZ, PT ;  /* 0x000000ff0900720c */ /* 0x040fe20003f24270 */
[----:B------:R-:W-:Y:S01]  /*2760*/  ULEA.HI.SX32 UR6, UR7, UR6, 0x1c ;  /* 0x0000000607067291 */ /* 0x000fe2000f8fe23f */
[C---:B------:R-:W-:Y:S02]  /*2770*/  ISETP.GT.AND P2, PT, R9.reuse, 0x1, PT ;  /* 0x000000010900780c */ /* 0x040fe40003f44270 */
[----:B------:R-:W-:Y:S01]  /*2780*/  SYNCS.ARRIVE.TRANS64.RED.A1T0 RZ, [UR5], RZ ;  /* 0x000000ffffff79a7 */ /* 0x000fe20008100405 */
[----:B------:R-:W-:Y:S01]  /*2790*/  ISETP.GT.AND P3, PT, R9, 0x8, PT ;  /* 0x000000080900780c */ /* 0x000fe20003f64270 */
[----:B------:R-:W-:Y:S01]  /*27a0*/  UISETP.LT.AND UP0, UPT, UR61, UR6, UPT ;  /* 0x000000063d00728c */ /* 0x000fe2000bf01270 */
[----:B------:R-:W-:Y:S02]  /*27b0*/  FSEL R13, R26, -INF , P1 ;  /* 0xff8000001a0d7808 */ /* 0x000fe40000800000 */
[----:B------:R-:W-:Y:S01]  /*27c0*/  FSEL R27, R27, -INF , P2 ;  /* 0xff8000001b1b7808 */ /* 0x000fe20001000000 */
[----:B------:R-:W-:Y:S01]  /*27d0*/  USEL UR11, UR61, UR6, !UP0 ;  /* 0x000000063d0b7287 */ /* 0x000fe2000c000000 */
[----:B------:R-:W-:-:S02]  /*27e0*/  ISETP.GT.AND P1, PT, R9, 0x9, PT ;  /* 0x000000090900780c */ /* 0x000fc40003f24270 */
[----:B------:R-:W-:Y:S01]  /*27f0*/  FSEL R15, R30, -INF , P3 ;  /* 0xff8000001e0f7808 */ /* 0x000fe20001800000 */
[----:B------:R-:W-:Y:S01]  /*2800*/  UISETP.GE.AND UP0, UPT, UR4, UR11, UPT ;  /* 0x0000000b0400728c */ /* 0x000fe2000bf06270 */
        /* <DEDUP_REMOVED lines=62> */
[----:B------:R-:W-:-:S04]  /*2bf0*/  FMNMX.FTZ R10, R89, R10, !PT ;  /* 0x0000000a590a7209 */ /* 0x000fc80007810000 */
[----:B------:R-:W-:-:S05]  /*2c00*/  FMNMX.FTZ R10, R71, R10, !PT ;  /* 0x0000000a470a7209 */ /* 0x000fca0007810000 */
[----:B------:R-:W0:Y:S02]  /*2c10*/  SHFL.BFLY PT, R9, R10, 0x2, 0x1f ;  /* 0x0c401f000a097f89 */ /* 0x000e2400000e0000 */
[----:B0-----:R-:W-:Y:S02]  /*2c20*/  FMNMX.FTZ R12, R10, R9, !PT ;  /* 0x000000090a0c7209 */ /* 0x001fe40007810000 */
[----:B------:R-:W-:-:S03]  /*2c30*/  VIADDMNMX R9, R4, R8, R5, PT ;  /* 0x0000000804097246 */ /* 0x000fc60003800105 */
[----:B------:R-:W0:Y:S01]  /*2c40*/  SHFL.BFLY PT, R91, R12, 0x1, 0x1f ;  /* 0x0c201f000c5b7f89 */ /* 0x000e2200000e0000 */
        /* <DEDUP_REMOVED lines=12> */
[----:B0-----:R-:W-:Y:S02]  /*2d10*/  FMNMX.FTZ R5, R12, R91, !PT ;  /* 0x0000005b0c057209 */ /* 0x001fe40007810000 */
[----:B------:R-:W-:Y:S02]  /*2d20*/  FSEL R32, R32, -INF , P2 ;  /* 0xff80000020207808 */ /* 0x000fe40001000000 */
[----:B------:R-:W-:Y:S01]  /*2d30*/  FMNMX.FTZ R25, R29, R4, !PT ;  /* 0x000000041d197209 */ /* 0x000fe20007810000 */
[----:B------:R-:W-:Y:S01]  /*2d40*/  FMUL.FTZ R8, R5, UR14 ;  /* 0x0000000e05087c20 */ /* 0x000fe20008410000 */
[----:B------:R-:W-:Y:S02]  /*2d50*/  ISETP.GT.AND P3, PT, R9, 0x18, PT ;  /* 0x000000180900780c */ /* 0x000fe40003f64270 */
[----:B------:R-:W-:Y:S02]  /*2d60*/  FSEL R33, R33, -INF , P1 ;  /* 0xff80000021217808 */ /* 0x000fe40000800000 */
[----:B------:R-:W-:-:S02]  /*2d70*/  FMNMX.FTZ R4, R32, R25, !PT ;  /* 0x0000001920047209 */ /* 0x000fc40007810000 */
[----:B------:R-:W-:Y:S02]  /*2d80*/  FSETP.NEU.FTZ.AND P2, PT, R5, -INF , PT ;  /* 0xff8000000500780b */ /* 0x000fe40003f5d000 */
[----:B------:R-:W-:Y:S02]  /*2d90*/  ISETP.GT.AND P1, PT, R9, 0x19, PT ;  /* 0x000000190900780c */ /* 0x000fe40003f24270 */
[----:B------:R-:W-:Y:S02]  /*2da0*/  FSEL R36, R36, -INF , P3 ;  /* 0xff80000024247808 */ /* 0x000fe40001800000 */
[----:B------:R-:W-:Y:S02]  /*2db0*/  FMNMX.FTZ R25, R33, R4, !PT ;  /* 0x0000000421197209 */ /* 0x000fe40007810000 */
[----:B------:R-:W-:Y:S02]  /*2dc0*/  FSEL R8, R8, RZ, P2 ;  /* 0x000000ff08087208 */ /* 0x000fe40001000000 */
[----:B------:R-:W-:-:S02]  /*2dd0*/  ISETP.GT.AND P2, PT, R9, 0x20, PT ;  /* 0x000000200900780c */ /* 0x000fc40003f44270 */
[----:B------:R-:W-:Y:S01]  /*2de0*/  FSEL R37, R37, -INF , P1 ;  /* 0xff80000025257808 */ /* 0x000fe20000800000 */
[--C-:B------:R-:W-:Y:S01]  /*2df0*/  FFMA.FTZ R157, R13, UR14, -R8.reuse ;  /* 0x0000000e0d9d7c23 */ /* 0x100fe20008010808 */
[----:B------:R-:W-:Y:S01]  /*2e00*/  FMNMX.FTZ R4, R36, R25, !PT ;  /* 0x0000001924047209 */ /* 0x000fe20007810000 */
[--C-:B------:R-:W-:Y:S01]  /*2e10*/  FFMA.FTZ R10, R27, UR14, -R8.reuse ;  /* 0x0000000e1b0a7c23 */ /* 0x100fe20008010808 */
[----:B------:R-:W-:Y:S01]  /*2e20*/  ISETP.GT.AND P1, PT, R9, 0x21, PT ;  /* 0x000000210900780c */ /* 0x000fe20003f24270 */
[--C-:B------:R-:W-:Y:S01]  /*2e30*/  FFMA.FTZ R159, R15, UR14, -R8.reuse ;  /* 0x0000000e0f9f7c23 */ /* 0x100fe20008010808 */
[----:B------:R-:W-:Y:S01]  /*2e40*/  FSEL R40, R40, -INF , P2 ;  /* 0xff80000028287808 */ /* 0x000fe20001000000 */
[----:B------:R-:W-:Y:S01]  /*2e50*/  MUFU.EX2 R157, R157 ;  /* 0x0000009d009d7308 */ /* 0x000fe20000000800 */
[----:B------:R-:W-:Y:S01]  /*2e60*/  FMNMX.FTZ R13, R37, R4, !PT ;  /* 0x00000004250d7209 */ /* 0x000fe20007810000 */
[--C-:B------:R-:W-:Y:S01]  /*2e70*/  FFMA.FTZ R12, R31, UR14, -R8.reuse ;  /* 0x0000000e1f0c7c23 */ /* 0x100fe20008010808 */
[----:B------:R-:W-:Y:S01]  /*2e80*/  ISETP.GT.AND P2, PT, R9, 0x28, PT ;  /* 0x000000280900780c */ /* 0x000fe20003f44270 */
[--C-:B------:R-:W-:Y:S01]  /*2e90*/  FFMA.FTZ R153, R21, UR14, -R8.reuse ;  /* 0x0000000e15997c23 */ /* 0x100fe20008010808 */
[----:B------:R-:W-:Y:S01]  /*2ea0*/  FSEL R41, R41, -INF , P1 ;  /* 0xff80000029297808 */ /* 0x000fe20000800000 */
[--C-:B------:R-:W-:Y:S01]  /*2eb0*/  FFMA.FTZ R35, R35, UR14, -R8.reuse ;  /* 0x0000000e23237c23 */ /* 0x100fe20008010808 */
[----:B------:R-:W-:Y:S01]  /*2ec0*/  FMNMX.FTZ R4, R40, R13, !PT ;  /* 0x0000000d28047209 */ /* 0x000fe20007810000 */
[----:B------:R-:W0:Y:S01]  /*2ed0*/  MUFU.EX2 R10, R10 ;  /* 0x0000000a000a7308 */ /* 0x000e220000000800 */
[----:B------:R-:W-:Y:S01]  /*2ee0*/  ISETP.GT.AND P1, PT, R9, 0x29, PT ;  /* 0x000000290900780c */ /* 0x000fe20003f24270 */
[--C-:B------:R-:W-:Y:S01]  /*2ef0*/  FFMA.FTZ R73, R73, UR14, -R8.reuse ;  /* 0x0000000e49497c23 */ /* 0x100fe20008010808 */
[----:B------:R-:W-:Y:S01]  /*2f00*/  FSEL R44, R44, -INF , P2 ;  /* 0xff8000002c2c7808 */ /* 0x000fe20001000000 */
[--C-:B------:R-:W-:Y:S01]  /*2f10*/  FFMA.FTZ R39, R39, UR14, -R8.reuse ;  /* 0x0000000e27277c23 */ /* 0x100fe20008010808 */
[----:B------:R-:W-:Y:S01]  /*2f20*/  FMNMX.FTZ R13, R41, R4, !PT ;  /* 0x00000004290d7209 */ /* 0x000fe20007810000 */
[--C-:B------:R-:W-:Y:S01]  /*2f30*/  FFMA.FTZ R75, R75, UR14, -R8.reuse ;  /* 0x0000000e4b4b7c23 */ /* 0x100fe20008010808 */
[----:B------:R-:W-:Y:S01]  /*2f40*/  ISETP.GT.AND P2, PT, R9, 0x30, PT ;  /* 0x000000300900780c */ /* 0x000fe20003f44270 */
[----:B------:R-:W-:Y:S01]  /*2f50*/  MUFU.EX2 R159, R159 ;  /* 0x0000009f009f7308 */ /* 0x000fe20000000800 */
[----:B------:R-:W-:Y:S01]  /*2f60*/  FSEL R45, R45, -INF , P1 ;  /* 0xff8000002d2d7808 */ /* 0x000fe20000800000 */
[--C-:B------:R-:W-:Y:S01]  /*2f70*/  FFMA.FTZ R43, R43, UR14, -R8.reuse ;  /* 0x0000000e2b2b7c23 */ /* 0x100fe20008010808 */
[----:B------:R-:W-:Y:S01]  /*2f80*/  FMNMX.FTZ R4, R44, R13, !PT ;  /* 0x0000000d2c047209 */ /* 0x000fe20007810000 */
[--C-:B------:R-:W-:Y:S01]  /*2f90*/  FFMA.FTZ R77, R77, UR14, -R8.reuse ;  /* 0x0000000e4d4d7c23 */ /* 0x100fe20008010808 */
[----:B------:R-:W-:Y:S01]  /*2fa0*/  ISETP.GT.AND P1, PT, R9, 0x31, PT ;  /* 0x000000310900780c */ /* 0x000fe20003f24270 */
[----:B------:R-:W-:Y:S01]  /*2fb0*/  FFMA.FTZ R47, R47, UR14, -R8 ;  /* 0x0000000e2f2f7c23 */ /* 0x000fe20008010808 */
[----:B------:R-:W-:Y:S01]  /*2fc0*/  FSEL R48, R48, -INF , P2 ;  /* 0xff80000030307808 */ /* 0x000fe20001000000 */
[----:B------:R-:W-:Y:S01]  /*2fd0*/  MUFU.EX2 R12, R12 ;  /* 0x0000000c000c7308 */ /* 0x000fe20000000800 */
[----:B------:R-:W-:Y:S01]  /*2fe0*/  FMNMX.FTZ R13, R45, R4, !PT ;  /* 0x000000042d0d7209 */ /* 0x000fe20007810000 */
[----:B0-----:R-:W-:Y:S01]  /*2ff0*/  FADD.FTZ R54, R157, R10 ;  /* 0x0000000a9d367221 */ /* 0x001fe20000010000 */
[----:B------:R-:W-:Y:S01]  /*3000*/  ISETP.GT.AND P2, PT, R9, 0x38, PT ;  /* 0x000000380900780c */ /* 0x000fe20003f44270 */
[--C-:B------:R-:W-:Y:S01]  /*3010*/  FFMA.FTZ R145, R79, UR14, -R8.reuse ;  /* 0x0000000e4f917c23 */ /* 0x100fe20008010808 */
[----:B------:R-:W-:Y:S01]  /*3020*/  FSEL R49, R49, -INF , P1 ;  /* 0xff80000031317808 */ /* 0x000fe20000800000 */
[--C-:B------:R-:W-:Y:S01]  /*3030*/  FFMA.FTZ R14, R51, UR14, -R8.reuse ;  /* 0x0000000e330e7c23 */ /* 0x100fe20008010808 */
[----:B------:R-:W-:Y:S01]  /*3040*/  FMNMX.FTZ R4, R48, R13, !PT ;  /* 0x0000000d30047209 */ /* 0x000fe20007810000 */
[----:B------:R-:W-:Y:S01]  /*3050*/  MUFU.EX2 R153, R153 ;  /* 0x0000009900997308 */ /* 0x000fe20000000800 */
        /* <DEDUP_REMOVED lines=25> */
[----:B------:R-:W-:Y:S01]  /*31f0*/  FFMA.FTZ R8, R71, UR14, -R8 ;  /* 0x0000000e47087c23 */ /* 0x000fe20008010808 */
[----:B------:R-:W-:-:S02]  /*3200*/  FSEL R60, R60, -INF , P2 ;  /* 0xff8000003c3c7808 */ /* 0x000fc40001000000 */
[----:B------:R-:W-:Y:S02]  /*3210*/  CS2R R86, SRZ ;  /* 0x0000000000567805 */ /* 0x000fe4000001ff00 */
[----:B------:R-:W-:Y:S02]  /*3220*/  FMNMX.FTZ R13, R57, R4, !PT ;  /* 0x00000004390d7209 */ /* 0x000fe40007810000 */
[----:B------:R-:W-:Y:S02]  /*3230*/  CS2R R84, SRZ ;  /* 0x0000000000547805 */ /* 0x000fe4000001ff00 */
[----:B------:R-:W-:Y:S01]  /*3240*/  ISETP.GT.AND P2, PT, R9, 0x50, PT ;  /* 0x000000500900780c */ /* 0x000fe20003f44270 */
[----:B------:R-:W-:Y:S01]  /*3250*/  MUFU.EX2 R75, R75 ;  /* 0x0000004b004b7308 */ /* 0x000fe20000000800 */
[----:B------:R-:W-:Y:S02]  /*3260*/  FSEL R61, R61, -INF , P1 ;  /* 0xff8000003d3d7808 */ /* 0x000fe40000800000 */
[----:B------:R-:W-:-:S02]  /*3270*/  CS2R R82, SRZ ;  /* 0x0000000000527805 */ /* 0x000fc4000001ff00 */
[----:B------:R-:W-:Y:S02]  /*3280*/  FMNMX.FTZ R4, R60, R13, !PT ;  /* 0x0000000d3c047209 */ /* 0x000fe40007810000 */
[----:B------:R-:W-:Y:S02]  /*3290*/  CS2R R80, SRZ ;  /* 0x0000000000507805 */ /* 0x000fe4000001ff00 */
[----:B------:R-:W-:Y:S02]  /*32a0*/  ISETP.GT.AND P1, PT, R9, 0x51, PT ;  /* 0x000000510900780c */ /* 0x000fe40003f24270 */
[----:B------:R-:W-:Y:S02]  /*32b0*/  CS2R R78, SRZ ;  /* 0x00000000004e7805 */ /* 0x000fe4000001ff00 */
[----:B------:R-:W-:Y:S01]  /*32c0*/  FSEL R64, R64, -INF , P2 ;  /* 0xff80000040407808 */ /* 0x000fe20001000000 */
[----:B------:R-:W1:Y:S01]  /*32d0*/  MUFU.EX2 R42, R43 ;  /* 0x0000002b002a7308 */ /* 0x000e620000000800 */
[----:B------:R-:W-:-:S02]  /*32e0*/  FMNMX.FTZ R13, R61, R4, !PT ;  /* 0x000000043d0d7209 */ /* 0x000fc40007810000 */
[----:B------:R-:W-:Y:S02]  /*32f0*/  CS2R R70, SRZ ;  /* 0x0000000000467805 */ /* 0x000fe4000001ff00 */
[----:B------:R-:W-:Y:S02]  /*3300*/  ISETP.GT.AND P2, PT, R9, 0x58, PT ;  /* 0x000000580900780c */ /* 0x000fe40003f44270 */
[----:B------:R-:W-:Y:S02]  /*3310*/  CS2R R62, SRZ ;  /* 0x00000000003e7805 */ /* 0x000fe4000001ff00 */
[----:B------:R-:W-:Y:S02]  /*3320*/  FSEL R65, R65, -INF , P1 ;  /* 0xff80000041417808 */ /* 0x000fe40000800000 */
[----:B------:R-:W-:Y:S01]  /*3330*/  FMNMX.FTZ R4, R64, R13, !PT ;  /* 0x0000000d40047209 */ /* 0x000fe20007810000 */
[----:B------:R-:W-:Y:S01]  /*3340*/  MUFU.EX2 R77, R77 ;  /* 0x0000004d004d7308 */ /* 0x000fe20000000800 */
[----:B------:R-:W-:-:S02]  /*3350*/  ISETP.GT.AND P1, PT, R9, 0x59, PT ;  /* 0x000000590900780c */ /* 0x000fc40003f24270 */
[----:B------:R-:W-:Y:S02]  /*3360*/  FSEL R68, R68, -INF , P2 ;  /* 0xff80000044447808 */ /* 0x000fe40001000000 */
[----:B------:R-:W-:Y:S02]  /*3370*/  FMNMX.FTZ R9, R65, R4, !PT ;  /* 0x0000000441097209 */ /* 0x000fe40007810000 */
[----:B------:R-:W-:Y:S01]  /*3380*/  FSEL R69, R69, -INF , P1 ;  /* 0xff80000045457808 */ /* 0x000fe20000800000 */
[----:B------:R-:W2:Y:S01]  /*3390*/  MUFU.EX2 R46, R47 ;  /* 0x0000002f002e7308 */ /* 0x000ea20000000800 */
[----:B------:R-:W-:Y:S02]  /*33a0*/  FMNMX.FTZ R4, R68, R9, !PT ;  /* 0x0000000944047209 */ /* 0x000fe40007810000 */
[----:B------:R-:W-:Y:S02]  /*33b0*/  F2FP.F16.F32.PACK_AB R157, R10, R157 ;  /* 0x0000009d0a9d723e */ /* 0x000fe400000000ff */
[----:B------:R-:W-:-:S02]  /*33c0*/  FMNMX.FTZ R4, R69, R4, !PT ;  /* 0x0000000445047209 */ /* 0x000fc40007810000 */
[----:B0-----:R-:W-:Y:S01]  /*33d0*/  F2FP.F16.F32.PACK_AB R155, R38, R73 ;  /* 0x00000049269b723e */ /* 0x001fe200000000ff */
[----:B------:R-:W-:Y:S01]  /*33e0*/  MUFU.EX2 R145, R145 ;  /* 0x0000009100917308 */ /* 0x000fe20000000800 */
[----:B-1----:R-:W-:Y:S01]  /*33f0*/  F2FP.F16.F32.PACK_AB R149, R42, R75 ;  /* 0x0000004b2a95723e */ /* 0x002fe200000000ff */
[----:B------:R-:W0:Y:S06]  /*3400*/  SHFL.BFLY PT, R9, R4, 0x2, 0x1f ;  /* 0x0c401f0004097f89 */ /* 0x000e2c00000e0000 */
[----:B------:R-:W-:Y:S01]  /*3410*/  MUFU.EX2 R14, R14 ;  /* 0x0000000e000e7308 */ /* 0x000fe20000000800 */
[----:B--2---:R-:W-:-:S07]  /*3420*/  F2FP.F16.F32.PACK_AB R151, R46, R77 ;  /* 0x0000004d2e97723e */ /* 0x004fce00000000ff */
        /* <DEDUP_REMOVED lines=10> */
[----:B------:R-:W-:-:S06]  /*34d0*/  FMUL.FTZ R9, R4, UR14 ;  /* 0x0000000e04097c20 */ /* 0x000fcc0008410000 */
[----:B------:R-:W-:Y:S01]  /*34e0*/  MUFU.EX2 R137, R137 ;  /* 0x0000008900897308 */ /* 0x000fe20000000800 */
[----:B------:R-:W-:Y:S02]  /*34f0*/  FSEL R9, R9, RZ, P1 ;  /* 0x000000ff09097208 */ /* 0x000fe40000800000 */
[----:B------:R-:W-:-:S03]  /*3500*/  PLOP3.LUT P1, PT, PT, PT, UP0, 0x80, 0x0 ;  /* 0x000000000000781c */ /* 0x000fc60003f2f008 */
[--C-:B------:R-:W-:Y:S01]  /*3510*/  FFMA.FTZ R11, R11, UR14, -R9.reuse ;  /* 0x0000000e0b0b7c23 */ /* 0x100fe20008010809 */
[--C-:B------:R-:W-:Y:S01]  /*3520*/  FFMA.FTZ R30, R30, UR14, -R9.reuse ;  /* 0x0000000e1e1e7c23 */ /* 0x100fe20008010809 */
[--C-:B------:R-:W-:Y:S01]  /*3530*/  FFMA.FTZ R28, R28, UR14, -R9.reuse ;  /* 0x0000000e1c1c7c23 */ /* 0x100fe20008010809 */
[--C-:B------:R-:W-:Y:S01]  /*3540*/  FFMA.FTZ R29, R29, UR14, -R9.reuse ;  /* 0x0000000e1d1d7c23 */ /* 0x100fe20008010809 */
[--C-:B------:R-:W-:Y:S01]  /*3550*/  FFMA.FTZ R32, R32, UR14, -R9.reuse ;  /* 0x0000000e20207c23 */ /* 0x100fe20008010809 */
[--C-:B------:R-:W-:Y:S01]  /*3560*/  FFMA.FTZ R33, R33, UR14, -R9.reuse ;  /* 0x0000000e21217c23 */ /* 0x100fe20008010809 */
[----:B------:R-:W-:Y:S01]  /*3570*/  MUFU.EX2 R11, R11 ;  /* 0x0000000b000b7308 */ /* 0x000fe20000000800 */
[--C-:B------:R-:W-:Y:S01]  /*3580*/  FFMA.FTZ R36, R36, UR14, -R9.reuse ;  /* 0x0000000e24247c23 */ /* 0x100fe20008010809 */
[--C-:B------:R-:W-:Y:S01]  /*3590*/  FFMA.FTZ R37, R37, UR14, -R9.reuse ;  /* 0x0000000e25257c23 */ /* 0x100fe20008010809 */
[--C-:B------:R-:W-:Y:S01]  /*35a0*/  FFMA.FTZ R40, R40, UR14, -R9.reuse ;  /* 0x0000000e28287c23 */ /* 0x100fe20008010809 */
[--C-:B------:R-:W-:Y:S01]  /*35b0*/  FFMA.FTZ R41, R41, UR14, -R9.reuse ;  /* 0x0000000e29297c23 */ /* 0x100fe20008010809 */
[--C-:B------:R-:W-:Y:S01]  /*35c0*/  FFMA.FTZ R44, R44, UR14, -R9.reuse ;  /* 0x0000000e2c2c7c23 */ /* 0x100fe20008010809 */
[--C-:B------:R-:W-:Y:S01]  /*35d0*/  FFMA.FTZ R45, R45, UR14, -R9.reuse ;  /* 0x0000000e2d2d7c23 */ /* 0x100fe20008010809 */
[--C-:B------:R-:W-:Y:S01]  /*35e0*/  FFMA.FTZ R48, R48, UR14, -R9.reuse ;  /* 0x0000000e30307c23 */ /* 0x100fe20008010809 */
[----:B------:R-:W0:Y:S01]  /*35f0*/  MUFU.EX2 R30, R30 ;  /* 0x0000001e001e7308 */ /* 0x000e220000000800 */
[--C-:B------:R-:W-:Y:S01]  /*3600*/  FFMA.FTZ R49, R49, UR14, -R9.reuse ;  /* 0x0000000e31317c23 */ /* 0x100fe20008010809 */
[--C-:B------:R-:W-:Y:S01]  /*3610*/  FFMA.FTZ R52, R52, UR14, -R9.reuse ;  /* 0x0000000e34347c23 */ /* 0x100fe20008010809 */
[--C-:B------:R-:W-:Y:S01]  /*3620*/  FFMA.FTZ R53, R53, UR14, -R9.reuse ;  /* 0x0000000e35357c23 */ /* 0x100fe20008010809 */
[--C-:B------:R-:W-:Y:S01]  /*3630*/  FFMA.FTZ R56, R56, UR14, -R9.reuse ;  /* 0x0000000e38387c23 */ /* 0x100fe20008010809 */
[--C-:B------:R-:W-:Y:S01]  /*3640*/  FFMA.FTZ R57, R57, UR14, -R9.reuse ;  /* 0x0000000e39397c23 */ /* 0x100fe20008010809 */
[--C-:B------:R-:W-:Y:S01]  /*3650*/  FFMA.FTZ R60, R60, UR14, -R9.reuse ;  /* 0x0000000e3c3c7c23 */ /* 0x100fe20008010809 */
[--C-:B------:R-:W-:Y:S01]  /*3660*/  FFMA.FTZ R61, R61, UR14, -R9.reuse ;  /* 0x0000000e3d3d7c23 */ /* 0x100fe20008010809 */
[----:B------:R-:W1:Y:S01]  /*3670*/  MUFU.EX2 R28, R28 ;  /* 0x0000001c001c7308 */ /* 0x000e620000000800 */
[--C-:B------:R-:W-:Y:S01]  /*3680*/  FFMA.FTZ R64, R64, UR14, -R9.reuse ;  /* 0x0000000e40407c23 */ /* 0x100fe20008010809 */
[--C-:B------:R-:W-:Y:S01]  /*3690*/  FFMA.FTZ R65, R65, UR14, -R9.reuse ;  /* 0x0000000e41417c23 */ /* 0x100fe20008010809 */
[--C-:B------:R-:W-:Y:S01]  /*36a0*/  FFMA.FTZ R68, R68, UR14, -R9.reuse ;  /* 0x0000000e44447c23 */ /* 0x100fe20008010809 */
[----:B------:R-:W-:-:S04]  /*36b0*/  FFMA.FTZ R9, R69, UR14, -R9 ;  /* 0x0000000e45097c23 */ /* 0x000fc80008010809 */
[----:B------:R-:W2:Y:S01]  /*36c0*/  MUFU.EX2 R29, R29 ;  /* 0x0000001d001d7308 */ /* 0x000ea20000000800 */
[----:B0-----:R-:W-:Y:S01]  /*36d0*/  FADD.FTZ R13, R11, R30 ;  /* 0x0000001e0b0d7221 */ /* 0x001fe20000010000 */
[----:B------:R-:W-:Y:S02]  /*36e0*/  F2FP.F16.F32.PACK_AB R156, R30, R11 ;  /* 0x0000000b1e9c723e */ /* 0x000fe400000000ff */
[----:B------:R-:W-:-:S04]  /*36f0*/  CS2R R30, SRZ ;  /* 0x00000000001e7805 */ /* 0x000fc8000001ff00 */
[----:B------:R-:W0:Y:S01]  /*3700*/  MUFU.EX2 R32, R32 ;  /* 0x0000002000207308 */ /* 0x000e220000000800 */
[----:B-1----:R-:W-:Y:S01]  /*3710*/  FADD.FTZ R58, R28, R13 ;  /* 0x0000000d1c3a7221 */ /* 0x002fe20000010000 */
[----:B------:R-:W-:Y:S01]  /*3720*/  FADD.FTZ R13, R159, R54 ;  /* 0x000000369f0d7221 */ /* 0x000fe20000010000 */
[----:B------:R-:W-:-:S03]  /*3730*/  F2FP.F16.F32.PACK_AB R159, R12, R159 ;  /* 0x0000009f0c9f723e */ /* 0x000fc600000000ff */
[----:B------:R-:W-:Y:S02]  /*3740*/  FADD.FTZ R54, R12, R13 ;  /* 0x0000000d0c367221 */ /* 0x000fe40000010000 */
[----:B------:R-:W1:Y:S01]  /*3750*/  MUFU.EX2 R33, R33 ;  /* 0x0000002100217308 */ /* 0x000e620000000800 */
[----:B--2---:R-:W-:Y:S01]  /*3760*/  FADD.FTZ R15, R29, R58 ;  /* 0x0000003a1d0f7221 */ /* 0x004fe20000010000 */
[----:B------:R-:W-:Y:S01]  /*3770*/  FADD.FTZ R13, R153, R54 ;  /* 0x00000036990d7221 */ /* 0x000fe20000010000 */
[----:B------:R-:W-:Y:S02]  /*3780*/  F2FP.F16.F32.PACK_AB R153, R34, R153 ;  /* 0x000000992299723e */ /* 0x000fe400000000ff */
[----:B------:R-:W-:Y:S02]  /*3790*/  CS2R R58, SRZ ;  /* 0x00000000003a7805 */ /* 0x000fe4000001ff00 */
[----:B------:R-:W-:Y:S02]  /*37a0*/  F2FP.F16.F32.PACK_AB R158, R29, R28 ;  /* 0x0000001c1d9e723e */ /* 0x000fe400000000ff */
[----:B------:R-:W-:Y:S01]  /*37b0*/  CS2R R28, SRZ ;  /* 0x00000000001c7805 */ /* 0x000fe2000001ff00 */
[----:B------:R-:W2:Y:S01]  /*37c0*/  MUFU.EX2 R36, R36 ;  /* 0x0000002400247308 */ /* 0x000ea20000000800 */
[----:B0-----:R-:W-:-:S07]  /*37d0*/  FADD.FTZ R0, R32, R15 ;  /* 0x0000000f20007221 */ /* 0x001fce0000010000 */
[----:B------:R-:W0:Y:S01]  /*37e0*/  MUFU.EX2 R37, R37 ;  /* 0x0000002500257308 */ /* 0x000e220000000800 */
[C---:B-1----:R-:W-:Y:S01]  /*37f0*/  FADD.FTZ R15, R33.reuse, R0 ;  /* 0x00000000210f7221 */ /* 0x042fe20000010000 */
[----:B------:R-:W-:Y:S01]  /*3800*/  FADD.FTZ R0, R34, R13 ;  /* 0x0000000d22007221 */ /* 0x000fe20000010000 */
[----:B------:R-:W-:Y:S02]  /*3810*/  F2FP.F16.F32.PACK_AB R152, R33, R32 ;  /* 0x000000202198723e */ /* 0x000fe400000000ff */
[----:B------:R-:W-:Y:S02]  /*3820*/  CS2R R34, SRZ ;  /* 0x0000000000227805 */ /* 0x000fe4000001ff00 */
[----:B------:R-:W-:Y:S01]  /*3830*/  CS2R R32, SRZ ;  /* 0x0000000000207805 */ /* 0x000fe2000001ff00 */
[----:B------:R-:W-:Y:S01]  /*3840*/  FADD.FTZ R13, R73, R0 ;  /* 0x00000000490d7221 */ /* 0x000fe20000010000 */
[----:B------:R-:W-:Y:S01]  /*3850*/  CS2R R72, SRZ ;  /* 0x0000000000487805 */ /* 0x000fe2000001ff00 */
[----:B------:R-:W1:Y:S01]  /*3860*/  MUFU.EX2 R40, R40 ;  /* 0x0000002800287308 */ /* 0x000e620000000800 */
[----:B--2---:R-:W-:Y:S01]  /*3870*/  FADD.FTZ R54, R36, R15 ;  /* 0x0000000f24367221 */ /* 0x004fe20000010000 */
[----:B------:R-:W-:Y:S01]  /*3880*/  FADD.FTZ R0, R38, R13 ;  /* 0x0000000d26007221 */ /* 0x000fe20000010000 */
[----:B------:R-:W-:-:S03]  /*3890*/  CS2R R38, SRZ ;  /* 0x0000000000267805 */ /* 0x000fc6000001ff00 */
[----:B------:R-:W-:Y:S01]  /*38a0*/  FADD.FTZ R13, R75, R0 ;  /* 0x000000004b0d7221 */ /* 0x000fe20000010000 */
[----:B------:R-:W-:Y:S01]  /*38b0*/  CS2R R74, SRZ ;  /* 0x00000000004a7805 */ /* 0x000fe2000001ff00 */
[----:B------:R-:W2:Y:S01]  /*38c0*/  MUFU.EX2 R41, R41 ;  /* 0x0000002900297308 */ /* 0x000ea20000000800 */
[C---:B0-----:R-:W-:Y:S01]  /*38d0*/  FADD.FTZ R15, R37.reuse, R54 ;  /* 0x00000036250f7221 */ /* 0x041fe20000010000 */
[----:B------:R-:W-:Y:S01]  /*38e0*/  FADD.FTZ R0, R42, R13 ;  /* 0x0000000d2a007221 */ /* 0x000fe20000010000 */
[----:B------:R-:W-:Y:S02]  /*38f0*/  F2FP.F16.F32.PACK_AB R154, R37, R36 ;  /* 0x00000024259a723e */ /* 0x000fe400000000ff */
[----:B------:R-:W-:Y:S02]  /*3900*/  CS2R R42, SRZ ;  /* 0x00000000002a7805 */ /* 0x000fe4000001ff00 */
[----:B------:R-:W-:Y:S01]  /*3910*/  CS2R R36, SRZ ;  /* 0x0000000000247805 */ /* 0x000fe2000001ff00 */
[----:B------:R-:W-:Y:S01]  /*3920*/  FADD.FTZ R13, R77, R0 ;  /* 0x000000004d0d7221 */ /* 0x000fe20000010000 */
[----:B------:R-:W-:Y:S01]  /*3930*/  CS2R R76, SRZ ;  /* 0x00000000004c7805 */ /* 0x000fe2000001ff00 */
[----:B------:R-:W0:Y:S01]  /*3940*/  MUFU.EX2 R44, R44 ;  /* 0x0000002c002c7308 */ /* 0x000e220000000800 */
[----:B-1----:R-:W-:Y:S01]  /*3950*/  FADD.FTZ R54, R40, R15 ;  /* 0x0000000f28367221 */ /* 0x002fe20000010000 */
[----:B------:R-:W-:Y:S01]  /*3960*/  FADD.FTZ R0, R46, R13 ;  /* 0x0000000d2e007221 */ /* 0x000fe20000010000 */
[----:B------:R-:W-:-:S03]  /*3970*/  CS2R R46, SRZ ;  /* 0x00000000002e7805 */ /* 0x000fc6000001ff00 */
[----:B------:R-:W-:Y:S01]  /*3980*/  FADD.FTZ R13, R145, R0 ;  /* 0x00000000910d7221 */ /* 0x000fe20000010000 */
[C---:B------:R-:W-:Y:S01]  /*3990*/  F2FP.F16.F32.PACK_AB R145, R14.reuse, R145 ;  /* 0x000000910e91723e */ /* 0x040fe200000000ff */
[----:B------:R-:W1:Y:S01]  /*39a0*/  MUFU.EX2 R45, R45 ;  /* 0x0000002d002d7308 */ /* 0x000e620000000800 */
[C---:B--2---:R-:W-:Y:S01]  /*39b0*/  FADD.FTZ R15, R41.reuse, R54 ;  /* 0x00000036290f7221 */ /* 0x044fe20000010000 */
[----:B------:R-:W-:Y:S01]  /*39c0*/  FADD.FTZ R0, R14, R13 ;  /* 0x0000000d0e007221 */ /* 0x000fe20000010000 */
[----:B------:R-:W-:Y:S02]  /*39d0*/  F2FP.F16.F32.PACK_AB R148, R41, R40 ;  /* 0x000000282994723e */ /* 0x000fe400000000ff */
[----:B------:R-:W-:Y:S02]  /*39e0*/  CS2R R54, SRZ ;  /* 0x0000000000367805 */ /* 0x000fe4000001ff00 */
[----:B------:R-:W-:Y:S01]  /*39f0*/  CS2R R40, SRZ ;  /* 0x0000000000287805 */ /* 0x000fe2000001ff00 */
[----:B------:R-:W-:Y:S01]  /*3a00*/  FADD.FTZ R11, R147, R0 ;  /* 0x00000000930b7221 */ /* 0x000fe20000010000 */
[----:B------:R-:W-:Y:S01]  /*3a10*/  F2FP.F16.F32.PACK_AB R147, R20, R147 ;  /* 0x000000931493723e */ /* 0x000fe200000000ff */
[----:B------:R-:W2:Y:S01]  /*3a20*/  MUFU.EX2 R48, R48 ;  /* 0x0000003000307308 */ /* 0x000ea20000000800 */
[----:B0-----:R-:W-:Y:S01]  /*3a30*/  FADD.FTZ R10, R44, R15 ;  /* 0x0000000f2c0a7221 */ /* 0x001fe20000010000 */
[----:B------:R-:W-:-:S06]  /*3a40*/  FADD.FTZ R0, R20, R11 ;  /* 0x0000000b14007221 */ /* 0x000fcc0000010000 */
[----:B------:R-:W0:Y:S01]  /*3a50*/  MUFU.EX2 R49, R49 ;  /* 0x0000003100317308 */ /* 0x000e220000000800 */
[C---:B-1----:R-:W-:Y:S01]  /*3a60*/  FADD.FTZ R15, R45.reuse, R10 ;  /* 0x0000000a2d0f7221 */ /* 0x042fe20000010000 */
[----:B------:R-:W-:Y:S02]  /*3a70*/  F2FP.F16.F32.PACK_AB R150, R45, R44 ;  /* 0x0000002c2d96723e */ /* 0x000fe400000000ff */
[----:B------:R-:W-:-:S04]  /*3a80*/  CS2R R44, SRZ ;  /* 0x00000000002c7805 */ /* 0x000fc8000001ff00 */
[----:B------:R-:W1:Y:S01]  /*3a90*/  MUFU.EX2 R52, R52 ;  /* 0x0000003400347308 */ /* 0x000e620000000800 */
[----:B--2---:R-:W-:-:S07]  /*3aa0*/  FADD.FTZ R10, R48, R15 ;  /* 0x0000000f300a7221 */ /* 0x004fce0000010000 */
[----:B------:R-:W2:Y:S01]  /*3ab0*/  MUFU.EX2 R53, R53 ;  /* 0x0000003500357308 */ /* 0x000ea20000000800 */
[C---:B0-----:R-:W-:Y:S01]  /*3ac0*/  FADD.FTZ R15, R49.reuse, R10 ;  /* 0x0000000a310f7221 */ /* 0x041fe20000010000 */
[----:B------:R-:W-:Y:S02]  /*3ad0*/  F2FP.F16.F32.PACK_AB R144, R49, R48 ;  /* 0x000000303190723e */ /* 0x000fe400000000ff */
[----:B------:R-:W-:-:S04]  /*3ae0*/  CS2R R48, SRZ ;  /* 0x0000000000307805 */ /* 0x000fc8000001ff00 */
[----:B------:R-:W0:Y:S01]  /*3af0*/  MUFU.EX2 R56, R56 ;  /* 0x0000003800387308 */ /* 0x000e220000000800 */
[----:B-1----:R-:W-:-:S07]  /*3b00*/  FADD.FTZ R10, R52, R15 ;  /* 0x0000000f340a7221 */ /* 0x002fce0000010000 */
[----:B------:R-:W1:Y:S01]  /*3b10*/  MUFU.EX2 R57, R57 ;  /* 0x0000003900397308 */ /* 0x000e620000000800 */
[C---:B--2---:R-:W-:Y:S01]  /*3b20*/  FADD.FTZ R13, R53.reuse, R10 ;  /* 0x0000000a350d7221 */ /* 0x044fe20000010000 */
[----:B------:R-:W-:Y:S02]  /*3b30*/  F2FP.F16.F32.PACK_AB R146, R53, R52 ;  /* 0x000000343592723e */ /* 0x000fe400000000ff */
[----:B------:R-:W-:-:S04]  /*3b40*/  CS2R R52, SRZ ;  /* 0x0000000000347805 */ /* 0x000fc8000001ff00 */
[----:B------:R-:W2:Y:S01]  /*3b50*/  MUFU.EX2 R60, R60 ;  /* 0x0000003c003c7308 */ /* 0x000ea20000000800 */
[----:B0-----:R-:W-:Y:S01]  /*3b60*/  FADD.FTZ R10, R56, R13 ;  /* 0x0000000d380a7221 */ /* 0x001fe20000010000 */
[----:B------:R-:W-:Y:S01]  /*3b70*/  FADD.FTZ R13, R141, R0 ;  /* 0x000000008d0d7221 */ /* 0x000fe20000010000 */
[----:B------:R-:W-:-:S03]  /*3b80*/  F2FP.F16.F32.PACK_AB R141, R24, R141 ;  /* 0x0000008d188d723e */ /* 0x000fc600000000ff */
[----:B------:R-:W-:Y:S01]  /*3b90*/  FADD.FTZ R0, R24, R13 ;  /* 0x0000000d18007221 */ /* 0x000fe20000010000 */
[----:B------:R-:W-:Y:S01]  /*3ba0*/  CS2R R24, SRZ ;  /* 0x0000000000187805 */ /* 0x000fe2000001ff00 */
[----:B------:R-:W0:Y:S01]  /*3bb0*/  MUFU.EX2 R61, R61 ;  /* 0x0000003d003d7308 */ /* 0x000e220000000800 */
[----:B-1----:R-:W-:Y:S01]  /*3bc0*/  FADD.FTZ R15, R57, R10 ;  /* 0x0000000a390f7221 */ /* 0x002fe20000010000 */
[----:B------:R-:W-:Y:S01]  /*3bd0*/  FADD.FTZ R13, R143, R0 ;  /* 0x000000008f0d7221 */ /* 0x000fe20000010000 */
[----:B------:R-:W-:Y:S02]  /*3be0*/  F2FP.F16.F32.PACK_AB R140, R57, R56 ;  /* 0x00000038398c723e */ /* 0x000fe400000000ff */
[----:B------:R-:W-:Y:S02]  /*3bf0*/  CS2R R56, SRZ ;  /* 0x0000000000387805 */ /* 0x000fe4000001ff00 */
[----:B------:R-:W-:Y:S01]  /*3c00*/  F2FP.F16.F32.PACK_AB R143, R26, R143 ;  /* 0x0000008f1a8f723e */ /* 0x000fe200000000ff */
[----:B------:R-:W1:Y:S01]  /*3c10*/  MUFU.EX2 R64, R64 ;  /* 0x0000004000407308 */ /* 0x000e620000000800 */
[----:B--2---:R-:W-:-:S07]  /*3c20*/  FADD.FTZ R10, R60, R15 ;  /* 0x0000000f3c0a7221 */ /* 0x004fce0000010000 */
[----:B------:R-:W2:Y:S01]  /*3c30*/  MUFU.EX2 R65, R65 ;  /* 0x0000004100417308 */ /* 0x000ea20000000800 */
[C---:B0-----:R-:W-:Y:S01]  /*3c40*/  FADD.FTZ R15, R61.reuse, R10 ;  /* 0x0000000a3d0f7221 */ /* 0x041fe20000010000 */
[----:B------:R-:W-:Y:S01]  /*3c50*/  FADD.FTZ R10, R26, R13 ;  /* 0x0000000d1a0a7221 */ /* 0x000fe20000010000 */
[----:B------:R-:W-:Y:S02]  /*3c60*/  F2FP.F16.F32.PACK_AB R142, R61, R60 ;  /* 0x0000003c3d8e723e */ /* 0x000fe400000000ff */
[----:B------:R-:W-:Y:S02]  /*3c70*/  CS2R R60, SRZ ;  /* 0x00000000003c7805 */ /* 0x000fe4000001ff00 */
[----:B------:R-:W-:Y:S01]  /*3c80*/  CS2R R26, SRZ ;  /* 0x00000000001a7805 */ /* 0x000fe2000001ff00 */
[----:B------:R0:W3:Y:S01]  /*3c90*/  MUFU.EX2 R50, R67 ;  /* 0x0000004300327308 */ /* 0x0000e20000000800 */
[----:B-1----:R-:W-:-:S07]  /*3ca0*/  FADD.FTZ R12, R64, R15 ;  /* 0x0000000f400c7221 */ /* 0x002fce0000010000 */
[----:B------:R-:W1:Y:S01]  /*3cb0*/  MUFU.EX2 R68, R68 ;  /* 0x0000004400447308 */ /* 0x000e620000000800 */
[C---:B--2---:R-:W-:Y:S01]  /*3cc0*/  FADD.FTZ R13, R65.reuse, R12 ;  /* 0x0000000c410d7221 */ /* 0x044fe20000010000 */
[----:B------:R-:W-:Y:S02]  /*3cd0*/  F2FP.F16.F32.PACK_AB R136, R65, R64 ;  /* 0x000000404188723e */ /* 0x000fe400000000ff */
[----:B0-----:R-:W-:Y:S02]  /*3ce0*/  CS2R R66, SRZ ;  /* 0x0000000000427805 */ /* 0x001fe4000001ff00 */
[----:B------:R-:W-:Y:S02]  /*3cf0*/  CS2R R64, SRZ ;  /* 0x0000000000407805 */ /* 0x000fe4000001ff00 */
[----:B------:R-:W0:Y:S08]  /*3d00*/  MUFU.EX2 R89, R89 ;  /* 0x0000005900597308 */ /* 0x000e300000000800 */
[----:B------:R2:W4:Y:S08]  /*3d10*/  MUFU.EX2 R11, R9 ;  /* 0x00000009000b7308 */ /* 0x0005300000000800 */
[----:B------:R1:W5:Y:S01]  /*3d20*/  MUFU.EX2 R0, R8 ;  /* 0x0000000800007308 */ /* 0x0003620000000800 */
[----:B--2---:R-:W-:Y:S01]  /*3d30*/  FADD.FTZ R9, R137, R10 ;  /* 0x0000000a89097221 */ /* 0x004fe20000010000 */
[----:B---3--:R-:W-:-:S03]  /*3d40*/  F2FP.F16.F32.PACK_AB R137, R50, R137 ;  /* 0x000000893289723e */ /* 0x008fc600000000ff */
[----:B------:R-:W-:Y:S01]  /*3d50*/  FADD.FTZ R10, R50, R9 ;  /* 0x00000009320a7221 */ /* 0x000fe20000010000 */
[----:B------:R-:W-:Y:S01]  /*3d60*/  CS2R R50, SRZ ;  /* 0x0000000000327805 */ /* 0x000fe2000001ff00 */
[----:B-1----:R-:W-:Y:S02]  /*3d70*/  FADD.FTZ R8, R68, R13 ;  /* 0x0000000d44087221 */ /* 0x002fe40000010000 */
[----:B0-----:R-:W-:Y:S01]  /*3d80*/  FADD.FTZ R13, R89, R10 ;  /* 0x0000000a590d7221 */ /* 0x001fe20000010000 */
[C---:B----4-:R-:W-:Y:S01]  /*3d90*/  F2FP.F16.F32.PACK_AB R138, R11.reuse, R68 ;  /* 0x000000440b8a723e */ /* 0x050fe200000000ff */
[----:B------:R-:W-:Y:S02]  /*3da0*/  IMAD.MOV.U32 R10, RZ, RZ, 0x3f800000 ;  /* 0x3f800000ff0a7424 */ /* 0x000fe400078e00ff */
[----:B------:R-:W-:Y:S01]  /*3db0*/  FADD.FTZ R9, R11, R8 ;  /* 0x000000080b097221 */ /* 0x000fe20000010000 */
[----:B------:R-:W-:Y:S01]  /*3dc0*/  CS2R R68, SRZ ;  /* 0x0000000000447805 */ /* 0x000fe2000001ff00 */
[C---:B-----5:R-:W-:Y:S01]  /*3dd0*/  FADD.FTZ R8, R0.reuse, R13 ;  /* 0x0000000d00087221 */ /* 0x060fe20000010000 */
[----:B------:R-:W-:Y:S01]  /*3de0*/  F2FP.F16.F32.PACK_AB R139, R0, R89 ;  /* 0x00000059008b723e */ /* 0x000fe200000000ff */
[----:B------:R-:W-:Y:S01]  /*3df0*/  IMAD.MOV.U32 R0, RZ, RZ, 0x3f800000 ;  /* 0x3f800000ff007424 */ /* 0x000fe200078e00ff */
[----:B------:R-:W-:Y:S06]  /*3e00*/  @!P1 BRA `(.L_x_2385) ;  /* 0x0000002400209947 */ /* 0x000fec0003800000 */
[----:B------:R-:W-:Y:S01]  /*3e10*/  IMAD.MOV.U32 R11, RZ, RZ, R5 ;  /* 0x000000ffff0b7224 */ /* 0x000fe200078e0005 */
[----:B------:R-:W-:Y:S01]  /*3e20*/  UMOV UR5, UR38 ;  /* 0x0000002600057c82 */ /* 0x000fe20008000000 */
[----:B------:R-:W-:Y:S01]  /*3e30*/  IMAD.MOV.U32 R12, RZ, RZ, R4 ;  /* 0x000000ffff0c7224 */ /* 0x000fe200078e0004 */
[----:B------:R-:W-:Y:S01]  /*3e40*/  UMOV UR6, UR39 ;  /* 0x0000002700067c82 */ /* 0x000fe20008000000 */
[----:B------:R-:W-:Y:S01]  /*3e50*/  IMAD.MOV.U32 R0, RZ, RZ, 0x3f800000 ;  /* 0x3f800000ff007424 */ /* 0x000fe200078e00ff */
[----:B------:R-:W-:Y:S01]  /*3e60*/  ULDC UR34, c[0x0][0x988] ;  /* 0x0002620000227ab9 */ /* 0x000fe20000000800 */
[----:B------:R-:W-:-:S07]  /*3e70*/  IMAD.MOV.U32 R87, RZ, RZ, RZ ;  /* 0x000000ffff577224 */ /* 0x000fce00078e00ff */
.L_x_2396:
[----:B------:R-:W-:-:S04]  /*3e80*/  UISETP.NE.AND UP0, UPT, UR6, 0x1, UPT ;  /* 0x000000010600788c */ /* 0x000fc8000bf05270 */
[----:B------:R-:W-:-:S04]  /*3e90*/  USEL UR38, URZ, 0x1, UP0 ;  /* 0x000000013f267887 */ /* 0x000fc80008000000 */
[----:B------:R-:W-:Y:S01]  /*3ea0*/  ULOP3.LUT UR38, UR5, UR38, URZ, 0x3c, !UPT ;  /* 0x0000002605267292 */ /* 0x000fe2000f8e3c3f */
[----:B------:R-:W-:Y:S11]  /*3eb0*/  @!P0 BRA `(.L_x_2386) ;  /* 0x0000000000048947 */ /* 0x000ff60003800000 */
[----:B------:R-:W-:Y:S01]  /*3ec0*/  BPT.TRAP 0x1 ;  /* 0x000000040000795c */ /* 0x000fe20000300000 */
.L_x_2386:
        /* <DEDUP_REMOVED lines=9> */
.L_x_2387:
[----:B-1----:R-:W-:Y:S05]  /*3f60*/  @P1 BRA `(.L_x_2388) ;  /* 0x0000000000081947 */ /* 0x002fea0003800000 */
[----:B------:R-:W1:Y:S02]  /*3f70*/  SYNCS.PHASECHK.TRANS64.TRYWAIT P1, [UR7+0x2a830], R4 ;  /* 0x02a83004ff0075a7 */ /* 0x000e640008020147 */
[----:B-1----:R-:W-:Y:S05]  /*3f80*/  @!P1 BRA `(.L_x_2389) ;  /* 0x000000e000609947 */ /* 0x002fea0003800000 */
.L_x_2388:
        /* <DEDUP_REMOVED lines=143> */
.L_x_2390:
[----:B------:R-:W-:Y:S01]  /*4880*/  ULEA UR10, UR6, UR40, 0x3 ;  /* 0x00000028060a7291 */ /* 0x000fe2000f8e183f */
[----:B------:R-:W-:-:S05]  /*4890*/  IMAD.U32 R0, RZ, RZ, UR5 ;  /* 0x00000005ff007e24 */ /* 0x000fca000f8e00ff */
[----:B------:R-:W-:-:S04]  /*48a0*/  SHF.L.U32 R0, R0, 0x1f, RZ ;  /* 0x0000001f00007819 */ /* 0x000fc800000006ff */
[----:B------:R2:W3:Y:S01]  /*48b0*/  SYNCS.PHASECHK.TRANS64.TRYWAIT P1, [UR10+0x2a850], R0 ;  /* 0x02a85000ff0075a7 */ /* 0x0004e2000802014a */
[----:B------:R-:W-:Y:S05]  /*48c0*/  @!P0 BRA `(.L_x_2391) ;  /* 0x0000000000048947 */ /* 0x000fea0003800000 */
[----:B------:R-:W-:Y:S01]  /*48d0*/  BPT.TRAP 0x1 ;  /* 0x000000040000795c */ /* 0x000fe20000300000 */
.L_x_2391:
[----:B---3--:R-:W-:Y:S05]  /*48e0*/  @P1 BRA `(.L_x_2392) ;  /* 0x0000000000081947 */ /* 0x008fea0003800000 */
[----:B------:R-:W3:Y:S02]  /*48f0*/  SYNCS.PHASECHK.TRANS64.TRYWAIT P1, [UR10+0x2a850], R0 ;  /* 0x02a85000ff0075a7 */ /* 0x000ee4000802014a */
[----:B---3--:R-:W-:Y:S05]  /*4900*/  @!P1 BRA `(.L_x_2393) ;  /* 0x000000d800189947 */ /* 0x008fea0003800000 */
.L_x_2392:
        /* <DEDUP_REMOVED lines=37> */
.L_x_2394:
[----:B------:R-:W-:Y:S01]  /*4b60*/  R2UR UR5, R170 ;  /* 0x00000000aa0572ca */ /* 0x000fe200000e0000 */
[----:B-12---:R-:W-:Y:S01]  /*4b70*/  VIADD R0, R18, UR43 ;  /* 0x0000002b12007c36 */ /* 0x006fe20008000000 */
[----:B------:R-:W-:Y:S01]  /*4b80*/  UMOV UR14, UR34 ;  /* 0x00000022000e7c82 */ /* 0x000fe20008000000 */
[----:B------:R-:W-:Y:S01]  /*4b90*/  IMAD.U32 R13, RZ, RZ, UR42 ;  /* 0x0000002aff0d7e24 */ /* 0x000fe2000f8e00ff */
[----:B------:R-:W1:Y:S01]  /*4ba0*/  S2UR UR6, SR_CgaCtaId ;  /* 0x00000000000679c3 */ /* 0x000e620000008800 */
[----:B------:R-:W-:-:S08]  /*4bb0*/  UIADD3 UR7, UR7, 0x2a840, URZ ;  /* 0x0002a84007077890 */ /* 0x000fd0000fffe03f */
[----:B------:R-:W-:-:S06]  /*4bc0*/  UISETP.NE.AND UP0, UPT, UR5, URZ, UPT ;  /* 0x0000003f0500728c */ /* 0x000fcc000bf05270 */
[----:B------:R-:W-:Y:S02]  /*4bd0*/  PLOP3.LUT P1, PT, PT, PT, UP0, 0x80, 0x0 ;  /* 0x000000000000781c */ /* 0x000fe40003f2f008 */
[----:B------:R-:W-:-:S03]  /*4be0*/  PLOP3.LUT P2, PT, PT, PT, UP0, 0x80, 0x0 ;  /* 0x000000000000781c */ /* 0x000fc60003f4f008 */
[----:B------:R-:W-:Y:S01]  /*4bf0*/  @UP0 ULDC UR5, c[0x0][0x44c] ;  /* 0x0001130000050ab9 */ /* 0x000fe20000000800 */
[----:B-1----:R-:W-:-:S07]  /*4c00*/  UPRMT UR7, UR6, 0x654, UR7 ;  /* 0x0000065406077896 */ /* 0x002fce0008000007 */
[----:B0-----:R-:W-:Y:S01]  /*4c10*/  @P1 IMAD.HI.U32 R4, R0, UR5, RZ ;  /* 0x0000000500041c27 */ /* 0x001fe2000f8e00ff */
[----:B------:R-:W-:-:S04]  /*4c20*/  @UP0 ULDC UR5, c[0x0][0x450] ;  /* 0x0001140000050ab9 */ /* 0x000fc80000000800 */
[----:B------:R-:W-:Y:S01]  /*4c30*/  @P2 SHF.R.U32.HI R0, RZ, UR5, R4 ;  /* 0x00000005ff002c19 */ /* 0x000fe20008011604 */
[----:B------:R-:W-:Y:S01]  /*4c40*/  UIMAD UR5, UR4, -0x60, URZ ;  /* 0xffffffa0040578a4 */ /* 0x000fe2000f8e023f */
[----:B------:R-:W-:Y:S03]  /*4c50*/  SYNCS.ARRIVE.TRANS64.RED.A1T0 RZ, [UR7], RZ ;  /* 0x000000ffffff79a7 */ /* 0x000fe60008100407 */
[----:B------:R-:W0:Y:S02]  /*4c60*/  SHFL.IDX PT, R5, R0, RZ, 0x1c1f ;  /* 0x001c1fff00057589 */ /* 0x000e2400000e0000 */
[----:B------:R-:W-:-:S05]  /*4c70*/  IMAD.U32 R4, RZ, RZ, UR5 ;  /* 0x00000005ff047e24 */ /* 0x000fca000f8e00ff */
[----:B------:R-:W-:-:S04]  /*4c80*/  IADD3 R4, -R17, 0x1, R4 ;  /* 0x0000000111047810 */ /* 0x000fc80007ffe104 */
[----:B------:R-:W-:-:S04]  /*4c90*/  IADD3 R4, -R13, UR60, R4 ;  /* 0x0000003c0d047c10 */ /* 0x000fc8000fffe104 */
[----:B0-----:R-:W-:-:S04]  /*4ca0*/  IADD3 R10, R4, R5, RZ ;  /* 0x00000005040a7210 */ /* 0x001fc80007ffe0ff */
[C---:B------:R-:W-:Y:S02]  /*4cb0*/  ISETP.GT.AND P1, PT, R10.reuse, RZ, PT ;  /* 0x000000ff0a00720c */ /* 0x040fe40003f24270 */
[----:B------:R-:W-:Y:S02]  /*4cc0*/  ISETP.GT.AND P2, PT, R10, 0x1, PT ;  /* 0x000000010a00780c */ /* 0x000fe40003f44270 */
[----:B------:R-:W-:Y:S02]  /*4cd0*/  FSEL R13, R88, -INF , P1 ;  /* 0xff800000580d7808 */ /* 0x000fe40000800000 */
[----:B------:R-:W-:Y:S02]  /*4ce0*/  ISETP.GT.AND P1, PT, R10, 0x8, PT ;  /* 0x000000080a00780c */ /* 0x000fe40003f24270 */
[----:B------:R-:W-:Y:S02]  /*4cf0*/  FSEL R89, R89, -INF , P2 ;  /* 0xff80000059597808 */ /* 0x000fe40001000000 */
[----:B------:R-:W-:-:S02]  /*4d00*/  FMNMX.FTZ R14, R13, R12, !PT ;  /* 0x0000000c0d0e7209 */ /* 0x000fc40007810000 */
        /* <DEDUP_REMOVED lines=65> */
[----:B------:R-:W0:Y:S02]  /*5120*/  SHFL.IDX PT, R15, R0, 0x1, 0x1c1f ;  /* 0x003c1f00000f7f89 */ /* 0x000e2400000e0000 */
[----:B------:R-:W-:-:S05]  /*5130*/  FMNMX.FTZ R14, R133, R10, !PT ;  /* 0x0000000a850e7209 */ /* 0x000fca0007810000 */
[----:B------:R-:W1:Y:S01]  /*5140*/  SHFL.BFLY PT, R21, R14, 0x2, 0x1f ;  /* 0x0c401f000e157f89 */ /* 0x000e6200000e0000 */
[----:B0-----:R-:W-:-:S05]  /*5150*/  IMAD.IADD R10, R4, 0x1, R15 ;  /* 0x00000001040a7824 */ /* 0x001fca00078e020f */
[----:B------:R-:W-:Y:S02]  /*5160*/  ISETP.GT.AND P1, PT, R10, RZ, PT ;  /* 0x000000ff0a00720c */ /* 0x000fe40003f24270 */
[----:B-1----:R-:W-:Y:S02]  /*5170*/  FMNMX.FTZ R21, R14, R21, !PT ;  /* 0x000000150e157209 */ /* 0x002fe40007810000 */
[----:B------:R-:W-:Y:S02]  /*5180*/  ISETP.GT.AND P2, PT, R10, 0x1, PT ;  /* 0x000000010a00780c */ /* 0x000fe40003f44270 */
[----:B------:R-:W-:Y:S01]  /*5190*/  FSEL R90, R90, -INF , P1 ;  /* 0xff8000005a5a7808 */ /* 0x000fe20000800000 */
[----:B------:R-:W0:Y:S01]  /*51a0*/  SHFL.BFLY PT, R20, R21, 0x1, 0x1f ;  /* 0x0c201f0015147f89 */ /* 0x000e2200000e0000 */
[----:B------:R-:W-:Y:S02]  /*51b0*/  ISETP.GT.AND P3, PT, R10, 0x8, PT ;  /* 0x000000080a00780c */ /* 0x000fe40003f64270 */
[----:B------:R-:W-:-:S02]  /*51c0*/  FSEL R91, R91, -INF , P2 ;  /* 0xff8000005b5b7808 */ /* 0x000fc40001000000 */
[----:B------:R-:W-:Y:S02]  /*51d0*/  FMNMX.FTZ R0, R90, R11, !PT ;  /* 0x0000000b5a007209 */ /* 0x000fe40007810000 */
[----:B------:R-:W-:Y:S02]  /*51e0*/  ISETP.GT.AND P4, PT, R10, 0x9, PT ;  /* 0x000000090a00780c */ /* 0x000fe40003f84270 */
[----:B------:R-:W-:Y:S02]  /*51f0*/  FSEL R94, R94, -INF , P3 ;  /* 0xff8000005e5e7808 */ /* 0x000fe40001800000 */
[----:B------:R-:W-:Y:S02]  /*5200*/  FMNMX.FTZ R15, R91, R0, !PT ;  /* 0x000000005b0f7209 */ /* 0x000fe40007810000 */
[----:B------:R-:W-:Y:S02]  /*5210*/  ISETP.GT.AND P2, PT, R10, 0x10, PT ;  /* 0x000000100a00780c */ /* 0x000fe40003f44270 */
[----:B------:R-:W-:-:S02]  /*5220*/  FSEL R95, R95, -INF , P4 ;  /* 0xff8000005f5f7808 */ /* 0x000fc40002000000 */
[----:B------:R-:W-:Y:S02]  /*5230*/  ISETP.GT.AND P3, PT, R10, 0x11, PT ;  /* 0x000000110a00780c */ /* 0x000fe40003f64270 */
[----:B------:R-:W-:Y:S02]  /*5240*/  FSEL R98, R98, -INF , P2 ;  /* 0xff80000062627808 */ /* 0x000fe40001000000 */
[C---:B------:R-:W-:Y:S02]  /*5250*/  ISETP.GT.AND P2, PT, R10.reuse, 0x18, PT ;  /* 0x000000180a00780c */ /* 0x040fe40003f44270 */
[----:B------:R-:W-:Y:S02]  /*5260*/  FSEL R99, R99, -INF , P3 ;  /* 0xff80000063637808 */ /* 0x000fe40001800000 */
[----:B0-----:R-:W-:Y:S02]  /*5270*/  FMNMX.FTZ R4, R21, R20, !PT ;  /* 0x0000001415047209 */ /* 0x001fe40007810000 */
[----:B------:R-:W-:-:S02]  /*5280*/  ISETP.GT.AND P3, PT, R10, 0x19, PT ;  /* 0x000000190a00780c */ /* 0x000fc40003f64270 */
[C---:B------:R-:W-:Y:S01]  /*5290*/  FSETP.NEU.FTZ.AND P1, PT, R4.reuse, -INF , PT ;  /* 0xff8000000400780b */ /* 0x040fe20003f3d000 */
[----:B------:R-:W-:Y:S01]  /*52a0*/  FMUL.FTZ R14, R4, UR14 ;  /* 0x0000000e040e7c20 */ /* 0x000fe20008410000 */
[----:B------:R-:W-:Y:S02]  /*52b0*/  FSEL R102, R102, -INF , P2 ;  /* 0xff80000066667808 */ /* 0x000fe40001000000 */
[----:B------:R-:W-:Y:S02]  /*52c0*/  ISETP.GT.AND P2, PT, R10, 0x20, PT ;  /* 0x000000200a00780c */ /* 0x000fe40003f44270 */
[----:B------:R-:W-:Y:S02]  /*52d0*/  FSEL R0, R14, RZ, P1 ;  /* 0x000000ff0e007208 */ /* 0x000fe40000800000 */
[----:B------:R-:W-:Y:S02]  /*52e0*/  FMNMX.FTZ R14, R94, R15, !PT ;  /* 0x0000000f5e0e7209 */ /* 0x000fe40007810000 */
[----:B------:R-:W-:Y:S01]  /*52f0*/  FSEL R103, R103, -INF , P3 ;  /* 0xff80000067677808 */ /* 0x000fe20001800000 */
[--C-:B------:R-:W-:Y:S01]  /*5300*/  FFMA.FTZ R158, R5, UR14, -R0.reuse ;  /* 0x0000000e059e7c23 */ /* 0x100fe20008010800 */
[----:B------:R-:W-:Y:S01]  /*5310*/  FMNMX.FTZ R15, R95, R14, !PT ;  /* 0x0000000e5f0f7209 */ /* 0x000fe20007810000 */
[--C-:B------:R-:W-:Y:S01]  /*5320*/  FFMA.FTZ R156, R89, UR14, -R0.reuse ;  /* 0x0000000e599c7c23 */ /* 0x100fe20008010800 */
[----:B------:R-:W-:Y:S01]  /*5330*/  ISETP.GT.AND P3, PT, R10, 0x21, PT ;  /* 0x000000210a00780c */ /* 0x000fe20003f64270 */
[--C-:B------:R-:W-:Y:S01]  /*5340*/  FFMA.FTZ R21, R97, UR14, -R0.reuse ;  /* 0x0000000e61157c23 */ /* 0x100fe20008010800 */
[----:B------:R-:W-:Y:S01]  /*5350*/  FMNMX.FTZ R14, R98, R15, !PT ;  /* 0x0000000f620e7209 */ /* 0x000fe20007810000 */
[--C-:B------:R-:W-:Y:S01]  /*5360*/  FFMA.FTZ R89, R101, UR14, -R0.reuse ;  /* 0x0000000e65597c23 */ /* 0x100fe20008010800 */
        /* <DEDUP_REMOVED lines=73> */
[----:B------:R-:W-:Y:S02]  /*5800*/  FSEL R135, R135, -INF , P3 ;  /* 0xff80000087877808 */ /* 0x000fe40001800000 */
        /* <DEDUP_REMOVED lines=15> */
[C---:B------:R-:W-:Y:S02]  /*5900*/  FMUL.FTZ R14, R5.reuse, UR14 ;  /* 0x0000000e050e7c20 */ /* 0x040fe40008410000 */
[----:B------:R-:W-:Y:S01]  /*5910*/  MUFU.EX2 R105, R105 ;  /* 0x0000006900697308 */ /* 0x000fe20000000800 */
[----:B------:R-:W-:Y:S02]  /*5920*/  FSEL R0, R5, RZ, P2 ;  /* 0x000000ff05007208 */ /* 0x000fe40001000000 */
[----:B------:R-:W-:-:S03]  /*5930*/  FSEL R14, R14, RZ, P2 ;  /* 0x000000ff0e0e7208 */ /* 0x000fc60001000000 */
[----:B------:R-:W-:Y:S02]  /*5940*/  FADD.FTZ R0, -R0, R11 ;  /* 0x0000000b00007221 */ /* 0x000fe40000010100 */
[----:B------:R-:W-:Y:S01]  /*5950*/  MUFU.EX2 R140, R140 ;  /* 0x0000008c008c7308 */ /* 0x000fe20000000800 */
[--C-:B------:R-:W-:Y:S01]  /*5960*/  FFMA.FTZ R20, R91, UR14, -R14.reuse ;  /* 0x0000000e5b147c23 */ /* 0x100fe2000801080e */
[----:B------:R-:W-:Y:S01]  /*5970*/  FSEL R91, R4, RZ, P1 ;  /* 0x000000ff045b7208 */ /* 0x000fe20000800000 */
[--C-:B------:R-:W-:Y:S01]  /*5980*/  FFMA.FTZ R157, R90, UR14, -R14.reuse ;  /* 0x0000000e5a9d7c23 */ /* 0x100fe2000801080e */
[----:B------:R-:W-:Y:S01]  /*5990*/  FMUL.FTZ R0, R0, UR14 ;  /* 0x0000000e00007c20 */ /* 0x000fe20008410000 */
[--C-:B------:R-:W-:Y:S01]  /*59a0*/  FFMA.FTZ R159, R94, UR14, -R14.reuse ;  /* 0x0000000e5e9f7c23 */ /* 0x100fe2000801080e */
[----:B------:R-:W-:Y:S01]  /*59b0*/  FFMA.FTZ R88, R95, UR14, -R14 ;  /* 0x0000000e5f587c23 */ /* 0x000fe2000801080e */
[----:B------:R-:W-:Y:S01]  /*59c0*/  FADD.FTZ R91, -R91, R12 ;  /* 0x0000000c5b5b7221 */ /* 0x000fe20000010100 */
[----:B------:R-:W-:Y:S01]  /*59d0*/  MUFU.EX2 R20, R20 ;  /* 0x0000001400147308 */ /* 0x000fe20000000800 */
[--C-:B------:R-:W-:Y:S01]  /*59e0*/  FFMA.FTZ R153, R98, UR14, -R14.reuse ;  /* 0x0000000e62997c23 */ /* 0x100fe2000801080e */
[--C-:B------:R-:W-:Y:S01]  /*59f0*/  FFMA.FTZ R90, R99, UR14, -R14.reuse ;  /* 0x0000000e635a7c23 */ /* 0x100fe2000801080e */
[----:B------:R-:W-:Y:S01]  /*5a00*/  FMUL.FTZ R91, R91, UR14 ;  /* 0x0000000e5b5b7c20 */ /* 0x000fe20008410000 */
        /* <DEDUP_REMOVED lines=17> */
[----:B------:R-:W-:-:S03]  /*5b20*/  FFMA.FTZ R134, R134, UR14, -R14 ;  /* 0x0000000e86867c23 */ /* 0x000fc6000801080e */
[----:B------:R-:W1:Y:S01]  /*5b30*/  MUFU.EX2 R0, R0 ;  /* 0x0000000000007308 */ /* 0x000e620000000800 */
[----:B0-----:R-:W-:-:S04]  /*5b40*/  FFMA.FTZ R9, R10, R9, R13 ;  /* 0x000000090a097223 */ /* 0x001fc8000001000d */
[----:B------:R-:W-:-:S03]  /*5b50*/  FADD.FTZ R9, R156, R9 ;  /* 0x000000099c097221 */ /* 0x000fc60000010000 */
[----:B------:R-:W0:Y:S01]  /*5b60*/  MUFU.EX2 R159, R159 ;  /* 0x0000009f009f7308 */ /* 0x000e220000000800 */
[----:B------:R-:W-:-:S07]  /*5b70*/  FADD.FTZ R100, R158, R9 ;  /* 0x000000099e647221 */ /* 0x000fce0000010000 */
[----:B------:R-:W2:Y:S01]  /*5b80*/  MUFU.EX2 R88, R88 ;  /* 0x0000005800587308 */ /* 0x000ea20000000800 */
[----:B-1----:R-:W-:-:S04]  /*5b90*/  FFMA.FTZ R11, R0, R8, R157 ;  /* 0x00000008000b7223 */ /* 0x002fc8000001009d */
[----:B------:R-:W-:Y:S01]  /*5ba0*/  FADD.FTZ R8, R20, R11 ;  /* 0x0000000b14087221 */ /* 0x000fe20000010000 */
[----:B------:R-:W-:Y:S02]  /*5bb0*/  FADD.FTZ R11, R15, R100 ;  /* 0x000000640f0b7221 */ /* 0x000fe40000010000 */
[----:B------:R-:W1:Y:S01]  /*5bc0*/  MUFU.EX2 R153, R153 ;  /* 0x0000009900997308 */ /* 0x000e620000000800 */
[----:B0-----:R-:W-:Y:S01]  /*5bd0*/  FADD.FTZ R9, R159, R8 ;  /* 0x000000089f097221 */ /* 0x001fe20000010000 */
[----:B------:R-:W-:-:S04]  /*5be0*/  FADD.FTZ R100, R152, R11 ;  /* 0x0000000b98647221 */ /* 0x000fc80000010000 */
[----:B------:R-:W-:Y:S01]  /*5bf0*/  FADD.FTZ R11, R21, R100 ;  /* 0x00000064150b7221 */ /* 0x000fe20000010000 */
[--C-:B------:R-:W-:Y:S01]  /*5c00*/  FFMA.FTZ R100, R123, UR14, -R14.reuse ;  /* 0x0000000e7b647c23 */ /* 0x100fe2000801080e */
[----:B------:R-:W0:Y:S01]  /*5c10*/  MUFU.EX2 R90, R90 ;  /* 0x0000005a005a7308 */ /* 0x000e220000000800 */
[----:B--2---:R-:W-:Y:S01]  /*5c20*/  FADD.FTZ R8, R88, R9 ;  /* 0x0000000958087221 */ /* 0x004fe20000010000 */
[----:B------:R-:W-:Y:S01]  /*5c30*/  FADD.FTZ R102, R154, R11 ;  /* 0x0000000b9a667221 */ /* 0x000fe20000010000 */
[----:B------:R-:W-:-:S03]  /*5c40*/  FFMA.FTZ R14, R135, UR14, -R14 ;  /* 0x0000000e870e7c23 */ /* 0x000fc6000801080e */
        /* <DEDUP_REMOVED lines=64> */
.L_x_2395:
[----:B------:R-:W0:Y:S01]  /*6050*/  S2UR UR5, SR_CgaCtaId ;  /* 0x00000000000579c3 */ /* 0x000e220000008800 */
[----:B------:R-:W-:Y:S01]  /*6060*/  UISETP.GT.AND UP0, UPT, UR4, UR11, UPT ;  /* 0x0000000b0400728c */ /* 0x000fe2000bf04270 */
[----:B------:R-:W-:Y:S01]  /*6070*/  F2FP.F16.F32.PACK_AB R151, R12, R151 ;  /* 0x000000970c97723e */ /* 0x000fe200000000ff */
[----:B------:R-:W-:Y:S01]  /*6080*/  UIADD3 UR10, UR10, 0x2a860, URZ ;  /* 0x0002a8600a0a7890 */ /* 0x000fe2000fffe03f */
[----:B------:R-:W-:Y:S01]  /*6090*/  F2FP.F16.F32.PACK_AB R156, R156, R13 ;  /* 0x0000000d9c9c723e */ /* 0x000fe200000000ff */
[----:B------:R-:W-:Y:S01]  /*60a0*/  UIADD3 UR4, UR4, -0x1, URZ ;  /* 0xffffffff04047890 */ /* 0x000fe2000fffe03f */
[----:B------:R-:W-:Y:S01]  /*60b0*/  F2FP.F16.F32.PACK_AB R157, R20, R157 ;  /* 0x0000009d149d723e */ /* 0x000fe200000000ff */
[----:B------:R-:W-:Y:S01]  /*60c0*/  UMOV UR6, UR39 ;  /* 0x0000002700067c82 */ /* 0x000fe20008000000 */
[----:B------:R-:W-:Y:S01]  /*60d0*/  PLOP3.LUT P1, PT, PT, PT, UP0, 0x80, 0x0 ;  /* 0x000000000000781c */ /* 0x000fe20003f2f008 */
        /* <DEDUP_REMOVED lines=27> */
.L_x_2385:
[----:B------:R-:W-:-:S06]  /*6290*/  UISETP.GE.AND UP0, UPT, UR4, UR61, UPT ;  /* 0x0000003d0400728c */ /* 0x000fcc000bf06270 */
[----:B------:R-:W-:-:S13]  /*62a0*/  PLOP3.LUT P1, PT, PT, PT, UP0, 0x80, 0x0 ;  /* 0x000000000000781c */ /* 0x000fda0003f2f008 */
[----:B------:R-:W-:Y:S05]  /*62b0*/  @!P1 BRA `(.L_x_2397) ;  /* 0x0000001c003c9947 */ /* 0x000fea0003800000 */
[----:B------:R-:W-:Y:S01]  /*62c0*/  IMAD.MOV.U32 R12, RZ, RZ, R5 ;  /* 0x000000ffff0c7224 */ /* 0x000fe200078e0005 */
[----:B------:R-:W-:Y:S01]  /*62d0*/  UMOV UR5, UR38 ;  /* 0x0000002600057c82 */ /* 0x000fe20008000000 */
[----:B------:R-:W-:Y:S01]  /*62e0*/  IMAD.MOV.U32 R11, RZ, RZ, R4 ;  /* 0x000000ffff0b7224 */ /* 0x000fe200078e0004 */
[----:B------:R-:W-:Y:S01]  /*62f0*/  UMOV UR6, UR39 ;  /* 0x0000002700067c82 */ /* 0x000fe20008000000 */
[----:B------:R-:W-:-:S05]  /*6300*/  ULDC UR11, c[0x0][0x988] ;  /* 0x00026200000b7ab9 */ /* 0x000fca0000000800 */
.L_x_2408:
[----:B------:R-:W-:-:S04]  /*6310*/  UIADD3 UR10, UR6, 0x1, URZ ;  /* 0x00000001060a7890 */ /* 0x000fc8000fffe03f */
[----:B------:R-:W-:-:S04]  /*6320*/  UISETP.NE.AND UP0, UPT, UR10, 0x2, UPT ;  /* 0x000000020a00788c */ /* 0x000fc8000bf05270 */
[----:B------:R-:W-:Y:S02]  /*6330*/  USEL UR10, UR10, URZ, UP0 ;  /* 0x0000003f0a0a7287 */ /* 0x000fe40008000000 */
[----:B------:R-:W-:-:S04]  /*6340*/  USEL UR38, URZ, 0x1, UP0 ;  /* 0x000000013f267887 */ /* 0x000fc80008000000 */
[----:B------:R-:W-:Y:S01]  /*6350*/  ULOP3.LUT UR38, UR5, UR38, URZ, 0x3c, !UPT ;  /* 0x0000002605267292 */ /* 0x000fe2000f8e3c3f */
[----:B------:R-:W-:Y:S01]  /*6360*/  UMOV UR39, UR10 ;  /* 0x0000000a00277c82 */ /* 0x000fe20008000000 */
[----:B------:R-:W-:Y:S10]  /*6370*/  @!P0 BRA `(.L_x_2398) ;  /* 0x0000000000048947 */ /* 0x000ff40003800000 */
[----:B------:R-:W-:Y:S01]  /*6380*/  BPT.TRAP 0x1 ;  /* 0x000000040000795c */ /* 0x000fe20000300000 */
.L_x_2398:
[----:B------:R-:W-:Y:S01]  /*6390*/  ULEA UR7, UR39, UR40, 0x3 ;  /* 0x0000002827077291 */ /* 0x000fe2000f8e183f */
[----:B------:R-:W-:-:S05]  /*63a0*/  IMAD.U32 R4, RZ, RZ, UR38 ;  /* 0x00000026ff047e24 */ /* 0x000fca000f8e00ff */
[----:B------:R-:W-:-:S04]  /*63b0*/  SHF.L.U32 R4, R4, 0x1f, RZ ;  /* 0x0000001f04047819 */ /* 0x000fc800000006ff */
[----:B------:R0:W1:Y:S01]  /*63c0*/  SYNCS.PHASECHK.TRANS64.TRYWAIT P1, [UR7+0x2a830], R4 ;  /* 0x02a83004ff0075a7 */ /* 0x0000620008020147 */
[----:B------:R-:W-:Y:S05]  /*63d0*/  @!P0 BRA `(.L_x_2399) ;  /* 0x0000000000048947 */ /* 0x000fea0003800000 */
[----:B------:R-:W-:Y:S01]  /*63e0*/  BPT.TRAP 0x1 ;  /* 0x000000040000795c */ /* 0x000fe20000300000 */
.L_x_2399:
[----:B-1----:R-:W-:Y:S05]  /*63f0*/  @P1 BRA `(.L_x_2400) ;  /* 0x0000000000081947 */ /* 0x002fea0003800000 */
[----:B------:R-:W1:Y:S02]  /*6400*/  SYNCS.PHASECHK.TRANS64.TRYWAIT P1, [UR7+0x2a830], R4 ;  /* 0x02a83004ff0075a7 */ /* 0x000e640008020147 */
[----:B-1----:R-:W-:Y:S05]  /*6410*/  @!P1 BRA `(.L_x_2401) ;  /* 0x000000bc006c9947 */ /* 0x002fea0003800000 */
.L_x_2400:
        /* <DEDUP_REMOVED lines=143> */
.L_x_2402:
[----:B------:R-:W-:Y:S01]  /*6d10*/  ULEA UR15, UR6, UR40, 0x3 ;  /* 0x00000028060f7291 */ /* 0x000fe2000f8e183f */
[----:B------:R-:W-:-:S05]  /*6d20*/  IMAD.U32 R0, RZ, RZ, UR5 ;  /* 0x00000005ff007e24 */ /* 0x000fca000f8e00ff */
[----:B------:R-:W-:-:S04]  /*6d30*/  SHF.L.U32 R0, R0, 0x1f, RZ ;  /* 0x0000001f00007819 */ /* 0x000fc800000006ff */
[----:B------:R2:W3:Y:S01]  /*6d40*/  SYNCS.PHASECHK.TRANS64.TRYWAIT P1, [UR15+0x2a850], R0 ;  /* 0x02a85000ff0075a7 */ /* 0x0004e2000802014f */
[----:B------:R-:W-:Y:S05]  /*6d50*/  @!P0 BRA `(.L_x_2403) ;  /* 0x0000000000048947 */ /* 0x000fea0003800000 */
[----:B------:R-:W-:Y:S01]  /*6d60*/  BPT.TRAP 0x1 ;  /* 0x000000040000795c */ /* 0x000fe20000300000 */
.L_x_2403:
[----:B---3--:R-:W-:Y:S05]  /*6d70*/  @P1 BRA `(.L_x_2404) ;  /* 0x0000000000081947 */ /* 0x008fea0003800000 */
[----:B------:R-:W3:Y:S02]  /*6d80*/  SYNCS.PHASECHK.TRANS64.TRYWAIT P1, [UR15+0x2a850], R0 ;  /* 0x02a85000ff0075a7 */ /* 0x000ee4000802014f */
[----:B---3--:R-:W-:Y:S05]  /*6d90*/  @!P1 BRA `(.L_x_2405) ;  /* 0x000000b400249947 */ /* 0x008fea0003800000 */
.L_x_2404:
        /* <DEDUP_REMOVED lines=37> */
.L_x_2406:
[----:B01----:R-:W-:Y:S01]  /*6ff0*/  FMNMX.FTZ R4, R90, R12, !PT ;  /* 0x0000000c5a047209 */ /* 0x003fe20007810000 */
[----:B------:R-:W-:Y:S01]  /*7000*/  UMOV UR14, UR11 ;  /* 0x0000000b000e7c82 */ /* 0x000fe20008000000 */
[----:B--2---:R-:W-:Y:S01]  /*7010*/  FMNMX.FTZ R0, R88, R11, !PT ;  /* 0x0000000b58007209 */ /* 0x004fe20007810000 */
[----:B------:R-:W0:Y:S01]  /*7020*/  S2UR UR6, SR_CgaCtaId ;  /* 0x00000000000679c3 */ /* 0x000e220000008800 */
[----:B------:R-:W-:Y:S01]  /*7030*/  FMNMX.FTZ R13, R91, R4, !PT ;  /* 0x000000045b0d7209 */ /* 0x000fe20007810000 */
[----:B------:R-:W-:Y:S01]  /*7040*/  ULEA UR5, UR10, UR40, 0x3 ;  /* 0x000000280a057291 */ /* 0x000fe2000f8e183f */
[----:B------:R-:W-:Y:S02]  /*7050*/  FMNMX.FTZ R5, R89, R0, !PT ;  /* 0x0000000059057209 */ /* 0x000fe40007810000 */
[----:B------:R-:W-:Y:S01]  /*7060*/  FMNMX.FTZ R4, R94, R13, !PT ;  /* 0x0000000d5e047209 */ /* 0x000fe20007810000 */
[----:B------:R-:W-:Y:S01]  /*7070*/  UIADD3 UR5, UR5, 0x2a840, URZ ;  /* 0x0002a84005057890 */ /* 0x000fe2000fffe03f */
        /* <DEDUP_REMOVED lines=8> */
[----:B------:R-:W-:Y:S01]  /*7100*/  FMNMX.FTZ R0, R100, R5, !PT ;  /* 0x0000000564007209 */ /* 0x000fe20007810000 */
[----:B0-----:R-:W-:Y:S01]  /*7110*/  UPRMT UR5, UR6, 0x654, UR5 ;  /* 0x0000065406057896 */ /* 0x001fe20008000005 */
[----:B------:R-:W-:Y:S02]  /*7120*/  FMNMX.FTZ R13, R103, R4, !PT ;  /* 0x00000004670d7209 */ /* 0x000fe40007810000 */
[----:B------:R-:W-:Y:S02]  /*7130*/  FMNMX.FTZ R5, R101, R0, !PT ;  /* 0x0000000065057209 */ /* 0x000fe40007810000 */
[----:B------:R-:W-:Y:S02]  /*7140*/  FMNMX.FTZ R4, R106, R13, !PT ;  /* 0x0000000d6a047209 */ /* 0x000fe40007810000 */
[----:B------:R-:W-:-:S02]  /*7150*/  FMNMX.FTZ R0, R104, R5, !PT ;  /* 0x0000000568007209 */ /* 0x000fc40007810000 */
[----:B------:R-:W-:Y:S01]  /*7160*/  FMNMX.FTZ R13, R107, R4, !PT ;  /* 0x000000046b0d7209 */ /* 0x000fe20007810000 */
[----:B------:R-:W-:Y:S01]  /*7170*/  SYNCS.ARRIVE.TRANS64.RED.A1T0 RZ, [UR5], RZ ;  /* 0x000000ffffff79a7 */ /* 0x000fe20008100405 */
        /* <DEDUP_REMOVED lines=36> */
[----:B-1----:R-:W-:-:S03]  /*73c0*/  FMNMX.FTZ R4, R13, R4, !PT ;  /* 0x000000040d047209 */ /* 0x002fc60007810000 */
[----:B------:R-:W-:Y:S02]  /*73d0*/  FADD.FTZ R0, -R5, R12 ;  /* 0x0000000c05007221 */ /* 0x000fe40000010100 */
[C---:B------:R-:W-:Y:S01]  /*73e0*/  FMUL.FTZ R12, R4.reuse, UR14 ;  /* 0x0000000e040c7c20 */ /* 0x040fe20008410000 */
[----:B------:R-:W-:Y:S01]  /*73f0*/  FADD.FTZ R11, -R4, R11 ;  /* 0x0000000b040b7221 */ /* 0x000fe20000010100 */
[----:B------:R-:W-:Y:S02]  /*7400*/  FMUL.FTZ R0, R0, UR14 ;  /* 0x0000000e00007c20 */ /* 0x000fe40008410000 */
[--C-:B------:R-:W-:Y:S01]  /*7410*/  FFMA.FTZ R156, R89, UR14, -R12.reuse ;  /* 0x0000000e599c7c23 */ /* 0x100fe2000801080c */
[--C-:B------:R-:W-:Y:S01]  /*7420*/  FFMA.FTZ R13, R93, UR14, -R12.reuse ;  /* 0x0000000e5d0d7c23 */ /* 0x100fe2000801080c */
[--C-:B------:R-:W-:Y:S01]  /*7430*/  FFMA.FTZ R15, R97, UR14, -R12.reuse ;  /* 0x0000000e610f7c23 */ /* 0x100fe2000801080c */
[--C-:B------:R-:W-:Y:S01]  /*7440*/  FFMA.FTZ R21, R101, UR14, -R12.reuse ;  /* 0x0000000e65157c23 */ /* 0x100fe2000801080c */
[----:B------:R-:W-:Y:S01]  /*7450*/  FMUL.FTZ R14, R11, UR14 ;  /* 0x0000000e0b0e7c20 */ /* 0x000fe20008410000 */
[--C-:B------:R-:W-:Y:S01]  /*7460*/  FFMA.FTZ R89, R105, UR14, -R12.reuse ;  /* 0x0000000e69597c23 */ /* 0x100fe2000801080c */
        /* <DEDUP_REMOVED lines=18> */
[----:B------:R-:W-:Y:S01]  /*7590*/  FFMA.FTZ R117, R133, UR14, -R12 ;  /* 0x0000000e85757c23 */ /* 0x000fe2000801080c */
[----:B------:R-:W-:Y:S01]  /*75a0*/  FMUL.FTZ R12, R5, UR14 ;  /* 0x0000000e050c7c20 */ /* 0x000fe20008410000 */
[----:B------:R0:W-:Y:S03]  /*75b0*/  MUFU.EX2 R10, R14 ;  /* 0x0000000e000a7308 */ /* 0x0001e60000000800 */
[--C-:B------:R-:W-:Y:S01]  /*75c0*/  FFMA.FTZ R157, R90, UR14, -R12.reuse ;  /* 0x0000000e5a9d7c23 */ /* 0x100fe2000801080c */
[--C-:B------:R-:W-:Y:S01]  /*75d0*/  FFMA.FTZ R159, R94, UR14, -R12.reuse ;  /* 0x0000000e5e9f7c23 */ /* 0x100fe2000801080c */
[--C-:B------:R-:W-:Y:S01]  /*75e0*/  FFMA.FTZ R20, R95, UR14, -R12.reuse ;  /* 0x0000000e5f147c23 */ /* 0x100fe2000801080c */
[--C-:B------:R-:W-:Y:S01]  /*75f0*/  FFMA.FTZ R153, R98, UR14, -R12.reuse ;  /* 0x0000000e62997c23 */ /* 0x100fe2000801080c */
[--C-:B------:R-:W-:Y:S01]  /*7600*/  FFMA.FTZ R88, R99, UR14, -R12.reuse ;  /* 0x0000000e63587c23 */ /* 0x100fe2000801080c */
[----:B------:R-:W1:Y:S01]  /*7610*/  MUFU.EX2 R11, R11 ;  /* 0x0000000b000b7308 */ /* 0x000e620000000800 */
[--C-:B0-----:R-:W-:Y:S01]  /*7620*/  FFMA.FTZ R14, R91, UR14, -R12.reuse ;  /* 0x0000000e5b0e7c23 */ /* 0x101fe2000801080c */
        /* <DEDUP_REMOVED lines=15> */
[----:B-1----:R-:W-:Y:S01]  /*7720*/  FFMA.FTZ R9, R10, R9, R11 ;  /* 0x000000090a097223 */ /* 0x002fe2000001000b */
[--C-:B------:R-:W-:Y:S01]  /*7730*/  FFMA.FTZ R130, R130, UR14, -R12.reuse ;  /* 0x0000000e82827c23 */ /* 0x100fe2000801080c */
[--C-:B------:R-:W-:Y:S01]  /*7740*/  FFMA.FTZ R131, R131, UR14, -R12.reuse ;  /* 0x0000000e83837c23 */ /* 0x100fe2000801080c */
[----:B------:R-:W-:-:S04]  /*7750*/  FFMA.FTZ R134, R134, UR14, -R12 ;  /* 0x0000000e86867c23 */ /* 0x000fc8000801080c */
[----:B------:R-:W1:Y:S08]  /*7760*/  MUFU.EX2 R156, R156 ;  /* 0x0000009c009c7308 */ /* 0x000e700000000800 */
[----:B------:R-:W2:Y:S01]  /*7770*/  MUFU.EX2 R14, R14 ;  /* 0x0000000e000e7308 */ /* 0x000ea20000000800 */
[----:B0-----:R-:W-:-:S07]  /*7780*/  FFMA.FTZ R91, R0, R8, R157 ;  /* 0x00000008005b7223 */ /* 0x001fce000001009d */
        /* <DEDUP_REMOVED lines=18> */
[--C-:B------:R-:W-:Y:S01]  /*78b0*/  FFMA.FTZ R100, R123, UR14, -R12.reuse ;  /* 0x0000000e7b647c23 */ /* 0x100fe2000801080c */
[----:B------:R-:W-:-:S05]  /*78c0*/  FFMA.FTZ R12, R135, UR14, -R12 ;  /* 0x0000000e870c7c23 */ /* 0x000fca000801080c */
        /* <DEDUP_REMOVED lines=74> */
.L_x_2407:
        /* <DEDUP_REMOVED lines=36> */
.L_x_2397:
        /* <DEDUP_REMOVED lines=67> */
.L_x_2409:
[----:B------:R-:W-:Y:S01]  /*83e0*/  ULEA UR5, UR39, UR40, 0x3 ;  /* 0x0000002827057291 */ /* 0x000fe2000f8e183f */
[----:B------:R-:W-:-:S05]  /*83f0*/  IMAD.U32 R0, RZ, RZ, UR38 ;  /* 0x00000026ff007e24 */ /* 0x000fca000f8e00ff */
[----:B------:R-:W-:-:S04]  /*8400*/  SHF.L.U32 R0, R0, 0x1f, RZ ;  /* 0x0000001f00007819 */ /* 0x000fc800000006ff */
[----:B------:R0:W1:Y:S01]  /*8410*/  SYNCS.PHASECHK.TRANS64.TRYWAIT P1, [UR5+0x2a850], R0 ;  /* 0x02a85000ff0075a7 */ /* 0x0000620008020145 */
[----:B------:R-:W-:Y:S05]  /*8420*/  @!P0 BRA `(.L_x_2410) ;  /* 0x0000000000048947 */ /* 0x000fea0003800000 */
[----:B------:R-:W-:Y:S01]  /*8430*/  BPT.TRAP 0x1 ;  /* 0x000000040000795c */ /* 0x000fe20000300000 */
.L_x_2410:
[----:B-1----:R-:W-:Y:S05]  /*8440*/  @P1 BRA `(.L_x_2411) ;  /* 0x0000000000081947 */ /* 0x002fea0003800000 */
[----:B------:R-:W1:Y:S02]  /*8450*/  SYNCS.PHASECHK.TRANS64.TRYWAIT P1, [UR5+0x2a850], R0 ;  /* 0x02a85000ff0075a7 */ /* 0x000e640008020145 */
[----:B-1----:R-:W-:Y:S05]  /*8460*/  @!P1 BRA `(.L_x_2412) ;  /* 0x0000009c00889947 */ /* 0x002fea0003800000 */
.L_x_2411:
[----:B------:R-:W-:Y:S01]  /*8470*/  UIADD3 UR40, UR40, 0x400, URZ ;  /* 0x0000040028287890 */ /* 0x000fe2000fffe03f */
[----:B------:R-:W-:Y:S01]  /*8480*/  WARPGROUP.ARRIVE ;  /* 0x00000000000079c5 */ /* 0x000fe20000000000 */
[----:B------:R-:W-:Y:S01]  /*8490*/  UMOV UR7, 0x40000040 ;  /* 0x4000004000077882 */ /* 0x000fe20000000000 */
[----:B01----:R-:W0:Y:S01]  /*84a0*/  SHFL.BFLY PT, R0, R9, 0x2, 0x1f ;  /* 0x0c401f0009007f89 */ /* 0x003e2200000e0000 */
[----:B------:R-:W-:Y:S01]  /*84b0*/  USHF.R.U32.HI UR40, URZ, 0x4, UR40 ;  /* 0x000000043f287899 */ /* 0x000fe20008011628 */
[----:B------:R-:W-:Y:S02]  /*84c0*/  IMAD.MOV.U32 R6, RZ, RZ, RZ ;  /* 0x000000ffff067224 */ /* 0x000fe400078e00ff */
[----:B------:R-:W1:Y:S01]  /*84d0*/  SHFL.BFLY PT, R3, R8, 0x2, 0x1f ;  /* 0x0c401f0008037f89 */ /* 0x000e6200000e0000 */
[----:B------:R-:W-:Y:S01]  /*84e0*/  ULOP3.LUT UR40, UR40, 0x3fff, URZ, 0xc0, !UPT ;  /* 0x00003fff28287892 */ /* 0x000fe2000f8ec03f */
[----:B------:R-:W-:Y:S02]  /*84f0*/  IMAD.U32 R13, RZ, RZ, UR14 ;  /* 0x0000000eff0d7e24 */ /* 0x000fe4000f8e00ff */
[----:B------:R-:W-:Y:S01]  /*8500*/  IMAD.MOV.U32 R96, RZ, RZ, -0x800000 ;  /* 0xff800000ff607424 */ /* 0x000fe200078e00ff */
[----:B------:R-:W-:-:S04]  /*8510*/  ULOP3.LUT UR4, UR40, 0x3000000, URZ, 0xfc, !UPT ;  /* 0x0300000028047892 */ /* 0x000fc8000f8efc3f */
[----:B------:R-:W-:-:S07]  /*8520*/  UIMAD UR4, UR39, 0x600, UR4 ;  /* 0x00000600270478a4 */ /* 0x000fce000f8e0204 */
[----:B------:R-:W-:Y:S02]  /*8530*/  UMOV UR6, UR4 ;  /* 0x0000000400067c82 */ /* 0x000fe40008000000 */
[----:B------:R-:W-:Y:S01]  /*8540*/  HGMMA.64x128x16.F32 R24, R156, gdesc[UR4].tnspB, R24, gsb0 ;  /* 0x41e000049c187df0 */ /* 0x000fe20008000818 */
[----:B------:R-:W-:Y:S01]  /*8550*/  UIADD3 UR6, UR4, 0x80, URZ ;  /* 0x0000008004067890 */ /* 0x000fe2000fffe03f */
[----:B0-----:R-:W-:Y:S01]  /*8560*/  FADD.FTZ R0, R0, R9 ;  /* 0x0000000900007221 */ /* 0x001fe20000010000 */
[----:B------:R-:W-:Y:S01]  /*8570*/  UMOV UR7, 0x40000040 ;  /* 0x4000004000077882 */ /* 0x000fe20000000000 */
[----:B-1----:R-:W-:Y:S01]  /*8580*/  FADD.FTZ R2, R3, R8 ;  /* 0x0000000803027221 */ /* 0x002fe20000010000 */
[----:B------:R-:W-:Y:S02]  /*8590*/  IMAD.MOV.U32 R8, RZ, RZ, RZ ;  /* 0x000000ffff087224 */ /* 0x000fe400078e00ff */
[----:B------:R-:W0:Y:S04]  /*85a0*/  SHFL.BFLY PT, R3, R0, 0x1, 0x1f ;  /* 0x0c201f0000037f89 */ /* 0x000e2800000e0000 */
[----:B------:R-:W1:Y:S01]  /*85b0*/  SHFL.BFLY PT, R7, R2, 0x1, 0x1f ;  /* 0x0c201f0002077f89 */ /* 0x000e6200000e0000 */
[----:B0-----:R-:W-:Y:S01]  /*85c0*/  FADD.FTZ R11, R0, R3 ;  /* 0x00000003000b7221 */ /* 0x001fe20000010000 */
[----:B------:R-:W-:-:S02]  /*85d0*/  IMAD.U32 R3, RZ, RZ, UR14 ;  /* 0x0000000eff037e24 */ /* 0x000fc4000f8e00ff */
[----:B------:R-:W-:Y:S02]  /*85e0*/  IMAD.MOV.U32 R0, RZ, RZ, -0x800000 ;  /* 0xff800000ff007424 */ /* 0x000fe400078e00ff */
[----:B-1----:R-:W-:Y:S01]  /*85f0*/  FADD.FTZ R12, R2, R7 ;  /* 0x00000007020c7221 */ /* 0x002fe20000010000 */
[----:B------:R-:W-:-:S04]  /*8600*/  FSETP.NE.FTZ.AND P1, PT, R11, RZ, PT ;  /* 0x000000ff0b00720b */ /* 0x000fc80003f35000 */
[----:B------:R-:W-:-:S09]  /*8610*/  FSETP.NE.FTZ.AND P2, PT, R12, RZ, PT ;  /* 0x000000ff0c00720b */ /* 0x000fd20003f55000 */
[----:B------:R-:W0:Y:S01]  /*8620*/  @P1 MUFU.LG2 R7, R11 ;  /* 0x0000000b00071308 */ /* 0x000e220000000c00 */
[----:B------:R-:W-:-:S03]  /*8630*/  @P1 FMUL.FTZ R3, R3, 0.69314718246459960938 ;  /* 0x3f31721803031820 */ /* 0x000fc60000410000 */
[----:B------:R-:W-:-:S04]  /*8640*/  @P2 FMUL.FTZ R13, R13, 0.69314718246459960938 ;  /* 0x3f3172180d0d2820 */ /* 0x000fc80000410000 */
        /* <DEDUP_REMOVED lines=31> */
[----:B0-23--:R-:W-:Y:S05]  /*8840*/  @!P0 BRA `(.L_x_2413) ;  /* 0x0000000000048947 */ /* 0x00dfea0003800000 */
[----:B------:R-:W-:Y:S01]  /*8850*/  BPT.TRAP 0x1 ;  /* 0x000000040000795c */ /* 0x000fe20000300000 */
.L_x_2413:
        /* <DEDUP_REMOVED lines=77> */
.L_x_2377:
        /* <DEDUP_REMOVED lines=12> */
[----:B------:R-:W-:Y:S01]  /*8df0*/  ULDC.64 UR10, c[0x0][0xc00] ;  /* 0x00030000000a7ab9 */ /* 0x000fe20000000a00 */
[----:B------:R-:W-:Y:S02]  /*8e00*/  R2UR UR14, R161 ;  /* 0x00000000a10e72ca */ /* 0x000fe400000e0000 */
[----:B------:R-:W-:Y:S02]  /*8e10*/  R2UR UR13, R180 ;  /* 0x00000000b40d72ca */ /* 0x000fe400000e0000 */
[----:B------:R-:W-:Y:S02]  /*8e20*/  R2UR UR15, R160 ;  /* 0x00000000a00f72ca */ /* 0x000fe400000e0000 */
[----:B------:R-:W-:-:S07]  /*8e30*/  R2UR UR19, R178 ;  /* 0x00000000b21372ca */ /* 0x000fce00000e0000 */
[----:B------:R-:W-:Y:S02]  /*8e40*/  USHF.L.U32 UR4, UR14, 0x2, URZ ;  /* 0x000000020e047899 */ /* 0x000fe4000800063f */
[----:B------:R-:W-:Y:S02]  /*8e50*/  USHF.L.U64.HI UR12, UR14, 0x2, UR13 ;  /* 0x000000020e0c7899 */ /* 0x000fe4000801020d */
[----:B------:R-:W-:-:S04]  /*8e60*/  UIADD3 UR7, UP0, UR4, UR10, URZ ;  /* 0x0000000a04077290 */ /* 0x000fc8000ff1e03f */
        /* <DEDUP_REMOVED lines=20> */
[----:B------:R-:W-:Y:S01]  /*8fb0*/  IMAD.X R11, RZ, RZ, R5, P1 ;  /* 0x000000ffff0b7224 */ /* 0x000fe200008e0605 */
[----:B------:R-:W-:-:S02]  /*8fc0*/  LOP3.LUT R7, R8, 0x380, RZ, 0xc0, !PT ;  /* 0x0000038008077812 */ /* 0x000fc400078ec0ff */
[----:B------:R-:W-:Y:S02]  /*8fd0*/  LOP3.LUT R6, R23, 0x380, RZ, 0xc0, !PT ;  /* 0x0000038017067812 */ /* 0x000fe400078ec0ff */
[----:B------:R-:W-:Y:S02]  /*8fe0*/  SHF.R.U64 R7, R7, 0x3, RZ ;  /* 0x0000000307077819 */ /* 0x000fe400000012ff */
[----:B------:R-:W-:Y:S02]  /*8ff0*/  LOP3.LUT R10, R35, 0x380, RZ, 0xc0, !PT ;  /* 0x00000380230a7812 */ /* 0x000fe400078ec0ff */
[----:B------:R-:W-:Y:S02]  /*9000*/  LOP3.LUT R12, R99, 0x380, RZ, 0xc0, !PT ;  /* 0x00000380630c7812 */ /* 0x000fe400078ec0ff */
[----:B------:R-:W-:Y:S02]  /*9010*/  LOP3.LUT R30, R7, R8, RZ, 0x3c, !PT ;  /* 0x00000008071e7212 */ /* 0x000fe400078e3cff */
[----:B------:R-:W-:-:S02]  /*9020*/  SHF.R.U64 R6, R6, 0x3, RZ ;  /* 0x0000000306067819 */ /* 0x000fc400000012ff */
[----:B------:R-:W-:Y:S02]  /*9030*/  SHF.R.U64 R10, R10, 0x3, RZ ;  /* 0x000000030a0a7819 */ /* 0x000fe400000012ff */
[----:B------:R-:W-:Y:S02]  /*9040*/  LOP3.LUT R8, R101, 0x380, RZ, 0xc0, !PT ;  /* 0x0000038065087812 */ /* 0x000fe400078ec0ff */
[----:B------:R-:W-:Y:S02]  /*9050*/  SHF.R.U64 R12, R12, 0x3, RZ ;  /* 0x000000030c0c7819 */ /* 0x000fe400000012ff */
[----:B------:R-:W-:Y:S02]  /*9060*/  LOP3.LUT R32, R6, R23, RZ, 0x3c, !PT ;  /* 0x0000001706207212 */ /* 0x000fe400078e3cff */
[----:B------:R-:W-:Y:S02]  /*9070*/  LOP3.LUT R28, R10, R35, RZ, 0x3c, !PT ;  /* 0x000000230a1c7212 */ /* 0x000fe400078e3cff */
[----:B------:R-:W-:-:S02]  /*9080*/  SHF.R.U64 R8, R8, 0x3, RZ ;  /* 0x0000000308087819 */ /* 0x000fc400000012ff */
[----:B------:R-:W-:Y:S02]  /*9090*/  LOP3.LUT R10, R103, 0x380, RZ, 0xc0, !PT ;  /* 0x00000380670a7812 */ /* 0x000fe400078ec0ff */
[----:B------:R-:W-:Y:S02]  /*90a0*/  LOP3.LUT R23, R34, 0x380, RZ, 0xc0, !PT ;  /* 0x0000038022177812 */ /* 0x000fe400078ec0ff */
[----:B------:R-:W-:Y:S02]  /*90b0*/  LOP3.LUT R14, R12, R99, RZ, 0x3c, !PT ;  /* 0x000000630c0e7212 */ /* 0x000fe400078e3cff */
[----:B------:R-:W-:Y:S02]  /*90c0*/  LOP3.LUT R12, R8, R101, RZ, 0x3c, !PT ;  /* 0x00000065080c7212 */ /* 0x000fe400078e3cff */
[----:B------:R-:W-:Y:S02]  /*90d0*/  SHF.R.U64 R10, R10, 0x3, RZ ;  /* 0x000000030a0a7819 */ /* 0x000fe400000012ff */
[----:B------:R-:W-:-:S02]  /*90e0*/  SHF.R.U64 R23, R23, 0x3, RZ ;  /* 0x0000000317177819 */ /* 0x000fc400000012ff */
[-C--:B------:R-:W-:Y:S02]  /*90f0*/  IADD3.X R9, RZ, R5.reuse, RZ, P0, !PT ;  /* 0x00000005ff097210 */ /* 0x080fe400007fe4ff */
[----:B------:R-:W-:Y:S02]  /*9100*/  MOV R26, R4 ;  /* 0x00000004001a7202 */ /* 0x000fe40000000f00 */
[----:B------:R-:W-:Y:S02]  /*9110*/  F2FP.F16.F32.PACK_AB R4, R3, R2 ;  /* 0x000000020304723e */ /* 0x000fe400000000ff */
[----:B------:R-:W-:Y:S02]  /*9120*/  F2FP.F16.F32.PACK_AB R5, R91, R90 ;  /* 0x0000005a5b05723e */ /* 0x000fe400000000ff */
[----:B------:R-:W-:Y:S02]  /*9130*/  F2FP.F16.F32.PACK_AB R6, R21, R20 ;  /* 0x000000141506723e */ /* 0x000fe400000000ff */
[----:B------:R-:W-:-:S02]  /*9140*/  F2FP.F16.F32.PACK_AB R7, R93, R92 ;  /* 0x0000005c5d07723e */ /* 0x000fc400000000ff */
[----:B------:R-:W-:Y:S02]  /*9150*/  MOV R99, R14 ;  /* 0x0000000e00637202 */ /* 0x000fe40000000f00 */
[----:B------:R-:W-:Y:S01]  /*9160*/  MOV R98, R12 ;  /* 0x0000000c00627202 */ /* 0x000fe20000000f00 */
[----:B------:R0:W-:Y:S01]  /*9170*/  STSM.16.M88.4 [R26], R4 ;  /* 0x000000041a007844 */ /* 0x0001e20000000200 */
[----:B------:R-:W-:Y:S02]  /*9180*/  LOP3.LUT R10, R10, R103, RZ, 0x3c, !PT ;  /* 0x000000670a0a7212 */ /* 0x000fe400078e3cff */
[----:B------:R-:W-:Y:S02]  /*9190*/  LOP3.LUT R8, R23, R34, RZ, 0x3c, !PT ;  /* 0x0000002217087212 */ /* 0x000fe400078e3cff */
[----:B------:R-:W-:Y:S02]  /*91a0*/  MOV R102, R32 ;  /* 0x0000002000667202 */ /* 0x000fe40000000f00 */
[----:B------:R-:W-:-:S02]  /*91b0*/  MOV R101, R30 ;  /* 0x0000001e00657202 */ /* 0x000fc40000000f00 */
[----:B------:R-:W-:Y:S02]  /*91c0*/  MOV R100, R28 ;  /* 0x0000001c00647202 */ /* 0x000fe40000000f00 */
[----:B------:R-:W-:Y:S02]  /*91d0*/  F2FP.F16.F32.PACK_AB R12, R89, R88 ;  /* 0x00000058590c723e */ /* 0x000fe400000000ff */
[----:B------:R-:W-:Y:S02]  /*91e0*/  F2FP.F16.F32.PACK_AB R13, R95, R94 ;  /* 0x0000005e5f0d723e */ /* 0x000fe400000000ff */
[----:B------:R-:W-:Y:S02]  /*91f0*/  F2FP.F16.F32.PACK_AB R14, R37, R36 ;  /* 0x00000024250e723e */ /* 0x000fe400000000ff */
[----:B------:R-:W-:Y:S02]  /*9200*/  F2FP.F16.F32.PACK_AB R15, R39, R38 ;  /* 0x00000026270f723e */ /* 0x000fe400000000ff */
[----:B------:R-:W-:-:S02]  /*9210*/  F2FP.F16.F32.PACK_AB R28, R41, R40 ;  /* 0x00000028291c723e */ /* 0x000fc400000000ff */
[----:B------:R-:W-:Y:S01]  /*9220*/  F2FP.F16.F32.PACK_AB R29, R43, R42 ;  /* 0x0000002a2b1d723e */ /* 0x000fe200000000ff */
[----:B------:R-:W-:Y:S01]  /*9230*/  STSM.16.M88.4 [R102], R12 ;  /* 0x0000000c66007844 */ /* 0x000fe20000000200 */
[----:B------:R-:W-:Y:S02]  /*9240*/  F2FP.F16.F32.PACK_AB R30, R45, R44 ;  /* 0x0000002c2d1e723e */ /* 0x000fe400000000ff */
[----:B------:R-:W-:Y:S02]  /*9250*/  F2FP.F16.F32.PACK_AB R31, R47, R46 ;  /* 0x0000002e2f1f723e */ /* 0x000fe400000000ff */
[----:B------:R-:W-:Y:S02]  /*9260*/  F2FP.F16.F32.PACK_AB R32, R49, R48 ;  /* 0x000000303120723e */ /* 0x000fe400000000ff */
[----:B------:R-:W-:Y:S01]  /*9270*/  F2FP.F16.F32.PACK_AB R33, R51, R50 ;  /* 0x000000323321723e */ /* 0x000fe200000000ff */
[----:B------:R-:W-:Y:S01]  /*9280*/  STSM.16.M88.4 [R101], R28 ;  /* 0x0000001c65007844 */ /* 0x000fe20000000200 */
[----:B------:R-:W-:-:S02]  /*9290*/  F2FP.F16.F32.PACK_AB R34, R53, R52 ;  /* 0x000000343522723e */ /* 0x000fc400000000ff */
[----:B------:R-:W-:Y:S02]  /*92a0*/  F2FP.F16.F32.PACK_AB R35, R55, R54 ;  /* 0x000000363723723e */ /* 0x000fe400000000ff */
[----:B------:R-:W-:Y:S02]  /*92b0*/  MOV R23, R10 ;  /* 0x0000000a00177202 */ /* 0x000fe40000000f00 */
[----:B0-----:R-:W-:Y:S01]  /*92c0*/  MOV R26, R8 ;  /* 0x00000008001a7202 */ /* 0x001fe20000000f00 */
[----:B------:R0:W-:Y:S01]  /*92d0*/  STSM.16.M88.4 [R100], R32 ;  /* 0x0000002064007844 */ /* 0x0001e20000000200 */
[----:B------:R-:W-:Y:S02]  /*92e0*/  F2FP.F16.F32.PACK_AB R4, R57, R56 ;  /* 0x000000383904723e */ /* 0x000fe400000000ff */
[----:B------:R-:W-:Y:S02]  /*92f0*/  F2FP.F16.F32.PACK_AB R5, R59, R58 ;  /* 0x0000003a3b05723e */ /* 0x000fe400000000ff */
[----:B------:R-:W-:-:S02]  /*9300*/  F2FP.F16.F32.PACK_AB R6, R61, R60 ;  /* 0x0000003c3d06723e */ /* 0x000fc400000000ff */
[----:B------:R-:W-:Y:S02]  /*9310*/  F2FP.F16.F32.PACK_AB R7, R63, R62 ;  /* 0x0000003e3f07723e */ /* 0x000fe400000000ff */
[----:B------:R-:W-:Y:S02]  /*9320*/  F2FP.F16.F32.PACK_AB R8, R65, R64 ;  /* 0x000000404108723e */ /* 0x000fe400000000ff */
[----:B------:R-:W-:Y:S01]  /*9330*/  F2FP.F16.F32.PACK_AB R9, R67, R66 ;  /* 0x000000424309723e */ /* 0x000fe200000000ff */
[----:B------:R-:W-:Y:S01]  /*9340*/  STSM.16.M88.4 [R99], R4 ;  /* 0x0000000463007844 */ /* 0x000fe20000000200 */
[----:B------:R-:W-:Y:S02]  /*9350*/  F2FP.F16.F32.PACK_AB R10, R69, R68 ;  /* 0x00000044450a723e */ /* 0x000fe400000000ff */
        /* <DEDUP_REMOVED lines=8> */
[----:B------:R-:W-:-:S02]  /*93e0*/  F2FP.F16.F32.PACK_AB R15, R79, R78 ;  /* 0x0000004e4f0f723e */ /* 0x000fc400000000ff */
[----:B------:R-:W-:Y:S02]  /*93f0*/  F2FP.F16.F32.PACK_AB R28, R81, R80 ;  /* 0x00000050511c723e */ /* 0x000fe400000000ff */
        /* <DEDUP_REMOVED lines=17> */
[----:B------:R-:W-:Y:S01]  /*9510*/  IMAD.U32 R23, RZ, RZ, UR4 ;  /* 0x00000004ff177e24 */ /* 0x000fe2000f8e00ff */
        /* <DEDUP_REMOVED lines=10> */
[----:B------:R-:W-:Y:S01]  /*95c0*/  VIADD R11, R18, UR43 ;  /* 0x0000002b120b7c36 */ /* 0x000fe20008000000 */
[----:B------:R-:W-:Y:S01]  /*95d0*/  UISETP.NE.U32.AND UP0, UPT, UR10, URZ, UPT ;  /* 0x0000003f0a00728c */ /* 0x000fe2000bf05070 */
[----:B------:R0:W5:Y:S01]  /*95e0*/  @P4 LDG.E R23, desc[UR36][R4.64] ;  /* 0x0000002404174981 */ /* 0x000162000c1e1900 */
[----:B------:R-:W-:Y:S01]  /*95f0*/  UMOV UR4, URZ ;  /* 0x0000003f00047c82 */ /* 0x000fe20008000000 */
[----:B------:R-:W-:Y:S01]  /*9600*/  USEL UR16, UR15, URZ, UP1 ;  /* 0x0000003f0f107287 */ /* 0x000fe20008800000 */
[----:B------:R-:W-:Y:S01]  /*9610*/  IMAD.MOV.U32 R7, RZ, RZ, R11 ;  /* 0x000000ffff077224 */ /* 0x000fe200078e000b */
[----:B------:R-:W-:-:S04]  /*9620*/  UISETP.NE.AND.EX UP0, UPT, UR11, URZ, UPT, UP0 ;  /* 0x0000003f0b00728c */ /* 0x000fc8000bf05300 */
[----:B------:R-:W-:Y:S01]  /*9630*/  USEL UR7, UR14, URZ, !UP0 ;  /* 0x0000003f0e077287 */ /* 0x000fe2000c000000 */
[----:B------:R-:W-:Y:S01]  /*9640*/  ULDC.64 UR10, c[0x0][UR18+0x220] ;  /* 0x00008800120a7abb */ /* 0x000fe20008000a00 */
[----:B------:R-:W-:Y:S01]  /*9650*/  USEL UR17, UR13, URZ, !UP0 ;  /* 0x0000003f0d117287 */ /* 0x000fe2000c000000 */
[----:B0-----:R-:W-:Y:S01]  /*9660*/  @P1 IMAD.HI.U32 R4, R11, R6, RZ ;  /* 0x000000060b041227 */ /* 0x001fe200078e00ff */
[----:B------:R-:W-:Y:S01]  /*9670*/  ULDC.64 UR8, c[0x0][UR18+0x218] ;  /* 0x0000860012087abb */ /* 0x000fe20008000a00 */
[----:B------:R-:W-:Y:S01]  /*9680*/  UIMAD UR11, UR11, UR7, URZ ;  /* 0x000000070b0b72a4 */ /* 0x000fe2000f8e023f */
[----:B------:R-:W-:Y:S01]  /*9690*/  ULDC.64 UR12, c[0x0][UR18+0x228] ;  /* 0x00008a00120c7abb */ /* 0x000fe20008000a00 */
[----:B------:R-:W-:Y:S02]  /*96a0*/  UIMAD.WIDE.U32 UR14, UR8, UR19, URZ ;  /* 0x00000013080e72a5 */ /* 0x000fe4000f8e003f */
[----:B------:R-:W-:Y:S01]  /*96b0*/  UIMAD UR19, UR9, UR19, URZ ;  /* 0x00000013091372a4 */ /* 0x000fe2000f8e023f */
[----:B-1----:R-:W-:Y:S01]  /*96c0*/  @P1 SHF.R.U32.HI R7, RZ, R9, R4 ;  /* 0x00000009ff071219 */ /* 0x002fe20000011604 */
[----:B------:R-:W-:-:S02]  /*96d0*/  UIMAD.WIDE.U32 UR20, UR12, UR16, URZ ;  /* 0x000000100c1472a5 */ /* 0x000fc4000f8e003f */
[----:B------:R-:W-:Y:S02]  /*96e0*/  UIMAD.WIDE.U32 UR8, UR10, UR7, URZ ;  /* 0x000000070a0872a5 */ /* 0x000fe4000f8e003f */
[----:B------:R-:W-:Y:S01]  /*96f0*/  UIMAD UR12, UR13, UR16, URZ ;  /* 0x000000100d0c72a4 */ /* 0x000fe2000f8e023f */
[----:B------:R-:W-:Y:S01]  /*9700*/  IMAD.MOV R9, RZ, RZ, -R7 ;  /* 0x000000ffff097224 */ /* 0x000fe200078e0a07 */
[----:B------:R-:W-:Y:S01]  /*9710*/  UIMAD UR11, UR10, UR17, UR11 ;  /* 0x000000110a0b72a4 */ /* 0x000fe2000f8e020b */
[----:B------:R-:W-:Y:S01]  /*9720*/  IMAD.U32 R4, RZ, RZ, UR20 ;  /* 0x00000014ff047e24 */ /* 0x000fe2000f8e00ff */
[----:B------:R-:W-:Y:S02]  /*9730*/  UIADD3 UR12, UR21, UR12, URZ ;  /* 0x0000000c150c7290 */ /* 0x000fe4000fffe03f */
[----:B------:R-:W-:Y:S01]  /*9740*/  IMAD.U32 R5, RZ, RZ, UR21 ;  /* 0x00000015ff057e24 */ /* 0x000fe2000f8e00ff */
[----:B------:R-:W-:Y:S01]  /*9750*/  UIADD3 UR10, UR9, UR11, URZ ;  /* 0x0000000b090a7290 */ /* 0x000fe2000fffe03f */
[----:B------:R-:W-:Y:S01]  /*9760*/  IMAD R9, R26, R9, R11 ;  /* 0x000000091a097224 */ /* 0x000fe200078e020b */
[----:B------:R-:W-:Y:S01]  /*9770*/  UIADD3 UR19, UR15, UR19, URZ ;  /* 0x000000130f137290 */ /* 0x000fe2000fffe03f */
[----:B------:R-:W-:Y:S01]  /*9780*/  SHF.R.S32.HI R5, RZ, 0x1f, R7 ;  /* 0x0000001fff057819 */ /* 0x000fe20000011407 */
[----:B------:R-:W-:Y:S01]  /*9790*/  IMAD.U32 R8, RZ, RZ, UR12 ;  /* 0x0000000cff087e24 */ /* 0x000fe2000f8e00ff */
[----:B------:R-:W-:Y:S01]  /*97a0*/  ULDC.64 UR12, c[0x0][0xba8] ;  /* 0x0002ea00000c7ab9 */ /* 0x000fe20000000a00 */
[----:B------:R-:W-:Y:S01]  /*97b0*/  SHF.R.S32.HI R6, RZ, 0x1f, R9 ;  /* 0x0000001fff067819 */ /* 0x000fe20000011409 */
[----:B------:R-:W-:Y:S01]  /*97c0*/  @!UP1 ULDC UR12, c[0x0][0xb50] ;  /* 0x0002d400000c9ab9 */ /* 0x000fe20000000800 */
[----:B------:R-:W-:Y:S01]  /*97d0*/  @!UP1 ULDC UR13, c[0x0][0xb54] ;  /* 0x0002d500000d9ab9 */ /* 0x000fe20000000800 */
[----:B--2---:R-:W-:-:S13]  /*97e0*/  @P0 R2UR UR4, R34 ;  /* 0x00000000220402ca */ /* 0x004fda00000e0000 */
[----:B------:R-:W-:Y:S02]  /*97f0*/  UIADD3 UR14, UP0, UP2, UR8, UR14, UR4 ;  /* 0x0000000e080e7290 */ /* 0x000fe4000fa1e004 */
[----:B------:R-:W-:Y:S01]  /*9800*/  USHF.R.S32.HI UR11, URZ, 0x1f, UR4 ;  /* 0x0000001f3f0b7899 */ /* 0x000fe20008011404 */
[----:B------:R-:W-:-:S03]  /*9810*/  ULDC.64 UR8, c[0x0][UR18+0x210] ;  /* 0x0000840012087abb */ /* 0x000fc60008000a00 */
[----:B------:R-:W-:Y:S01]  /*9820*/  UIADD3.X UR10, UR10, UR19, UR11, UP0, UP2 ;  /* 0x000000130a0a7290 */ /* 0x000fe200087e440b */
[----:B------:R-:W-:Y:S01]  /*9830*/  IADD3 R4, P2, P3, R7, UR14, R4 ;  /* 0x0000000e07047c10 */ /* 0x000fe2000fb5e004 */
[----:B------:R-:W-:-:S04]  /*9840*/  IMAD R7, R9, UR9, RZ ;  /* 0x0000000909077c24 */ /* 0x000fc8000f8e02ff */
[----:B------:R-:W-:Y:S01]  /*9850*/  IADD3.X R5, R5, UR10, R8, P2, P3 ;  /* 0x0000000a05057c10 */ /* 0x000fe200097e6408 */
[----:B------:R-:W-:Y:S02]  /*9860*/  IMAD R7, R6, UR8, R7 ;  /* 0x0000000806077c24 */ /* 0x000fe4000f8e0207 */
        /* <DEDUP_REMOVED lines=9> */
.L_x_2416:
[----:B------:R-:W-:Y:S01]  /*9900*/  SHFL.IDX PT, R4, R9, RZ, 0x1c1f ;  /* 0x001c1fff09047589 */ /* 0x000fe200000e0000 */
[----:B------:R-:W-:Y:S01]  /*9910*/  VIADD R12, R199, UR43 ;  /* 0x0000002bc70c7c36 */ /* 0x000fe20008000000 */
[----:B------:R-:W-:Y:S01]  /*9920*/  LOP3.LUT P0, RZ, R182, 0x3, RZ, 0xc0, !PT ;  /* 0x00000003b6ff7812 */ /* 0x000fe2000780c0ff */
[----:B-----5:R-:W-:Y:S01]  /*9930*/  IMAD R23, R23, R26, RZ ;  /* 0x0000001a17177224 */ /* 0x020fe200078e02ff */
[----:B------:R-:W0:Y:S01]  /*9940*/  SHFL.IDX PT, R5, R10, RZ, 0x1c1f ;  /* 0x001c1fff0a057589 */ /* 0x000e2200000e0000 */
[C---:B------:R-:W-:Y:S01]  /*9950*/  VIADD R8, R12.reuse, 0x8 ;  /* 0x000000080c087836 */ /* 0x040fe20000000000 */
[----:B------:R-:W-:Y:S02]  /*9960*/  PLOP3.LUT P3, PT, PT, PT, UP1, 0x80, 0x0 ;  /* 0x000000000000781c */ /* 0x000fe40003f6f018 */
[----:B------:R-:W-:Y:S01]  /*9970*/  SHFL.IDX PT, R6, R9, 0x1, 0x1c1f ;  /* 0x003c1f0009067f89 */ /* 0x000fe200000e0000 */
[-C--:B------:R-:W-:Y:S02]  /*9980*/  ISETP.GE.OR P2, PT, R12, R23.reuse, P0 ;  /* 0x000000170c00720c */ /* 0x080fe40000746670 */
[-C--:B------:R-:W-:Y:S01]  /*9990*/  ISETP.GE.OR P0, PT, R8, R23.reuse, P0 ;  /* 0x000000170800720c */ /* 0x080fe20000706670 */
[----:B------:R-:W1:Y:S10]  /*99a0*/  SHFL.IDX PT, R7, R10, 0x1, 0x1c1f ;  /* 0x003c1f000a077f89 */ /* 0x000e7400000e0000 */
[----:B0-----:R0:W-:Y:S01]  /*99b0*/  @!P2 ST.E desc[UR36][R4.64], R96 ;  /* 0x000000600400a985 */ /* 0x0011e2000c101924 */
[----:B------:R-:W-:-:S03]  /*99c0*/  ISETP.GE.AND P2, PT, R12, R23, PT ;  /* 0x000000170c00720c */ /* 0x000fc60003f46270 */
[----:B-1----:R0:W-:Y:S01]  /*99d0*/  @!P0 ST.E desc[UR36][R6.64], R0 ;  /* 0x0000000006008985 */ /* 0x0021e2000c101924 */
[----:B------:R-:W-:Y:S01]  /*99e0*/  ISETP.GE.AND P0, PT, R8, R23, PT ;  /* 0x000000170800720c */ /* 0x000fe20003f06270 */
[----:B------:R-:W-:-:S12]  /*99f0*/  @P3 BRA `(.L_x_2417) ;  /* 0x00000008008c3947 */ /* 0x000fd80003800000 */
[----:B------:R-:W-:Y:S01]  /*9a00*/  IMAD R3, R179, 0x40, R16 ;  /* 0x00000040b3037824 */ /* 0x000fe200078e0210 */
[----:B------:R-:W-:Y:S01]  /*9a10*/  ULDC.64 UR12, c[0x0][0xaa0] ;  /* 0x0002a800000c7ab9 */ /* 0x000fe20000000a00 */
[----:B------:R-:W-:Y:S02]  /*9a20*/  R2UR UR14, R178 ;  /* 0x00000000b20e72ca */ /* 0x000fe400000e0000 */
[----:B------:R-:W-:-:S03]  /*9a30*/  IMAD.WIDE R24, R3, 0x2, R24 ;  /* 0x0000000203187825 */ /* 0x000fc600078e0218 */
[C---:B------:R-:W-:Y:S02]  /*9a40*/  IADD3 R9, P6, R24.reuse, 0x1000, RZ ;  /* 0x0000100018097810 */ /* 0x040fe40007fde0ff */
[C---:B------:R-:W-:Y:S02]  /*9a50*/  IADD3 R13, P5, R24.reuse, 0x2000, RZ ;  /* 0x00002000180d7810 */ /* 0x040fe40007fbe0ff */
[----:B------:R-:W-:Y:S02]  /*9a60*/  LOP3.LUT R8, R9, 0x380, RZ, 0xc0, !PT ;  /* 0x0000038009087812 */ /* 0x000fe400078ec0ff */
[----:B------:R-:W-:Y:S02]  /*9a70*/  IADD3 R29, P4, R24, 0x3000, RZ ;  /* 0x00003000181d7810 */ /* 0x000fe40007f9e0ff */
[----:B------:R-:W-:Y:S02]  /*9a80*/  SHF.R.U64 R8, R8, 0x3, RZ ;  /* 0x0000000308087819 */ /* 0x000fe400000012ff */
[----:B------:R-:W-:-:S02]  /*9a90*/  IADD3 R33, P3, R24, 0x4000, RZ ;  /* 0x0000400018217810 */ /* 0x000fc40007f7e0ff */
[----:B------:R-:W-:Y:S01]  /*9aa0*/  LOP3.LUT R8, R8, R9, RZ, 0x3c, !PT ;  /* 0x0000000908087212 */ /* 0x000fe200078e3cff */
[--C-:B------:R-:W-:Y:S01]  /*9ab0*/  IMAD.X R9, RZ, RZ, R25.reuse, P6 ;  /* 0x000000ffff097224 */ /* 0x100fe200030e0619 */
[C---:B------:R-:W-:Y:S02]  /*9ac0*/  IADD3 R3, P6, R24.reuse, 0x7000, RZ ;  /* 0x0000700018037810 */ /* 0x040fe40007fde0ff */
[C---:B------:R-:W-:Y:S02]  /*9ad0*/  IADD3 R37, P2, R24.reuse, 0x5000, RZ ;  /* 0x0000500018257810 */ /* 0x040fe40007f5e0ff */
[C---:B------:R-:W-:Y:S01]  /*9ae0*/  IADD3 R41, P0, R24.reuse, 0x6000, RZ ;  /* 0x0000600018297810 */ /* 0x040fe20007f1e0ff */
[----:B------:R-:W-:Y:S01]  /*9af0*/  IMAD.X R45, RZ, RZ, R25, P6 ;  /* 0x000000ffff2d7224 */ /* 0x000fe200030e0619 */
[----:B0-----:R-:W-:Y:S01]  /*9b00*/  LOP3.LUT R5, R24, 0x380, RZ, 0xc0, !PT ;  /* 0x0000038018057812 */ /* 0x001fe200078ec0ff */
[----:B------:R-:W-:Y:S01]  /*9b10*/  UIMAD UR10, UR11, UR12, URZ ;  /* 0x0000000c0b0a72a4 */ /* 0x000fe2000f8e023f */
[----:B------:R-:W-:Y:S01]  /*9b20*/  LOP3.LUT R0, R3, 0x380, RZ, 0xc0, !PT ;  /* 0x0000038003007812 */ /* 0x000fe200078ec0ff */
[----:B------:R-:W-:Y:S01]  /*9b30*/  UIMAD.WIDE.U32 UR8, UR4, UR12, URZ ;  /* 0x0000000c040872a5 */ /* 0x000fe2000f8e003f */
[----:B------:R-:W-:Y:S01]  /*9b40*/  LOP3.LUT R12, R13, 0x380, RZ, 0xc0, !PT ;  /* 0x000003800d0c7812 */ /* 0x000fe200078ec0ff */
[----:B------:R-:W5:Y:S01]  /*9b50*/  LD.E.128 R8, desc[UR36][R8.64] ;  /* 0x0000002408087980 */ /* 0x000f62000c101d00 */
[----:B------:R-:W-:-:S02]  /*9b60*/  LOP3.LUT R28, R29, 0x380, RZ, 0xc0, !PT ;  /* 0x000003801d1c7812 */ /* 0x000fc400078ec0ff */
[----:B------:R-:W-:Y:S02]  /*9b70*/  LOP3.LUT R32, R33, 0x380, RZ, 0xc0, !PT ;  /* 0x0000038021207812 */ /* 0x000fe400078ec0ff */
[----:B------:R-:W-:Y:S02]  /*9b80*/  LOP3.LUT R36, R37, 0x380, RZ, 0xc0, !PT ;  /* 0x0000038025247812 */ /* 0x000fe400078ec0ff */
[----:B------:R-:W-:Y:S02]  /*9b90*/  LOP3.LUT R40, R41, 0x380, RZ, 0xc0, !PT ;  /* 0x0000038029287812 */ /* 0x000fe400078ec0ff */
[----:B------:R-:W-:Y:S02]  /*9ba0*/  SHF.R.U64 R5, R5, 0x3, RZ ;  /* 0x0000000305057819 */ /* 0x000fe400000012ff */
[----:B------:R-:W-:Y:S02]  /*9bb0*/  SHF.R.U64 R0, R0, 0x3, RZ ;  /* 0x0000000300007819 */ /* 0x000fe400000012ff */
[----:B------:R-:W-:-:S02]  /*9bc0*/  SHF.R.U64 R12, R12, 0x3, RZ ;  /* 0x000000030c0c7819 */ /* 0x000fc400000012ff */
[----:B------:R-:W-:Y:S02]  /*9bd0*/  SHF.R.U64 R28, R28, 0x3, RZ ;  /* 0x000000031c1c7819 */ /* 0x000fe400000012ff */
[----:B------:R-:W-:Y:S02]  /*9be0*/  SHF.R.U64 R32, R32, 0x3, RZ ;  /* 0x0000000320207819 */ /* 0x000fe400000012ff */
[----:B------:R-:W-:Y:S02]  /*9bf0*/  SHF.R.U64 R36, R36, 0x3, RZ ;  /* 0x0000000324247819 */ /* 0x000fe400000012ff */
[----:B------:R-:W-:Y:S02]  /*9c00*/  SHF.R.U64 R40, R40, 0x3, RZ ;  /* 0x0000000328287819 */ /* 0x000fe400000012ff */
[----:B------:R-:W-:Y:S02]  /*9c10*/  LOP3.LUT R24, R5, R24, RZ, 0x3c, !PT ;  /* 0x0000001805187212 */ /* 0x000fe400078e3cff */
[----:B------:R-:W-:-:S02]  /*9c20*/  LOP3.LUT R44, R0, R3, RZ, 0x3c, !PT ;  /* 0x00000003002c7212 */ /* 0x000fc400078e3cff */
[----:B------:R-:W0:Y:S01]  /*9c30*/  @P1 LDC R3, c[0x0][0xbec] ;  /* 0x0002fb00ff031b82 */ /* 0x000e220000000800 */
        /* <DEDUP_REMOVED lines=10> */
[----:B------:R1:W5:Y:S01]  /*9ce0*/  LD.E.128 R4, desc[UR36][R24.64] ;  /* 0x0000002418047980 */ /* 0x000362000c101d00 */
[----:B------:R-:W-:Y:S01]  /*9cf0*/  UIMAD UR10, UR4, UR13, UR10 ;  /* 0x0000000d040a72a4 */ /* 0x000fe2000f8e020a */
[----:B------:R-:W-:-:S02]  /*9d00*/  LEA R0, R22, R179, 0x5 ;  /* 0x000000b316007211 */ /* 0x000fc400078e28ff */
[----:B------:R-:W5:Y:S04]  /*9d10*/  LD.E.128 R12, desc[UR36][R12.64] ;  /* 0x000000240c0c7980 */ /* 0x000f68000c101d00 */
[----:B------:R-:W5:Y:S01]  /*9d20*/  LD.E.128 R28, desc[UR36][R28.64] ;  /* 0x000000241c1c7980 */ /* 0x000f62000c101d00 */
[----:B-1----:R-:W1:Y:S01]  /*9d30*/  @P1 LDC R25, c[0x0][0xbf0] ;  /* 0x0002fc00ff191b82 */ /* 0x002e620000000800 */
[----:B------:R-:W-:Y:S02]  /*9d40*/  UIADD3 UR9, UR9, UR10, URZ ;  /* 0x0000000a09097290 */ /* 0x000fe4000fffe03f */
[----:B------:R-:W5:Y:S01]  /*9d50*/  LD.E.128 R32, desc[UR36][R32.64] ;  /* 0x0000002420207980 */ /* 0x000f62000c101d00 */
[----:B------:R-:W-:Y:S01]  /*9d60*/  ULDC.64 UR10, c[0x0][0xae8] ;  /* 0x0002ba00000a7ab9 */ /* 0x000fe20000000a00 */
[----:B------:R-:W-:Y:S01]  /*9d70*/  VIADD R20, R0, UR43 ;  /* 0x0000002b00147c36 */ /* 0x000fe20008000000 */
[----:B------:R-:W-:Y:S01]  /*9d80*/  UIMAD.WIDE.U32 UR8, UR14, UR10, UR8 ;  /* 0x0000000a0e0872a5 */ /* 0x000fe2000f8e0008 */
[----:B------:R-:W5:Y:S01]  /*9d90*/  LD.E.128 R36, desc[UR36][R36.64] ;  /* 0x0000002424247980 */ /* 0x000f62000c101d00 */
[----:B------:R-:W-:Y:S01]  /*9da0*/  USHF.R.S32.HI UR4, URZ, 0x1f, UR7 ;  /* 0x0000001f3f047899 */ /* 0x000fe20008011407 */
[----:B0-----:R-:W-:Y:S01]  /*9db0*/  @P1 IMAD.HI.U32 R0, R20, R3, RZ ;  /* 0x0000000314001227 */ /* 0x001fe200078e00ff */
[----:B------:R-:W-:Y:S01]  /*9dc0*/  UIMAD UR9, UR14, UR11, UR9 ;  /* 0x0000000b0e0972a4 */ /* 0x000fe2000f8e0209 */
[----:B------:R-:W5:Y:S02]  /*9dd0*/  LD.E.128 R40, desc[UR36][R40.64] ;  /* 0x0000002428287980 */ /* 0x000f64000c101d00 */
[----:B------:R-:W-:-:S02]  /*9de0*/  ULDC.64 UR10, c[0x0][0xaf0] ;  /* 0x0002bc00000a7ab9 */ /* 0x000fc40000000a00 */
[----:B------:R-:W-:Y:S01]  /*9df0*/  UIMAD UR4, UR4, UR10, URZ ;  /* 0x0000000a040472a4 */ /* 0x000fe2000f8e023f */
[----:B------:R-:W-:Y:S01]  /*9e00*/  IMAD.MOV.U32 R21, RZ, RZ, R20 ;  /* 0x000000ffff157224 */ /* 0x000fe200078e0014 */
[----:B------:R-:W-:Y:S01]  /*9e10*/  UIMAD.WIDE.U32 UR8, UR7, UR10, UR8 ;  /* 0x0000000a070872a5 */ /* 0x000fe2000f8e0008 */
[----:B------:R-:W5:Y:S01]  /*9e20*/  LD.E.128 R44, desc[UR36][R44.64] ;  /* 0x000000242c2c7980 */ /* 0x000f62000c101d00 */
[----:B------:R-:W-:-:S03]  /*9e30*/  UIMAD UR4, UR7, UR11, UR4 ;  /* 0x0000000b070472a4 */ /* 0x000fc6000f8e0204 */
[----:B------:R-:W-:Y:S01]  /*9e40*/  ULDC.64 UR10, c[0x0][0xae0] ;  /* 0x0002b800000a7ab9 */ /* 0x000fe20000000a00 */
[----:B-1----:R-:W-:Y:S01]  /*9e50*/  @P1 SHF.R.U32.HI R21, RZ, R25, R0 ;  /* 0x00000019ff151219 */ /* 0x002fe20000011600 */
[----:B------:R-:W-:Y:S02]  /*9e60*/  UIADD3 UR4, UR9, UR4, URZ ;  /* 0x0000000409047290 */ /* 0x000fe4000fffe03f */
        /* <DEDUP_REMOVED lines=12> */
[----:B------:R-:W-:Y:S02]  /*9f30*/  IMAD R25, R26, R25, R20 ;  /* 0x000000191a197224 */ /* 0x000fe400078e0214 */
[----:B------:R-:W-:Y:S02]  /*9f40*/  IMAD.U32 R3, RZ, RZ, UR4 ;  /* 0x00000004ff037e24 */ /* 0x000fe4000f8e00ff */
[C---:B------:R-:W-:Y:S01]  /*9f50*/  IMAD R49, R21.reuse, UR11, R0 ;  /* 0x0000000b15317c24 */ /* 0x040fe2000f8e0200 */
        /* <DEDUP_REMOVED lines=10> */
[----:B------:R-:W-:Y:S01]  /*a000*/  LEA R24, P3, R2, UR8, 0x1 ;  /* 0x0000000802187c11 */ /* 0x000fe2000f8608ff */
        /* <DEDUP_REMOVED lines=21> */
.L_x_2419:
[----:B------:R-:W-:Y:S05]  /*a160*/  BSYNC B1 ;  /* 0x0000000000017941 */ /* 0x000fea0003800000 */
.L_x_2418:
        /* <DEDUP_REMOVED lines=13> */
.L_x_2421:
[----:B------:R-:W-:Y:S05]  /*a240*/  BSYNC B1 ;  /* 0x0000000000017941 */ /* 0x000fea0003800000 */
.L_x_2420:
        /* <DEDUP_REMOVED lines=13> */
.L_x_2423:
[----:B------:R-:W-:Y:S05]  /*a320*/  BSYNC B1 ;  /* 0x0000000000017941 */ /* 0x000fea0003800000 */
.L_x_2422:
[----:B0-----:R-:W-:Y:S01]  /*a330*/  VIADD R0, R26, 0x60 ;  /* 0x000000601a007836 */ /* 0x001fe20000000000 */
[----:B--2-4-:R-:W4:Y:S04]  /*a340*/  SHFL.IDX PT, R25, R25, 0x3, 0x181f ;  /* 0x00781f0019197f89 */ /* 0x014f2800000e0000 */
[----:B------:R-:W-:Y:S01]  /*a350*/  ISETP.GE.AND P0, PT, R0, R23, PT ;  /* 0x000000170000720c */ /* 0x000fe20003f06270 */
[----:B------:R-:W0:-:S12]  /*a360*/  SHFL.IDX PT, R24, R24, 0x3, 0x181f ;  /* 0x00781f0018187f89 */ /* 0x000e1800000e0000 */
        /* <DEDUP_REMOVED lines=12> */
.L_x_2417:
        /* <DEDUP_REMOVED lines=12> */
[----:B------:R-:W-:Y:S01]  /*a4f0*/  BSSY B1, `(.L_x_2425) ;  /* 0x0000067000017945 */ /* 0x000fe20003800000 */
[----:B------:R-:W-:Y:S01]  /*a500*/  ULDC.64 UR10, c[0x0][0xb38] ;  /* 0x0002ce00000a7ab9 */ /* 0x000fe20000000a00 */
[----:B------:R-:W-:Y:S01]  /*a510*/  PRMT R97, RZ, 0x654, R97 ;  /* 0x00000654ff617816 */ /* 0x000fe20000000061 */
[----:B------:R-:W-:-:S04]  /*a520*/  UIMAD.WIDE.U32 UR8, UR15, UR10, UR8 ;  /* 0x0000000a0f0872a5 */ /* 0x000fc8000f8e0008 */
[----:B------:R-:W-:Y:S01]  /*a530*/  UIMAD UR9, UR15, UR11, UR9 ;  /* 0x0000000b0f0972a4 */ /* 0x000fe2000f8e0209 */
[----:B------:R2:W-:Y:S02]  /*a540*/  SYNCS.ARRIVE.TRANS64.RED.A1T0 RZ, [R97+URZ], RZ ;  /* 0x000000ff61ff79a7 */ /* 0x0005e4000810043f */
[----:B------:R-:W-:Y:S02]  /*a550*/  ULDC.64 UR10, c[0x0][0xb40] ;  /* 0x0002d000000a7ab9 */ /* 0x000fe40000000a00 */
[----:B------:R-:W-:Y:S02]  /*a560*/  UIMAD UR4, UR4, UR10, URZ ;  /* 0x0000000a040472a4 */ /* 0x000fe4000f8e023f */
[----:B------:R-:W-:Y:S01]  /*a570*/  UIMAD.WIDE.U32 UR8, UR7, UR10, UR8 ;  /* 0x0000000a070872a5 */ /* 0x000fe2000f8e0008 */
[----:B0-----:R-:W-:Y:S01]  /*a580*/  @P1 IMAD.HI.U32 R0, R11, R0, RZ ;  /* 0x000000000b001227 */ /* 0x001fe200078e00ff */
[----:B------:R-:W-:-:S03]  /*a590*/  UIMAD UR4, UR7, UR11, UR4 ;  /* 0x0000000b070472a4 */ /* 0x000fc6000f8e0204 */
        /* <DEDUP_REMOVED lines=33> */
[-C--:B0-----:R-:W-:Y:S02]  /*a7b0*/  @!P3 LEA R8, P5, R177, R6.reuse, 0x2 ;  /* 0x00000006b108b211 */ /* 0x081fe400078a10ff */
        /* <DEDUP_REMOVED lines=58> */
.L_x_2426:
[----:B------:R-:W-:Y:S05]  /*ab60*/  BSYNC B1 ;  /* 0x0000000000017941 */ /* 0x000fea0003800000 */
.L_x_2425:
        /* <DEDUP_REMOVED lines=10> */
[CC--:B------:R-:W-:Y:S02]  /*ac10*/  @!P0 LEA R8, P6, R176.reuse, R4.reuse, 0x2 ;  /* 0x00000004b0088211 */ /* 0x0c0fe400078c10ff */
        /* <DEDUP_REMOVED lines=19> */
[CC--:B0-----:R-:W-:Y:S02]  /*ad50*/  @!P0 LEA R2, P4, R172.reuse, R4.reuse, 0x2 ;  /* 0x00000004ac028211 */ /* 0x0c1fe400078810ff */
        /* <DEDUP_REMOVED lines=38> */
.L_x_2415:
[----:B------:R-:W-:Y:S01]  /*afc0*/  R2UR UR4, R161 ;  /* 0x00000000a10472ca */ /* 0x000fe200000e0000 */
[----:B------:R-:W-:Y:S01]  /*afd0*/  ULDC.64 UR8, c[0x0][0xc00] ;  /* 0x0003000000087ab9 */ /* 0x000fe20000000a00 */
[----:B------:R-:W-:Y:S01]  /*afe0*/  R2UR UR7, R23 ;  /* 0x00000000170772ca */ /* 0x000fe200000e0000 */
[----:B------:R-:W-:-:S04]  /*aff0*/  UISETP.NE.U32.AND UP0, UPT, UR8, URZ, UPT ;  /* 0x0000003f0800728c */ /* 0x000fc8000bf05070 */
[----:B------:R-:W-:-:S03]  /*b000*/  UISETP.NE.AND.EX UP0, UPT, UR9, URZ, UPT, UP0 ;  /* 0x0000003f0900728c */ /* 0x000fc6000bf05300 */
[----:B------:R-:W-:-:S03]  /*b010*/  ULDC.64 UR8, c[0x0][0xc00] ;  /* 0x0003000000087ab9 */ /* 0x000fc60000000a00 */
[----:B------:R-:W-:Y:S01]  /*b020*/  UIMAD.WIDE UR8, UR4, 0x4, UR8 ;  /* 0x00000004040878a5 */ /* 0x000fe2000f8e0208 */
[----:B------:R-:W-:-:S05]  /*b030*/  PLOP3.LUT P1, PT, PT, PT, UP0, 0x80, 0x0 ;  /* 0x000000000000781c */ /* 0x000fca0003f2f008 */
[----:B------:R-:W-:Y:S02]  /*b040*/  IMAD.U32 R2, RZ, RZ, UR8 ;  /* 0x00000008ff027e24 */ /* 0x000fe4000f8e00ff */
[----:B------:R-:W-:Y:S01]  /*b050*/  IMAD.U32 R3, RZ, RZ, UR9 ;  /* 0x00000009ff037e24 */ /* 0x000fe2000f8e00ff */
[----:B------:R-:W-:Y:S02]  /*b060*/  ULDC.64 UR8, c[0x0][0xc08] ;  /* 0x0003020000087ab9 */ /* 0x000fe40000000a00 */
[----:B------:R-:W-:-:S03]  /*b070*/  UISETP.NE.U32.AND UP1, UPT, UR8, URZ, UPT ;  /* 0x0000003f0800728c */ /* 0x000fc6000bf25070 */
[----:B------:R-:W2:Y:S01]  /*b080*/  @P1 LDG.E R6, desc[UR36][R2.64] ;  /* 0x0000002402061981 */ /* 0x000ea2000c1e1900 */
[----:B------:R-:W-:-:S06]  /*b090*/  UISETP.NE.AND.EX UP1, UPT, UR9, URZ, UPT, UP1 ;  /* 0x0000003f0900728c */ /* 0x000fcc000bf25310 */
[----:B------:R-:W-:-:S05]  /*b0a0*/  PLOP3.LUT P2, PT, PT, PT, UP1, 0x80, 0x0 ;  /* 0x000000000000781c */ /* 0x000fca0003f4f018 */
[----:B------:R-:W-:Y:S02]  /*b0b0*/  @UP1 ULDC.64 UR8, c[0x0][0xc08] ;  /* 0x0003020000081ab9 */ /* 0x000fe40000000a00 */
[----:B------:R-:W-:-:S03]  /*b0c0*/  @UP1 UIMAD.WIDE UR8, UR4, 0x4, UR8 ;  /* 0x00000004040818a5 */ /* 0x000fc6000f8e0208 */
[----:B------:R-:W-:Y:S02]  /*b0d0*/  ULDC UR4, c[0x0][0xa88] ;  /* 0x0002a20000047ab9 */ /* 0x000fe40000000800 */
[----:B------:R-:W-:Y:S01]  /*b0e0*/  MOV R0, UR4 ;  /* 0x0000000400007c02 */ /* 0x000fe20008000f00 */
        /* <DEDUP_REMOVED lines=15> */
.L_x_2427:
[----:B------:R-:W-:Y:S01]  /*b1e0*/  R2UR UR7, R161 ;  /* 0x00000000a10772ca */ /* 0x000fe200000e0000 */
[----:B------:R-:W-:Y:S01]  /*b1f0*/  BSSY B1, `(.L_x_2428) ;  /* 0x000003d000017945 */ /* 0x000fe20003800000 */
[----:B------:R-:W-:-:S11]  /*b200*/  R2UR UR8, R180 ;  /* 0x00000000b40872ca */ /* 0x000fd600000e0000 */
[----:B------:R-:W-:Y:S02]  /*b210*/  USEL UR7, UR7, URZ, !UP0 ;  /* 0x0000003f07077287 */ /* 0x000fe4000c000000 */
[----:B------:R-:W-:Y:S01]  /*b220*/  USEL UR10, UR8, URZ, !UP0 ;  /* 0x0000003f080a7287 */ /* 0x000fe2000c000000 */
[----:B------:R-:W-:Y:S11]  /*b230*/  @P0 BRA `(.L_x_2429) ;  /* 0x0000000000e00947 */ /* 0x000ff60003800000 */
[----:B------:R-:W0:Y:S01]  /*b240*/  S2R R3, SR_TID.X ;  /* 0x0000000000037919 */ /* 0x000e220000002100 */
[----:B------:R-:W1:Y:S01]  /*b250*/  LDC R9, c[0x0][0xbe8] ;  /* 0x0002fa00ff097b82 */ /* 0x000e620000000800 */
[----:B------:R-:W-:Y:S02]  /*b260*/  IMAD.U32 R4, RZ, RZ, UR43 ;  /* 0x0000002bff047e24 */ /* 0x000fe4000f8e00ff */
[----:B-1---5:R-:W-:-:S03]  /*b270*/  IMAD R2, R0, R9, RZ ;  /* 0x0000000900027224 */ /* 0x022fc600078e02ff */
        /* <DEDUP_REMOVED lines=17> */
[----:B------:R-:W-:Y:S02]  /*b390*/  UIMAD.WIDE.U32 UR16, UR8, UR19, URZ ;  /* 0x00000013081072a5 */ /* 0x000fe4000f8e003f */
[----:B------:R-:W-:Y:S01]  /*b3a0*/  UIMAD UR13, UR13, UR7, URZ ;  /* 0x000000070d0d72a4 */ /* 0x000fe2000f8e023f */
[----:B0-----:R-:W-:Y:S01]  /*b3b0*/  @P0 IMAD.HI.U32 R2, R4, R3, RZ ;  /* 0x0000000304020227 */ /* 0x001fe200078e00ff */
[----:B------:R-:W-:Y:S02]  /*b3c0*/  UIMAD UR19, UR9, UR19, URZ ;  /* 0x00000013091372a4 */ /* 0x000fe4000f8e023f */
[----:B------:R-:W-:Y:S02]  /*b3d0*/  UIMAD.WIDE.U32 UR8, UR12, UR7, URZ ;  /* 0x000000070c0872a5 */ /* 0x000fe4000f8e003f */
[----:B------:R-:W-:-:S02]  /*b3e0*/  UIMAD.WIDE.U32 UR22, UR14, UR11, URZ ;  /* 0x0000000b0e1672a5 */ /* 0x000fc4000f8e003f */
[----:B------:R-:W-:Y:S01]  /*b3f0*/  UIMAD UR11, UR15, UR11, URZ ;  /* 0x0000000b0f0b72a4 */ /* 0x000fe2000f8e023f */
[----:B-1----:R-:W-:Y:S01]  /*b400*/  @P0 SHF.R.U32.HI R5, RZ, R7, R2 ;  /* 0x00000007ff050219 */ /* 0x002fe20000011602 */
[----:B------:R-:W-:Y:S02]  /*b410*/  UIMAD UR13, UR12, UR10, UR13 ;  /* 0x0000000a0c0d72a4 */ /* 0x000fe4000f8e020d */
[----:B------:R-:W-:Y:S01]  /*b420*/  UIADD3 UR16, UP1, UP2, UR8, UR16, UR4 ;  /* 0x0000001008107290 */ /* 0x000fe2000fa3e004 */
[----:B------:R-:W-:Y:S01]  /*b430*/  IMAD.U32 R2, RZ, RZ, UR22 ;  /* 0x00000016ff027e24 */ /* 0x000fe2000f8e00ff */
[----:B------:R-:W-:Y:S01]  /*b440*/  UIADD3 UR8, UR23, UR11, URZ ;  /* 0x0000000b17087290 */ /* 0x000fe2000fffe03f */
[--C-:B------:R-:W-:Y:S01]  /*b450*/  IMAD.MOV R7, RZ, RZ, -R5.reuse ;  /* 0x000000ffff077224 */ /* 0x100fe200078e0a05 */
[----:B------:R-:W-:Y:S01]  /*b460*/  UIADD3 UR19, UR17, UR19, URZ ;  /* 0x0000001311137290 */ /* 0x000fe2000fffe03f */
[----:B------:R-:W-:Y:S01]  /*b470*/  IMAD.U32 R3, RZ, RZ, UR23 ;  /* 0x00000017ff037e24 */ /* 0x000fe2000f8e00ff */
[----:B------:R-:W-:Y:S01]  /*b480*/  UIADD3 UR11, UR9, UR13, URZ ;  /* 0x0000000d090b7290 */ /* 0x000fe2000fffe03f */
[----:B------:R-:W-:Y:S01]  /*b490*/  IMAD R7, R9, R7, R4 ;  /* 0x0000000709077224 */ /* 0x000fe200078e0204 */
[----:B------:R-:W-:Y:S01]  /*b4a0*/  IADD3 R2, P0, P1, R5, UR16, R2 ;  /* 0x0000001005027c10 */ /* 0x000fe2000f91e002 */
[----:B------:R-:W-:Y:S01]  /*b4b0*/  IMAD.U32 R6, RZ, RZ, UR8 ;  /* 0x00000008ff067e24 */ /* 0x000fe2000f8e00ff */
[----:B------:R-:W-:Y:S01]  /*b4c0*/  UIADD3.X UR11, UR11, UR19, UR20, UP1, UP2 ;  /* 0x000000130b0b7290 */ /* 0x000fe20008fe4414 */
[----:B------:R-:W-:Y:S01]  /*b4d0*/  SHF.R.S32.HI R5, RZ, 0x1f, R5 ;  /* 0x0000001fff057819 */ /* 0x000fe20000011405 */
[----:B------:R-:W-:Y:S01]  /*b4e0*/  ULDC.64 UR8, c[0x0][UR18+0x210] ;  /* 0x0000840012087abb */ /* 0x000fe20008000a00 */
[----:B------:R-:W-:Y:S01]  /*b4f0*/  SHF.R.S32.HI R4, RZ, 0x1f, R7 ;  /* 0x0000001fff047819 */ /* 0x000fe20000011407 */
[----:B------:R-:W-:Y:S01]  /*b500*/  IMAD R9, R7, UR9, RZ ;  /* 0x0000000907097c24 */ /* 0x000fe2000f8e02ff */
[----:B------:R-:W-:Y:S01]  /*b510*/  ULDC.64 UR12, c[0x0][0xba8] ;  /* 0x0002ea00000c7ab9 */ /* 0x000fe20000000a00 */
[----:B------:R-:W-:Y:S01]  /*b520*/  IADD3.X R3, R5, UR11, R6, P0, P1 ;  /* 0x0000000b05037c10 */ /* 0x000fe200087e2406 */
[----:B------:R-:W-:Y:S01]  /*b530*/  @!UP0 ULDC UR12, c[0x0][0xb50] ;  /* 0x0002d400000c8ab9 */ /* 0x000fe20000000800 */
[----:B------:R-:W-:Y:S01]  /*b540*/  IMAD R9, R4, UR8, R9 ;  /* 0x0000000804097c24 */ /* 0x000fe2000f8e0209 */
[----:B------:R-:W-:Y:S01]  /*b550*/  @!UP0 ULDC UR13, c[0x0][0xb54] ;  /* 0x0002d500000d8ab9 */ /* 0x000fe20000000800 */
[----:B------:R-:W-:-:S04]  /*b560*/  IMAD.WIDE.U32 R2, R7, UR8, R2 ;  /* 0x0000000807027c25 */ /* 0x000fc8000f8e0002 */
[----:B------:R-:W-:Y:S01]  /*b570*/  IMAD.IADD R3, R3, 0x1, R9 ;  /* 0x0000000103037824 */ /* 0x000fe200078e0209 */
[----:B------:R-:W-:-:S04]  /*b580*/  LEA R4, P0, R2, UR12, 0x2 ;  /* 0x0000000c02047c11 */ /* 0x000fc8000f8010ff */
[----:B------:R-:W-:Y:S01]  /*b590*/  LEA.HI.X R5, R2, UR13, R3, 0x2, P0 ;  /* 0x0000000d02057c11 */ /* 0x000fe200080f1403 */
[----:B------:R-:W-:-:S05]  /*b5a0*/  IMAD.MOV.U32 R3, RZ, RZ, -0x800000 ;  /* 0xff800000ff037424 */ /* 0x000fca00078e00ff */
[----:B------:R0:W-:Y:S03]  /*b5b0*/  STG.E desc[UR36][R4.64], R3 ;  /* 0x0000000304007986 */ /* 0x0001e6000c101924 */
.L_x_2429:
[----:B------:R-:W-:Y:S05]  /*b5c0*/  BSYNC B1 ;  /* 0x0000000000017941 */ /* 0x000fea0003800000 */
.L_x_2428:
[----:B------:R-:W-:-:S13]  /*b5d0*/  R2UR UR8, R23 ;  /* 0x00000000170872ca */ /* 0x000fda00000e0000 */
[----:B------:R-:W-:-:S06]  /*b5e0*/  UISETP.GT.AND UP0, UPT, UR8, 0x1, UPT ;  /* 0x000000010800788c */ /* 0x000fcc000bf04270 */
[----:B------:R-:W-:-:S13]  /*b5f0*/  PLOP3.LUT P0, PT, PT, PT, UP0, 0x80, 0x0 ;  /* 0x000000000000781c */ /* 0x000fda0003f0f008 */
[----:B------:R-:W-:Y:S05]  /*b600*/  @P0 BRA `(.L_x_2424) ;  /* 0x0000000400a80947 */ /* 0x000fea0003800000 */
[----:B------:R-:W1:Y:S01]  /*b610*/  LDC R11, c[0x0][0xbe8] ;  /* 0x0002fa00ff0b7b82 */ /* 0x000e620000000800 */
[----:B------:R-:W-:Y:S01]  /*b620*/  ULDC.64 UR12, c[0x0][0xaa0] ;  /* 0x0002a800000c7ab9 */ /* 0x000fe20000000a00 */
[----:B------:R-:W-:Y:S01]  /*b630*/  R2UR UR14, R178 ;  /* 0x00000000b20e72ca */ /* 0x000fe200000e0000 */
[----:B------:R-:W-:Y:S01]  /*b640*/  UIMAD UR11, UR20, UR12, URZ ;  /* 0x0000000c140b72a4 */ /* 0x000fe2000f8e023f */
[----:B------:R-:W-:Y:S01]  /*b650*/  IMAD R2, R22, 0x20, R179 ;  /* 0x0000002016027824 */ /* 0x000fe200078e02b3 */
[----:B------:R-:W-:Y:S01]  /*b660*/  UIMAD.WIDE.U32 UR8, UR4, UR12, URZ ;  /* 0x0000000c040872a5 */ /* 0x000fe2000f8e003f */
[----:B------:R-:W-:Y:S01]  /*b670*/  BSSY B1, `(.L_x_2430) ;  /* 0x0000039000017945 */ /* 0x000fe20003800000 */
[----:B------:R-:W-:Y:S01]  /*b680*/  UIMAD UR11, UR4, UR13, UR11 ;  /* 0x0000000d040b72a4 */ /* 0x000fe2000f8e020b */
[----:B------:R-:W-:Y:S02]  /*b690*/  VIADD R6, R2, UR43 ;  /* 0x0000002b02067c36 */ /* 0x000fe40008000000 */
[----:B------:R-:W-:Y:S01]  /*b6a0*/  ULDC.64 UR12, c[0x0][0xae8] ;  /* 0x0002ba00000c7ab9 */ /* 0x000fe20000000a00 */
[----:B------:R-:W-:Y:S01]  /*b6b0*/  UIADD3 UR9, UR9, UR11, URZ ;  /* 0x0000000b09097290 */ /* 0x000fe2000fffe03f */
[----:B0-----:R-:W-:-:S03]  /*b6c0*/  IMAD.MOV.U32 R5, RZ, RZ, R6 ;  /* 0x000000ffff057224 */ /* 0x001fc600078e0006 */
[----:B------:R-:W-:-:S04]  /*b6d0*/  UIMAD.WIDE.U32 UR8, UR14, UR12, UR8 ;  /* 0x0000000c0e0872a5 */ /* 0x000fc8000f8e0008 */
[----:B------:R-:W-:-:S03]  /*b6e0*/  UIMAD UR9, UR14, UR13, UR9 ;  /* 0x0000000d0e0972a4 */ /* 0x000fc6000f8e0209 */
[----:B------:R-:W-:Y:S01]  /*b6f0*/  ULDC.64 UR12, c[0x0][0xaf0] ;  /* 0x0002bc00000c7ab9 */ /* 0x000fe20000000a00 */
[----:B-1----:R-:W-:Y:S01]  /*b700*/  ISETP.NE.AND P0, PT, R11, 0x1, PT ;  /* 0x000000010b00780c */ /* 0x002fe20003f05270 */
[----:B------:R-:W-:Y:S02]  /*b710*/  UIMAD UR10, UR10, UR12, URZ ;  /* 0x0000000c0a0a72a4 */ /* 0x000fe4000f8e023f */
[----:B------:R-:W-:Y:S02]  /*b720*/  UIMAD.WIDE.U32 UR8, UR7, UR12, UR8 ;  /* 0x0000000c070872a5 */ /* 0x000fe4000f8e0008 */
[----:B------:R-:W-:-:S03]  /*b730*/  UIMAD UR4, UR7, UR13, UR10 ;  /* 0x0000000d070472a4 */ /* 0x000fc6000f8e020a */
[----:B------:R-:W-:Y:S01]  /*b740*/  ULDC.64 UR10, c[0x0][0xae0] ;  /* 0x0002b800000a7ab9 */ /* 0x000fe20000000a00 */
[----:B------:R-:W-:-:S04]  /*b750*/  UIADD3 UR4, UR9, UR4, URZ ;  /* 0x0000000409047290 */ /* 0x000fc8000fffe03f */
        /* <DEDUP_REMOVED lines=28> */
[----:B------:R-:W-:Y:S02]  /*b920*/  LEA.HI.X R5, R2, UR9, R3, 0x1, P3 ;  /* 0x0000000902057c11 */ /* 0x000fe400098f0c03 */
[----:B------:R0:W1:Y:S02]  /*b930*/  SHFL.IDX PT, R2, R4, RZ, 0x181f ;  /* 0x00181fff04027589 */ /* 0x00006400000e0000 */
[----:B------:R-:W-:-:S02]  /*b940*/  ISETP.GE.AND P0, PT, R0, R11, PT ;  /* 0x0000000b0000720c */ /* 0x000fc40003f06270 */
[----:B------:R0:W2:Y:S01]  /*b950*/  SHFL.IDX PT, R0, R5, RZ, 0x181f ;  /* 0x00181fff05007589 */ /* 0x0000a200000e0000 */
[----:B------:R-:W-:Y:S10]  /*b960*/  @P2 BRA `(.L_x_2431) ;  /* 0x0000000000242947 */ /* 0x000ff40003800000 */
[----:B------:R-:W-:Y:S02]  /*b970*/  ULDC UR4, c[0x0][0xac8] ;  /* 0x0002b20000047ab9 */ /* 0x000fe40000000800 */
[----:B------:R-:W-:Y:S02]  /*b980*/  ISETP.GE.AND P4, PT, R16, UR4, PT ;  /* 0x0000000410007c0c */ /* 0x000fe4000bf86270 */
[----:B------:R-:W-:-:S11]  /*b990*/  ISETP.GE.AND P5, PT, R19, UR4, PT ;  /* 0x0000000413007c0c */ /* 0x000fd6000bfa6270 */
[CC--:B-1----:R-:W-:Y:S02]  /*b9a0*/  @!P4 LEA R8, P2, R16.reuse, R2.reuse, 0x1 ;  /* 0x000000021008c211 */ /* 0x0c2fe400078408ff */
[C---:B------:R-:W-:Y:S02]  /*b9b0*/  @!P5 LEA R2, P3, R19.reuse, R2, 0x1 ;  /* 0x000000021302d211 */ /* 0x040fe400078608ff */
[-C--:B--2---:R-:W-:Y:S02]  /*b9c0*/  @!P4 LEA.HI.X R9, R16, R0.reuse, R203, 0x1, P2 ;  /* 0x000000001009c211 */ /* 0x084fe400010f0ccb */
[----:B------:R-:W-:-:S03]  /*b9d0*/  @!P5 LEA.HI.X R3, R19, R0, R202, 0x1, P3 ;  /* 0x000000001303d211 */ /* 0x000fc600018f0cca */
[----:B------:R3:W-:Y:S04]  /*b9e0*/  @!P4 ST.E.128 desc[UR36][R8.64], RZ ;  /* 0x000000ff0800c985 */ /* 0x0007e8000c101d24 */
[----:B------:R3:W-:Y:S02]  /*b9f0*/  @!P5 ST.E.128 desc[UR36][R2.64], RZ ;  /* 0x000000ff0200d985 */ /* 0x0007e4000c101d24 */
.L_x_2431:
[----:B------:R-:W-:Y:S05]  /*ba00*/  BSYNC B1 ;  /* 0x0000000000017941 */ /* 0x000fea0003800000 */
.L_x_2430:
[----:B--2---:R2:W4:Y:S01]  /*ba10*/  SHFL.IDX PT, R0, R5, 0x1, 0x181f ;  /* 0x00381f0005007f89 */ /* 0x00452200000e0000 */
[----:B------:R-:W-:Y:S03]  /*ba20*/  BSSY B1, `(.L_x_2432) ;  /* 0x000000c000017945 */ /* 0x000fe60003800000 */
[----:B-1-3--:R2:W1:Y:S01]  /*ba30*/  SHFL.IDX PT, R2, R4, 0x1, 0x181f ;  /* 0x00381f0004027f89 */ /* 0x00a46200000e0000 */
[----:B------:R-:W-:Y:S05]  /*ba40*/  @P1 BRA `(.L_x_2433) ;  /* 0x0000000000241947 */ /* 0x000fea0003800000 */
[----:B------:R-:W-:Y:S02]  /*ba50*/  ULDC UR4, c[0x0][0xac8] ;  /* 0x0002b20000047ab9 */ /* 0x000fe40000000800 */
[----:B------:R-:W-:Y:S02]  /*ba60*/  ISETP.GE.AND P3, PT, R16, UR4, PT ;  /* 0x0000000410007c0c */ /* 0x000fe4000bf66270 */
[----:B------:R-:W-:-:S11]  /*ba70*/  ISETP.GE.AND P4, PT, R19, UR4, PT ;  /* 0x0000000413007c0c */ /* 0x000fd6000bf86270 */
[CC--:B-1----:R-:W-:Y:S02]  /*ba80*/  @!P3 LEA R8, P1, R16.reuse, R2.reuse, 0x1 ;  /* 0x000000021008b211 */ /* 0x0c2fe400078208ff */
[C---:B------:R-:W-:Y:S02]  /*ba90*/  @!P4 LEA R2, P2, R19.reuse, R2, 0x1 ;  /* 0x000000021302c211 */ /* 0x040fe400078408ff */
[-C--:B----4-:R-:W-:Y:S02]  /*baa0*/  @!P3 LEA.HI.X R9, R16, R0.reuse, R203, 0x1, P1 ;  /* 0x000000001009b211 */ /* 0x090fe400008f0ccb */
[----:B------:R-:W-:-:S03]  /*bab0*/  @!P4 LEA.HI.X R3, R19, R0, R202, 0x1, P2 ;  /* 0x000000001303c211 */ /* 0x000fc600010f0cca */
[----:B------:R3:W-:Y:S04]  /*bac0*/  @!P3 ST.E.128 desc[UR36][R8.64], RZ ;  /* 0x000000ff0800b985 */ /* 0x0007e8000c101d24 */
[----:B------:R3:W-:Y:S02]  /*bad0*/  @!P4 ST.E.128 desc[UR36][R2.64], RZ ;  /* 0x000000ff0200c985 */ /* 0x0007e4000c101d24 */
.L_x_2433:
[----:B------:R-:W-:Y:S05]  /*bae0*/  BSYNC B1 ;  /* 0x0000000000017941 */ /* 0x000fea0003800000 */
.L_x_2432:
[----:B----4-:R4:W0:Y:S01]  /*baf0*/  SHFL.IDX PT, R0, R5, 0x2, 0x181f ;  /* 0x00581f0005007f89 */ /* 0x01082200000e0000 */
        /* <DEDUP_REMOVED lines=8> */
[-C--:B0-----:R-:W-:Y:S02]  /*bb80*/  @!P2 LEA.HI.X R9, R16, R0.reuse, R203, 0x1, P0 ;  /* 0x000000001009a211 */ /* 0x081fe400000f0ccb */
[----:B------:R-:W-:-:S03]  /*bb90*/  @!P3 LEA.HI.X R3, R19, R0, R202, 0x1, P1 ;  /* 0x000000001303b211 */ /* 0x000fc600008f0cca */
[----:B------:R3:W-:Y:S04]  /*bba0*/  @!P2 ST.E.128 desc[UR36][R8.64], RZ ;  /* 0x000000ff0800a985 */ /* 0x0007e8000c101d24 */
[----:B------:R3:W-:Y:S02]  /*bbb0*/  @!P3 ST.E.128 desc[UR36][R2.64], RZ ;  /* 0x000000ff0200b985 */ /* 0x0007e4000c101d24 */
.L_x_2435:
[----:B------:R-:W-:Y:S05]  /*bbc0*/  BSYNC B1 ;  /* 0x0000000000017941 */ /* 0x000fea0003800000 */
.L_x_2434:
[----:B0-----:R-:W-:Y:S01]  /*bbd0*/  VIADD R0, R6, 0x60 ;  /* 0x0000006006007836 */ /* 0x001fe20000000000 */
[----:B--2-4-:R-:W2:Y:S04]  /*bbe0*/  SHFL.IDX PT, R5, R5, 0x3, 0x181f ;  /* 0x00781f0005057f89 */ /* 0x014ea800000e0000 */
[----:B------:R-:W-:Y:S01]  /*bbf0*/  ISETP.GE.AND P0, PT, R0, R11, PT ;  /* 0x0000000b0000720c */ /* 0x000fe20003f06270 */
[----:B-1-3--:R1:W3:-:S12]  /*bc00*/  SHFL.IDX PT, R2, R4, 0x3, 0x181f ;  /* 0x00781f0004027f89 */ /* 0x00a2d800000e0000 */
[----:B-1----:R-:W-:Y:S05]  /*bc10*/  @P0 BRA `(.L_x_2424) ;  /* 0x0000000000240947 */ /* 0x002fea0003800000 */
[----:B------:R-:W-:Y:S02]  /*bc20*/  ULDC UR4, c[0x0][0xac8] ;  /* 0x0002b20000047ab9 */ /* 0x000fe40000000800 */
[----:B------:R-:W-:Y:S02]  /*bc30*/  ISETP.GE.AND P2, PT, R16, UR4, PT ;  /* 0x0000000410007c0c */ /* 0x000fe4000bf46270 */
[----:B------:R-:W-:-:S11]  /*bc40*/  ISETP.GE.AND P3, PT, R19, UR4, PT ;  /* 0x0000000413007c0c */ /* 0x000fd6000bf66270 */
[CC--:B---3--:R-:W-:Y:S02]  /*bc50*/  @!P2 LEA R6, P0, R16.reuse, R2.reuse, 0x1 ;  /* 0x000000021006a211 */ /* 0x0c8fe400078008ff */
[C---:B------:R-:W-:Y:S02]  /*bc60*/  @!P3 LEA R2, P1, R19.reuse, R2, 0x1 ;  /* 0x000000021302b211 */ /* 0x040fe400078208ff */
[-C--:B--2---:R-:W-:Y:S02]  /*bc70*/  @!P2 LEA.HI.X R7, R16, R5.reuse, R203, 0x1, P0 ;  /* 0x000000051007a211 */ /* 0x084fe400000f0ccb */
[----:B------:R-:W-:-:S03]  /*bc80*/  @!P3 LEA.HI.X R3, R19, R5, R202, 0x1, P1 ;  /* 0x000000051303b211 */ /* 0x000fc600008f0cca */
[----:B------:R1:W-:Y:S04]  /*bc90*/  @!P2 ST.E.128 desc[UR36][R6.64], RZ ;  /* 0x000000ff0600a985 */ /* 0x0003e8000c101d24 */
[----:B------:R1:W-:Y:S02]  /*bca0*/  @!P3 ST.E.128 desc[UR36][R2.64], RZ ;  /* 0x000000ff0200b985 */ /* 0x0003e4000c101d24 */
.L_x_2424:
[----:B------:R-:W-:Y:S05]  /*bcb0*/  BSYNC B0 ;  /* 0x0000000000007941 */ /* 0x000fea0003800000 */
.L_x_2414:
[----:B------:R-:W-:Y:S02]  /*bcc0*/  ULDC UR4, c[0x0][0xc3c] ;  /* 0x00030f0000047ab9 */ /* 0x000fe40000000800 */
[----:B------:R-:W-:-:S13]  /*bcd0*/  ISETP.GE.AND P0, PT, R27, UR4, PT ;  /* 0x000000041b007c0c */ /* 0x000fda000bf06270 */
[----:B------:R-:W-:Y:S05]  /*bce0*/  @!P0 BRA `(.L_x_2436) ;  /* 0xffffff5000988947 */ /* 0x000fea000383ffff */
[----:B------:R-:W-:Y:S05]  /*bcf0*/  EXIT ;  /* 0x000000000000794d */ /* 0x000fea0003800000 */
.L_x_2371:
        /* <DEDUP_REMOVED lines=16> */
.L_x_2437:
        /* <DEDUP_REMOVED lines=44> */
.L_x_2441:
[----:B------:R-:W0:Y:S01]  /*c0c0*/  LDC R0, c[0x0][0xc3c] ;  /* 0x00030f00ff007b82 */ /* 0x000e220000000800 */
[----:B------:R-:W-:-:S06]  /*c0d0*/  UIADD3 UR4, UR4, 0x1f, URZ ;  /* 0x0000001f04047890 */ /* 0x000fcc000fffe03f */
[----:B0-----:R-:W-:-:S13]  /*c0e0*/  ISETP.LE.AND P6, PT, R0, UR4, PT ;  /* 0x0000000400007c0c */ /* 0x001fda000bfc3270 */
[----:B------:R-:W-:Y:S05]  /*c0f0*/  @P6 BRA `(.L_x_2440) ;  /* 0x0000000800a86947 */ /* 0x000fea0003800000 */
[----:B------:R-:W-:-:S05]  /*c100*/  VIADD R9, R7, UR4 ;  /* 0x0000000407097c36 */ /* 0x000fca0008000000 */
        /* <DEDUP_REMOVED lines=30> */
.L_x_2439:
        /* <DEDUP_REMOVED lines=13> */
.L_x_2442:
        /* <DEDUP_REMOVED lines=11> */
[----:B0-----:R-:W-:-:S02]  /*c470*/  IADD3 R2, R6, 0xffffffe, RZ ;  /* 0x0ffffffe06027810 */ /* 0x001fc40007ffe0ff */
[----:B------:R-:W-:-:S05]  /*c480*/  IABS R6, R5 ;  /* 0x0000000500067213 */ /* 0x000fca0000000000 */
        /* <DEDUP_REMOVED lines=49> */
.L_x_2443:
        /* <DEDUP_REMOVED lines=12> */
[----:B0-----:R-:W-:-:S05]  /*c860*/  IADD3 R9, RZ, -R3, RZ ;  /* 0x80000003ff097210 */ /* 0x001fca0007ffe0ff */
        /* <DEDUP_REMOVED lines=48> */
.L_x_2444:
[----:B------:R-:W-:-:S05]  /*cb70*/  LOP3.LUT R17, RZ, R2, RZ, 0x33, !PT ;  /* 0x00000002ff117212 */ /* 0x000fca00078e33ff */
[----:B------:R-:W-:Y:S01]  /*cb80*/  IMAD.IADD R17, R0, 0x1, R17 ;  /* 0x0000000100117824 */ /* 0x000fe200078e0211 */
[----:B------:R-:W-:Y:S06]  /*cb90*/  BRA `(.L_x_2445) ;  /* 0x0000000000147947 */ /* 0x000fec0003800000 */
.L_x_2440:
[----:B------:R-:W-:Y:S01]  /*cba0*/  ULDC UR4, c[0x0][0xc3c] ;  /* 0x00030f0000047ab9 */ /* 0x000fe20000000800 */
[----:B------:R-:W-:Y:S02]  /*cbb0*/  IMAD.MOV.U32 R17, RZ, RZ, RZ ;  /* 0x000000ffff117224 */ /* 0x000fe400078e00ff */
[----:B------:R-:W-:Y:S02]  /*cbc0*/  IMAD.U32 R16, RZ, RZ, UR6 ;  /* 0x00000006ff107e24 */ /* 0x000fe4000f8e00ff */
[----:B------:R-:W-:Y:S02]  /*cbd0*/  IMAD.MOV.U32 R18, RZ, RZ, RZ ;  /* 0x000000ffff127224 */ /* 0x000fe400078e00ff */
[----:B------:R-:W-:-:S07]  /*cbe0*/  IMAD.U32 R19, RZ, RZ, UR4 ;  /* 0x00000004ff137e24 */ /* 0x000fce000f8e00ff */
.L_x_2445:
[----:B------:R-:W-:-:S13]  /*cbf0*/  ISETP.NE.AND P0, PT, R7, RZ, PT ;  /* 0x000000ff0700720c */ /* 0x000fda0003f05270 */
[----:B------:R-:W0:Y:S01]  /*cc00*/  @!P0 S2R R3, SR_CgaCtaId ;  /* 0x0000000000038919 */ /* 0x000e220000008800 */
[----:B------:R-:W-:-:S04]  /*cc10*/  @!P0 MOV R0, 0x400 ;  /* 0x0000040000008802 */ /* 0x000fc80000000f00 */
[----:B0-----:R-:W-:-:S05]  /*cc20*/  @!P0 LEA R0, R3, R0, 0x18 ;  /* 0x0000000003008211 */ /* 0x001fca00078ec0ff */
[----:B------:R1:W-:Y:S01]  /*cc30*/  @!P0 STS.128 [R0+0x2a8d0], R16 ;  /* 0x02a8d01000008388 */ /* 0x0003e20000000c00 */
[----:B------:R-:W-:Y:S06]  /*cc40*/  BAR.ARV 0x5, 0x180 ;  /* 0x0146000000007b1d */ /* 0x000fec0000002000 */
.L_x_2438:
[----:B------:R2:W-:Y:S01]  /*cc50*/  STL [R1+0x14], RZ ;  /* 0x000014ff01007387 */ /* 0x0005e20000100800 */
[----:B------:R-:W-:Y:S01]  /*cc60*/  ULDC UR4, c[0x0][0xc3c] ;  /* 0x00030f0000047ab9 */ /* 0x000fe20000000800 */
[----:B------:R-:W-:Y:S01]  /*cc70*/  MOV R28, 0x1 ;  /* 0x00000001001c7802 */ /* 0x000fe20000000f00 */
[----:B------:R-:W-:Y:S01]  /*cc80*/  IMAD.MOV.U32 R27, RZ, RZ, RZ ;  /* 0x000000ffff1b7224 */ /* 0x000fe200078e00ff */
[----:B0-----:R-:W-:-:S13]  /*cc90*/  ISETP.GE.AND P0, PT, R19, UR4, PT ;  /* 0x0000000413007c0c */ /* 0x001fda000bf06270 */
        /* <DEDUP_REMOVED lines=9> */
[C---:B-1----:R-:W-:Y:S02]  /*cd30*/  LOP3.LUT R4, R5.reuse, 0x7f, RZ, 0xc0, !PT ;  /* 0x0000007f05047812 */ /* 0x042fe400078ec0ff */
[----:B--2---:R-:W-:Y:S01]  /*cd40*/  R2UR UR4, R0 ;  /* 0x00000000000472ca */ /* 0x004fe200000e0000 */
[----:B------:R-:W-:-:S05]  /*cd50*/  IMAD.SHL.U32 R0, R5, 0x8, RZ ;  /* 0x0000000805007824 */ /* 0x000fca00078e00ff */
        /* <DEDUP_REMOVED lines=14> */
.L_x_2511:
[----:B0-----:R-:W0:Y:S02]  /*ce40*/  LDC.64 R30, c[0x0][0xc88] ;  /* 0x00032200ff1e7b82 */ /* 0x001e240000000a00 */
[----:B0-----:R-:W-:-:S06]  /*ce50*/  IMAD.WIDE R30, R19, 0x4, R30 ;  /* 0x00000004131e7825 */ /* 0x001fcc00078e021e */
[----:B------:R-:W2:Y:S01]  /*ce60*/  LDG.E R30, desc[UR36][R30.64] ;  /* 0x000000241e1e7981 */ /* 0x000ea2000c1e1900 */
        /* <DEDUP_REMOVED lines=14> */
[----:B-1----:R1:W5:Y:S01]  /*cf50*/  @P0 LDG.E R37, desc[UR36][R2.64] ;  /* 0x0000002402250981 */ /* 0x002362000c1e1900 */
        /* <DEDUP_REMOVED lines=28> */
[----:B--2---:R-:W-:-:S05]  /*d120*/  IMAD.IADD R0, R0, 0x1, -R5 ;  /* 0x0000000100007824 */ /* 0x004fca00078e0a05 */
[----:B------:R2:W-:Y:S02]  /*d130*/  STL [R1+0x4], R0 ;  /* 0x0000040001007387 */ /* 0x0005e40000100800 */
.L_x_2447:
        /* <DEDUP_REMOVED lines=9> */
.L_x_2448:
        /* <DEDUP_REMOVED lines=9> */
.L_x_2449:
[----:B------:R-:W4:Y:S01]  /*d260*/  LDL R4, [R1+0x4] ;  /* 0x0000040001047983 */ /* 0x000f220000100800 */
[----:B012---:R-:W0:Y:S01]  /*d270*/  LDC R0, c[0x0][0x448] ;  /* 0x00011200ff007b82 */ /* 0x007e220000000800 */
[----:B-----5:R-:W-:Y:S01]  /*d280*/  IMAD.IADD R34, R34, 0x1, -R37 ;  /* 0x0000000122227824 */ /* 0x020fe200078e0a25 */
[----:B------:R-:W-:Y:S01]  /*d290*/  LOP3.LUT R23, R23, 0xffffff7f, RZ, 0xc0, !PT ;  /* 0xffffff7f17177812 */ /* 0x000fe200078ec0ff */
[----:B------:R-:W-:Y:S01]  /*d2a0*/  BSSY B0, `(.L_x_2450) ;  /* 0x0000038000007945 */ /* 0x000fe20003800000 */
[----:B0-----:R-:W-:Y:S01]  /*d2b0*/  ISETP.NE.AND P0, PT, R0, 0x1, PT ;  /* 0x000000010000780c */ /* 0x001fe20003f05270 */
[----:B------:R-:W-:-:S04]  /*d2c0*/  IMAD.SHL.U32 R0, R17, 0x80, RZ ;  /* 0x0000008011007824 */ /* 0x000fc800078e00ff */
[----:B------:R-:W-:-:S08]  /*d2d0*/  VIADD R0, R0, 0x7f ;  /* 0x0000007f00007836 */ /* 0x000fd00000000000 */
[----:B---3--:R-:W0:Y:S01]  /*d2e0*/  @P0 LDC R3, c[0x0][0x44c] ;  /* 0x00011300ff030b82 */ /* 0x008e220000000800 */
[----:B------:R-:W-:-:S07]  /*d2f0*/  @P0 LOP3.LUT R23, R23, 0x80, RZ, 0xfc, !PT ;  /* 0x0000008017170812 */ /* 0x000fce00078efcff */
[----:B------:R-:W1:Y:S01]  /*d300*/  @P0 LDC R5, c[0x0][0x450] ;  /* 0x00011400ff050b82 */ /* 0x000e620000000800 */
[----:B0-----:R-:W-:-:S05]  /*d310*/  @P0 IMAD.HI.U32 R2, R0, R3, RZ ;  /* 0x0000000300020227 */ /* 0x001fca00078e00ff */
[----:B-1----:R-:W-:Y:S01]  /*d320*/  @P0 SHF.R.U32.HI R0, RZ, R5, R2 ;  /* 0x00000005ff000219 */ /* 0x002fe20000011602 */
[----:B------:R-:W-:-:S04]  /*d330*/  VIADD R2, R34, 0x5f ;  /* 0x0000005f22027836 */ /* 0x000fc80000000000 */
[----:B------:R-:W-:Y:S01]  /*d340*/  IMAD.HI R2, R2, 0x2aaaaaab, RZ ;  /* 0x2aaaaaab02027827 */ /* 0x000fe200078e02ff */
[----:B----4-:R-:W-:-:S05]  /*d350*/  IADD3 R3, R34, 0x60, -R4 ;  /* 0x0000006022037810 */ /* 0x010fca0007ffe804 */
[----:B------:R-:W-:Y:S01]  /*d360*/  IMAD.IADD R0, R3, 0x1, R0 ;  /* 0x0000000103007824 */ /* 0x000fe200078e0200 */
[----:B------:R-:W-:-:S03]  /*d370*/  SHF.R.U32.HI R3, RZ, 0x1f, R2 ;  /* 0x0000001fff037819 */ /* 0x000fc60000011602 */
[----:B------:R-:W-:Y:S01]  /*d380*/  IMAD.HI R4, R0, 0x2aaaaaab, RZ ;  /* 0x2aaaaaab00047827 */ /* 0x000fe200078e02ff */
[----:B------:R-:W-:Y:S02]  /*d390*/  LEA.HI.SX32 R0, R2, R3, 0x1c ;  /* 0x0000000302007211 */ /* 0x000fe400078fe2ff */
[----:B------:R-:W-:Y:S02]  /*d3a0*/  LOP3.LUT R2, R18, 0xff000000, RZ, 0xc0, !PT ;  /* 0xff00000012027812 */ /* 0x000fe400078ec0ff */
[----:B------:R-:W-:Y:S02]  /*d3b0*/  SHF.R.U32.HI R3, RZ, 0x1f, R4 ;  /* 0x0000001fff037819 */ /* 0x000fe40000011604 */
[----:B------:R-:W-:Y:S02]  /*d3c0*/  SHF.R.U32.HI R2, RZ, 0x8, R2 ;  /* 0x00000008ff027819 */ /* 0x000fe40000011602 */
[----:B------:R-:W-:-:S04]  /*d3d0*/  LEA.HI.SX32 R3, R4, R3, 0x1c ;  /* 0x0000000304037211 */ /* 0x000fc800078fe2ff */
[----:B------:R-:W-:Y:S02]  /*d3e0*/  VIMNMX R0, R0, R3, PT ;  /* 0x0000000300007248 */ /* 0x000fe40003fe0100 */
[----:B------:R-:W-:Y:S02]  /*d3f0*/  LOP3.LUT R3, R18, 0xff0000, RZ, 0xc0, !PT ;  /* 0x00ff000012037812 */ /* 0x000fe400078ec0ff */
[----:B------:R-:W-:Y:S02]  /*d400*/  ISETP.GE.AND P0, PT, R0, 0x1, PT ;  /* 0x000000010000780c */ /* 0x000fe40003f06270 */
[----:B------:R-:W-:Y:S01]  /*d410*/  LEA.HI R2, R3, R2, RZ, 0x10 ;  /* 0x0000000203027211 */ /* 0x000fe200078f80ff */
[----:B------:R-:W-:-:S03]  /*d420*/  IMAD.MOV.U32 R3, RZ, RZ, RZ ;  /* 0x000000ffff037224 */ /* 0x000fc600078e00ff */
[----:B------:R-:W-:-:S07]  /*d430*/  LOP3.LUT R36, R2, 0xff, RZ, 0xc0, !PT ;  /* 0x000000ff02247812 */ /* 0x000fce00078ec0ff */
[----:B------:R-:W-:Y:S05]  /*d440*/  @!P0 BRA `(.L_x_2451) ;  /* 0x0000000000748947 */ /* 0x000fea0003800000 */
[----:B------:R-:W-:-:S04]  /*d450*/  SHF.R.U32.HI R4, RZ, 0x10, R2 ;  /* 0x00000010ff047819 */ /* 0x000fc80000011602 */
[----:B------:R-:W-:-:S13]  /*d460*/  ISETP.NE.AND P0, PT, R4, RZ, PT ;  /* 0x000000ff0400720c */ /* 0x000fda0003f05270 */
[----:B------:R-:W0:Y:S02]  /*d470*/  @!P0 LDC R4, c[0x0][0x9f0] ;  /* 0x00027c00ff048b82 */ /* 0x000e240000000800 */
[-C--:B0-----:R-:W-:Y:S02]  /*d480*/  IABS R6, R4.reuse ;  /* 0x0000000400067213 */ /* 0x081fe40000000000 */
[----:B------:R-:W-:Y:S02]  /*d490*/  IADD3 R5, R4, -0x1, R0 ;  /* 0xffffffff04057810 */ /* 0x000fe40007ffe000 */
[----:B------:R-:W0:Y:S02]  /*d4a0*/  I2F.RP R8, R6 ;  /* 0x0000000600087306 */ /* 0x000e240000209400 */
[----:B------:R-:W-:-:S04]  /*d4b0*/  LOP3.LUT R2, R5, R4, RZ, 0x3c, !PT ;  /* 0x0000000405027212 */ /* 0x000fc800078e3cff */
[----:B------:R-:W-:Y:S02]  /*d4c0*/  ISETP.GE.AND P2, PT, R2, RZ, PT ;  /* 0x000000ff0200720c */ /* 0x000fe40003f46270 */
[----:B0-----:R-:W0:Y:S02]  /*d4d0*/  MUFU.RCP R8, R8 ;  /* 0x0000000800087308 */ /* 0x001e240000001000 */
[----:B0-----:R-:W-:-:S06]  /*d4e0*/  VIADD R3, R8, 0xffffffe ;  /* 0x0ffffffe08037836 */ /* 0x001fcc0000000000 */
[----:B------:R-:W0:Y:S02]  /*d4f0*/  F2I.FTZ.U32.TRUNC.NTZ R3, R3 ;  /* 0x0000000300037305 */ /* 0x000e24000021f000 */
[----:B0-----:R-:W-:-:S04]  /*d500*/  IMAD.MOV R2, RZ, RZ, -R3 ;  /* 0x000000ffff027224 */ /* 0x001fc800078e0a03 */
[----:B------:R-:W-:Y:S01]  /*d510*/  IMAD R7, R2, R6, RZ ;  /* 0x0000000602077224 */ /* 0x000fe200078e02ff */
[----:B------:R-:W-:-:S05]  /*d520*/  MOV R2, RZ ;  /* 0x000000ff00027202 */ /* 0x000fca0000000f00 */
        /* <DEDUP_REMOVED lines=10> */
[----:B------:R-:W-:-:S13]  /*d5d0*/  ISETP.GE.U32.AND P0, PT, R3, R6, PT ;  /* 0x000000060300720c */ /* 0x000fda0003f06070 */
[----:B------:R-:W-:-:S04]  /*d5e0*/  @P0 VIADD R7, R7, 0x1 ;  /* 0x0000000107070836 */ /* 0x000fc80000000000 */
[----:B------:R-:W-:-:S04]  /*d5f0*/  IMAD.MOV.U32 R3, RZ, RZ, R7 ;  /* 0x000000ffff037224 */ /* 0x000fc800078e0007 */
[----:B------:R-:W-:Y:S01]  /*d600*/  @!P2 IMAD.MOV R3, RZ, RZ, -R3 ;  /* 0x000000ffff03a224 */ /* 0x000fe200078e0a03 */
[----:B------:R-:W-:-:S07]  /*d610*/  @!P1 LOP3.LUT R3, RZ, R4, RZ, 0x33, !PT ;  /* 0x00000004ff039212 */ /* 0x000fce00078e33ff */
.L_x_2451:
[----:B------:R-:W-:Y:S05]  /*d620*/  BSYNC B0 ;  /* 0x0000000000007941 */ /* 0x000fea0003800000 */
.L_x_2450:
        /* <DEDUP_REMOVED lines=23> */
.L_x_2453:
        /* <DEDUP_REMOVED lines=20> */
.L_x_2456:
[----:B------:R-:W-:Y:S05]  /*d8e0*/  BSYNC B6 ;  /* 0x0000000000067941 */ /* 0x000fea0003800000 */
.L_x_2455:
        /* <DEDUP_REMOVED lines=20> */
.L_x_2459:
        /* <DEDUP_REMOVED lines=15> */
.L_x_2458:
[----:B------:R-:W-:Y:S05]  /*db20*/  BSYNC B6 ;  /* 0x0000000000067941 */ /* 0x000fea0003800000 */
.L_x_2457:
[----:B------:R-:W-:Y:S01]  /*db30*/  ULDC.64 UR4, c[0x0][0x9f8] ;  /* 0x00027e0000047ab9 */ /* 0x000fe20000000a00 */
[----:B------:R-:W0:Y:S01]  /*db40*/  S2R R2, SR_TID.X ;  /* 0x0000000000027919 */ /* 0x000e220000002100 */
[----:B------:R-:W-:Y:S01]  /*db50*/  ISETP.NE.U32.AND P0, PT, RZ, UR4, PT ;  /* 0x00000004ff007c0c */ /* 0x000fe2000bf05070 */
[----:B------:R-:W1:Y:S03]  /*db60*/  LDC R5, c[0x0][0x430] ;  /* 0x00010c00ff057b82 */ /* 0x000e660000000800 */
[----:B------:R-:W-:-:S13]  /*db70*/  ISETP.NE.AND.EX P0, PT, RZ, UR5, PT, P0 ;  /* 0x00000005ff007c0c */ /* 0x000fda000bf05300 */
[----:B------:R-:W-:Y:S01]  /*db80*/  @P0 IADD3 R24, P1, R24, UR4, RZ ;  /* 0x0000000418180c10 */ /* 0x000fe2000ff3e0ff */
[----:B------:R-:W2:Y:S01]  /*db90*/  S2R R21, SR_TID.X ;  /* 0x0000000000157919 */ /* 0x000ea20000002100 */
[----:B------:R-:W-:Y:S01]  /*dba0*/  LOP3.LUT R23, R23, 0xffffffdf, RZ, 0xc0, !PT ;  /* 0xffffffdf17177812 */ /* 0x000fe200078ec0ff */
[----:B------:R-:W-:Y:S01]  /*dbb0*/  ULDC UR4, c[0x0][0x320] ;  /* 0x0000c80000047ab9 */ /* 0x000fe20000000800 */
[----:B------:R-:W-:-:S05]  /*dbc0*/  @P0 IADD3.X R25, R25, UR5, RZ, P1, !PT ;  /* 0x0000000519190c10 */ /* 0x000fca0008ffe4ff */
[----:B------:R3:W4:Y:S01]  /*dbd0*/  @P0 LDG.E R31, desc[UR36][R24.64] ;  /* 0x00000024181f0981 */ /* 0x000722000c1e1900 */
[----:B-1----:R-:W-:Y:S01]  /*dbe0*/  ISETP.NE.AND P2, PT, R5, 0x1, PT ;  /* 0x000000010500780c */ /* 0x002fe20003f45270 */
[----:B------:R-:W1:Y:S01]  /*dbf0*/  S2R R26, SR_TID.X ;  /* 0x00000000001a7919 */ /* 0x000e620000002100 */
[----:B0-----:R-:W-:-:S04]  /*dc00*/  LOP3.LUT R2, R2, 0x7f, RZ, 0xc0, !PT ;  /* 0x0000007f02027812 */ /* 0x001fc800078ec0ff */
[----:B------:R-:W-:Y:S01]  /*dc10*/  SHF.R.U32.HI R2, RZ, 0x3, R2 ;  /* 0x00000003ff027819 */ /* 0x000fe20000011602 */
[----:B---3--:R-:W-:-:S06]  /*dc20*/  VIADD R25, R29, 0xffffffff ;  /* 0xffffffff1d197836 */ /* 0x008fcc0000000000 */
[----:B------:R-:W0:Y:S01]  /*dc30*/  @P2 LDC R3, c[0x0][0x434] ;  /* 0x00010d00ff032b82 */ /* 0x000e220000000800 */
[----:B------:R-:W-:Y:S01]  /*dc40*/  @P2 LOP3.LUT R23, R23, 0x20, RZ, 0xfc, !PT ;  /* 0x0000002017172812 */ /* 0x000fe200078efcff */
[----:B--2---:R-:W-:-:S05]  /*dc50*/  IMAD.SHL.U32 R20, R21, 0x10, RZ ;  /* 0x0000001015147824 */ /* 0x004fca00078e00ff */
[----:B------:R-:W-:Y:S02]  /*dc60*/  LOP3.LUT R20, R2, 0x70, R20, 0xf8, !PT ;  /* 0x0000007002147812 */ /* 0x000fe400078ef814 */
[----:B------:R-:W2:Y:S03]  /*dc70*/  @P2 LDC R2, c[0x0][0x438] ;  /* 0x00010e00ff022b82 */ /* 0x000ea60000000800 */
[----:B------:R-:W-:Y:S02]  /*dc80*/  IMAD R4, R25, 0x60, R20 ;  /* 0x0000006019047824 */ /* 0x000fe400078e0214 */
[----:B-1----:R-:W-:Y:S02]  /*dc90*/  IMAD.SHL.U32 R9, R26, 0x8, RZ ;  /* 0x000000081a097824 */ /* 0x002fe400078e00ff */
[C---:B------:R-:W-:Y:S01]  /*dca0*/  IMAD.IADD R0, R4.reuse, 0x1, R37 ;  /* 0x0000000104007824 */ /* 0x040fe200078e0225 */
[----:B------:R-:W-:-:S02]  /*dcb0*/  ISETP.GE.AND P0, PT, R4, R34, PT ;  /* 0x000000220400720c */ /* 0x000fc40003f06270 */
[----:B------:R-:W-:Y:S01]  /*dcc0*/  LOP3.LUT R9, R9, 0x38, RZ, 0xc0, !PT ;  /* 0x0000003809097812 */ /* 0x000fe200078ec0ff */
[----:B0-----:R-:W-:Y:S01]  /*dcd0*/  @P2 IMAD.HI.U32 R3, R0, R3, RZ ;  /* 0x0000000300032227 */ /* 0x001fe200078e00ff */
[----:B------:R-:W-:Y:S02]  /*dce0*/  ISETP.GT.U32.OR P0, PT, R20, 0x5f, P0 ;  /* 0x0000005f1400780c */ /* 0x000fe40000704470 */
[C---:B------:R-:W-:Y:S01]  /*dcf0*/  LOP3.LUT R8, R9.reuse, 0x40, RZ, 0xfc, !PT ;  /* 0x0000004009087812 */ /* 0x040fe200078efcff */
[----:B------:R-:W-:Y:S01]  /*dd00*/  IMAD.MOV.U32 R4, RZ, RZ, R0 ;  /* 0x000000ffff047224 */ /* 0x000fe200078e0000 */
[----:B------:R-:W-:Y:S02]  /*dd10*/  ISETP.GE.AND P1, PT, R9, UR4, PT ;  /* 0x0000000409007c0c */ /* 0x000fe4000bf26270 */
[----:B--2---:R-:W-:Y:S02]  /*dd20*/  @P2 SHF.R.U32.HI R4, RZ, R2, R3 ;  /* 0x00000002ff042219 */ /* 0x004fe40000011603 */
[----:B------:R-:W-:Y:S01]  /*dd30*/  ISETP.GE.AND P2, PT, R8, UR4, PT ;  /* 0x0000000408007c0c */ /* 0x000fe2000bf46270 */
[----:B------:R-:W-:-:S02]  /*dd40*/  ULDC UR4, c[0x0][0x2f4] ;  /* 0x0000bd0000047ab9 */ /* 0x000fc40000000800 */
[----:B------:R-:W-:Y:S01]  /*dd50*/  IMAD.MOV R3, RZ, RZ, -R4 ;  /* 0x000000ffff037224 */ /* 0x000fe200078e0a04 */
[----:B------:R-:W-:-:S03]  /*dd60*/  SEL R29, RZ, 0xffffffff, P2 ;  /* 0xffffffffff1d7807 */ /* 0x000fc60001000000 */
[----:B------:R-:W-:Y:S01]  /*dd70*/  IMAD R0, R5, R3, R0 ;  /* 0x0000000305007224 */ /* 0x000fe200078e0200 */
[----:B------:R-:W-:Y:S01]  /*dd80*/  SEL R5, RZ, 0x1, P1 ;  /* 0x00000001ff057807 */ /* 0x000fe20000800000 */
[----:B------:R-:W0:Y:S01]  /*dd90*/  @!P0 LDC.64 R2, c[0x0][0x428] ;  /* 0x00010a00ff028b82 */ /* 0x000e220000000a00 */
[----:B------:R-:W-:-:S05]  /*dda0*/  IMAD.SHL.U32 R29, R29, 0x2, RZ ;  /* 0x000000021d1d7824 */ /* 0x000fca00078e00ff */
[----:B------:R-:W-:Y:S02]  /*ddb0*/  LOP3.LUT R29, R29, 0x2, R5, 0xe2, !PT ;  /* 0x000000021d1d7812 */ /* 0x000fe400078ee205 */
[----:B------:R-:W-:Y:S02]  /*ddc0*/  @!P0 SHF.R.S32.HI R5, RZ, 0x1f, R4 ;  /* 0x0000001fff058819 */ /* 0x000fe40000011404 */
[----:B------:R-:W-:Y:S02]  /*ddd0*/  ISETP.GE.AND P2, PT, R9, UR4, PT ;  /* 0x0000000409007c0c */ /* 0x000fe4000bf46270 */
[----:B------:R-:W-:Y:S02]  /*dde0*/  LOP3.LUT R23, R23, 0xfffffffb, RZ, 0xc0, !PT ;  /* 0xfffffffb17177812 */ /* 0x000fe400078ec0ff */
[----:B------:R-:W-:-:S09]  /*ddf0*/  LOP3.LUT R7, R9, 0x80, RZ, 0xfc, !PT ;  /* 0x0000008009077812 */ /* 0x000fd200078efcff */
[----:B------:R-:W-:-:S04]  /*de00*/  @P2 LOP3.LUT R23, R23, 0x4, RZ, 0xfc, !PT ;  /* 0x0000000417172812 */ /* 0x000fc800078efcff */
[----:B------:R-:W-:Y:S01]  /*de10*/  LOP3.LUT R23, R23, 0xfffffffd, RZ, 0xc0, !PT ;  /* 0xfffffffd17177812 */ /* 0x000fe200078ec0ff */
[----:B------:R-:W-:Y:S01]  /*de20*/  UMOV UR5, 0xffffffff ;  /* 0xffffffff00057882 */ /* 0x000fe20000000000 */
[----:B------:R-:W-:Y:S02]  /*de30*/  LOP3.LUT R26, R18, 0xffff, RZ, 0xc0, !PT ;  /* 0x0000ffff121a7812 */ /* 0x000fe400078ec0ff */
[----:B----4-:R-:W-:Y:S01]  /*de40*/  SHF.R.S32.HI R6, RZ, 0x1f, R31 ;  /* 0x0000001fff067819 */ /* 0x010fe2000001141f */
[----:B0-----:R-:W-:-:S04]  /*de50*/  @!P0 IMAD.WIDE.U32 R4, R31, R2, R4 ;  /* 0x000000021f048225 */ /* 0x001fc800078e0004 */
[----:B------:R0:W-:Y:S02]  /*de60*/  STL [R1], R6 ;  /* 0x0000000601007387 */ /* 0x0001e40000100800 */
[----:B0-----:R-:W-:-:S04]  /*de70*/  @!P0 IMAD R6, R6, R2, RZ ;  /* 0x0000000206068224 */ /* 0x001fc800078e02ff */
[----:B------:R-:W-:Y:S02]  /*de80*/  @!P0 IMAD R6, R31, R3, R6 ;  /* 0x000000031f068224 */ /* 0x000fe400078e0206 */
[----:B------:R-:W0:Y:S02]  /*de90*/  @!P0 LDC.64 R2, c[0x0][0x418] ;  /* 0x00010600ff028b82 */ /* 0x000e240000000a00 */
[----:B------:R-:W-:Y:S01]  /*dea0*/  @!P0 IMAD.IADD R6, R5, 0x1, R6 ;  /* 0x0000000105068824 */ /* 0x000fe200078e0206 */
[----:B0-----:R-:W-:-:S04]  /*deb0*/  @!P0 LEA R2, P1, R4, R2, 0x2 ;  /* 0x0000000204028211 */ /* 0x001fc800078210ff */
[----:B------:R-:W-:Y:S01]  /*dec0*/  @!P0 LEA.HI.X R3, R4, R3, R6, 0x2, P1 ;  /* 0x0000000304038211 */ /* 0x000fe200008f1406 */
[----:B------:R-:W-:Y:S01]  /*ded0*/  IMAD.MOV.U32 R4, RZ, RZ, RZ ;  /* 0x000000ffff047224 */ /* 0x000fe200078e00ff */
[----:B------:R-:W-:-:S05]  /*dee0*/  ISETP.GE.AND P1, PT, R8, UR4, PT ;  /* 0x0000000408007c0c */ /* 0x000fca000bf26270 */
[----:B------:R0:W5:Y:S01]  /*def0*/  @!P0 LDG.E R4, desc[UR36][R2.64] ;  /* 0x0000002402048981 */ /* 0x000162000c1e1900 */
[----:B------:R-:W-:-:S07]  /*df00*/  ISETP.GE.AND P0, PT, R7, UR4, PT ;  /* 0x0000000407007c0c */ /* 0x000fce000bf06270 */
[----:B------:R-:W-:Y:S01]  /*df10*/  @P1 LOP3.LUT R23, R23, 0x2, RZ, 0xfc, !PT ;  /* 0x0000000217171812 */ /* 0x000fe200078efcff */
[----:B0-----:R-:W-:-:S03]  /*df20*/  IMAD.U32 R2, RZ, RZ, UR38 ;  /* 0x00000026ff027e24 */ /* 0x001fc6000f8e00ff */
[----:B------:R-:W-:-:S04]  /*df30*/  LOP3.LUT R23, R23, 0xfffffffe, RZ, 0xc0, !PT ;  /* 0xfffffffe17177812 */ /* 0x000fc800078ec0ff */
[----:B------:R-:W-:Y:S01]  /*df40*/  @P0 LOP3.LUT R23, R23, 0x1, RZ, 0xfc, !PT ;  /* 0x0000000117170812 */ /* 0x000fe200078efcff */
[----:B------:R-:W-:Y:S06]  /*df50*/  BRA.DIV UR5, `(.L_x_2460) ;  /* 0x0000004205e47947 */ /* 0x000fec000b800000 */
.L_x_2528:
        /* <DEDUP_REMOVED lines=8> */
.L_x_2461:
[----:B------:R-:W-:Y:S01]  /*dfe0*/  SHF.R.S32.HI R5, RZ, 0x1f, R0 ;  /* 0x0000001fff057819 */ /* 0x000fe20000011400 */
[----:B------:R-:W-:Y:S01]  /*dff0*/  ULDC.64 UR4, c[0x0][0x328] ;  /* 0x0000ca0000047ab9 */ /* 0x000fe20000000a00 */
[----:B------:R-:W-:Y:S01]  /*e000*/  ULDC.64 UR6, c[0x0][0x318] ;  /* 0x0000c60000067ab9 */ /* 0x000fe20000000a00 */
[----:B------:R-:W-:Y:S01]  /*e010*/  IMAD.WIDE.U32 R2, R0, UR4, RZ ;  /* 0x0000000400027c25 */ /* 0x000fe2000f8e00ff */
        /* <DEDUP_REMOVED lines=9> */
[----:B------:R-:W-:-:S03]  /*e0b0*/  ULDC.64 UR4, c[0x0][0x330] ;  /* 0x0000cc0000047ab9 */ /* 0x000fc60000000a00 */
[----:B------:R-:W-:Y:S01]  /*e0c0*/  IMAD.IADD R3, R3, 0x1, R7 ;  /* 0x0000000103037824 */ /* 0x000fe200078e0207 */
[----:B------:R-:W-:Y:S01]  /*e0d0*/  LEA R7, R27, R22, 0x3 ;  /* 0x000000161b077211 */ /* 0x000fe200078e18ff */
[----:B------:R-:W-:-:S04]  /*e0e0*/  IMAD.WIDE.U32 R2, R26, UR4, R2 ;  /* 0x000000041a027c25 */ /* 0x000fc8000f8e0002 */
[----:B------:R-:W-:Y:S01]  /*e0f0*/  IMAD R24, R26, UR5, R3 ;  /* 0x000000051a187c24 */ /* 0x000fe2000f8e0203 */
[----:B------:R-:W-:-:S04]  /*e100*/  LEA R18, P0, R2, UR6, 0x1 ;  /* 0x0000000602127c11 */ /* 0x000fc8000f8008ff */
[----:B------:R-:W-:Y:S02]  /*e110*/  LEA.HI.X R24, R2, UR7, R24, 0x1, P0 ;  /* 0x0000000702187c11 */ /* 0x000fe400080f0c18 */
[----:B------:R-:W-:-:S06]  /*e120*/  SHF.L.U32 R2, R28, 0x1f, RZ ;  /* 0x0000001f1c027819 */ /* 0x000fcc00000006ff */
[----:B------:R-:W0:Y:S02]  /*e130*/  SYNCS.PHASECHK.TRANS64.TRYWAIT P0, [R7+URZ+0x2a840], R2 ;  /* 0x02a84002070075a7 */ /* 0x000e24000800017f */
[----:B0-----:R-:W-:Y:S05]  /*e140*/  @!P0 BRA `(.L_x_2463) ;  /* 0x0000004000988947 */ /* 0x001fea0003800000 */
.L_x_2529:
[----:B------:R-:W-:Y:S05]  /*e150*/  BSYNC B0 ;  /* 0x0000000000007941 */ /* 0x000fea0003800000 */
.L_x_2462:
        /* <DEDUP_REMOVED lines=93> */
.L_x_2543:
        /* <DEDUP_REMOVED lines=12> */
.L_x_2465:
        /* <DEDUP_REMOVED lines=10> */
.L_x_2466:
        /* <DEDUP_REMOVED lines=35> */
.L_x_2468:
[----:B------:R-:W-:Y:S05]  /*eac0*/  BSYNC B6 ;  /* 0x0000000000067941 */ /* 0x000fea0003800000 */
.L_x_2467:
[----:B------:R-:W3:Y:S01]  /*ead0*/  LDL.LU R2, [R1+0x18] ;  /* 0x0000180001027983 */ /* 0x000ee20000300800 */
[----:B------:R-:W-:Y:S01]  /*eae0*/  ULDC.64 UR6, c[0x0][0x2e0] ;  /* 0x0000b80000067ab9 */ /* 0x000fe20000000a00 */
[----:B------:R-:W-:Y:S01]  /*eaf0*/  IMAD.MOV.U32 R3, RZ, RZ, R35 ;  /* 0x000000ffff037224 */ /* 0x000fe200078e0023 */
[----:B------:R-:W-:Y:S01]  /*eb00*/  ULDC.64 UR4, c[0x0][0x2d8] ;  /* 0x0000b60000047ab9 */ /* 0x000fe20000000a00 */
[----:B------:R-:W4:Y:S04]  /*eb10*/  LDL.LU.64 R20, [R1+0x8] ;  /* 0x0000080001147983 */ /* 0x000f280000300a00 */
[----:B------:R0:W5:Y:S01]  /*eb20*/  LDL R10, [R1+0x4] ;  /* 0x00000400010a7983 */ /* 0x0001620000100800 */
[----:B------:R-:W1:Y:S02]  /*eb30*/  S2R R11, SR_TID.X ;  /* 0x00000000000b7919 */ /* 0x000e640000002100 */
[----:B-1----:R-:W-:-:S05]  /*eb40*/  IMAD.SHL.U32 R8, R11, 0x8, RZ ;  /* 0x000000080b087824 */ /* 0x002fca00078e00ff */
[----:B------:R-:W-:Y:S01]  /*eb50*/  LOP3.LUT R8, R8, 0x38, RZ, 0xc0, !PT ;  /* 0x0000003808087812 */ /* 0x000fe200078ec0ff */
[----:B---3--:R-:W-:Y:S02]  /*eb60*/  IMAD.MOV.U32 R0, RZ, RZ, R2 ;  /* 0x000000ffff007224 */ /* 0x008fe400078e0002 */
[----:B----4-:R-:W-:Y:S01]  /*eb70*/  IMAD.MOV.U32 R2, RZ, RZ, R20 ;  /* 0x000000ffff027224 */ /* 0x010fe200078e0014 */
[----:B------:R-:W1:Y:S01]  /*eb80*/  S2R R21, SR_TID.X ;  /* 0x0000000000157919 */ /* 0x000e620000002100 */
[----:B------:R-:W3:Y:S01]  /*eb90*/  LDC R20, c[0x0][0x448] ;  /* 0x00011200ff147b82 */ /* 0x000ee20000000800 */
[----:B------:R-:W-:Y:S02]  /*eba0*/  IMAD R4, R0, UR6, RZ ;  /* 0x0000000600047c24 */ /* 0x000fe4000f8e02ff */
[----:B------:R-:W-:-:S04]  /*ebb0*/  IMAD.WIDE.U32 R2, R26, UR4, R2 ;  /* 0x000000041a027c25 */ /* 0x000fc8000f8e0002 */
[----:B------:R-:W-:Y:S01]  /*ebc0*/  IMAD R3, R26, UR5, R3 ;  /* 0x000000051a037c24 */ /* 0x000fe2000f8e0203 */
[----:B------:R-:W-:Y:S01]  /*ebd0*/  ULDC.64 UR4, c[0x0][0x2d0] ;  /* 0x0000b40000047ab9 */ /* 0x000fe20000000a00 */
[C---:B------:R-:W-:Y:S02]  /*ebe0*/  IMAD R4, R30.reuse, UR7, R4 ;  /* 0x000000071e047c24 */ /* 0x040fe4000f8e0204 */
[----:B------:R-:W-:Y:S01]  /*ebf0*/  IMAD.WIDE.U32 R2, R30, UR6, R2 ;  /* 0x000000061e027c25 */ /* 0x000fe2000f8e0002 */
[----:B---3--:R-:W-:Y:S02]  /*ec00*/  ISETP.NE.AND P6, PT, R20, 0x1, PT ;  /* 0x000000011400780c */ /* 0x008fe40003fc5270 */
[----:B------:R-:W3:Y:S01]  /*ec10*/  S2R R20, SR_TID.X ;  /* 0x0000000000147919 */ /* 0x000ee20000002100 */
[----:B-1----:R-:W-:-:S04]  /*ec20*/  LOP3.LUT R21, R21, 0x7f, RZ, 0xc0, !PT ;  /* 0x0000007f15157812 */ /* 0x002fc800078ec0ff */
[----:B------:R-:W-:-:S06]  /*ec30*/  SHF.R.U32.HI R21, RZ, 0x3, R21 ;  /* 0x00000003ff157819 */ /* 0x000fcc0000011615 */
[----:B--2---:R-:W1:Y:S08]  /*ec40*/  @P6 LDC R7, c[0x0][0x44c] ;  /* 0x00011300ff076b82 */ /* 0x004e700000000800 */
[----:B------:R-:W2:Y:S01]  /*ec50*/  @P6 LDC R6, c[0x0][0x450] ;  /* 0x00011400ff066b82 */ /* 0x000ea20000000800 */
[----:B---3--:R-:W-:-:S05]  /*ec60*/  IMAD.SHL.U32 R20, R20, 0x10, RZ ;  /* 0x0000001014147824 */ /* 0x008fca00078e00ff */
[----:B------:R-:W-:-:S05]  /*ec70*/  LOP3.LUT R20, R21, 0x70, R20, 0xf8, !PT ;  /* 0x0000007015147812 */ /* 0x000fca00078ef814 */
[----:B------:R-:W-:-:S04]  /*ec80*/  IMAD R5, R17, 0x80, R20 ;  /* 0x0000008011057824 */ /* 0x000fc800078e0214 */
[----:B-1----:R-:W-:-:S04]  /*ec90*/  @P6 IMAD.HI.U32 R7, R5, R7, RZ ;  /* 0x0000000705076227 */ /* 0x002fc800078e00ff */
[----:B------:R-:W-:Y:S01]  /*eca0*/  IMAD.MOV.U32 R0, RZ, RZ, R5 ;  /* 0x000000ffff007224 */ /* 0x000fe200078e0005 */
[----:B--2---:R-:W-:Y:S02]  /*ecb0*/  @P6 SHF.R.U32.HI R0, RZ, R6, R7 ;  /* 0x00000006ff006219 */ /* 0x004fe40000011607 */
[----:B------:R-:W1:Y:S01]  /*ecc0*/  LDC R6, c[0x0][0x448] ;  /* 0x00011200ff067b82 */ /* 0x000e620000000800 */
[----:B------:R-:W-:Y:S02]  /*ecd0*/  IMAD.IADD R3, R3, 0x1, R4 ;  /* 0x0000000103037824 */ /* 0x000fe400078e0204 */
[----:B------:R-:W-:Y:S02]  /*ece0*/  IMAD.MOV R4, RZ, RZ, -R0 ;  /* 0x000000ffff047224 */ /* 0x000fe400078e0a00 */
[----:B------:R-:W-:-:S04]  /*ecf0*/  IMAD.WIDE.U32 R2, R0, UR4, R2 ;  /* 0x0000000400027c25 */ /* 0x000fc8000f8e0002 */
[----:B-1----:R-:W-:Y:S01]  /*ed00*/  IMAD R4, R6, R4, R5 ;  /* 0x0000000406047224 */ /* 0x002fe200078e0205 */
[----:B------:R-:W-:-:S05]  /*ed10*/  SHF.R.S32.HI R5, RZ, 0x1f, R0 ;  /* 0x0000001fff057819 */ /* 0x000fca0000011400 */
        /* <DEDUP_REMOVED lines=23> */
[----:B0-----:R-:W-:Y:S10]  /*ee90*/  BRA.DIV UR5, `(.L_x_2469) ;  /* 0x0000003e05807947 */ /* 0x001ff4000b800000 */
[----:B------:R-:W0:Y:S01]  /*eea0*/  SHFL.IDX PT, R14, R0, RZ, 0x181f ;  /* 0x00181fff000e7589 */ /* 0x000e2200000e0000 */
[----:B-----5:R-:W-:Y:S02]  /*eeb0*/  IMAD R5, R10, R6, RZ ;  /* 0x000000060a057224 */ /* 0x020fe400078e02ff */
[----:B------:R-:W-:Y:S01]  /*eec0*/  IMAD R17, R17, 0x80, R9 ;  /* 0x0000008011117824 */ /* 0x000fe200078e0209 */
        /* <DEDUP_REMOVED lines=10> */
[----:B------:R-:W-:Y:S01]  /*ef70*/  ISETP.GE.AND P1, PT, R6, R5, PT ;  /* 0x000000050600720c */ /* 0x000fe20003f26270 */
[----:B------:R-:W-:-:S02]  /*ef80*/  VIADD R6, R17, 0x20 ;  /* 0x0000002011067836 */ /* 0x000fc40000000000 */
[----:B-1----:R-:W1:Y:S10]  /*ef90*/  SHFL.IDX PT, R2, R4, 0x1, 0x181f ;  /* 0x00381f0004027f89 */ /* 0x002e7400000e0000 */
[----:B0-----:R-:W-:-:S05]  /*efa0*/  @!P1 LEA R14, P4, R8, R14, 0x1 ;  /* 0x0000000e080e9211 */ /* 0x001fca00078808ff */
[----:B-1----:R-:W-:Y:S02]  /*efb0*/  @!P1 IMAD.X R7, RZ, RZ, R2, P4 ;  /* 0x000000ffff079224 */ /* 0x002fe400020e0602 */
[----:B------:R-:W-:Y:S02]  /*efc0*/  @!P1 IMAD.MOV.U32 R2, RZ, RZ, R14 ;  /* 0x000000ffff029224 */ /* 0x000fe400078e000e */
[----:B------:R-:W-:Y:S01]  /*efd0*/  @!P1 IMAD.MOV.U32 R3, RZ, RZ, R7 ;  /* 0x000000ffff039224 */ /* 0x000fe200078e0007 */
[----:B------:R-:W0:Y:S04]  /*efe0*/  SHFL.IDX PT, R14, R0, 0x2, 0x181f ;  /* 0x00581f00000e7f89 */ /* 0x000e2800000e0000 */
[----:B------:R-:W-:Y:S04]  /*eff0*/  @!P1 LDGSTS.E.BYPASS.LTC128B.128 [R33+0xcc00], desc[UR36][R2.64], !P3 ;  /* 0x0cc0000002219fae */ /* 0x000fe8000d901d64 */
[----:B------:R-:W-:Y:S04]  /*f000*/  @!P1 LDGSTS.E.BYPASS.LTC128B.128 [R33+0x10c00], desc[UR36][R2.64+0x80], !P2 ;  /* 0x10c0008002219fae */ /* 0x000fe8000d101d64 */
[----:B------:R1:W-:Y:S01]  /*f010*/  @!P1 LDGSTS.E.BYPASS.LTC128B.128 [R33+0x14c00], desc[UR36][R2.64+0x100], !P0 ;  /* 0x14c0010002219fae */ /* 0x0003e2000c101d64 */
[----:B------:R-:W-:Y:S01]  /*f020*/  ISETP.GE.AND P1, PT, R6, R5, PT ;  /* 0x000000050600720c */ /* 0x000fe20003f26270 */
[----:B------:R-:W-:-:S02]  /*f030*/  VIADD R6, R17, 0x30 ;  /* 0x0000003011067836 */ /* 0x000fc40000000000 */
[----:B-1----:R-:W1:Y:S10]  /*f040*/  SHFL.IDX PT, R2, R4, 0x2, 0x181f ;  /* 0x00581f0004027f89 */ /* 0x002e7400000e0000 */
[----:B0-----:R-:W-:-:S04]  /*f050*/  @!P1 LEA R14, P4, R8, R14, 0x1 ;  /* 0x0000000e080e9211 */ /* 0x001fc800078808ff */
[----:B-1----:R-:W-:Y:S01]  /*f060*/  @!P1 IADD3.X R7, RZ, R2, RZ, P4, !PT ;  /* 0x00000002ff079210 */ /* 0x002fe200027fe4ff */
[----:B------:R-:W-:Y:S02]  /*f070*/  @!P1 IMAD.MOV.U32 R2, RZ, RZ, R14 ;  /* 0x000000ffff029224 */ /* 0x000fe400078e000e */
[----:B------:R-:W0:Y:S02]  /*f080*/  SHFL.IDX PT, R14, R0, 0x3, 0x181f ;  /* 0x00781f00000e7f89 */ /* 0x000e2400000e0000 */
[----:B------:R-:W-:-:S05]  /*f090*/  @!P1 IMAD.MOV.U32 R3, RZ, RZ, R7 ;  /* 0x000000ffff039224 */ /* 0x000fca00078e0007 */
        /* <DEDUP_REMOVED lines=47> */
.L_x_2560:
        /* <DEDUP_REMOVED lines=12> */
.L_x_2471:
[----:B------:R-:W-:Y:S05]  /*f450*/  BSYNC B0 ;  /* 0x0000000000007941 */ /* 0x000fea0003800000 */
.L_x_2470:
[----:B------:R-:W-:Y:S01]  /*f460*/  NOP ;  /* 0x0000000000007918 */ /* 0x000fe20000000000 */
[----:B------:R-:W-:-:S13]  /*f470*/  PLOP3.LUT P0, PT, PT, PT, PT, 0x80, 0x0 ;  /* 0x000000000000781c */ /* 0x000fda0003f0f070 */
.L_x_2472:
        /* <DEDUP_REMOVED lines=20> */
.L_x_2561:
[----:B------:R-:W-:Y:S05]  /*f5c0*/  BSYNC B0 ;  /* 0x0000000000007941 */ /* 0x000fea0003800000 */
.L_x_2473:
[----:B------:R-:W-:Y:S01]  /*f5d0*/  ISETP.GE.AND P0, PT, R0, R36, PT ;  /* 0x000000240000720c */ /* 0x000fe20003f06270 */
[----:B------:R-:W-:-:S12]  /*f5e0*/  BSSY B0, `(.L_x_2475) ;  /* 0x00000f6000007945 */ /* 0x000fd80003800000 */
[----:B------:R-:W-:Y:S05]  /*f5f0*/  @!P0 BRA `(.L_x_2476) ;  /* 0x0000000c00d08947 */ /* 0x000fea0003800000 */
[----:B------:R-:W-:Y:S01]  /*f600*/  MOV R17, R28 ;  /* 0x0000001c00117202 */ /* 0x000fe20000000f00 */
[----:B------:R-:W-:Y:S02]  /*f610*/  IMAD.MOV.U32 R10, RZ, RZ, R27 ;  /* 0x000000ffff0a7224 */ /* 0x000fe400078e001b */
[----:B------:R-:W-:-:S07]  /*f620*/  IMAD.MOV.U32 R30, RZ, RZ, R25 ;  /* 0x000000ffff1e7224 */ /* 0x000fce00078e0019 */
.L_x_2489:
        /* <DEDUP_REMOVED lines=42> */
.L_x_2477:
[----:B------:R-:W-:Y:S01]  /*f8d0*/  IMAD R6, R27, 0x8, R22 ;  /* 0x000000081b067824 */ /* 0x000fe200078e0216 */
[----:B------:R-:W-:Y:S01]  /*f8e0*/  SHF.L.U32 R3, R28, 0x1f, RZ ;  /* 0x0000001f1c037819 */ /* 0x000fe200000006ff */
[----:B------:R-:W-:Y:S03]  /*f8f0*/  BSSY B1, `(.L_x_2478) ;  /* 0x0000003000017945 */ /* 0x000fe60003800000 */
[----:B------:R-:W0:Y:S02]  /*f900*/  SYNCS.PHASECHK.TRANS64.TRYWAIT P0, [R6+URZ+0x2a840], R3 ;  /* 0x02a84003060075a7 */ /* 0x000e24000800017f */
[----:B0-----:R-:W-:Y:S05]  /*f910*/  @!P0 BRA `(.L_x_2479) ;  /* 0x0000003c00908947 */ /* 0x001fea0003800000 */
.L_x_2562:
[----:B------:R-:W-:Y:S05]  /*f920*/  BSYNC B1 ;  /* 0x0000000000017941 */ /* 0x000fea0003800000 */
.L_x_2478:
        /* <DEDUP_REMOVED lines=30> */
[----:B------:R-:W-:-:S05]  /*fb10*/  LOP3.LUT R11, R11, 0x38, RZ, 0xc0, !PT ;  /* 0x000000380b0b7812 */ /* 0x000fca00078ec0ff */
[----:B------:R-:W-:-:S05]  /*fb20*/  IMAD.SHL.U32 R0, R11, 0x2, RZ ;  /* 0x000000020b007824 */ /* 0x000fca00078e00ff */
        /* <DEDUP_REMOVED lines=34> */
.L_x_2576:
        /* <DEDUP_REMOVED lines=10> */
.L_x_2481:
        /* <DEDUP_REMOVED lines=10> */
.L_x_2482:
[----:B------:R3:W-:Y:S01]  /*fe90*/  SYNCS.ARRIVE.TRANS64.A1T0 RZ, [R6+URZ+0x2a830], RZ ;  /* 0x02a830ff06ff79a7 */ /* 0x0007e2000810003f */
[----:B------:R-:W-:Y:S05]  /*fea0*/  @!P2 BRA `(.L_x_2483) ;  /* 0x000000000004a947 */ /* 0x000fea0003800000 */
[----:B------:R-:W-:Y:S01]  /*feb0*/  BPT.TRAP 0x1 ;  /* 0x000000040000795c */ /* 0x000fe20000300000 */
.L_x_2483:
[----:B-1----:R-:W-:Y:S01]  /*fec0*/  SHF.L.U32 R2, R17, 0x1f, RZ ;  /* 0x0000001f11027819 */ /* 0x002fe200000006ff */
[----:B------:R-:W-:Y:S01]  /*fed0*/  BSSY B1, `(.L_x_2484) ;  /* 0x0000004000017945 */ /* 0x000fe20003800000 */
[----:B------:R-:W-:-:S04]  /*fee0*/  LEA R4, R10, R22, 0x3 ;  /* 0x000000160a047211 */ /* 0x000fc800078e18ff */
[----:B------:R-:W1:Y:S02]  /*fef0*/  SYNCS.PHASECHK.TRANS64.TRYWAIT P0, [R4+URZ+0x2a860], R2 ;  /* 0x02a86002040075a7 */ /* 0x000e64000800017f */
[----:B-1----:R-:W-:Y:S05]  /*ff00*/  @!P0 BRA `(.L_x_2485) ;  /* 0x0000004000048947 */ /* 0x002fea0003800000 */
.L_x_2577:
[----:B------:R-:W-:Y:S05]  /*ff10*/  BSYNC B1 ;  /* 0x0000000000017941 */ /* 0x000fea0003800000 */
.L_x_2484:
        /* <DEDUP_REMOVED lines=53> */
.L_x_2591:
        /* <DEDUP_REMOVED lines=21> */
.L_x_2487:
        /* <DEDUP_REMOVED lines=10> */
.L_x_2488:
        /* <DEDUP_REMOVED lines=14> */
.L_x_2476:
[----:B------:R-:W-:Y:S05]  /*10540*/  BSYNC B0 ;  /* 0x0000000000007941 */ /* 0x000fea0003800000 */
.L_x_2475:
        /* <DEDUP_REMOVED lines=17> */
.L_x_2491:
[----:B------:R-:W-:Y:S05]  /*10660*/  BSYNC B0 ;  /* 0x0000000000007941 */ /* 0x000fea0003800000 */
.L_x_2490:
[----:B------:R-:W-:-:S13]  /*10670*/  LOP3.LUT P0, RZ, R23, 0x10, RZ, 0xc0, !PT ;  /* 0x0000001017ff7812 */ /* 0x000fda000780c0ff */
[----:B------:R-:W-:Y:S05]  /*10680*/  @!P0 BRA `(.L_x_2492) ;  /* 0x0000000000048947 */ /* 0x000fea0003800000 */
[----:B------:R-:W-:Y:S01]  /*10690*/  BPT.TRAP 0x1 ;  /* 0x000000040000795c */ /* 0x000fe20000300000 */
.L_x_2492:
[----:B------:R-:W-:Y:S01]  /*106a0*/  IMAD R0, R27, 0x8, R22 ;  /* 0x000000081b007824 */ /* 0x000fe200078e0216 */
[----:B0-----:R-:W-:Y:S01]  /*106b0*/  SHF.L.U32 R3, R28, 0x1f, RZ ;  /* 0x0000001f1c037819 */ /* 0x001fe200000006ff */
[----:B------:R-:W-:Y:S01]  /*106c0*/  BSSY B0, `(.L_x_2493) ;  /* 0x0000004000007945 */ /* 0x000fe20003800000 */
[----:B------:R-:W-:Y:S02]  /*106d0*/  IMAD R6, R25, -0x60, R34 ;  /* 0xffffffa019067824 */ /* 0x000fe400078e0222 */
[----:B------:R-:W0:Y:S02]  /*106e0*/  SYNCS.PHASECHK.TRANS64.TRYWAIT P0, [R0+URZ+0x2a860], R3 ;  /* 0x02a86003000075a7 */ /* 0x000e24000800017f */
[----:B0-----:R-:W-:Y:S05]  /*106f0*/  @!P0 BRA `(.L_x_2494) ;  /* 0x0000004000088947 */ /* 0x001fea0003800000 */
.L_x_2592:
[----:B------:R-:W-:Y:S05]  /*10700*/  BSYNC B0 ;  /* 0x0000000000007941 */ /* 0x000fea0003800000 */
.L_x_2493:
        /* <DEDUP_REMOVED lines=47> */
[----:B------:R0:W0:Y:S01]  /*10a00*/  SHFL.IDX PT, R14, R18, 0x5, 0x181f ;  /* 0x00b81f00120e7f89 */ /* 0x00002200000e0000 */
[----:B-1----:R-:W-:-:S05]  /*10a10*/  IADD3.X R3, RZ, R8, RZ, P4, !PT ;  /* 0x00000008ff037210 */ /* 0x002fca00027fe4ff */
        /* <DEDUP_REMOVED lines=8> */
.L_x_2606:
        /* <DEDUP_REMOVED lines=11> */
.L_x_2496:
        /* <DEDUP_REMOVED lines=10> */
.L_x_2497:
[----:B------:R1:W-:Y:S01]  /*10bf0*/  SYNCS.ARRIVE.TRANS64.A1T0 RZ, [R0+URZ+0x2a850], RZ ;  /* 0x02a850ff00ff79a7 */ /* 0x0003e2000810003f */
[----:B------:R-:W-:-:S05]  /*10c00*/  VIADD R27, R27, 0x1 ;  /* 0x000000011b1b7836 */ /* 0x000fca0000000000 */
[----:B------:R-:W-:-:S04]  /*10c10*/  ISETP.NE.AND P0, PT, R27, 0x2, PT ;  /* 0x000000021b00780c */ /* 0x000fc80003f05270 */
[----:B0-----:R-:W-:Y:S02]  /*10c20*/  SEL R3, RZ, 0x1, P0 ;  /* 0x00000001ff037807 */ /* 0x001fe40000000000 */
[----:B------:R-:W-:Y:S02]  /*10c30*/  SEL R27, R27, RZ, P0 ;  /* 0x000000ff1b1b7207 */ /* 0x000fe40000000000 */
[----:B-1----:R-:W-:-:S07]  /*10c40*/  LOP3.LUT R28, R28, R3, RZ, 0x3c, !PT ;  /* 0x000000031c1c7212 */ /* 0x002fce00078e3cff */
.L_x_2454:
[----:B------:R-:W-:Y:S05]  /*10c50*/  BSYNC B7 ;  /* 0x0000000000077941 */ /* 0x000fea0003800000 */
.L_x_2452:
        /* <DEDUP_REMOVED lines=8> */
[----:B------:R1:W2:Y:S01]  /*10ce0*/  LDS.128 R16, [R22+0x2a8d0] ;  /* 0x02a8d00016107984 */ /* 0x0002a20000000c00 */
[----:B------:R-:W-:Y:S06]  /*10cf0*/  BAR.ARV 0x4, 0x180 ;  /* 0x0106000000007b1d */ /* 0x000fec0000002000 */
[----:B------:R-:W-:Y:S05]  /*10d00*/  BRA `(.L_x_2499) ;  /* 0x0000000c00d47947 */ /* 0x000fea0003800000 */
.L_x_2498:
        /* <DEDUP_REMOVED lines=43> */
.L_x_2616:
[----:B------:R-:W-:Y:S02]  /*10fc0*/  ULDC UR4, c[0x0][0xc38] ;  /* 0x00030e0000047ab9 */ /* 0x000fe40000000800 */
[----:B------:R-:W-:-:S04]  /*10fd0*/  IMAD.U32 R5, RZ, RZ, UR4 ;  /* 0x00000004ff057e24 */ /* 0x000fc8000f8e00ff */
[----:B-1----:R-:W-:-:S04]  /*10fe0*/  IMAD R14, R14, R5, RZ ;  /* 0x000000050e0e7224 */ /* 0x002fc800078e02ff */
[----:B------:R-:W-:-:S05]  /*10ff0*/  IMAD.IADD R7, R7, 0x1, R14 ;  /* 0x0000000107077824 */ /* 0x000fca00078e020e */
[----:B------:R-:W-:-:S13]  /*11000*/  ISETP.GT.AND P6, PT, R7, R0, PT ;  /* 0x000000000700720c */ /* 0x000fda0003fc4270 */
[----:B------:R-:W-:Y:S05]  /*11010*/  @P6 BRA `(.L_x_2501) ;  /* 0x0000000000a46947 */ /* 0x000fea0003800000 */
.L_x_2504:
        /* <DEDUP_REMOVED lines=34> */
[----:B------:R0:W1:Y:S02]  /*11240*/  SHFL.IDX PT, R14, R2, 0x1f, 0x1f ;  /* 0x03e01f00020e7f89 */ /* 0x00006400000e0000 */
.L_x_2624:
[----:B------:R-:W-:Y:S02]  /*11250*/  ULDC UR4, c[0x0][0xc38] ;  /* 0x00030e0000047ab9 */ /* 0x000fe40000000800 */
[----:B------:R-:W-:-:S04]  /*11260*/  IMAD.U32 R5, RZ, RZ, UR4 ;  /* 0x00000004ff057e24 */ /* 0x000fc8000f8e00ff */
[----:B-1----:R-:W-:-:S04]  /*11270*/  IMAD R14, R14, R5, RZ ;  /* 0x000000050e0e7224 */ /* 0x002fc800078e02ff */
[----:B------:R-:W-:-:S05]  /*11280*/  IMAD.IADD R7, R14, 0x1, R7 ;  /* 0x000000010e077824 */ /* 0x000fca00078e0207 */
[----:B------:R-:W-:-:S13]  /*11290*/  ISETP.GT.AND P6, PT, R7, R0, PT ;  /* 0x000000000700720c */ /* 0x000fda0003fc4270 */
[----:B------:R-:W-:Y:S05]  /*112a0*/  @!P6 BRA `(.L_x_2504) ;  /* 0xfffffffc005ce947 */ /* 0x000fea000383ffff */
.L_x_2501:
        /* <DEDUP_REMOVED lines=10> */
.L_x_2629:
[----:B------:R-:W-:-:S13]  /*11350*/  ISETP.NE.AND P0, PT, R3, RZ, PT ;  /* 0x000000ff0300720c */ /* 0x000fda0003f05270 */
[----:B------:R-:W-:Y:S05]  /*11360*/  @!P0 BRA `(.L_x_2506) ;  /* 0x0000000000108947 */ /* 0x000fea0003800000 */
[----:B------:R-:W-:Y:S01]  /*11370*/  UMOV UR4, 0xffffffff ;  /* 0xffffffff00047882 */ /* 0x000fe20000000000 */
[----:B-1----:R-:W-:Y:S02]  /*11380*/  VIADD R12, R12, 0xffffffff ;  /* 0xffffffff0c0c7836 */ /* 0x002fe40000000000 */
[----:B------:R-:W-:Y:S05]  /*11390*/  BRA.DIV UR4, `(.L_x_2507) ;  /* 0x0000004604307947 */ /* 0x000fea000b800000 */
[----:B------:R4:W1:Y:S02]  /*113a0*/  SHFL.IDX PT, R6, R2, R12, 0x1f ;  /* 0x00001f0c02067589 */ /* 0x00086400000e0000 */
.L_x_2506:
        /* <DEDUP_REMOVED lines=51> */
[----:B------:R-:W-:-:S05]  /*116e0*/  @P0 VIADD R5, R5, 0x1 ;  /* 0x0000000105050836 */ /* 0x000fca0000000000 */
[----:B------:R-:W-:Y:S02]  /*116f0*/  @!P2 IADD3 R5, -R5, RZ, RZ ;  /* 0x000000ff0505a210 */ /* 0x000fe40007ffe1ff */
[----:B------:R-:W-:-:S05]  /*11700*/  @!P1 LOP3.LUT R5, RZ, R8, RZ, 0x33, !PT ;  /* 0x00000008ff059212 */ /* 0x000fca00078e33ff */
[--C-:B------:R-:W-:Y:S02]  /*11710*/  IMAD.MOV R3, RZ, RZ, -R5.reuse ;  /* 0x000000ffff037224 */ /* 0x100fe400078e0a05 */
[C---:B------:R-:W-:Y:S02]  /*11720*/  IMAD R5, R8.reuse, 0x1000000, R5 ;  /* 0x0100000008057824 */ /* 0x040fe400078e0205 */
[----:B------:R-:W-:-:S04]  /*11730*/  IMAD R8, R8, R3, R6 ;  /* 0x0000000308087224 */ /* 0x000fc800078e0206 */
[----:B------:R-:W-:Y:S01]  /*11740*/  IMAD R18, R8, 0x10000, R5 ;  /* 0x0001000008127824 */ /* 0x000fe200078e0205 */
[----:B------:R-:W-:Y:S06]  /*11750*/  BRA `(.L_x_2509) ;  /* 0x0000000000f07947 */ /* 0x000fec0003800000 */
.L_x_2508:
        /* <DEDUP_REMOVED lines=57> */
[----:B------:R-:W-:Y:S02]  /*11af0*/  @!P1 LOP3.LUT R2, RZ, R5, RZ, 0x33, !PT ;  /* 0x00000005ff029212 */ /* 0x000fe400078e33ff */
[----:B------:R-:W-:-:S05]  /*11b00*/  IADD3 R5, -R5, RZ, RZ ;  /* 0x000000ff05057210 */ /* 0x000fca0007ffe1ff */
[----:B------:R-:W-:-:S07]  /*11b10*/  IMAD R18, R2, R5, R3 ;  /* 0x0000000502127224 */ /* 0x000fce00078e0203 */
.L_x_2509:
[----:B------:R-:W-:-:S05]  /*11b20*/  LOP3.LUT R2, RZ, R2, RZ, 0x33, !PT ;  /* 0x00000002ff027212 */ /* 0x000fca00078e33ff */
[----:B------:R-:W-:Y:S01]  /*11b30*/  IMAD.IADD R17, R17, 0x1, R2 ;  /* 0x0000000111117824 */ /* 0x000fe200078e0202 */
[----:B------:R-:W-:Y:S06]  /*11b40*/  BRA `(.L_x_2510) ;  /* 0x00000000001c7947 */ /* 0x000fec0003800000 */
.L_x_2502:
[----:B------:R-:W-:Y:S01]  /*11b50*/  UMOV UR4, URZ ;  /* 0x0000003f00047c82 */ /* 0x000fe20008000000 */
[----:B------:R-:W-:Y:S01]  /*11b60*/  UMOV UR5, URZ ;  /* 0x0000003f00057c82 */ /* 0x000fe20008000000 */
[----:B------:R-:W-:Y:S01]  /*11b70*/  ULDC UR6, c[0x0][0xc3c] ;  /* 0x00030f0000067ab9 */ /* 0x000fe20000000800 */
[----:B------:R-:W-:Y:S02]  /*11b80*/  IMAD.MOV.U32 R16, RZ, RZ, R0 ;  /* 0x000000ffff107224 */ /* 0x000fe400078e0000 */
[----:B------:R-:W-:Y:S02]  /*11b90*/  IMAD.U32 R17, RZ, RZ, UR4 ;  /* 0x00000004ff117e24 */ /* 0x000fe4000f8e00ff */
[----:B------:R-:W-:Y:S02]  /*11ba0*/  IMAD.U32 R18, RZ, RZ, UR5 ;  /* 0x00000005ff127e24 */ /* 0x000fe4000f8e00ff */
[----:B------:R-:W-:-:S07]  /*11bb0*/  IMAD.U32 R19, RZ, RZ, UR6 ;  /* 0x00000006ff137e24 */ /* 0x000fce000f8e00ff */
.L_x_2510:
        /* <DEDUP_REMOVED lines=10> */
.L_x_2499:
[----:B------:R-:W-:Y:S02]  /*11c60*/  ULDC UR4, c[0x0][0xc3c] ;  /* 0x00030f0000047ab9 */ /* 0x000fe40000000800 */
[----:B--2---:R-:W-:-:S13]  /*11c70*/  ISETP.GE.AND P0, PT, R19, UR4, PT ;  /* 0x0000000413007c0c */ /* 0x004fda000bf06270 */
[----:B------:R-:W-:Y:S05]  /*11c80*/  @!P0 BRA `(.L_x_2511) ;  /* 0xffffffb0006c8947 */ /* 0x000fea000383ffff */
[----:B------:R-:W-:Y:S05]  /*11c90*/  BSYNC B8 ;  /* 0x0000000000087941 */ /* 0x000fea0003800000 */
.L_x_2446:
[----:B-1----:R-:W2:Y:S01]  /*11ca0*/  LDL.LU R0, [R1+0x14] ;  /* 0x0000140001007983 */ /* 0x002ea20000300800 */
[----:B------:R-:W-:Y:S01]  /*11cb0*/  BSSY B0, `(.L_x_2512) ;  /* 0x000000b000007945 */ /* 0x000fe20003800000 */
[----:B------:R-:W1:Y:S01]  /*11cc0*/  S2R R5, SR_CgaCtaId ;  /* 0x0000000000057919 */ /* 0x000e620000008800 */
[----:B--2---:R-:W-:-:S05]  /*11cd0*/  VIADD R0, R0, 0x1 ;  /* 0x0000000100007836 */ /* 0x004fca0000000000 */
        /* <DEDUP_REMOVED lines=8> */
.L_x_2632:
[----:B------:R-:W-:Y:S05]  /*11d60*/  BSYNC B0 ;  /* 0x0000000000007941 */ /* 0x000fea0003800000 */
.L_x_2512:
[----:B------:R-:W-:-:S03]  /*11d70*/  UMOV UR4, 0xffffffff ;  /* 0xffffffff00047882 */ /* 0x000fc60000000000 */
[----:B------:R-:W-:Y:S05]  /*11d80*/  BRA.DIV UR4, `(.L_x_2514) ;  /* 0x0000003a04f07947 */ /* 0x000fea000b800000 */
[----:B-1----:R-:W1:Y:S02]  /*11d90*/  S2R R0, SR_TID.X ;  /* 0x0000000000007919 */ /* 0x002e640000002100 */
[----:B-1----:R-:W-:-:S04]  /*11da0*/  SHF.R.U32.HI R0, RZ, 0x5, R0 ;  /* 0x00000005ff007819 */ /* 0x002fc80000011600 */
[----:B------:R-:W-:-:S05]  /*11db0*/  LOP3.LUT R0, R0, 0x3, RZ, 0xc0, !PT ;  /* 0x0000000300007812 */ /* 0x000fca00078ec0ff */
[----:B------:R1:W2:Y:S02]  /*11dc0*/  SHFL.IDX PT, R14, R0, RZ, 0x1f ;  /* 0x00001fff000e7589 */ /* 0x0002a400000e0000 */
.L_x_2635:
[----:B--2---:R-:W-:Y:S01]  /*11dd0*/  ISETP.NE.AND P0, PT, R14, RZ, PT ;  /* 0x000000ff0e00720c */ /* 0x004fe20003f05270 */
[----:B------:R-:W-:-:S12]  /*11de0*/  BSSY B0, `(.L_x_2515) ;  /* 0x0000026000007945 */ /* 0x000fd80003800000 */
[----:B------:R-:W-:Y:S05]  /*11df0*/  @P0 BRA `(.L_x_2516) ;  /* 0x0000000000900947 */ /* 0x000fea0003800000 */
[----:B------:R-:W-:-:S03]  /*11e00*/  UMOV UR4, 0xffffffff ;  /* 0xffffffff00047882 */ /* 0x000fc60000000000 */
[----:B------:R-:W-:Y:S05]  /*11e10*/  BRA.DIV UR4, `(.L_x_2517) ;  /* 0x0000003e04007947 */ /* 0x000fea000b800000 */
[----:B------:R-:W-:-:S13]  /*11e20*/  ELECT P6, URZ, PT ;  /* 0x00000000003f782f */ /* 0x000fda00038c0000 */
.L_x_2638:
[----:B------:R-:W-:Y:S05]  /*11e30*/  @!P6 BRA `(.L_x_2516) ;  /* 0x000000000080e947 */ /* 0x000fea0003800000 */
[----:B-1----:R-:W2:Y:S02]  /*11e40*/  LDL R0, [R1+0x1c] ;  /* 0x00001c0001007983 */ /* 0x002ea40000100800 */
[----:B--2---:R-:W-:-:S13]  /*11e50*/  R2UR UR4, R0 ;  /* 0x00000000000472ca */ /* 0x004fda00000e0000 */
[----:B------:R-:W-:-:S06]  /*11e60*/  ULOP3.LUT UR4, UR4, 0x2, URZ, 0xfc, !UPT ;  /* 0x0000000204047892 */ /* 0x000fcc000f8efc3f */
[----:B------:R-:W-:-:S05]  /*11e70*/  IMAD.U32 R0, RZ, RZ, UR4 ;  /* 0x00000004ff007e24 */ /* 0x000fca000f8e00ff */
[----:B------:R-:W-:-:S13]  /*11e80*/  ISETP.NE.AND P0, PT, R0, 0x3, PT ;  /* 0x000000030000780c */ /* 0x000fda0003f05270 */
[----:B------:R-:W-:Y:S05]  /*11e90*/  @!P0 BRA `(.L_x_2518) ;  /* 0x0000000000048947 */ /* 0x000fea0003800000 */
[----:B------:R-:W-:Y:S01]  /*11ea0*/  BPT.TRAP 0x1 ;  /* 0x000000040000795c */ /* 0x000fe20000300000 */
.L_x_2518:
[C---:B------:R-:W-:Y:S01]  /*11eb0*/  IMAD R5, R27.reuse, 0x8, R4 ;  /* 0x000000081b057824 */ /* 0x040fe200078e0204 */
[----:B------:R-:W-:Y:S01]  /*11ec0*/  SHF.L.U32 R0, R28, 0x1f, RZ ;  /* 0x0000001f1c007819 */ /* 0x000fe200000006ff */
[----:B------:R-:W-:-:S03]  /*11ed0*/  VIADD R27, R27, 0x1 ;  /* 0x000000011b1b7836 */ /* 0x000fc60000000000 */
[----:B------:R-:W1:Y:S02]  /*11ee0*/  SYNCS.PHASECHK.TRANS64.TRYWAIT P1, [R5+URZ+0x2a840], R0 ;  /* 0x02a84000050075a7 */ /* 0x000e64000802017f */
[----:B------:R-:W-:-:S04]  /*11ef0*/  ISETP.NE.AND P2, PT, R27, 0x2, PT ;  /* 0x000000021b00780c */ /* 0x000fc80003f45270 */
[----:B------:R-:W-:Y:S01]  /*11f00*/  SEL R3, RZ, 0x1, P2 ;  /* 0x00000001ff037807 */ /* 0x000fe20001000000 */
[----:B-1----:R-:W-:Y:S08]  /*11f10*/  @!P1 BRA `(.L_x_2519) ;  /* 0x0000003800e09947 */ /* 0x002ff00003800000 */
.L_x_2639:
[----:B------:R-:W-:Y:S02]  /*11f20*/  SEL R27, R27, RZ, P2 ;  /* 0x000000ff1b1b7207 */ /* 0x000fe40001000000 */
[----:B------:R-:W-:Y:S01]  /*11f30*/  LOP3.LUT R2, R28, R3, RZ, 0x3c, !PT ;  /* 0x000000031c027212 */ /* 0x000fe200078e3cff */
[----:B------:R-:W-:Y:S06]  /*11f40*/  @!P0 BRA `(.L_x_2520) ;  /* 0x0000000000048947 */ /* 0x000fec0003800000 */
[----:B------:R-:W-:Y:S01]  /*11f50*/  BPT.TRAP 0x1 ;  /* 0x000000040000795c */ /* 0x000fe20000300000 */
.L_x_2520:
[----:B------:R-:W-:Y:S01]  /*11f60*/  IMAD R27, R27, 0x8, R4 ;  /* 0x000000081b1b7824 */ /* 0x000fe200078e0204 */
[----:B------:R-:W-:-:S04]  /*11f70*/  SHF.L.U32 R2, R2, 0x1f, RZ ;  /* 0x0000001f02027819 */ /* 0x000fc800000006ff */
[----:B------:R-:W2:Y:S02]  /*11f80*/  SYNCS.PHASECHK.TRANS64.TRYWAIT P1, [R27+URZ+0x2a840], R2 ;  /* 0x02a840021b0075a7 */ /* 0x000ea4000802017f */
[----:B--2---:R-:W-:Y:S05]  /*11f90*/  @!P1 BRA `(.L_x_2521) ;  /* 0x0000003800d49947 */ /* 0x004fea0003800000 */
.L_x_2640:
[----:B------:R-:W-:Y:S05]  /*11fa0*/  @!P0 BRA `(.L_x_2522) ;  /* 0x0000000000048947 */ /* 0x000fea0003800000 */
[----:B------:R-:W-:Y:S01]  /*11fb0*/  BPT.TRAP 0x1 ;  /* 0x000000040000795c */ /* 0x000fe20000300000 */
.L_x_2522:
[----:B------:R-:W3:Y:S02]  /*11fc0*/  SYNCS.PHASECHK.TRANS64.TRYWAIT P1, [R5+URZ+0x2a860], R0 ;  /* 0x02a86000050075a7 */ /* 0x000ee4000802017f */
[----:B---3--:R-:W-:Y:S05]  /*11fd0*/  @!P1 BRA `(.L_x_2523) ;  /* 0x0000003800d89947 */ /* 0x008fea0003800000 */
.L_x_2641:
[----:B------:R-:W-:Y:S05]  /*11fe0*/  @!P0 BRA `(.L_x_2524) ;  /* 0x0000000000048947 */ /* 0x000fea0003800000 */
[----:B------:R-:W-:Y:S01]  /*11ff0*/  BPT.TRAP 0x1 ;  /* 0x000000040000795c */ /* 0x000fe20000300000 */
.L_x_2524:
[----:B----4-:R4:W0:Y:S02]  /*12000*/  SYNCS.PHASECHK.TRANS64.TRYWAIT P0, [R27+URZ+0x2a860], R2 ;  /* 0x02a860021b0075a7 */ /* 0x010824000800017f */
[----:B0-----:R-:W-:Y:S05]  /*12010*/  @!P0 NANOSLEEP.SYNCS 0x989680 ;  /* 0x009896800000895d */ /* 0x001fea0003900000 */
[----:B------:R-:W0:Y:S02]  /*12020*/  @!P0 SYNCS.PHASECHK.TRANS64 P0, [R27+URZ+0x2a860], R2 ;  /* 0x02a860021b0085a7 */ /* 0x000e24000800007f */
[----:B0-----:R-:W-:Y:S05]  /*12030*/  @!P0 BRA `(.L_x_2524) ;  /* 0xfffffffc00f08947 */ /* 0x001fea000383ffff */
.L_x_2516:
[----:B------:R-:W-:Y:S05]  /*12040*/  BSYNC B0 ;  /* 0x0000000000007941 */ /* 0x000fea0003800000 */
.L_x_2515:
[----:B------:R-:W-:Y:S05]  /*12050*/  EXIT ;  /* 0x000000000000794d */ /* 0x000fea0003800000 */
.L_x_2379:
[----:B0-----:R-:W-:-:S04]  /*12060*/  IMAD.U32 R3, RZ, RZ, UR40 ;  /* 0x00000028ff037e24 */ /* 0x001fc8000f8e00ff */
[----:B------:R0:W1:Y:S03]  /*12070*/  SYNCS.PHASECHK.TRANS64.TRYWAIT P1, [R3+URZ+0x2a800], R0 ;  /* 0x02a80000030075a7 */ /* 0x000066000802017f */
[----:B-1----:R-:W-:Y:S05]  /*12080*/  @!P1 NANOSLEEP.SYNCS 0x989680 ;  /* 0x009896800000995d */ /* 0x002fea0003900000 */
[----:B------:R-:W1:Y:S02]  /*12090*/  @!P1 SYNCS.PHASECHK.TRANS64 P1, [R3+URZ+0x2a800], R0 ;  /* 0x02a80000030095a7 */ /* 0x000e64000802007f */
[----:B-1----:R-:W-:Y:S05]  /*120a0*/  @!P1 BRA `(.L_x_2379) ;  /* 0xfffffffc00ec9947 */ /* 0x002fea000383ffff */
[----:B------:R-:W-:Y:S05]  /*120b0*/  BRA `(.L_x_2525) ;  /* 0xfffffefc005c7947 */ /* 0x000fea000383ffff */
.L_x_2383:
[----:B-1----:R1:W2:Y:S02]  /*120c0*/  SYNCS.PHASECHK.TRANS64.TRYWAIT P1, [R0+URZ+0x2a830], R3 ;  /* 0x02a83003000075a7 */ /* 0x0022a4000802017f */
[----:B--2---:R-:W-:Y:S05]  /*120d0*/  @!P1 NANOSLEEP.SYNCS 0x989680 ;  /* 0x009896800000995d */ /* 0x004fea0003900000 */
[----:B------:R-:W2:Y:S02]  /*120e0*/  @!P1 SYNCS.PHASECHK.TRANS64 P1, [R0+URZ+0x2a830], R3 ;  /* 0x02a83003000095a7 */ /* 0x000ea4000802007f */
[----:B--2---:R-:W-:Y:S05]  /*120f0*/  @!P1 BRA `(.L_x_2383) ;  /* 0xfffffffc00f09947 */ /* 0x004fea000383ffff */
[----:B------:R-:W-:Y:S05]  /*12100*/  BRA `(.L_x_2382) ;  /* 0xfffffefc00787947 */ /* 0x000fea000383ffff */
.L_x_2389:
[----:B-1----:R-:W-:-:S04]  /*12110*/  IMAD.U32 R5, RZ, RZ, UR7 ;  /* 0x00000007ff057e24 */ /* 0x002fc8000f8e00ff */
[----:B------:R1:W2:Y:S03]  /*12120*/  SYNCS.PHASECHK.TRANS64.TRYWAIT P1, [R5+URZ+0x2a830], R4 ;  /* 0x02a83004050075a7 */ /* 0x0002a6000802017f */
[----:B--2---:R-:W-:Y:S05]  /*12130*/  @!P1 NANOSLEEP.SYNCS 0x989680 ;  /* 0x009896800000995d */ /* 0x004fea0003900000 */
[----:B------:R-:W2:Y:S02]  /*12140*/  @!P1 SYNCS.PHASECHK.TRANS64 P1, [R5+URZ+0x2a830], R4 ;  /* 0x02a83004050095a7 */ /* 0x000ea4000802007f */
[----:B--2---:R-:W-:Y:S05]  /*12150*/  @!P1 BRA `(.L_x_2389) ;  /* 0xfffffffc00ec9947 */ /* 0x004fea000383ffff */
[----:B------:R-:W-:Y:S05]  /*12160*/  BRA `(.L_x_2388) ;  /* 0xffffff1c00887947 */ /* 0x000fea000383ffff */
.L_x_2393:
[----:B-1----:R-:W-:-:S04]  /*12170*/  IMAD.U32 R5, RZ, RZ, UR10 ;  /* 0x0000000aff057e24 */ /* 0x002fc8000f8e00ff */
[----:B------:R1:W3:Y:S03]  /*12180*/  SYNCS.PHASECHK.TRANS64.TRYWAIT P1, [R5+URZ+0x2a850], R0 ;  /* 0x02a85000050075a7 */ /* 0x0002e6000802017f */
[----:B---3--:R-:W-:Y:S05]  /*12190*/  @!P1 NANOSLEEP.SYNCS 0x989680 ;  /* 0x009896800000995d */ /* 0x008fea0003900000 */
[----:B------:R-:W3:Y:S02]  /*121a0*/  @!P1 SYNCS.PHASECHK.TRANS64 P1, [R5+URZ+0x2a850], R0 ;  /* 0x02a85000050095a7 */ /* 0x000ee4000802007f */
[----:B---3--:R-:W-:Y:S05]  /*121b0*/  @!P1 BRA `(.L_x_2393) ;  /* 0xfffffffc00ec9947 */ /* 0x008fea000383ffff */
[----:B------:R-:W-:Y:S05]  /*121c0*/  BRA `(.L_x_2392) ;  /* 0xffffff2400d07947 */ /* 0x000fea000383ffff */
.L_x_2401:
[----:B-1----:R-:W-:-:S04]  /*121d0*/  IMAD.U32 R5, RZ, RZ, UR7 ;  /* 0x00000007ff057e24 */ /* 0x002fc8000f8e00ff */
[----:B------:R1:W2:Y:S03]  /*121e0*/  SYNCS.PHASECHK.TRANS64.TRYWAIT P1, [R5+URZ+0x2a830], R4 ;  /* 0x02a83004050075a7 */ /* 0x0002a6000802017f */
[----:B--2---:R-:W-:Y:S05]  /*121f0*/  @!P1 NANOSLEEP.SYNCS 0x989680 ;  /* 0x009896800000995d */ /* 0x004fea0003900000 */
[----:B------:R-:W2:Y:S02]  /*12200*/  @!P1 SYNCS.PHASECHK.TRANS64 P1, [R5+URZ+0x2a830], R4 ;  /* 0x02a83004050095a7 */ /* 0x000ea4000802007f */
[----:B--2---:R-:W-:Y:S05]  /*12210*/  @!P1 BRA `(.L_x_2401) ;  /* 0xfffffffc00ec9947 */ /* 0x004fea000383ffff */
[----:B------:R-:W-:Y:S05]  /*12220*/  BRA `(.L_x_2400) ;  /* 0xffffff40007c7947 */ /* 0x000fea000383ffff */
.L_x_2405:
[----:B-1----:R-:W-:-:S04]  /*12230*/  IMAD.U32 R5, RZ, RZ, UR15 ;  /* 0x0000000fff057e24 */ /* 0x002fc8000f8e00ff */
[----:B------:R1:W3:Y:S03]  /*12240*/  SYNCS.PHASECHK.TRANS64.TRYWAIT P1, [R5+URZ+0x2a850], R0 ;  /* 0x02a85000050075a7 */ /* 0x0002e6000802017f */
[----:B---3--:R-:W-:Y:S05]  /*12250*/  @!P1 NANOSLEEP.SYNCS 0x989680 ;  /* 0x009896800000995d */ /* 0x008fea0003900000 */
[----:B------:R-:W3:Y:S02]  /*12260*/  @!P1 SYNCS.PHASECHK.TRANS64 P1, [R5+URZ+0x2a850], R0 ;  /* 0x02a85000050095a7 */ /* 0x000ee4000802007f */
[----:B---3--:R-:W-:Y:S05]  /*12270*/  @!P1 BRA `(.L_x_2405) ;  /* 0xfffffffc00ec9947 */ /* 0x008fea000383ffff */
[----:B------:R-:W-:Y:S05]  /*12280*/  BRA `(.L_x_2404) ;  /* 0xffffff4800c47947 */ /* 0x000fea000383ffff */
.L_x_2412:
[----:B-1----:R-:W-:-:S04]  /*12290*/  IMAD.U32 R3, RZ, RZ, UR5 ;  /* 0x00000005ff037e24 */ /* 0x002fc8000f8e00ff */
[----:B------:R1:W2:Y:S03]  /*122a0*/  SYNCS.PHASECHK.TRANS64.TRYWAIT P1, [R3+URZ+0x2a850], R0 ;  /* 0x02a85000030075a7 */ /* 0x0002a6000802017f */
[----:B--2---:R-:W-:Y:S05]  /*122b0*/  @!P1 NANOSLEEP.SYNCS 0x989680 ;  /* 0x009896800000995d */ /* 0x004fea0003900000 */
[----:B------:R-:W2:Y:S02]  /*122c0*/  @!P1 SYNCS.PHASECHK.TRANS64 P1, [R3+URZ+0x2a850], R0 ;  /* 0x02a85000030095a7 */ /* 0x000ea4000802007f */
[----:B--2---:R-:W-:Y:S05]  /*122d0*/  @!P1 BRA `(.L_x_2412) ;  /* 0xfffffffc00ec9947 */ /* 0x004fea000383ffff */
[----:B------:R-:W-:Y:S05]  /*122e0*/  BRA `(.L_x_2411) ;  /* 0xffffff6000607947 */ /* 0x000fea000383ffff */
.L_x_2460:
[----:B------:R-:W-:Y:S01]  /*122f0*/  SHF.R.U32.HI R7, RZ, 0x5, R21 ;  /* 0x00000005ff077819 */ /* 0x000fe20000011615 */
[----:B------:R-:W-:Y:S01]  /*12300*/  BSSY B0, `(.L_x_2526) ;  /* 0x0000009000007945 */ /* 0x000fe20003800000 */
[----:B------:R-:W-:Y:S02]  /*12310*/  IMAD.MOV.U32 R12, RZ, RZ, RZ ;  /* 0x000000ffff0c7224 */ /* 0x000fe400078e00ff */
[----:B------:R-:W-:Y:S01]  /*12320*/  LOP3.LUT R7, R7, 0x3, RZ, 0xc0, !PT ;  /* 0x0000000307077812 */ /* 0x000fe200078ec0ff */
[----:B------:R-:W-:Y:S02]  /*12330*/  IMAD.MOV.U32 R11, RZ, RZ, 0x1f ;  /* 0x0000001fff0b7424 */ /* 0x000fe400078e00ff */
[----:B------:R-:W-:Y:S02]  /*12340*/  IMAD.MOV.U32 R15, RZ, RZ, -0x1 ;  /* 0xffffffffff0f7424 */ /* 0x000fe400078e00ff */
[----:B------:R-:W-:-:S07]  /*12350*/  IMAD.MOV.U32 R13, RZ, RZ, R7 ;  /* 0x000000ffff0d7224 */ /* 0x000fce00078e0007 */
[----:B-----5:R-:W-:Y:S05]  /*12360*/  WARPSYNC.COLLECTIVE R15, `(.L_x_2527) ;  /* 0x000000000f087348 */ /* 0x020fea0003c00000 */
[----:B------:R0:W1:Y:S02]  /*12370*/  SHFL.IDX P6, R14, R13, R12, R11 ;  /* 0x0000000c0d0e7389 */ /* 0x00006400000c000b */
[----:B01---5:R-:W-:Y:S01]  /*12380*/  ENDCOLLECTIVE ;  /* 0x000000000000791b */ /* 0x023fe20003800000 */
.L_x_2527:
[----:B------:R-:W-:Y:S05]  /*12390*/  BSYNC B0 ;  /* 0x0000000000007941 */ /* 0x000fea0003800000 */
.L_x_2526:
[----:B------:R-:W-:Y:S05]  /*123a0*/  BRA `(.L_x_2528) ;  /* 0xffffffb800ec7947 */ /* 0x000fea000383ffff */
.L_x_2463:
[----:B0-----:R0:W1:Y:S02]  /*123b0*/  SYNCS.PHASECHK.TRANS64.TRYWAIT P0, [R7+URZ+0x2a840], R2 ;  /* 0x02a84002070075a7 */ /* 0x001064000800017f */
[----:B-1----:R-:W-:Y:S05]  /*123c0*/  @!P0 NANOSLEEP.SYNCS 0x989680 ;  /* 0x009896800000895d */ /* 0x002fea0003900000 */
[----:B------:R-:W1:Y:S02]  /*123d0*/  @!P0 SYNCS.PHASECHK.TRANS64 P0, [R7+URZ+0x2a840], R2 ;  /* 0x02a84002070085a7 */ /* 0x000e64000800007f */
[----:B-1----:R-:W-:Y:S05]  /*123e0*/  @!P0 BRA `(.L_x_2463) ;  /* 0xfffffffc00f08947 */ /* 0x002fea000383ffff */
[----:B------:R-:W-:Y:S05]  /*123f0*/  BRA `(.L_x_2529) ;  /* 0xffffffbc00547947 */ /* 0x000fea000383ffff */
.L_x_2464:
        /* <DEDUP_REMOVED lines=8> */
.L_x_2531:
[----:B------:R-:W-:Y:S05]  /*12480*/  BSYNC B0 ;  /* 0x0000000000007941 */ /* 0x000fea0003800000 */
.L_x_2530:
        /* <DEDUP_REMOVED lines=9> */
.L_x_2532:
[----:B------:R-:W-:Y:S02]  /*12520*/  IMAD.MOV.U32 R13, RZ, RZ, R0 ;  /* 0x000000ffff0d7224 */ /* 0x000fe400078e0000 */
[----:B------:R-:W-:Y:S02]  /*12530*/  IMAD.MOV.U32 R12, RZ, RZ, 0x1 ;  /* 0x00000001ff0c7424 */ /* 0x000fe400078e00ff */
[----:B------:R-:W-:-:S07]  /*12540*/  IMAD.MOV.U32 R3, RZ, RZ, R14 ;  /* 0x000000ffff037224 */ /* 0x000fce00078e000e */
[----:B------:R-:W-:Y:S05]  /*12550*/  WARPSYNC.COLLECTIVE R15, `(.L_x_2533) ;  /* 0x000000000f087348 */ /* 0x000fea0003c00000 */
[----:B------:R0:W1:Y:S02]  /*12560*/  SHFL.IDX P6, R14, R13, R12, R11 ;  /* 0x0000000c0d0e7389 */ /* 0x00006400000c000b */
[----:B01----:R-:W-:Y:S01]  /*12570*/  ENDCOLLECTIVE ;  /* 0x000000000000791b */ /* 0x003fe20003800000 */
.L_x_2533:
        /* <DEDUP_REMOVED lines=17> */
.L_x_2534:
[----:B------:R-:W-:Y:S02]  /*12690*/  @P1 IMAD R8, R5, 0x2, R22 ;  /* 0x0000000205081824 */ /* 0x000fe400078e0216 */
[----:B------:R-:W-:Y:S02]  /*126a0*/  IMAD.MOV.U32 R13, RZ, RZ, R0 ;  /* 0x000000ffff0d7224 */ /* 0x000fe400078e0000 */
[----:B------:R-:W-:Y:S02]  /*126b0*/  IMAD.MOV.U32 R12, RZ, RZ, 0x2 ;  /* 0x00000002ff0c7424 */ /* 0x000fe400078e00ff */
[----:B------:R-:W-:-:S07]  /*126c0*/  IMAD.MOV.U32 R3, RZ, RZ, R14 ;  /* 0x000000ffff037224 */ /* 0x000fce00078e000e */
[----:B------:R-:W-:Y:S05]  /*126d0*/  WARPSYNC.COLLECTIVE R15, `(.L_x_2535) ;  /* 0x000000000f087348 */ /* 0x000fea0003c00000 */
[----:B------:R0:W1:Y:S02]  /*126e0*/  SHFL.IDX P6, R14, R13, R12, R11 ;  /* 0x0000000c0d0e7389 */ /* 0x00006400000c000b */
[----:B01----:R-:W-:Y:S01]  /*126f0*/  ENDCOLLECTIVE ;  /* 0x000000000000791b */ /* 0x003fe20003800000 */
.L_x_2535:
        /* <DEDUP_REMOVED lines=17> */
.L_x_2536:
[----:B------:R-:W-:Y:S02]  /*12810*/  @P1 IMAD R8, R5, 0x2, R22 ;  /* 0x0000000205081824 */ /* 0x000fe400078e0216 */
[----:B------:R-:W-:Y:S02]  /*12820*/  IMAD.MOV.U32 R13, RZ, RZ, R0 ;  /* 0x000000ffff0d7224 */ /* 0x000fe400078e0000 */
[----:B------:R-:W-:Y:S02]  /*12830*/  IMAD.MOV.U32 R12, RZ, RZ, 0x3 ;  /* 0x00000003ff0c7424 */ /* 0x000fe400078e00ff */
[----:B------:R-:W-:-:S07]  /*12840*/  IMAD.MOV.U32 R3, RZ, RZ, R14 ;  /* 0x000000ffff037224 */ /* 0x000fce00078e000e */
[----:B------:R-:W-:Y:S05]  /*12850*/  WARPSYNC.COLLECTIVE R15, `(.L_x_2537) ;  /* 0x000000000f087348 */ /* 0x000fea0003c00000 */
[----:B------:R0:W1:Y:S02]  /*12860*/  SHFL.IDX P6, R14, R13, R12, R11 ;  /* 0x0000000c0d0e7389 */ /* 0x00006400000c000b */
[----:B01----:R-:W-:Y:S01]  /*12870*/  ENDCOLLECTIVE ;  /* 0x000000000000791b */ /* 0x003fe20003800000 */
.L_x_2537:
        /* <DEDUP_REMOVED lines=17> */
.L_x_2538:
[----:B------:R-:W-:Y:S02]  /*12990*/  @P1 IMAD R8, R5, 0x2, R22 ;  /* 0x0000000205081824 */ /* 0x000fe400078e0216 */
[----:B------:R-:W-:Y:S02]  /*129a0*/  IMAD.MOV.U32 R13, RZ, RZ, R0 ;  /* 0x000000ffff0d7224 */ /* 0x000fe400078e0000 */
[----:B------:R-:W-:Y:S02]  /*129b0*/  IMAD.MOV.U32 R12, RZ, RZ, 0x4 ;  /* 0x00000004ff0c7424 */ /* 0x000fe400078e00ff */
[----:B------:R-:W-:-:S07]  /*129c0*/  IMAD.MOV.U32 R3, RZ, RZ, R14 ;  /* 0x000000ffff037224 */ /* 0x000fce00078e000e */
[----:B------:R-:W-:Y:S05]  /*129d0*/  WARPSYNC.COLLECTIVE R15, `(.L_x_2539) ;  /* 0x000000000f087348 */ /* 0x000fea0003c00000 */
[----:B------:R0:W1:Y:S02]  /*129e0*/  SHFL.IDX P6, R14, R13, R12, R11 ;  /* 0x0000000c0d0e7389 */ /* 0x00006400000c000b */
[----:B01----:R-:W-:Y:S01]  /*129f0*/  ENDCOLLECTIVE ;  /* 0x000000000000791b */ /* 0x003fe20003800000 */
.L_x_2539:
        /* <DEDUP_REMOVED lines=17> */
.L_x_2540:
[----:B------:R-:W-:Y:S02]  /*12b10*/  @P1 IMAD R8, R5, 0x2, R22 ;  /* 0x0000000205081824 */ /* 0x000fe400078e0216 */
[----:B------:R-:W-:Y:S02]  /*12b20*/  IMAD.MOV.U32 R13, RZ, RZ, R0 ;  /* 0x000000ffff0d7224 */ /* 0x000fe400078e0000 */
[----:B------:R-:W-:Y:S02]  /*12b30*/  IMAD.MOV.U32 R12, RZ, RZ, 0x5 ;  /* 0x00000005ff0c7424 */ /* 0x000fe400078e00ff */
[----:B------:R-:W-:-:S07]  /*12b40*/  IMAD.MOV.U32 R3, RZ, RZ, R14 ;  /* 0x000000ffff037224 */ /* 0x000fce00078e000e */
[----:B------:R-:W-:Y:S05]  /*12b50*/  WARPSYNC.COLLECTIVE R15, `(.L_x_2541) ;  /* 0x000000000f087348 */ /* 0x000fea0003c00000 */
[----:B------:R0:W1:Y:S02]  /*12b60*/  SHFL.IDX P6, R14, R13, R12, R11 ;  /* 0x0000000c0d0e7389 */ /* 0x00006400000c000b */
[----:B01----:R-:W-:Y:S01]  /*12b70*/  ENDCOLLECTIVE ;  /* 0x000000000000791b */ /* 0x003fe20003800000 */
.L_x_2541:
        /* <DEDUP_REMOVED lines=10> */
.L_x_2542:
        /* <DEDUP_REMOVED lines=8> */
.L_x_2469:
[----:B------:R-:W-:Y:S01]  /*12ca0*/  IMAD.MOV.U32 R13, RZ, RZ, R4 ;  /* 0x000000ffff0d7224 */ /* 0x000fe200078e0004 */
[----:B------:R-:W-:Y:S01]  /*12cb0*/  MOV R11, 0x181f ;  /* 0x0000181f000b7802 */ /* 0x000fe20000000f00 */
[----:B------:R-:W-:Y:S02]  /*12cc0*/  IMAD.MOV.U32 R12, RZ, RZ, RZ ;  /* 0x000000ffff0c7224 */ /* 0x000fe400078e00ff */
[----:B------:R-:W-:Y:S02]  /*12cd0*/  IMAD.MOV.U32 R15, RZ, RZ, -0x1 ;  /* 0xffffffffff0f7424 */ /* 0x000fe400078e00ff */
[----:B-----5:R-:W-:Y:S02]  /*12ce0*/  IMAD R5, R10, R6, RZ ;  /* 0x000000060a057224 */ /* 0x020fe400078e02ff */
[----:B------:R-:W-:-:S07]  /*12cf0*/  IMAD R17, R17, 0x80, R9 ;  /* 0x0000008011117824 */ /* 0x000fce00078e0209 */
[----:B------:R-:W-:Y:S05]  /*12d00*/  WARPSYNC.COLLECTIVE R15, `(.L_x_2544) ;  /* 0x000000000f087348 */ /* 0x000fea0003c00000 */
[----:B------:R0:W1:Y:S02]  /*12d10*/  SHFL.IDX P6, R14, R13, R12, R11 ;  /* 0x0000000c0d0e7389 */ /* 0x00006400000c000b */
[----:B01----:R-:W-:Y:S01]  /*12d20*/  ENDCOLLECTIVE ;  /* 0x000000000000791b */ /* 0x003fe20003800000 */
.L_x_2544:
[C---:B------:R-:W-:Y:S01]  /*12d30*/  VIADD R6, R17.reuse, 0x10 ;  /* 0x0000001011067836 */ /* 0x040fe20000000000 */
[----:B------:R-:W-:Y:S01]  /*12d40*/  ISETP.GE.AND P1, PT, R17, R5, PT ;  /* 0x000000051100720c */ /* 0x000fe20003f26270 */
[----:B------:R-:W-:Y:S02]  /*12d50*/  IMAD.MOV.U32 R13, RZ, RZ, R0 ;  /* 0x000000ffff0d7224 */ /* 0x000fe400078e0000 */
[----:B------:R-:W-:-:S10]  /*12d60*/  IMAD.MOV.U32 R2, RZ, RZ, R14 ;  /* 0x000000ffff027224 */ /* 0x000fd400078e000e */
[----:B------:R-:W-:Y:S05]  /*12d70*/  WARPSYNC.COLLECTIVE R15, `(.L_x_2545) ;  /* 0x000000000f087348 */ /* 0x000fea0003c00000 */
[----:B------:R0:W1:Y:S02]  /*12d80*/  SHFL.IDX P6, R14, R13, R12, R11 ;  /* 0x0000000c0d0e7389 */ /* 0x00006400000c000b */
[----:B01----:R-:W-:Y:S01]  /*12d90*/  ENDCOLLECTIVE ;  /* 0x000000000000791b */ /* 0x003fe20003800000 */
.L_x_2545:
        /* <DEDUP_REMOVED lines=8> */
.L_x_2546:
        /* <DEDUP_REMOVED lines=8> */
[----:B------:R-:W-:Y:S02]  /*12ea0*/  VIADD R6, R17, 0x20 ;  /* 0x0000002011067836 */ /* 0x000fe40000000000 */
[----:B0-----:R-:W-:-:S08]  /*12eb0*/  IMAD.MOV.U32 R2, RZ, RZ, R14 ;  /* 0x000000ffff027224 */ /* 0x001fd000078e000e */
[----:B------:R-:W-:Y:S05]  /*12ec0*/  WARPSYNC.COLLECTIVE R15, `(.L_x_2547) ;  /* 0x000000000f087348 */ /* 0x000fea0003c00000 */
[----:B------:R0:W1:Y:S02]  /*12ed0*/  SHFL.IDX P6, R14, R13, R12, R11 ;  /* 0x0000000c0d0e7389 */ /* 0x00006400000c000b */
[----:B01----:R-:W-:Y:S01]  /*12ee0*/  ENDCOLLECTIVE ;  /* 0x000000000000791b */ /* 0x003fe20003800000 */
.L_x_2547:
        /* <DEDUP_REMOVED lines=8> */
.L_x_2548:
[----:B------:R-:W-:-:S05]  /*12f70*/  @!P1 IMAD.MOV.U32 R3, RZ, RZ, R7 ;  /* 0x000000ffff039224 */ /* 0x000fca00078e0007 */
[----:B------:R-:W-:Y:S01]  /*12f80*/  @!PT LDS RZ, [RZ] ;  /* 0x00000000fffff984 */ /* 0x000fe20000000800 */
[----:B------:R-:W-:Y:S01]  /*12f90*/  @!PT LDS RZ, [RZ] ;  /* 0x00000000fffff984 */ /* 0x000fe20000000800 */
[----:B------:R-:W-:Y:S01]  /*12fa0*/  @!PT LDS RZ, [RZ] ;  /* 0x00000000fffff984 */ /* 0x000fe20000000800 */
[----:B------:R-:W-:Y:S04]  /*12fb0*/  @!P1 LDGSTS.E.BYPASS.LTC128B.128 [R33+0xcc00], desc[UR36][R2.64], !P3 ;  /* 0x0cc0000002219fae */ /* 0x000fe8000d901d64 */
[----:B------:R-:W-:Y:S01]  /*12fc0*/  @!P1 LDGSTS.E.BYPASS.LTC128B.128 [R33+0x10c00], desc[UR36][R2.64+0x80], !P2 ;  /* 0x10c0008002219fae */ /* 0x000fe2000d101d64 */
[----:B------:R-:W-:-:S03]  /*12fd0*/  IMAD.MOV.U32 R13, RZ, RZ, R0 ;  /* 0x000000ffff0d7224 */ /* 0x000fc600078e0000 */
[----:B------:R0:W-:Y:S01]  /*12fe0*/  @!P1 LDGSTS.E.BYPASS.LTC128B.128 [R33+0x14c00], desc[UR36][R2.64+0x100], !P0 ;  /* 0x14c0010002219fae */ /* 0x0001e2000c101d64 */
[----:B------:R-:W-:Y:S02]  /*12ff0*/  ISETP.GE.AND P1, PT, R6, R5, PT ;  /* 0x000000050600720c */ /* 0x000fe40003f26270 */
[----:B------:R-:W-:Y:S01]  /*13000*/  IADD3 R6, R17, 0x30, RZ ;  /* 0x0000003011067810 */ /* 0x000fe20007ffe0ff */
[----:B0-----:R-:W-:-:S10]  /*13010*/  IMAD.MOV.U32 R2, RZ, RZ, R14 ;  /* 0x000000ffff027224 */ /* 0x001fd400078e000e */
[----:B------:R-:W-:Y:S05]  /*13020*/  WARPSYNC.COLLECTIVE R15, `(.L_x_2549) ;  /* 0x000000000f087348 */ /* 0x000fea0003c00000 */
[----:B------:R0:W1:Y:S02]  /*13030*/  SHFL.IDX P6, R14, R13, R12, R11 ;  /* 0x0000000c0d0e7389 */ /* 0x00006400000c000b */
[----:B01----:R-:W-:Y:S01]  /*13040*/  ENDCOLLECTIVE ;  /* 0x000000000000791b */ /* 0x003fe20003800000 */
.L_x_2549:
        /* <DEDUP_REMOVED lines=8> */
.L_x_2550:
        /* <DEDUP_REMOVED lines=9> */
[----:B------:R-:W-:Y:S02]  /*13160*/  VIADD R6, R17, 0x40 ;  /* 0x0000004011067836 */ /* 0x000fe40000000000 */
[----:B0-----:R-:W-:-:S10]  /*13170*/  IMAD.MOV.U32 R2, RZ, RZ, R14 ;  /* 0x000000ffff027224 */ /* 0x001fd400078e000e */
[----:B------:R-:W-:Y:S05]  /*13180*/  WARPSYNC.COLLECTIVE R15, `(.L_x_2551) ;  /* 0x000000000f087348 */ /* 0x000fea0003c00000 */
[----:B------:R0:W1:Y:S02]  /*13190*/  SHFL.IDX P6, R14, R13, R12, R11 ;  /* 0x0000000c0d0e7389 */ /* 0x00006400000c000b */
[----:B01----:R-:W-:Y:S01]  /*131a0*/  ENDCOLLECTIVE ;  /* 0x000000000000791b */ /* 0x003fe20003800000 */
.L_x_2551:
        /* <DEDUP_REMOVED lines=8> */
.L_x_2552:
        /* <DEDUP_REMOVED lines=14> */
.L_x_2553:
        /* <DEDUP_REMOVED lines=8> */
.L_x_2554:
        /* <DEDUP_REMOVED lines=14> */
.L_x_2555:
        /* <DEDUP_REMOVED lines=8> */
.L_x_2556:
[----:B------:R-:W-:-:S05]  /*134f0*/  @!P1 MOV R3, R7 ;  /* 0x0000000700039202 */ /* 0x000fca0000000f00 */
        /* <DEDUP_REMOVED lines=12> */
.L_x_2557:
        /* <DEDUP_REMOVED lines=8> */
.L_x_2558:
        /* <DEDUP_REMOVED lines=12> */
.L_x_2559:
[----:B------:R-:W-:Y:S05]  /*13700*/  BRA `(.L_x_2560) ;  /* 0xffffffbc00207947 */ /* 0x000fea000383ffff */
.L_x_2474:
[----:B0-----:R0:W1:Y:S02]  /*13710*/  SYNCS.PHASECHK.TRANS64.TRYWAIT P0, [R22+URZ+0x2a820], R3 ;  /* 0x02a82003160075a7 */ /* 0x001064000800017f */
[----:B-1----:R-:W-:Y:S05]  /*13720*/  @!P0 NANOSLEEP.SYNCS 0x989680 ;  /* 0x009896800000895d */ /* 0x002fea0003900000 */
[----:B------:R-:W1:Y:S02]  /*13730*/  @!P0 SYNCS.PHASECHK.TRANS64 P0, [R22+URZ+0x2a820], R3 ;  /* 0x02a82003160085a7 */ /* 0x000e64000800007f */
[----:B-1----:R-:W-:Y:S05]  /*13740*/  @!P0 BRA `(.L_x_2474) ;  /* 0xfffffffc00f08947 */ /* 0x002fea000383ffff */
[----:B------:R-:W-:Y:S05]  /*13750*/  BRA `(.L_x_2561) ;  /* 0xffffffbc00987947 */ /* 0x000fea000383ffff */
.L_x_2479:
[----:B0-----:R0:W1:Y:S02]  /*13760*/  SYNCS.PHASECHK.TRANS64.TRYWAIT P0, [R6+URZ+0x2a840], R3 ;  /* 0x02a84003060075a7 */ /* 0x001064000800017f */
[----:B-1----:R-:W-:Y:S05]  /*13770*/  @!P0 NANOSLEEP.SYNCS 0x989680 ;  /* 0x009896800000895d */ /* 0x002fea0003900000 */
[----:B------:R-:W1:Y:S02]  /*13780*/  @!P0 SYNCS.PHASECHK.TRANS64 P0, [R6+URZ+0x2a840], R3 ;  /* 0x02a84003060085a7 */ /* 0x000e64000800007f */
[----:B-1----:R-:W-:Y:S05]  /*13790*/  @!P0 BRA `(.L_x_2479) ;  /* 0xfffffffc00f08947 */ /* 0x002fea000383ffff */
[----:B------:R-:W-:Y:S05]  /*137a0*/  BRA `(.L_x_2562) ;  /* 0xffffffc0005c7947 */ /* 0x000fea000383ffff */
.L_x_2480:
        /* <DEDUP_REMOVED lines=8> */
.L_x_2564:
[----:B------:R-:W-:Y:S05]  /*13830*/  BSYNC B1 ;  /* 0x0000000000017941 */ /* 0x000fea0003800000 */
.L_x_2563:
        /* <DEDUP_REMOVED lines=10> */
.L_x_2565:
[----:B------:R-:W-:Y:S02]  /*138e0*/  IMAD.MOV.U32 R13, RZ, RZ, R5 ;  /* 0x000000ffff0d7224 */ /* 0x000fe400078e0005 */
[----:B------:R-:W-:Y:S02]  /*138f0*/  IMAD.MOV.U32 R12, RZ, RZ, 0x1 ;  /* 0x00000001ff0c7424 */ /* 0x000fe400078e00ff */
[----:B------:R-:W-:Y:S01]  /*13900*/  IMAD.SHL.U32 R35, R35, 0x8, RZ ;  /* 0x0000000823237824 */ /* 0x000fe200078e00ff */
[----:B------:R-:W-:-:S07]  /*13910*/  MOV R2, R14 ;  /* 0x0000000e00027202 */ /* 0x000fce0000000f00 */
[----:B------:R-:W-:Y:S05]  /*13920*/  WARPSYNC.COLLECTIVE R15, `(.L_x_2566) ;  /* 0x000000000f087348 */ /* 0x000fea0003c00000 */
[----:B------:R0:W1:Y:S02]  /*13930*/  SHFL.IDX P6, R14, R13, R12, R11 ;  /* 0x0000000c0d0e7389 */ /* 0x00006400000c000b */
[----:B01----:R-:W-:Y:S01]  /*13940*/  ENDCOLLECTIVE ;  /* 0x000000000000791b */ /* 0x003fe20003800000 */
.L_x_2566:
        /* <DEDUP_REMOVED lines=15> */
.L_x_2567:
[----:B------:R-:W-:Y:S02]  /*13a40*/  IMAD.MOV.U32 R13, RZ, RZ, R5 ;  /* 0x000000ffff0d7224 */ /* 0x000fe400078e0005 */
[----:B------:R-:W-:Y:S02]  /*13a50*/  IMAD.MOV.U32 R12, RZ, RZ, 0x2 ;  /* 0x00000002ff0c7424 */ /* 0x000fe400078e00ff */
[----:B------:R-:W-:-:S07]  /*13a60*/  IMAD.MOV.U32 R2, RZ, RZ, R14 ;  /* 0x000000ffff027224 */ /* 0x000fce00078e000e */
[----:B------:R-:W-:Y:S05]  /*13a70*/  WARPSYNC.COLLECTIVE R15, `(.L_x_2568) ;  /* 0x000000000f087348 */ /* 0x000fea0003c00000 */
[----:B------:R0:W1:Y:S02]  /*13a80*/  SHFL.IDX P6, R14, R13, R12, R11 ;  /* 0x0000000c0d0e7389 */ /* 0x00006400000c000b */
[----:B01----:R-:W-:Y:S01]  /*13a90*/  ENDCOLLECTIVE ;  /* 0x000000000000791b */ /* 0x003fe20003800000 */
.L_x_2568:
        /* <DEDUP_REMOVED lines=13> */
.L_x_2569:
[----:B------:R-:W-:Y:S02]  /*13b70*/  IMAD.MOV.U32 R13, RZ, RZ, R5 ;  /* 0x000000ffff0d7224 */ /* 0x000fe400078e0005 */
[----:B------:R-:W-:Y:S02]  /*13b80*/  IMAD.MOV.U32 R12, RZ, RZ, 0x3 ;  /* 0x00000003ff0c7424 */ /* 0x000fe400078e00ff */
[----:B------:R-:W-:-:S07]  /*13b90*/  IMAD.MOV.U32 R2, RZ, RZ, R14 ;  /* 0x000000ffff027224 */ /* 0x000fce00078e000e */
[----:B------:R-:W-:Y:S05]  /*13ba0*/  WARPSYNC.COLLECTIVE R15, `(.L_x_2570) ;  /* 0x000000000f087348 */ /* 0x000fea0003c00000 */
[----:B------:R0:W1:Y:S02]  /*13bb0*/  SHFL.IDX P6, R14, R13, R12, R11 ;  /* 0x0000000c0d0e7389 */ /* 0x00006400000c000b */
[----:B01----:R-:W-:Y:S01]  /*13bc0*/  ENDCOLLECTIVE ;  /* 0x000000000000791b */ /* 0x003fe20003800000 */
.L_x_2570:
        /* <DEDUP_REMOVED lines=13> */
.L_x_2571:
[----:B------:R-:W-:Y:S01]  /*13ca0*/  IMAD.MOV.U32 R13, RZ, RZ, R5 ;  /* 0x000000ffff0d7224 */ /* 0x000fe200078e0005 */
[----:B------:R-:W-:Y:S01]  /*13cb0*/  MOV R12, 0x4 ;  /* 0x00000004000c7802 */ /* 0x000fe20000000f00 */
[----:B------:R-:W-:-:S07]  /*13cc0*/  IMAD.MOV.U32 R2, RZ, RZ, R14 ;  /* 0x000000ffff027224 */ /* 0x000fce00078e000e */
[----:B------:R-:W-:Y:S05]  /*13cd0*/  WARPSYNC.COLLECTIVE R15, `(.L_x_2572) ;  /* 0x000000000f087348 */ /* 0x000fea0003c00000 */
[----:B------:R0:W1:Y:S02]  /*13ce0*/  SHFL.IDX P6, R14, R13, R12, R11 ;  /* 0x0000000c0d0e7389 */ /* 0x00006400000c000b */
[----:B01----:R-:W-:Y:S01]  /*13cf0*/  ENDCOLLECTIVE ;  /* 0x000000000000791b */ /* 0x003fe20003800000 */
.L_x_2572:
        /* <DEDUP_REMOVED lines=13> */
.L_x_2573:
[----:B------:R-:W-:Y:S02]  /*13dd0*/  IMAD.MOV.U32 R13, RZ, RZ, R5 ;  /* 0x000000ffff0d7224 */ /* 0x000fe400078e0005 */
[----:B------:R-:W-:Y:S02]  /*13de0*/  IMAD.MOV.U32 R12, RZ, RZ, 0x5 ;  /* 0x00000005ff0c7424 */ /* 0x000fe400078e00ff */
[----:B------:R-:W-:-:S07]  /*13df0*/  IMAD.MOV.U32 R2, RZ, RZ, R14 ;  /* 0x000000ffff027224 */ /* 0x000fce00078e000e */
[----:B------:R-:W-:Y:S05]  /*13e00*/  WARPSYNC.COLLECTIVE R15, `(.L_x_2574) ;  /* 0x000000000f087348 */ /* 0x000fea0003c00000 */
[----:B------:R0:W1:Y:S02]  /*13e10*/  SHFL.IDX P6, R14, R13, R12, R11 ;  /* 0x0000000c0d0e7389 */ /* 0x00006400000c000b */
[----:B01----:R-:W-:Y:S01]  /*13e20*/  ENDCOLLECTIVE ;  /* 0x000000000000791b */ /* 0x003fe20003800000 */
.L_x_2574:
        /* <DEDUP_REMOVED lines=13> */
.L_x_2575:
[----:B------:R-:W-:Y:S01]  /*13f00*/  IMAD.MOV.U32 R2, RZ, RZ, R14 ;  /* 0x000000ffff027224 */ /* 0x000fe200078e000e */
[----:B------:R-:W-:Y:S06]  /*13f10*/  BRA `(.L_x_2576) ;  /* 0xffffffbc008c7947 */ /* 0x000fec000383ffff */
.L_x_2485:
[----:B-1----:R1:W4:Y:S02]  /*13f20*/  SYNCS.PHASECHK.TRANS64.TRYWAIT P0, [R4+URZ+0x2a860], R2 ;  /* 0x02a86002040075a7 */ /* 0x002324000800017f */
[----:B----4-:R-:W-:Y:S05]  /*13f30*/  @!P0 NANOSLEEP.SYNCS 0x989680 ;  /* 0x009896800000895d */ /* 0x010fea0003900000 */
[----:B------:R-:W4:Y:S02]  /*13f40*/  @!P0 SYNCS.PHASECHK.TRANS64 P0, [R4+URZ+0x2a860], R2 ;  /* 0x02a86002040085a7 */ /* 0x000f24000800007f */
[----:B----4-:R-:W-:Y:S05]  /*13f50*/  @!P0 BRA `(.L_x_2485) ;  /* 0xfffffffc00f08947 */ /* 0x010fea000383ffff */
[----:B------:R-:W-:Y:S05]  /*13f60*/  BRA `(.L_x_2577) ;  /* 0xffffffbc00e87947 */ /* 0x000fea000383ffff */
.L_x_2486:
        /* <DEDUP_REMOVED lines=8> */
.L_x_2579:
[----:B------:R-:W-:Y:S05]  /*13ff0*/  BSYNC B1 ;  /* 0x0000000000017941 */ /* 0x000fea0003800000 */
.L_x_2578:
        /* <DEDUP_REMOVED lines=9> */
.L_x_2580:
[----:B------:R-:W-:Y:S01]  /*14090*/  IMAD.MOV.U32 R13, RZ, RZ, R24 ;  /* 0x000000ffff0d7224 */ /* 0x000fe200078e0018 */
[----:B------:R-:W-:Y:S01]  /*140a0*/  MOV R12, 0x1 ;  /* 0x00000001000c7802 */ /* 0x000fe20000000f00 */
[----:B------:R-:W-:-:S07]  /*140b0*/  IMAD.MOV.U32 R2, RZ, RZ, R14 ;  /* 0x000000ffff027224 */ /* 0x000fce00078e000e */
[----:B------:R-:W-:Y:S05]  /*140c0*/  WARPSYNC.COLLECTIVE R15, `(.L_x_2581) ;  /* 0x000000000f087348 */ /* 0x000fea0003c00000 */
[----:B------:R0:W1:Y:S02]  /*140d0*/  SHFL.IDX P6, R14, R13, R12, R11 ;  /* 0x0000000c0d0e7389 */ /* 0x00006400000c000b */
[----:B01----:R-:W-:Y:S01]  /*140e0*/  ENDCOLLECTIVE ;  /* 0x000000000000791b */ /* 0x003fe20003800000 */
.L_x_2581:
        /* <DEDUP_REMOVED lines=15> */
.L_x_2582:
[----:B------:R-:W-:Y:S02]  /*141e0*/  IMAD.MOV.U32 R13, RZ, RZ, R24 ;  /* 0x000000ffff0d7224 */ /* 0x000fe400078e0018 */
[----:B------:R-:W-:Y:S02]  /*141f0*/  IMAD.MOV.U32 R12, RZ, RZ, 0x2 ;  /* 0x00000002ff0c7424 */ /* 0x000fe400078e00ff */
[----:B------:R-:W-:-:S07]  /*14200*/  IMAD.MOV.U32 R2, RZ, RZ, R14 ;  /* 0x000000ffff027224 */ /* 0x000fce00078e000e */
[----:B------:R-:W-:Y:S05]  /*14210*/  WARPSYNC.COLLECTIVE R15, `(.L_x_2583) ;  /* 0x000000000f087348 */ /* 0x000fea0003c00000 */
[----:B------:R0:W1:Y:S02]  /*14220*/  SHFL.IDX P6, R14, R13, R12, R11 ;  /* 0x0000000c0d0e7389 */ /* 0x00006400000c000b */
[----:B01----:R-:W-:Y:S01]  /*14230*/  ENDCOLLECTIVE ;  /* 0x000000000000791b */ /* 0x003fe20003800000 */
.L_x_2583:
        /* <DEDUP_REMOVED lines=14> */
.L_x_2584:
[----:B------:R-:W-:Y:S02]  /*14320*/  IMAD.MOV.U32 R13, RZ, RZ, R24 ;  /* 0x000000ffff0d7224 */ /* 0x000fe400078e0018 */
[----:B------:R-:W-:Y:S02]  /*14330*/  IMAD.MOV.U32 R12, RZ, RZ, 0x3 ;  /* 0x00000003ff0c7424 */ /* 0x000fe400078e00ff */
[----:B------:R-:W-:-:S07]  /*14340*/  IMAD.MOV.U32 R2, RZ, RZ, R14 ;  /* 0x000000ffff027224 */ /* 0x000fce00078e000e */
[----:B------:R-:W-:Y:S05]  /*14350*/  WARPSYNC.COLLECTIVE R15, `(.L_x_2585) ;  /* 0x000000000f087348 */ /* 0x000fea0003c00000 */
[----:B------:R0:W1:Y:S02]  /*14360*/  SHFL.IDX P6, R14, R13, R12, R11 ;  /* 0x0000000c0d0e7389 */ /* 0x00006400000c000b */
[----:B01----:R-:W-:Y:S01]  /*14370*/  ENDCOLLECTIVE ;  /* 0x000000000000791b */ /* 0x003fe20003800000 */
.L_x_2585:
        /* <DEDUP_REMOVED lines=14> */
.L_x_2586:
[----:B------:R-:W-:Y:S02]  /*14460*/  IMAD.MOV.U32 R13, RZ, RZ, R24 ;  /* 0x000000ffff0d7224 */ /* 0x000fe400078e0018 */
[----:B------:R-:W-:Y:S02]  /*14470*/  IMAD.MOV.U32 R12, RZ, RZ, 0x4 ;  /* 0x00000004ff0c7424 */ /* 0x000fe400078e00ff */
[----:B------:R-:W-:-:S07]  /*14480*/  IMAD.MOV.U32 R2, RZ, RZ, R14 ;  /* 0x000000ffff027224 */ /* 0x000fce00078e000e */
[----:B------:R-:W-:Y:S05]  /*14490*/  WARPSYNC.COLLECTIVE R15, `(.L_x_2587) ;  /* 0x000000000f087348 */ /* 0x000fea0003c00000 */
[----:B------:R0:W1:Y:S02]  /*144a0*/  SHFL.IDX P6, R14, R13, R12, R11 ;  /* 0x0000000c0d0e7389 */ /* 0x00006400000c000b */
[----:B01----:R-:W-:Y:S01]  /*144b0*/  ENDCOLLECTIVE ;  /* 0x000000000000791b */ /* 0x003fe20003800000 */
.L_x_2587:
        /* <DEDUP_REMOVED lines=14> */
.L_x_2588:
[----:B------:R-:W-:Y:S01]  /*145a0*/  MOV R13, R24 ;  /* 0x00000018000d7202 */ /* 0x000fe20000000f00 */
[----:B------:R-:W-:Y:S02]  /*145b0*/  IMAD.MOV.U32 R12, RZ, RZ, 0x5 ;  /* 0x00000005ff0c7424 */ /* 0x000fe400078e00ff */
[----:B------:R-:W-:-:S07]  /*145c0*/  IMAD.MOV.U32 R2, RZ, RZ, R14 ;  /* 0x000000ffff027224 */ /* 0x000fce00078e000e */
[----:B------:R-:W-:Y:S05]  /*145d0*/  WARPSYNC.COLLECTIVE R15, `(.L_x_2589) ;  /* 0x000000000f087348 */ /* 0x000fea0003c00000 */
[----:B------:R0:W1:Y:S02]  /*145e0*/  SHFL.IDX P6, R14, R13, R12, R11 ;  /* 0x0000000c0d0e7389 */ /* 0x00006400000c000b */
[----:B01----:R-:W-:Y:S01]  /*145f0*/  ENDCOLLECTIVE ;  /* 0x000000000000791b */ /* 0x003fe20003800000 */
.L_x_2589:
        /* <DEDUP_REMOVED lines=13> */
.L_x_2590:
[----:B------:R-:W-:Y:S01]  /*146d0*/  @!PT LDS RZ, [RZ] ;  /* 0x00000000fffff984 */ /* 0x000fe20000000800 */
[----:B------:R-:W-:Y:S01]  /*146e0*/  @!PT LDS RZ, [RZ] ;  /* 0x00000000fffff984 */ /* 0x000fe20000000800 */
[----:B------:R-:W-:Y:S01]  /*146f0*/  @!PT LDS RZ, [RZ] ;  /* 0x00000000fffff984 */ /* 0x000fe20000000800 */
[----:B------:R1:W-:Y:S01]  /*14700*/  LDGSTS.E.BYPASS.LTC128B.128 [R5+0x5400], desc[UR36][R2.64+0x80], !P2 ;  /* 0x0540008002057fae */ /* 0x0003e2000d101d64 */
[----:B------:R-:W-:Y:S05]  /*14710*/  BRA `(.L_x_2591) ;  /* 0xffffffb800d47947 */ /* 0x000fea000383ffff */
.L_x_2494:
[----:B0-----:R0:W1:Y:S02]  /*14720*/  SYNCS.PHASECHK.TRANS64.TRYWAIT P0, [R0+URZ+0x2a860], R3 ;  /* 0x02a86003000075a7 */ /* 0x001064000800017f */
[----:B-1----:R-:W-:Y:S05]  /*14730*/  @!P0 NANOSLEEP.SYNCS 0x989680 ;  /* 0x009896800000895d */ /* 0x002fea0003900000 */
[----:B------:R-:W1:Y:S02]  /*14740*/  @!P0 SYNCS.PHASECHK.TRANS64 P0, [R0+URZ+0x2a860], R3 ;  /* 0x02a86003000085a7 */ /* 0x000e64000800007f */
[----:B-1----:R-:W-:Y:S05]  /*14750*/  @!P0 BRA `(.L_x_2494) ;  /* 0xfffffffc00f08947 */ /* 0x002fea000383ffff */
[----:B------:R-:W-:Y:S05]  /*14760*/  BRA `(.L_x_2592) ;  /* 0xffffffbc00e47947 */ /* 0x000fea000383ffff */
.L_x_2495:
        /* <DEDUP_REMOVED lines=8> */
.L_x_2594:
[----:B------:R-:W-:Y:S05]  /*147f0*/  BSYNC B0 ;  /* 0x0000000000007941 */ /* 0x000fea0003800000 */
.L_x_2593:
        /* <DEDUP_REMOVED lines=14> */
.L_x_2595:
        /* <DEDUP_REMOVED lines=10> */
.L_x_2596:
        /* <DEDUP_REMOVED lines=13> */
.L_x_2597:
[----:B------:R-:W-:Y:S01]  /*14a50*/  IMAD.MOV.U32 R13, RZ, RZ, R24 ;  /* 0x000000ffff0d7224 */ /* 0x000fe200078e0018 */
[----:B------:R-:W-:Y:S02]  /*14a60*/  MOV R12, 0x2 ;  /* 0x00000002000c7802 */ /* 0x000fe40000000f00 */
[----:B------:R-:W-:-:S13]  /*14a70*/  IADD3 R2, P2, R14, R5, RZ ;  /* 0x000000050e027210 */ /* 0x000fda0007f5e0ff */
[----:B------:R-:W-:Y:S05]  /*14a80*/  WARPSYNC.COLLECTIVE R15, `(.L_x_2598) ;  /* 0x000000000f087348 */ /* 0x000fea0003c00000 */
[----:B------:R0:W1:Y:S02]  /*14a90*/  SHFL.IDX P6, R14, R13, R12, R11 ;  /* 0x0000000c0d0e7389 */ /* 0x00006400000c000b */
[----:B01----:R-:W-:Y:S01]  /*14aa0*/  ENDCOLLECTIVE ;  /* 0x000000000000791b */ /* 0x003fe20003800000 */
.L_x_2598:
        /* <DEDUP_REMOVED lines=13> */
.L_x_2599:
[----:B------:R-:W-:Y:S02]  /*14b80*/  IMAD.MOV.U32 R13, RZ, RZ, R24 ;  /* 0x000000ffff0d7224 */ /* 0x000fe400078e0018 */
[----:B------:R-:W-:Y:S02]  /*14b90*/  IMAD.MOV.U32 R12, RZ, RZ, 0x3 ;  /* 0x00000003ff0c7424 */ /* 0x000fe400078e00ff */
[----:B------:R-:W-:-:S07]  /*14ba0*/  IMAD.MOV.U32 R10, RZ, RZ, R14 ;  /* 0x000000ffff0a7224 */ /* 0x000fce00078e000e */
[----:B------:R-:W-:Y:S05]  /*14bb0*/  WARPSYNC.COLLECTIVE R15, `(.L_x_2600) ;  /* 0x000000000f087348 */ /* 0x000fea0003c00000 */
[----:B------:R0:W1:Y:S02]  /*14bc0*/  SHFL.IDX P6, R14, R13, R12, R11 ;  /* 0x0000000c0d0e7389 */ /* 0x00006400000c000b */
[----:B01----:R-:W-:Y:S01]  /*14bd0*/  ENDCOLLECTIVE ;  /* 0x000000000000791b */ /* 0x003fe20003800000 */
.L_x_2600:
        /* <DEDUP_REMOVED lines=14> */
.L_x_2601:
[----:B------:R-:W-:Y:S02]  /*14cc0*/  IMAD.MOV.U32 R13, RZ, RZ, R24 ;  /* 0x000000ffff0d7224 */ /* 0x000fe400078e0018 */
[----:B------:R-:W-:Y:S01]  /*14cd0*/  IMAD.MOV.U32 R12, RZ, RZ, 0x4 ;  /* 0x00000004ff0c7424 */ /* 0x000fe200078e00ff */
[----:B------:R-:W-:-:S13]  /*14ce0*/  IADD3 R2, P2, R14, R5, RZ ;  /* 0x000000050e027210 */ /* 0x000fda0007f5e0ff */
[----:B------:R-:W-:Y:S05]  /*14cf0*/  WARPSYNC.COLLECTIVE R15, `(.L_x_2602) ;  /* 0x000000000f087348 */ /* 0x000fea0003c00000 */
[----:B------:R0:W1:Y:S02]  /*14d00*/  SHFL.IDX P6, R14, R13, R12, R11 ;  /* 0x0000000c0d0e7389 */ /* 0x00006400000c000b */
[----:B01----:R-:W-:Y:S01]  /*14d10*/  ENDCOLLECTIVE ;  /* 0x000000000000791b */ /* 0x003fe20003800000 */
.L_x_2602:
        /* <DEDUP_REMOVED lines=13> */
.L_x_2603:
[----:B------:R-:W-:Y:S02]  /*14df0*/  IMAD.MOV.U32 R13, RZ, RZ, R24 ;  /* 0x000000ffff0d7224 */ /* 0x000fe400078e0018 */
[----:B------:R-:W-:Y:S02]  /*14e00*/  IMAD.MOV.U32 R12, RZ, RZ, 0x5 ;  /* 0x00000005ff0c7424 */ /* 0x000fe400078e00ff */
[----:B------:R-:W-:-:S07]  /*14e10*/  IMAD.MOV.U32 R10, RZ, RZ, R14 ;  /* 0x000000ffff0a7224 */ /* 0x000fce00078e000e */
[----:B------:R-:W-:Y:S05]  /*14e20*/  WARPSYNC.COLLECTIVE R15, `(.L_x_2604) ;  /* 0x000000000f087348 */ /* 0x000fea0003c00000 */
[----:B------:R0:W1:Y:S02]  /*14e30*/  SHFL.IDX P6, R14, R13, R12, R11 ;  /* 0x0000000c0d0e7389 */ /* 0x00006400000c000b */
[----:B01----:R-:W-:Y:S01]  /*14e40*/  ENDCOLLECTIVE ;  /* 0x000000000000791b */ /* 0x003fe20003800000 */
.L_x_2604:
        /* <DEDUP_REMOVED lines=12> */
.L_x_2605:
[----:B------:R-:W-:Y:S05]  /*14f10*/  BRA `(.L_x_2606) ;  /* 0xffffffb800e07947 */ /* 0x000fea000383ffff */
.L_x_2500:
        /* <DEDUP_REMOVED lines=8> */
.L_x_2608:
[----:B------:R-:W-:Y:S05]  /*14fa0*/  BSYNC B0 ;  /* 0x0000000000007941 */ /* 0x000fea0003800000 */
.L_x_2607:
        /* <DEDUP_REMOVED lines=9> */
.L_x_2609:
        /* <DEDUP_REMOVED lines=23> */
.L_x_2610:
[----:B------:R-:W-:Y:S01]  /*151b0*/  IMAD.MOV.U32 R12, RZ, RZ, 0x2 ;  /* 0x00000002ff0c7424 */ /* 0x000fe200078e00ff */
[----:B------:R-:W-:-:S05]  /*151c0*/  SEL R6, R14, RZ, P1 ;  /* 0x000000ff0e067207 */ /* 0x000fca0000800000 */
[----:B------:R-:W-:-:S04]  /*151d0*/  IMAD.IADD R6, R13, 0x1, R6 ;  /* 0x000000010d067824 */ /* 0x000fc800078e0206 */
[----:B------:R-:W-:-:S07]  /*151e0*/  IMAD.MOV.U32 R13, RZ, RZ, R6 ;  /* 0x000000ffff0d7224 */ /* 0x000fce00078e0006 */
[----:B------:R-:W-:Y:S05]  /*151f0*/  WARPSYNC.COLLECTIVE R15, `(.L_x_2611) ;  /* 0x000000000f087348 */ /* 0x000fea0003c00000 */
[----:B------:R0:W1:Y:S02]  /*15200*/  SHFL.UP P6, R14, R13, R12, R11 ;  /* 0x0400000c0d0e7389 */ /* 0x00006400000c000b */
[----:B01----:R-:W-:Y:S01]  /*15210*/  ENDCOLLECTIVE ;  /* 0x000000000000791b */ /* 0x003fe20003800000 */
.L_x_2611:
        /* <DEDUP_REMOVED lines=8> */
.L_x_2612:
[----:B------:R-:W-:Y:S01]  /*152a0*/  IMAD.MOV.U32 R12, RZ, RZ, 0x8 ;  /* 0x00000008ff0c7424 */ /* 0x000fe200078e00ff */
[----:B------:R-:W-:-:S05]  /*152b0*/  SEL R3, R14, RZ, P3 ;  /* 0x000000ff0e037207 */ /* 0x000fca0001800000 */
[----:B------:R-:W-:-:S04]  /*152c0*/  IMAD.IADD R3, R2, 0x1, R3 ;  /* 0x0000000102037824 */ /* 0x000fc800078e0203 */
[----:B------:R-:W-:-:S07]  /*152d0*/  IMAD.MOV.U32 R13, RZ, RZ, R3 ;  /* 0x000000ffff0d7224 */ /* 0x000fce00078e0003 */
[----:B------:R-:W-:Y:S05]  /*152e0*/  WARPSYNC.COLLECTIVE R15, `(.L_x_2613) ;  /* 0x000000000f087348 */ /* 0x000fea0003c00000 */
[----:B------:R0:W1:Y:S02]  /*152f0*/  SHFL.UP P6, R14, R13, R12, R11 ;  /* 0x0400000c0d0e7389 */ /* 0x00006400000c000b */
[----:B01----:R-:W-:Y:S01]  /*15300*/  ENDCOLLECTIVE ;  /* 0x000000000000791b */ /* 0x003fe20003800000 */
.L_x_2613:
[----:B------:R-:W-:Y:S01]  /*15310*/  IMAD.MOV.U32 R12, RZ, RZ, 0x10 ;  /* 0x00000010ff0c7424 */ /* 0x000fe200078e00ff */
[----:B------:R-:W-:-:S05]  /*15320*/  SEL R4, R14, RZ, P4 ;  /* 0x000000ff0e047207 */ /* 0x000fca0002000000 */
[----:B------:R-:W-:-:S05]  /*15330*/  IMAD.IADD R4, R3, 0x1, R4 ;  /* 0x0000000103047824 */ /* 0x000fca00078e0204 */
[----:B------:R-:W-:-:S07]  /*15340*/  MOV R13, R4 ;  /* 0x00000004000d7202 */ /* 0x000fce0000000f00 */
[----:B------:R-:W-:Y:S05]  /*15350*/  WARPSYNC.COLLECTIVE R15, `(.L_x_2614) ;  /* 0x000000000f087348 */ /* 0x000fea0003c00000 */
[----:B------:R0:W1:Y:S02]  /*15360*/  SHFL.UP P6, R14, R13, R12, R11 ;  /* 0x0400000c0d0e7389 */ /* 0x00006400000c000b */
[----:B01----:R-:W-:Y:S01]  /*15370*/  ENDCOLLECTIVE ;  /* 0x000000000000791b */ /* 0x003fe20003800000 */
.L_x_2614:
        /* <DEDUP_REMOVED lines=8> */
.L_x_2615:
[----:B------:R-:W-:Y:S05]  /*15400*/  BRA `(.L_x_2616) ;  /* 0xffffffb800ec7947 */ /* 0x000fea000383ffff */
.L_x_2503:
[----:B------:R-:W-:Y:S01]  /*15410*/  BSSY B0, `(.L_x_2617) ;  /* 0x0000007000007945 */ /* 0x000fe20003800000 */
[----:B------:R-:W-:Y:S02]  /*15420*/  IMAD.MOV.U32 R12, RZ, RZ, 0x1 ;  /* 0x00000001ff0c7424 */ /* 0x000fe400078e00ff */
[----:B------:R-:W-:Y:S02]  /*15430*/  IMAD.MOV.U32 R11, RZ, RZ, RZ ;  /* 0x000000ffff0b7224 */ /* 0x000fe400078e00ff */
[----:B------:R-:W-:-:S07]  /*15440*/  IMAD.MOV.U32 R15, RZ, RZ, -0x1 ;  /* 0xffffffffff0f7424 */ /* 0x000fce00078e00ff */
[----:B------:R-:W-:Y:S05]  /*15450*/  WARPSYNC.COLLECTIVE R15, `(.L_x_2618) ;  /* 0x000000000f087348 */ /* 0x000fea0003c00000 */
[----:B------:R0:W1:Y:S02]  /*15460*/  SHFL.UP P6, R14, R13, R12, R11 ;  /* 0x0400000c0d0e7389 */ /* 0x00006400000c000b */
[----:B01----:R-:W-:Y:S01]  /*15470*/  ENDCOLLECTIVE ;  /* 0x000000000000791b */ /* 0x003fe20003800000 */
.L_x_2618:
[----:B------:R-:W-:Y:S05]  /*15480*/  BSYNC B0 ;  /* 0x0000000000007941 */ /* 0x000fea0003800000 */
.L_x_2617:
        /* <DEDUP_REMOVED lines=8> */
.L_x_2619:
[----:B------:R-:W-:Y:S01]  /*15510*/  IMAD.MOV.U32 R12, RZ, RZ, 0x4 ;  /* 0x00000004ff0c7424 */ /* 0x000fe200078e00ff */
[----:B------:R-:W-:-:S05]  /*15520*/  SEL R2, R14, RZ, P2 ;  /* 0x000000ff0e027207 */ /* 0x000fca0001000000 */
[----:B------:R-:W-:-:S04]  /*15530*/  IMAD.IADD R2, R13, 0x1, R2 ;  /* 0x000000010d027824 */ /* 0x000fc800078e0202 */
[----:B------:R-:W-:-:S07]  /*15540*/  IMAD.MOV.U32 R13, RZ, RZ, R2 ;  /* 0x000000ffff0d7224 */ /* 0x000fce00078e0002 */
[----:B------:R-:W-:Y:S05]  /*15550*/  WARPSYNC.COLLECTIVE R15, `(.L_x_2620) ;  /* 0x000000000f087348 */ /* 0x000fea0003c00000 */
[----:B------:R0:W1:Y:S02]  /*15560*/  SHFL.UP P6, R14, R13, R12, R11 ;  /* 0x0400000c0d0e7389 */ /* 0x00006400000c000b */
[----:B01----:R-:W-:Y:S01]  /*15570*/  ENDCOLLECTIVE ;  /* 0x000000000000791b */ /* 0x003fe20003800000 */
.L_x_2620:
[----:B------:R-:W-:Y:S01]  /*15580*/  IMAD.MOV.U32 R12, RZ, RZ, 0x8 ;  /* 0x00000008ff0c7424 */ /* 0x000fe200078e00ff */
[----:B------:R-:W-:-:S05]  /*15590*/  SEL R3, R14, RZ, P3 ;  /* 0x000000ff0e037207 */ /* 0x000fca0001800000 */
[----:B------:R-:W-:-:S04]  /*155a0*/  IMAD.IADD R3, R2, 0x1, R3 ;  /* 0x0000000102037824 */ /* 0x000fc800078e0203 */
[----:B------:R-:W-:-:S07]  /*155b0*/  IMAD.MOV.U32 R13, RZ, RZ, R3 ;  /* 0x000000ffff0d7224 */ /* 0x000fce00078e0003 */
[----:B------:R-:W-:Y:S05]  /*155c0*/  WARPSYNC.COLLECTIVE R15, `(.L_x_2621) ;  /* 0x000000000f087348 */ /* 0x000fea0003c00000 */
[----:B------:R0:W1:Y:S02]  /*155d0*/  SHFL.UP P6, R14, R13, R12, R11 ;  /* 0x0400000c0d0e7389 */ /* 0x00006400000c000b */
[----:B01----:R-:W-:Y:S01]  /*155e0*/  ENDCOLLECTIVE ;  /* 0x000000000000791b */ /* 0x003fe20003800000 */
.L_x_2621:
[----:B------:R-:W-:Y:S01]  /*155f0*/  IMAD.MOV.U32 R12, RZ, RZ, 0x10 ;  /* 0x00000010ff0c7424 */ /* 0x000fe200078e00ff */
[----:B------:R-:W-:-:S05]  /*15600*/  SEL R4, R14, RZ, P4 ;  /* 0x000000ff0e047207 */ /* 0x000fca0002000000 */
[----:B------:R-:W-:-:S04]  /*15610*/  IMAD.IADD R4, R3, 0x1, R4 ;  /* 0x0000000103047824 */ /* 0x000fc800078e0204 */
[----:B------:R-:W-:-:S07]  /*15620*/  IMAD.MOV.U32 R13, RZ, RZ, R4 ;  /* 0x000000ffff0d7224 */ /* 0x000fce00078e0004 */
[----:B------:R-:W-:Y:S05]  /*15630*/  WARPSYNC.COLLECTIVE R15, `(.L_x_2622) ;  /* 0x000000000f087348 */ /* 0x000fea0003c00000 */
[----:B------:R0:W1:Y:S02]  /*15640*/  SHFL.UP P6, R14, R13, R12, R11 ;  /* 0x0400000c0d0e7389 */ /* 0x00006400000c000b */
[----:B01----:R-:W-:Y:S01]  /*15650*/  ENDCOLLECTIVE ;  /* 0x000000000000791b */ /* 0x003fe20003800000 */
.L_x_2622:
[----:B------:R-:W-:Y:S02]  /*15660*/  IMAD.MOV.U32 R12, RZ, RZ, 0x1f ;  /* 0x0000001fff0c7424 */ /* 0x000fe400078e00ff */
[----:B------:R-:W-:Y:S01]  /*15670*/  IMAD.MOV.U32 R11, RZ, RZ, 0x1f ;  /* 0x0000001fff0b7424 */ /* 0x000fe200078e00ff */
[----:B------:R-:W-:-:S04]  /*15680*/  SEL R3, R14, RZ, P5 ;  /* 0x000000ff0e037207 */ /* 0x000fc80002800000 */
[----:B------:R-:W-:-:S05]  /*15690*/  IADD3 R2, R4, R3, RZ ;  /* 0x0000000304027210 */ /* 0x000fca0007ffe0ff */
[----:B------:R-:W-:-:S07]  /*156a0*/  IMAD.MOV.U32 R13, RZ, RZ, R2 ;  /* 0x000000ffff0d7224 */ /* 0x000fce00078e0002 */
[----:B------:R-:W-:Y:S05]  /*156b0*/  WARPSYNC.COLLECTIVE R15, `(.L_x_2623) ;  /* 0x000000000f087348 */ /* 0x000fea0003c00000 */
[----:B------:R0:W1:Y:S02]  /*156c0*/  SHFL.IDX P6, R14, R13, R12, R11 ;  /* 0x0000000c0d0e7389 */ /* 0x00006400000c000b */
[----:B01----:R-:W-:Y:S01]  /*156d0*/  ENDCOLLECTIVE ;  /* 0x000000000000791b */ /* 0x003fe20003800000 */
.L_x_2623:
[----:B------:R-:W-:Y:S05]  /*156e0*/  BRA `(.L_x_2624) ;  /* 0xffffffb800d87947 */ /* 0x000fea000383ffff */
.L_x_2505:
[----:B------:R-:W-:Y:S01]  /*156f0*/  BSSY B0, `(.L_x_2625) ;  /* 0x0000006000007945 */ /* 0x000fe20003800000 */
[----:B------:R-:W-:Y:S01]  /*15700*/  PLOP3.LUT P6, PT, P6, PT, PT, 0x8, 0x0 ;  /* 0x000000000000781c */ /* 0x000fe200037ce170 */
[----:B------:R-:W-:-:S12]  /*15710*/  IMAD.MOV.U32 R15, RZ, RZ, -0x1 ;  /* 0xffffffffff0f7424 */ /* 0x000fd800078e00ff */
[----:B0-----:R-:W-:Y:S05]  /*15720*/  WARPSYNC.COLLECTIVE R15, `(.L_x_2626) ;  /* 0x000000000f087348 */ /* 0x001fea0003c00000 */
[----:B------:R-:W-:Y:S01]  /*15730*/  VOTE.ANY R14, PT, P6 ;  /* 0x00000000000e7806 */ /* 0x000fe200030e0100 */
[----:B0-----:R-:W-:Y:S06]  /*15740*/  ENDCOLLECTIVE ;  /* 0x000000000000791b */ /* 0x001fec0003800000 */
.L_x_2626:
[----:B------:R-:W-:Y:S05]  /*15750*/  BSYNC B0 ;  /* 0x0000000000007941 */ /* 0x000fea0003800000 */
.L_x_2625:
        /* <DEDUP_REMOVED lines=8> */
.L_x_2627:
[----:B------:R-:W-:Y:S02]  /*157e0*/  IMAD.IADD R19, R12, 0x1, R19 ;  /* 0x000000010c137824 */ /* 0x000fe400078e0213 */
[----:B------:R-:W-:Y:S02]  /*157f0*/  IMAD.MOV.U32 R13, RZ, RZ, R8 ;  /* 0x000000ffff0d7224 */ /* 0x000fe400078e0008 */
[----:B------:R-:W-:-:S07]  /*15800*/  IMAD.MOV.U32 R17, RZ, RZ, R14 ;  /* 0x000000ffff117224 */ /* 0x000fce00078e000e */
[----:B------:R-:W-:Y:S05]  /*15810*/  WARPSYNC.COLLECTIVE R15, `(.L_x_2628) ;  /* 0x000000000f087348 */ /* 0x000fea0003c00000 */
[----:B------:R0:W1:Y:S02]  /*15820*/  SHFL.IDX P6, R14, R13, R12, R11 ;  /* 0x0000000c0d0e7389 */ /* 0x00006400000c000b */
[----:B01----:R-:W-:Y:S01]  /*15830*/  ENDCOLLECTIVE ;  /* 0x000000000000791b */ /* 0x003fe20003800000 */
.L_x_2628:
[----:B------:R-:W-:Y:S01]  /*15840*/  IMAD.MOV.U32 R8, RZ, RZ, R14 ;  /* 0x000000ffff087224 */ /* 0x000fe200078e000e */
[----:B------:R-:W-:Y:S06]  /*15850*/  BRA `(.L_x_2629) ;  /* 0xffffffb800bc7947 */ /* 0x000fec000383ffff */
.L_x_2507:
[----:B------:R-:W-:Y:S01]  /*15860*/  BSSY B0, `(.L_x_2630) ;  /* 0x0000007000007945 */ /* 0x000fe20003800000 */
[----:B------:R-:W-:Y:S02]  /*15870*/  IMAD.MOV.U32 R13, RZ, RZ, R2 ;  /* 0x000000ffff0d7224 */ /* 0x000fe400078e0002 */
[----:B------:R-:W-:Y:S02]  /*15880*/  IMAD.MOV.U32 R11, RZ, RZ, 0x1f ;  /* 0x0000001fff0b7424 */ /* 0x000fe400078e00ff */
[----:B------:R-:W-:-:S07]  /*15890*/  IMAD.MOV.U32 R15, RZ, RZ, -0x1 ;  /* 0xffffffffff0f7424 */ /* 0x000fce00078e00ff */
[----:B0-23--:R-:W-:Y:S05]  /*158a0*/  WARPSYNC.COLLECTIVE R15, `(.L_x_2631) ;  /* 0x000000000f087348 */ /* 0x00dfea0003c00000 */
[----:B------:R1:W4:Y:S02]  /*158b0*/  SHFL.IDX P6, R14, R13, R12, R11 ;  /* 0x0000000c0d0e7389 */ /* 0x00032400000c000b */
[----:B01234-:R-:W-:Y:S01]  /*158c0*/  ENDCOLLECTIVE ;  /* 0x000000000000791b */ /* 0x01ffe20003800000 */
.L_x_2631:
[----:B------:R-:W-:Y:S05]  /*158d0*/  BSYNC B0 ;  /* 0x0000000000007941 */ /* 0x000fea0003800000 */
.L_x_2630:
[----:B------:R-:W-:Y:S01]  /*158e0*/  IMAD.MOV.U32 R6, RZ, RZ, R14 ;  /* 0x000000ffff067224 */ /* 0x000fe200078e000e */
[----:B------:R-:W-:Y:S06]  /*158f0*/  BRA `(.L_x_2506) ;  /* 0xffffffb800ac7947 */ /* 0x000fec000383ffff */
.L_x_2513:
[----:B-1----:R1:W2:Y:S02]  /*15900*/  SYNCS.PHASECHK.TRANS64.TRYWAIT P0, [R4+URZ+0x2a820], R0 ;  /* 0x02a82000040075a7 */ /* 0x0022a4000800017f */
[----:B--2---:R-:W-:Y:S05]  /*15910*/  @!P0 NANOSLEEP.SYNCS 0x989680 ;  /* 0x009896800000895d */ /* 0x004fea0003900000 */
[----:B------:R-:W2:Y:S02]  /*15920*/  @!P0 SYNCS.PHASECHK.TRANS64 P0, [R4+URZ+0x2a820], R0 ;  /* 0x02a82000040085a7 */ /* 0x000ea4000800007f */
[----:B--2---:R-:W-:Y:S05]  /*15930*/  @!P0 BRA `(.L_x_2513) ;  /* 0xfffffffc00f08947 */ /* 0x004fea000383ffff */
[----:B------:R-:W-:Y:S05]  /*15940*/  BRA `(.L_x_2632) ;  /* 0xffffffc400047947 */ /* 0x000fea000383ffff */
.L_x_2514:
        /* <DEDUP_REMOVED lines=8> */
[----:B01----:R-:W-:Y:S05]  /*159d0*/  WARPSYNC.COLLECTIVE R15, `(.L_x_2634) ;  /* 0x000000000f087348 */ /* 0x003fea0003c00000 */
[----:B------:R2:W3:Y:S02]  /*159e0*/  SHFL.IDX P6, R14, R13, R12, R11 ;  /* 0x0000000c0d0e7389 */ /* 0x0004e400000c000b */
[----:B0123--:R-:W-:Y:S01]  /*159f0*/  ENDCOLLECTIVE ;  /* 0x000000000000791b */ /* 0x00ffe20003800000 */
.L_x_2634:
[----:B------:R-:W-:Y:S05]  /*15a00*/  BSYNC B0 ;  /* 0x0000000000007941 */ /* 0x000fea0003800000 */
.L_x_2633:
[----:B------:R-:W-:Y:S05]  /*15a10*/  BRA `(.L_x_2635) ;  /* 0xffffffc000ec7947 */ /* 0x000fea000383ffff */
.L_x_2517:
[----:B------:R-:W-:Y:S01]  /*15a20*/  BSSY B1, `(.L_x_2636) ;  /* 0x0000006000017945 */ /* 0x000fe20003800000 */
[----:B------:R-:W-:-:S07]  /*15a30*/  IMAD.MOV.U32 R15, RZ, RZ, -0x1 ;  /* 0xffffffffff0f7424 */ /* 0x000fce00078e00ff */
[----:B01----:R-:W-:Y:S05]  /*15a40*/  WARPSYNC.COLLECTIVE R15, `(.L_x_2637) ;  /* 0x000000000f0c7348 */ /* 0x003fea0003c00000 */
[----:B------:R-:W-:Y:S02]  /*15a50*/  ELECT P6, UR62, PT ;  /* 0x00000000003e782f */ /* 0x000fe400038c0000 */
[----:B------:R-:W-:Y:S01]  /*15a60*/  MOV R14, UR62 ;  /* 0x0000003e000e7c02 */ /* 0x000fe20008000f00 */
[----:B01----:R-:W-:Y:S10]  /*15a70*/  ENDCOLLECTIVE ;  /* 0x000000000000791b */ /* 0x003ff40003800000 */
.L_x_2637:
[----:B------:R-:W-:Y:S05]  /*15a80*/  BSYNC B1 ;  /* 0x0000000000017941 */ /* 0x000fea0003800000 */
.L_x_2636:
[----:B------:R-:W-:Y:S05]  /*15a90*/  BRA `(.L_x_2638) ;  /* 0xffffffc000e47947 */ /* 0x000fea000383ffff */
.L_x_2519:
[----:B-1----:R1:W2:Y:S02]  /*15aa0*/  SYNCS.PHASECHK.TRANS64.TRYWAIT P1, [R5+URZ+0x2a840], R0 ;  /* 0x02a84000050075a7 */ /* 0x0022a4000802017f */
[----:B--2---:R-:W-:Y:S05]  /*15ab0*/  @!P1 NANOSLEEP.SYNCS 0x989680 ;  /* 0x009896800000995d */ /* 0x004fea0003900000 */
[----:B------:R-:W2:Y:S02]  /*15ac0*/  @!P1 SYNCS.PHASECHK.TRANS64 P1, [R5+URZ+0x2a840], R0 ;  /* 0x02a84000050095a7 */ /* 0x000ea4000802007f */
[----:B--2---:R-:W-:Y:S05]  /*15ad0*/  @!P1 BRA `(.L_x_2519) ;  /* 0xfffffffc00f09947 */ /* 0x004fea000383ffff */
[----:B------:R-:W-:Y:S05]  /*15ae0*/  BRA `(.L_x_2639) ;  /* 0xffffffc4000c7947 */ /* 0x000fea000383ffff */
.L_x_2521:
[----:B--2---:R2:W3:Y:S02]  /*15af0*/  SYNCS.PHASECHK.TRANS64.TRYWAIT P1, [R27+URZ+0x2a840], R2 ;  /* 0x02a840021b0075a7 */ /* 0x0044e4000802017f */
[----:B---3--:R-:W-:Y:S05]  /*15b00*/  @!P1 NANOSLEEP.SYNCS 0x989680 ;  /* 0x009896800000995d */ /* 0x008fea0003900000 */
[----:B------:R-:W3:Y:S02]  /*15b10*/  @!P1 SYNCS.PHASECHK.TRANS64 P1, [R27+URZ+0x2a840], R2 ;  /* 0x02a840021b0095a7 */ /* 0x000ee4000802007f */
[----:B---3--:R-:W-:Y:S05]  /*15b20*/  @!P1 BRA `(.L_x_2521) ;  /* 0xfffffffc00f09947 */ /* 0x008fea000383ffff */
[----:B------:R-:W-:Y:S05]  /*15b30*/  BRA `(.L_x_2640) ;  /* 0xffffffc400187947 */ /* 0x000fea000383ffff */
.L_x_2523:
[----:B---3--:R3:W4:Y:S02]  /*15b40*/  SYNCS.PHASECHK.TRANS64.TRYWAIT P1, [R5+URZ+0x2a860], R0 ;  /* 0x02a86000050075a7 */ /* 0x008724000802017f */
[----:B----4-:R-:W-:Y:S05]  /*15b50*/  @!P1 NANOSLEEP.SYNCS 0x989680 ;  /* 0x009896800000995d */ /* 0x010fea0003900000 */
[----:B------:R-:W4:Y:S02]  /*15b60*/  @!P1 SYNCS.PHASECHK.TRANS64 P1, [R5+URZ+0x2a860], R0 ;  /* 0x02a86000050095a7 */ /* 0x000f24000802007f */
[----:B----4-:R-:W-:Y:S05]  /*15b70*/  @!P1 BRA `(.L_x_2523) ;  /* 0xfffffffc00f09947 */ /* 0x010fea000383ffff */
[----:B------:R-:W-:Y:S05]  /*15b80*/  BRA `(.L_x_2641) ;  /* 0xffffffc400147947 */ /* 0x000fea000383ffff */
.L_x_2642:
        /* <DEDUP_REMOVED lines=15> */
.L_x_3211:


//--------------------- .text._ZN7cutlass13device_kernelIN5flash11enable_sm90INS1_16FlashAttnFwdSm90INS1_25CollectiveMainloopFwdSm90ILi2EN4cute5tupleIJNS5_1CILi1EEES8_S8_EEENS6_IJNS7_ILi128EEENS7_ILi96EEENS7_ILi192EEEEEELi128ENS_6half_tEfNS_4arch4Sm90ELb1ELb0ELb0ELb1ELb1ELb1ELb0ELb1ELb1ELb1ELb1ELb0EEENS1_21CollectiveEpilogueFwdINS6_IJSA_SA_SB_EEES9_SE_SG_Li256ELb1ELb1ELb1ELb0EEENS1_36VarlenDynamicPersistentTileSchedulerILi128ELi96ELi256ELi128ELb1ELb1ELb1ELb1ELb1ELb1EEEEEEEEEvNT_6ParamsE --------------------------
	.section	.text._ZN7cutlass13device_kernelIN5flash11enable_sm90INS1_16FlashAttnFwdSm90INS1_25CollectiveMainloopFwdSm90ILi2EN4cute5tupleIJNS5_1CILi1EEES8_S8_EEENS6_IJNS7_ILi128EEENS7_ILi96EEENS7_ILi192EEEEEELi128ENS_6half_tEfNS_4arch4Sm90ELb1ELb0ELb0ELb1ELb1ELb1ELb0ELb1ELb1ELb1ELb1ELb0EEENS1_21CollectiveEpilogueFwdINS6_IJSA_SA_SB_EEES9_SE_SG_Li256ELb1ELb1ELb1ELb0EEENS1_36VarlenDynamicPersistentTileSchedulerILi128ELi96ELi256ELi128ELb1ELb1ELb1ELb1ELb1ELb1EEEEEEEEEvNT_6ParamsE,"ax",@progbits
	.align	128
.text._ZN7cutlass13device_kernelIN5flash11enable_sm90INS1_16FlashAttnFwdSm90INS1_25CollectiveMainloopFwdSm90ILi2EN4cute5tupleIJNS5_1CILi1EEES8_S8_EEENS6_IJNS7_ILi128EEENS7_ILi96EEENS7_ILi192EEEEEELi128ENS_6half_tEfNS_4arch4Sm90ELb1ELb0ELb0ELb1ELb1ELb1ELb0ELb1ELb1ELb1ELb1ELb0EEENS1_21CollectiveEpilogueFwdINS6_IJSA_SA_SB_EEES9_SE_SG_Li256ELb1ELb1ELb1ELb0EEENS1_36VarlenDynamicPersistentTileSchedulerILi128ELi96ELi256ELi128ELb1ELb1ELb1ELb1ELb1ELb1EEEEEEEEEvNT_6ParamsE:
        .type           _ZN7cutlass13device_kernelIN5flash11enable_sm90INS1_16FlashAttnFwdSm90INS1_25CollectiveMainloopFwdSm90ILi2EN4cute5tupleIJNS5_1CILi1EEES8_S8_EEENS6_IJNS7_ILi128EEENS7_ILi96EEENS7_ILi192EEEEEELi128ENS_6half_tEfNS_4arch4Sm90ELb1ELb0ELb0ELb1ELb1ELb1ELb0ELb1ELb1ELb1ELb1ELb0EEENS1_21CollectiveEpilogueFwdINS6_IJSA_SA_SB_EEES9_SE_SG_Li256ELb1ELb1ELb1ELb0EEENS1_36VarlenDynamicPersistentTileSchedulerILi128ELi96ELi256ELi128ELb1ELb1ELb1ELb1ELb1ELb1EEEEEEEEEvNT_6ParamsE,@function
        .size           _ZN7cutlass13device_kernelIN5flash11enable_sm90INS1_16FlashAttnFwdSm90INS1_25CollectiveMainloopFwdSm90ILi2EN4cute5tupleIJNS5_1CILi1EEES8_S8_EEENS6_IJNS7_ILi128EEENS7_ILi96EEENS7_ILi192EEEEEELi128ENS_6half_tEfNS_4arch4Sm90ELb1ELb0ELb0ELb1ELb1ELb1ELb0ELb1ELb1ELb1ELb1ELb0EEENS1_21CollectiveEpilogueFwdINS6_IJSA_SA_SB_EEES9_SE_SG_Li256ELb1ELb1ELb1ELb0EEENS1_36VarlenDynamicPersistentTileSchedulerILi128ELi96ELi256ELi128ELb1ELb1ELb1ELb1ELb1ELb1EEEEEEEEEvNT_6ParamsE,(.L_x_3212 - _ZN7cutlass13device_kernelIN5flash11enable_sm90INS1_16FlashAttnFwdSm90INS1_25CollectiveMainloopFwdSm90ILi2EN4cute5tupleIJNS5_1CILi1EEES8_S8_EEENS6_IJNS7_ILi128EEENS7_ILi96EEENS7_ILi192EEEEEELi128ENS_6half_tEfNS_4arch4Sm90ELb1ELb0ELb0ELb1ELb1ELb1ELb0ELb1ELb1ELb1ELb1ELb0EEENS1_21CollectiveEpilogueFwdINS6_IJSA_SA_SB_EEES9_SE_SG_Li256ELb1ELb1ELb1ELb0EEENS1_36VarlenDynamicPersistentTileSchedulerILi128ELi96ELi256ELi128ELb1ELb1ELb1ELb1ELb1ELb1EEEEEEEEEvNT_6ParamsE)
        .other          _ZN7cutlass13device_kernelIN5flash11enable_sm90INS1_16FlashAttnFwdSm90INS1_25CollectiveMainloopFwdSm90ILi2EN4cute5tupleIJNS5_1CILi1EEES8_S8_EEENS6_IJNS7_ILi128EEENS7_ILi96EEENS7_ILi192EEEEEELi128ENS_6half_tEfNS_4arch4Sm90ELb1ELb0ELb0ELb1ELb1ELb1ELb0ELb1ELb1ELb1ELb1ELb0EEENS1_21CollectiveEpilogueFwdINS6_IJSA_SA_SB_EEES9_SE_SG_Li256ELb1ELb1ELb1ELb0EEENS1_36VarlenDynamicPersistentTileSchedulerILi128ELi96ELi256ELi128ELb1ELb1ELb1ELb1ELb1ELb1EEEEEEEEEvNT_6ParamsE,@"STO_CUDA_ENTRY STV_DEFAULT"
_ZN7cutlass13device_kernelIN5flash11enable_sm90INS1_16FlashAttnFwdSm90INS1_25CollectiveMainloopFwdSm90ILi2EN4cute5tupleIJNS5_1CILi1EEES8_S8_EEENS6_IJNS7_ILi128EEENS7_ILi96EEENS7_ILi192EEEEEELi128ENS_6half_tEfNS_4arch4Sm90ELb1ELb0ELb0ELb1ELb1ELb1ELb0ELb1ELb1ELb1ELb1ELb0EEENS1_21CollectiveEpilogueFwdINS6_IJSA_SA_SB_EEES9_SE_SG_Li256ELb1ELb1ELb1ELb0EEENS1_36VarlenDynamicPersistentTileSchedulerILi128ELi96ELi256ELi128ELb1ELb1ELb1ELb1ELb1ELb1EEEEEEEEEvNT_6ParamsE:
        /* <DEDUP_REMOVED lines=18> */
.L_x_2644:
[----:B------:R-:W-:Y:S05]  /*0120*/  BSYNC B0 ;  /* 0x0000000000007941 */ /* 0x000fea0003800000 */
.L_x_2643:
        /* <DEDUP_REMOVED lines=41> */
.L_x_2645:
        /* <DEDUP_REMOVED lines=22> */
.L_x_2646:
        /* <DEDUP_REMOVED lines=18> */
.L_x_2647:
        /* <DEDUP_REMOVED lines=22> */
.L_x_2648:
        /* <DEDUP_REMOVED lines=22> */
.L_x_2649:
[----:B------:R-:W-:Y:S01]  /*0900*/  PLOP3.LUT P0, PT, PT, PT, UP0, 0x80, 0x0 ;  /* 0x000000000000781c */ /* 0x000fe20003f0f008 */
[----:B------:R-:W-:Y:S01]  /*0910*/  UMOV UR60, 0x1 ;  /* 0x00000001003c7882 */ /* 0x000fe20000000000 */
[----:B------:R-:W-:Y:S01]  /*0920*/  NOP ;  /* 0x0000000000007918 */ /* 0x000fe20000000000 */
[----:B------:R-:W-:Y:S01]  /*0930*/  USEL UR60, UR60, 0x2, !UP0 ;  /* 0x000000023c3c7887 */ /* 0x000fe2000c000000 */
[----:B------:R-:W-:Y:S01]  /*0940*/  BSSY B9, `(.L_x_2650) ;  /* 0x00023d3000097945 */ /* 0x000fe20003800000 */
[----:B012-4-:R-:W-:Y:S08]  /*0950*/  BAR.SYNC.DEFER_BLOCKING 0x0 ;  /* 0x0000000000007b1d */ /* 0x017ff00000010000 */
[----:B------:R-:W-:Y:S05]  /*0960*/  @!P0 BRA `(.L_x_2651) ;  /* 0x000001c0003c8947 */ /* 0x000fea0003800000 */
.L_x_2652:
        /* <DEDUP_REMOVED lines=15> */
[----:B------:R-:W-:Y:S01]  /*0a60*/  VIADD R0, R0, 0xffffff80 ;  /* 0xffffff8000007836 */ /* 0x000fe20000000000 */
[----:B------:R-:W-:Y:S01]  /*0a70*/  R2UR UR61, R2 ;  /* 0x00000000023d72ca */ /* 0x000fe200000e0000 */
[----:B------:R-:W-:Y:S01]  /*0a80*/  ULOP3.LUT UR4, UR60, 0x1, URZ, 0xfc, !UPT ;  /* 0x000000013c047892 */ /* 0x000fe2000f8efc3f */
[----:B------:R-:W-:Y:S01]  /*0a90*/  IMAD.MOV.U32 R198, RZ, RZ, RZ ;  /* 0x000000ffffc67224 */ /* 0x000fe200078e00ff */
[----:B------:R-:W-:Y:S01]  /*0aa0*/  MOV R18, RZ ;  /* 0x000000ff00127202 */ /* 0x000fe20000000f00 */
[----:B------:R-:W-:Y:S01]  /*0ab0*/  IMAD.MOV.U32 R171, RZ, RZ, RZ ;  /* 0x000000ffffab7224 */ /* 0x000fe200078e00ff */
[----:B------:R-:W-:Y:S01]  /*0ac0*/  SHF.R.S32.HI R3, RZ, 0x1f, R0 ;  /* 0x0000001fff037819 */ /* 0x000fe20000011400 */
[----:B------:R-:W-:Y:S01]  /*0ad0*/  IMAD.MOV.U32 R168, RZ, RZ, RZ ;  /* 0x000000ffffa87224 */ /* 0x000fe200078e00ff */
[----:B------:R-:W-:Y:S02]  /*0ae0*/  MOV R162, RZ ;  /* 0x000000ff00a27202 */ /* 0x000fe40000000f00 */
[----:B------:R-:W-:-:S02]  /*0af0*/  LEA.HI R4, R3, R0, RZ, 0x7 ;  /* 0x0000000003047211 */ /* 0x000fc400078f38ff */
[CC--:B------:R-:W-:Y:S02]  /*0b00*/  LEA.HI R5, R3.reuse, R0.reuse, RZ, 0x4 ;  /* 0x0000000003057211 */ /* 0x0c0fe400078f20ff */
[----:B------:R-:W-:Y:S01]  /*0b10*/  LOP3.LUT R225, R4, 0xffffff80, RZ, 0xc0, !PT ;  /* 0xffffff8004e17812 */ /* 0x000fe200078ec0ff */
[----:B------:R-:W-:Y:S01]  /*0b20*/  UIADD3 UR61, UR61, 0xc400, URZ ;  /* 0x0000c4003d3d7890 */ /* 0x000fe2000fffe03f */
[----:B------:R-:W-:Y:S02]  /*0b30*/  SHF.R.S32.HI R6, RZ, 0x4, R5 ;  /* 0x00000004ff067819 */ /* 0x000fe40000011405 */
[----:B------:R-:W-:Y:S02]  /*0b40*/  IADD3 R225, R0, -R225, RZ ;  /* 0x800000e100e17210 */ /* 0x000fe40007ffe0ff */
[----:B------:R-:W-:Y:S02]  /*0b50*/  LEA.HI R221, R3, R0, RZ, 0x3 ;  /* 0x0000000003dd7211 */ /* 0x000fe400078f18ff */
[----:B------:R-:W-:-:S02]  /*0b60*/  SHF.R.S32.HI R8, RZ, 0x1f, R225 ;  /* 0x0000001fff087819 */ /* 0x000fc400000114e1 */
[----:B------:R-:W-:Y:S02]  /*0b70*/  SHF.R.S32.HI R12, RZ, 0x7, R4 ;  /* 0x00000007ff0c7819 */ /* 0x000fe40000011404 */
[CC--:B------:R-:W-:Y:S02]  /*0b80*/  LEA.HI R9, R8.reuse, R225.reuse, RZ, 0x2 ;  /* 0x000000e108097211 */ /* 0x0c0fe400078f10ff */
[----:B------:R-:W-:Y:S01]  /*0b90*/  LEA.HI R8, R8, R225, RZ, 0x5 ;  /* 0x000000e108087211 */ /* 0x000fe200078f28ff */
[----:B------:R0:W-:Y:S01]  /*0ba0*/  STL [R1+0x4c], R12 ;  /* 0x00004c0c01007387 */ /* 0x0001e20000100800 */
[--C-:B------:R-:W-:Y:S02]  /*0bb0*/  SHF.R.S32.HI R10, RZ, 0x2, R9.reuse ;  /* 0x00000002ff0a7819 */ /* 0x100fe40000011409 */
[----:B------:R-:W-:Y:S02]  /*0bc0*/  SHF.R.S32.HI R7, RZ, 0x1f, R9 ;  /* 0x0000001fff077819 */ /* 0x000fe40000011409 */
[----:B------:R-:W-:-:S02]  /*0bd0*/  SHF.R.S32.HI R8, RZ, 0x5, R8 ;  /* 0x00000005ff087819 */ /* 0x000fc40000011408 */
[----:B------:R-:W-:Y:S02]  /*0be0*/  LEA.HI R11, R7, R10, RZ, 0x3 ;  /* 0x0000000a070b7211 */ /* 0x000fe400078f18ff */
[----:B------:R-:W-:Y:S02]  /*0bf0*/  LEA.HI R7, R5, R6, RZ, 0x1 ;  /* 0x0000000605077211 */ /* 0x000fe400078f08ff */
[----:B------:R-:W-:Y:S02]  /*0c00*/  LOP3.LUT R11, R11, 0xfffffff8, RZ, 0xc0, !PT ;  /* 0xfffffff80b0b7812 */ /* 0x000fe400078ec0ff */
[----:B------:R-:W-:Y:S02]  /*0c10*/  LOP3.LUT R7, R7, 0x1ffffffe, RZ, 0xc0, !PT ;  /* 0x1ffffffe07077812 */ /* 0x000fe400078ec0ff */
[----:B------:R-:W-:Y:S01]  /*0c20*/  LOP3.LUT R5, R5, 0x3fffff0, RZ, 0xc0, !PT ;  /* 0x03fffff005057812 */ /* 0x000fe200078ec0ff */
[----:B------:R-:W-:Y:S01]  /*0c30*/  IMAD.IADD R11, R10, 0x1, -R11 ;  /* 0x000000010a0b7824 */ /* 0x000fe200078e0a0b */
[----:B------:R-:W-:Y:S01]  /*0c40*/  LEA.HI R4, R4, R12, RZ, 0x1 ;  /* 0x0000000c04047211 */ /* 0x000fe200078f08ff */
[----:B------:R-:W-:Y:S01]  /*0c50*/  IMAD.IADD R7, R6, 0x1, -R7 ;  /* 0x0000000106077824 */ /* 0x000fe200078e0a07 */
[CC--:B------:R-:W-:Y:S01]  /*0c60*/  LEA.HI R6, R3.reuse, R0.reuse, RZ, 0x5 ;  /* 0x0000000003067211 */ /* 0x0c0fe200078f28ff */
[----:B------:R-:W-:Y:S01]  /*0c70*/  IMAD R11, R8, 0x10, R11 ;  /* 0x00000010080b7824 */ /* 0x000fe200078e020b */
[----:B------:R-:W-:-:S02]  /*0c80*/  LEA.HI R8, R3, R0, RZ, 0x2 ;  /* 0x0000000003087211 */ /* 0x000fc400078f10ff */
[----:B------:R-:W-:Y:S02]  /*0c90*/  SHF.R.S32.HI R6, RZ, 0x5, R6 ;  /* 0x00000005ff067819 */ /* 0x000fe40000011406 */
[----:B------:R-:W-:Y:S02]  /*0ca0*/  LOP3.LUT R199, R8, 0xfffffffc, RZ, 0xc0, !PT ;  /* 0xfffffffc08c77812 */ /* 0x000fe400078ec0ff */
[--C-:B------:R-:W-:Y:S02]  /*0cb0*/  SHF.R.S32.HI R170, RZ, 0x2, R8.reuse ;  /* 0x00000002ffaa7819 */ /* 0x100fe40000011408 */
[C---:B------:R-:W-:Y:S02]  /*0cc0*/  IADD3 R199, R0.reuse, -R199, RZ ;  /* 0x800000c700c77210 */ /* 0x040fe40007ffe0ff */
[----:B------:R-:W-:Y:S02]  /*0cd0*/  SHF.R.S32.HI R3, RZ, 0x1f, R8 ;  /* 0x0000001fff037819 */ /* 0x000fe40000011408 */
[----:B------:R-:W-:Y:S01]  /*0ce0*/  IADD3 R5, R0, -R5, RZ ;  /* 0x8000000500057210 */ /* 0x000fe20007ffe0ff */
[----:B------:R-:W-:Y:S01]  /*0cf0*/  IMAD.SHL.U32 R160, R199, 0x4, RZ ;  /* 0x00000004c7a07824 */ /* 0x000fe200078e00ff */
[----:B------:R-:W-:Y:S01]  /*0d00*/  LEA.HI R3, R3, R170, RZ, 0x3 ;  /* 0x000000aa03037211 */ /* 0x000fe200078f18ff */
[----:B------:R-:W-:Y:S01]  /*0d10*/  IMAD.SHL.U32 R16, R199, 0x8, RZ ;  /* 0x00000008c7107824 */ /* 0x000fe200078e00ff */
[----:B------:R-:W-:Y:S01]  /*0d20*/  LOP3.LUT R193, R221, 0xfffffff8, RZ, 0xc0, !PT ;  /* 0xfffffff8ddc17812 */ /* 0x000fe200078ec0ff */
[----:B------:R-:W-:Y:S01]  /*0d30*/  VIADD R172, R160, 0x40 ;  /* 0x00000040a0ac7836 */ /* 0x000fe20000000000 */
[----:B------:R-:W-:Y:S01]  /*0d40*/  LOP3.LUT R3, R3, 0xfffffff8, RZ, 0xc0, !PT ;  /* 0xfffffff803037812 */ /* 0x000fe200078ec0ff */
[----:B------:R-:W-:Y:S01]  /*0d50*/  IMAD R8, R6, 0x10, R5 ;  /* 0x0000001006087824 */ /* 0x000fe200078e0205 */
[----:B------:R-:W-:Y:S01]  /*0d60*/  LOP3.LUT R4, R4, 0x3fffffe, RZ, 0xc0, !PT ;  /* 0x03fffffe04047812 */ /* 0x000fe200078ec0ff */
[----:B------:R-:W-:Y:S01]  /*0d70*/  VIADD R5, R170, 0x40 ;  /* 0x00000040aa057836 */ /* 0x000fe20000000000 */
[C---:B------:R-:W-:Y:S01]  /*0d80*/  IADD3 R173, R160.reuse, 0x20, RZ ;  /* 0x00000020a0ad7810 */ /* 0x040fe20007ffe0ff */
[----:B------:R-:W-:Y:S01]  /*0d90*/  IMAD.IADD R164, R160, 0x1, R172 ;  /* 0x00000001a0a47824 */ /* 0x000fe200078e02ac */
[----:B------:R-:W-:Y:S01]  /*0da0*/  SHF.L.U32 R183, R6, 0x9, RZ ;  /* 0x0000000906b77819 */ /* 0x000fe200000006ff */
[----:B------:R-:W-:Y:S01]  /*0db0*/  IMAD.IADD R224, R170, 0x1, -R3 ;  /* 0x00000001aae07824 */ /* 0x000fe200078e0a03 */
[----:B------:R-:W-:Y:S01]  /*0dc0*/  IADD3 R22, R16, 0x80, RZ ;  /* 0x0000008010167810 */ /* 0x000fe20007ffe0ff */
[----:B------:R-:W-:Y:S01]  /*0dd0*/  IMAD.IADD R4, R12, 0x1, -R4 ;  /* 0x000000010c047824 */ /* 0x000fe200078e0a04 */
[----:B------:R-:W-:Y:S01]  /*0de0*/  SHF.R.S32.HI R3, RZ, 0x1f, R164 ;  /* 0x0000001fff037819 */ /* 0x000fe200000114a4 */
[----:B------:R-:W-:Y:S01]  /*0df0*/  IMAD.IADD R193, R0, 0x1, -R193 ;  /* 0x0000000100c17824 */ /* 0x000fe200078e0ac1 */
[----:B------:R-:W-:Y:S01]  /*0e00*/  SHF.R.S32.HI R0, RZ, 0x1f, R5 ;  /* 0x0000001fff007819 */ /* 0x000fe20000011405 */
[----:B------:R-:W-:Y:S01]  /*0e10*/  IMAD.SHL.U32 R177, R5, 0x40, RZ ;  /* 0x0000004005b17824 */ /* 0x000fe200078e00ff */
[----:B------:R-:W-:Y:S01]  /*0e20*/  SHF.L.U32 R181, R224, 0x6, RZ ;  /* 0x00000006e0b57819 */ /* 0x000fe200000006ff */
[----:B------:R-:W-:Y:S01]  /*0e30*/  IMAD R21, R4, 0x40, R11 ;  /* 0x0000004004157824 */ /* 0x000fe200078e020b */
[----:B------:R-:W-:Y:S01]  /*0e40*/  LEA.HI R0, R0, R5, RZ, 0x3 ;  /* 0x0000000500007211 */ /* 0x000fe200078f18ff */
[----:B------:R-:W-:Y:S01]  /*0e50*/  IMAD R20, R8, 0x8, R7 ;  /* 0x0000000808147824 */ /* 0x000fe200078e0207 */
[-C--:B------:R-:W-:Y:S01]  /*0e60*/  LEA.HI R4, R3, R164.reuse, RZ, 0x6 ;  /* 0x000000a403047211 */ /* 0x080fe200078f30ff */
[----:B------:R-:W-:Y:S01]  /*0e70*/  IMAD.IADD R163, R160, 0x1, R173 ;  /* 0x00000001a0a37824 */ /* 0x000fe200078e02ad */
[----:B------:R-:W-:Y:S01]  /*0e80*/  LOP3.LUT R177, R177, 0x1c0, RZ, 0xc0, !PT ;  /* 0x000001c0b1b17812 */ /* 0x000fe200078ec0ff */
[----:B------:R-:W-:Y:S01]  /*0e90*/  IMAD.SHL.U32 R184, R0, 0x40, RZ ;  /* 0x0000004000b87824 */ /* 0x000fe200078e00ff */
[----:B------:R-:W-:Y:S01]  /*0ea0*/  LOP3.LUT R181, R181, 0x1c0, RZ, 0xc0, !PT ;  /* 0x000001c0b5b57812 */ /* 0x000fe200078ec0ff */
[----:B------:R-:W-:Y:S01]  /*0eb0*/  IMAD.SHL.U32 R4, R4, 0x80, RZ ;  /* 0x0000008004047824 */ /* 0x000fe200078e00ff */
[----:B------:R-:W-:Y:S01]  /*0ec0*/  LEA.HI R8, R3, R164, RZ, 0x3 ;  /* 0x000000a403087211 */ /* 0x000fe200078f18ff */
[----:B------:R-:W-:Y:S01]  /*0ed0*/  IMAD.SHL.U32 R189, R193, 0x8, RZ ;  /* 0x00000008c1bd7824 */ /* 0x000fe200078e00ff */
[----:B------:R-:W-:Y:S01]  /*0ee0*/  SHF.R.U32.HI R24, RZ, 0x3, R177 ;  /* 0x00000003ff187819 */ /* 0x000fe200000116b1 */
[----:B------:R-:W-:Y:S01]  /*0ef0*/  STL [R1+0x54], R21 ;  /* 0x0000541501007387 */ /* 0x000fe20000100800 */
[----:B------:R-:W-:Y:S01]  /*0f00*/  SHF.R.U32.HI R182, RZ, 0x3, R181 ;  /* 0x00000003ffb67819 */ /* 0x000fe200000116b5 */
[----:B------:R-:W-:Y:S01]  /*0f10*/  VIADD R192, R189, 0x40 ;  /* 0x00000040bdc07836 */ /* 0x000fe20000000000 */
[--C-:B------:R-:W-:Y:S01]  /*0f20*/  LOP3.LUT R5, R181, 0x38, R8.reuse, 0xf8, !PT ;  /* 0x00000038b5057812 */ /* 0x100fe200078ef808 */
[C---:B------:R-:W-:Y:S01]  /*0f30*/  VIADD R19, R16.reuse, 0x60 ;  /* 0x0000006010137836 */ /* 0x040fe20000000000 */
[----:B------:R-:W-:Y:S01]  /*0f40*/  LOP3.LUT R10, R177, 0x38, R8, 0xf8, !PT ;  /* 0x00000038b10a7812 */ /* 0x000fe200078ef808 */
[----:B------:R-:W-:Y:S01]  /*0f50*/  VIADD R23, R16, 0xa0 ;  /* 0x000000a010177836 */ /* 0x000fe20000000000 */
[----:B------:R-:W-:Y:S01]  /*0f60*/  SHF.R.S32.HI R0, RZ, 0x1f, R163 ;  /* 0x0000001fff007819 */ /* 0x000fe200000114a3 */
[----:B------:R-:W-:Y:S01]  /*0f70*/  VIADD R176, R160, 0x50 ;  /* 0x00000050a0b07836 */ /* 0x000fe20000000000 */
[----:B------:R-:W-:Y:S01]  /*0f80*/  LOP3.LUT R184, R184, 0xfffffe00, RZ, 0xc0, !PT ;  /* 0xfffffe00b8b87812 */ /* 0x000fe200078ec0ff */
[----:B------:R-:W-:Y:S01]  /*0f90*/  VIADD R175, R160, 0x10 ;  /* 0x00000010a0af7836 */ /* 0x000fe20000000000 */
[----:B------:R-:W-:-:S02]  /*0fa0*/  LOP3.LUT R4, R4, 0xffffe000, RZ, 0xc0, !PT ;  /* 0xffffe00004047812 */ /* 0x000fc400078ec0ff */
[----:B------:R-:W-:Y:S02]  /*0fb0*/  LOP3.LUT R5, R5, R182, RZ, 0x3c, !PT ;  /* 0x000000b605057212 */ /* 0x000fe400078e3cff */
[----:B------:R-:W-:Y:S02]  /*0fc0*/  LOP3.LUT R17, R10, R24, RZ, 0x3c, !PT ;  /* 0x000000180a117212 */ /* 0x000fe400078e3cff */
[CC--:B------:R-:W-:Y:S02]  /*0fd0*/  LEA.HI R166, R0.reuse, R163.reuse, RZ, 0x3 ;  /* 0x000000a300a67211 */ /* 0x0c0fe400078f18ff */
[-C--:B------:R-:W-:Y:S02]  /*0fe0*/  IADD3 R10, R5, R4.reuse, R183 ;  /* 0x00000004050a7210 */ /* 0x080fe40007ffe0b7 */
[----:B0-----:R-:W-:Y:S02]  /*0ff0*/  IADD3 R12, R17, R4, R184 ;  /* 0x00000004110c7210 */ /* 0x001fe40007ffe0b8 */
[----:B------:R-:W-:-:S02]  /*1000*/  LEA.HI R0, R0, R163, RZ, 0x6 ;  /* 0x000000a300007211 */ /* 0x000fc400078f30ff */
[----:B------:R-:W-:Y:S02]  /*1010*/  SHF.R.S32.HI R4, RZ, 0x1f, R189 ;  /* 0x0000001fff047819 */ /* 0x000fe400000114bd */
[----:B------:R-:W-:Y:S01]  /*1020*/  LOP3.LUT R4, R9, 0x7ffffffc, RZ, 0xc0, !PT ;  /* 0x7ffffffc09047812 */ /* 0x000fe200078ec0ff */
[----:B------:R-:W-:Y:S01]  /*1030*/  IMAD.SHL.U32 R0, R0, 0x80, RZ ;  /* 0x0000008000007824 */ /* 0x000fe200078e00ff */
[----:B------:R-:W-:Y:S02]  /*1040*/  LOP3.LUT R3, R181, 0x38, R166, 0xf8, !PT ;  /* 0x00000038b5037812 */ /* 0x000fe400078ef8a6 */
[----:B------:R-:W-:Y:S01]  /*1050*/  LOP3.LUT R9, R177, 0x38, R16, 0xf8, !PT ;  /* 0x00000038b1097812 */ /* 0x000fe200078ef810 */
[----:B------:R-:W-:Y:S01]  /*1060*/  IMAD.IADD R4, R225, 0x1, -R4 ;  /* 0x00000001e1047824 */ /* 0x000fe200078e0a04 */
[----:B------:R-:W-:Y:S02]  /*1070*/  LOP3.LUT R0, R0, 0xffffe000, RZ, 0xc0, !PT ;  /* 0xffffe00000007812 */ /* 0x000fe400078ec0ff */
[----:B------:R-:W-:Y:S01]  /*1080*/  LOP3.LUT R3, R3, R182, RZ, 0x3c, !PT ;  /* 0x000000b603037212 */ /* 0x000fe200078e3cff */
[----:B------:R-:W-:Y:S01]  /*1090*/  IMAD.SHL.U32 R190, R4, 0x2, RZ ;  /* 0x0000000204be7824 */ /* 0x000fe200078e00ff */
[----:B------:R-:W-:-:S02]  /*10a0*/  LOP3.LUT R6, R177, 0x38, R166, 0xf8, !PT ;  /* 0x00000038b1067812 */ /* 0x000fc400078ef8a6 */
[----:B------:R-:W-:Y:S01]  /*10b0*/  LOP3.LUT R9, R184, R9, R24, 0xf6, !PT ;  /* 0x00000009b8097212 */ /* 0x000fe200078ef618 */
[C---:B------:R-:W-:Y:S01]  /*10c0*/  VIADD R217, R190.reuse, 0x10 ;  /* 0x00000010bed97836 */ /* 0x040fe20000000000 */
[----:B------:R-:W-:Y:S01]  /*10d0*/  MOV R5, R13 ;  /* 0x0000000d00057202 */ /* 0x000fe20000000f00 */
[C---:B------:R-:W-:Y:S01]  /*10e0*/  VIADD R212, R190.reuse, 0x28 ;  /* 0x00000028bed47836 */ /* 0x040fe20000000000 */
[----:B------:R-:W-:Y:S01]  /*10f0*/  SHF.R.S32.HI R13, RZ, 0x1f, R192 ;  /* 0x0000001fff0d7819 */ /* 0x000fe200000114c0 */
[C---:B------:R-:W-:Y:S01]  /*1100*/  VIADD R209, R190.reuse, 0x40 ;  /* 0x00000040bed17836 */ /* 0x040fe20000000000 */
[----:B------:R-:W-:Y:S01]  /*1110*/  IADD3 R3, R3, R0, R183 ;  /* 0x0000000003037210 */ /* 0x000fe20007ffe0b7 */
[----:B------:R-:W-:Y:S01]  /*1120*/  VIADD R211, R190, 0x30 ;  /* 0x00000030bed37836 */ /* 0x000fe20000000000 */
[----:B------:R-:W-:Y:S01]  /*1130*/  SHF.L.U32 R13, R20, 0x3, RZ ;  /* 0x00000003140d7819 */ /* 0x000fe200000006ff */
[----:B------:R-:W-:Y:S01]  /*1140*/  VIADD R208, R190, 0x48 ;  /* 0x00000048bed07836 */ /* 0x000fe20000000000 */
[----:B------:R-:W-:Y:S01]  /*1150*/  LOP3.LUT R7, R6, R24, RZ, 0x3c, !PT ;  /* 0x0000001806077212 */ /* 0x000fe200078e3cff */
[C---:B------:R-:W-:Y:S01]  /*1160*/  VIADD R205, R190.reuse, 0x60 ;  /* 0x00000060becd7836 */ /* 0x040fe20000000000 */
[----:B------:R-:W-:Y:S01]  /*1170*/  LEA R4, R9, UR61, 0x1 ;  /* 0x0000003d09047c11 */ /* 0x000fe2000f8e08ff */
[----:B------:R-:W-:Y:S01]  /*1180*/  STL [R1+0x58], R13 ;  /* 0x0000580d01007387 */ /* 0x000fe20000100800 */
[C---:B------:R-:W-:Y:S01]  /*1190*/  IADD3 R216, R190.reuse, 0x18, RZ ;  /* 0x00000018bed87810 */ /* 0x040fe20007ffe0ff */
[C---:B------:R-:W-:Y:S01]  /*11a0*/  VIADD R213, R190.reuse, 0x20 ;  /* 0x00000020bed57836 */ /* 0x040fe20000000000 */
[----:B------:R-:W-:Y:S01]  /*11b0*/  SHF.R.S32.HI R167, RZ, 0x3, R8 ;  /* 0x00000003ffa77819 */ /* 0x000fe20000011408 */
[----:B------:R0:W-:Y:S01]  /*11c0*/  STL [R1+0x44], R4 ;  /* 0x0000440401007387 */ /* 0x0001e20000100800 */
[C---:B------:R-:W-:Y:S01]  /*11d0*/  IADD3 R206, R190.reuse, 0x58, RZ ;  /* 0x00000058bece7810 */ /* 0x040fe20007ffe0ff */
[C---:B------:R-:W-:Y:S01]  /*11e0*/  VIADD R207, R190.reuse, 0x50 ;  /* 0x00000050becf7836 */ /* 0x040fe20000000000 */
[----:B------:R-:W-:Y:S01]  /*11f0*/  LEA R3, R3, UR61, 0x1 ;  /* 0x0000003d03037c11 */ /* 0x000fe2000f8e08ff */
[C---:B------:R-:W-:Y:S01]  /*1200*/  VIADD R204, R190.reuse, 0x68 ;  /* 0x00000068becc7836 */ /* 0x040fe20000000000 */
[----:B------:R-:W-:Y:S01]  /*1210*/  IADD3 R11, R7, R0, R184 ;  /* 0x00000000070b7210 */ /* 0x000fe20007ffe0b8 */
[----:B------:R-:W-:Y:S01]  /*1220*/  IMAD.U32 R0, RZ, RZ, UR4 ;  /* 0x00000004ff007e24 */ /* 0x000fe2000f8e00ff */
[----:B------:R-:W-:Y:S01]  /*1230*/  SHF.R.S32.HI R8, RZ, 0x1f, R217 ;  /* 0x0000001fff087819 */ /* 0x000fe200000114d9 */
[----:B------:R1:W-:Y:S01]  /*1240*/  STL [R1+0x48], R3 ;  /* 0x0000480301007387 */ /* 0x0003e20000100800 */
[----:B------:R-:W-:Y:S01]  /*1250*/  SHF.R.S32.HI R8, RZ, 0x1f, R212 ;  /* 0x0000001fff087819 */ /* 0x000fe200000114d4 */
[C---:B------:R-:W-:Y:S01]  /*1260*/  VIADD R203, R190.reuse, 0x70 ;  /* 0x00000070becb7836 */ /* 0x040fe20000000000 */
[----:B0-----:R-:W-:Y:S01]  /*1270*/  SHF.R.S32.HI R4, RZ, 0x1f, R216 ;  /* 0x0000001fff047819 */ /* 0x001fe200000114d8 */
[----:B------:R-:W-:Y:S01]  /*1280*/  IMAD.MOV.U32 R6, RZ, RZ, R14 ;  /* 0x000000ffff067224 */ /* 0x000fe200078e000e */
[----:B------:R-:W-:Y:S01]  /*1290*/  SHF.R.S32.HI R8, RZ, 0x1f, R209 ;  /* 0x0000001fff087819 */ /* 0x000fe200000114d1 */
[----:B------:R-:W-:Y:S01]  /*12a0*/  IMAD.MOV.U32 R7, RZ, RZ, R15 ;  /* 0x000000ffff077224 */ /* 0x000fe200078e000f */
[----:B------:R-:W-:Y:S01]  /*12b0*/  SHF.R.S32.HI R4, RZ, 0x1f, R211 ;  /* 0x0000001fff047819 */ /* 0x000fe200000114d3 */
[----:B------:R-:W-:Y:S01]  /*12c0*/  VIADD R201, R190, 0x8 ;  /* 0x00000008bec97836 */ /* 0x000fe20000000000 */
[----:B------:R-:W-:-:S02]  /*12d0*/  SHF.R.S32.HI R8, RZ, 0x1f, R206 ;  /* 0x0000001fff087819 */ /* 0x000fc400000114ce */
[----:B------:R-:W-:Y:S02]  /*12e0*/  SHF.R.S32.HI R4, RZ, 0x1f, R208 ;  /* 0x0000001fff047819 */ /* 0x000fe400000114d0 */
[----:B------:R-:W-:Y:S02]  /*12f0*/  LEA R8, R11, UR61, 0x1 ;  /* 0x0000003d0b087c11 */ /* 0x000fe4000f8e08ff */
[----:B------:R-:W-:Y:S02]  /*1300*/  SHF.R.S32.HI R4, RZ, 0x1f, R205 ;  /* 0x0000001fff047819 */ /* 0x000fe400000114cd */
[----:B-1----:R-:W-:Y:S01]  /*1310*/  LEA R3, R12, UR61, 0x1 ;  /* 0x0000003d0c037c11 */ /* 0x002fe2000f8e08ff */
[----:B------:R0:W-:Y:S01]  /*1320*/  STL [R1+0x3c], R8 ;  /* 0x00003c0801007387 */ /* 0x0001e20000100800 */
[----:B------:R-:W-:Y:S02]  /*1330*/  LEA R4, R10, UR61, 0x1 ;  /* 0x0000003d0a047c11 */ /* 0x000fe4000f8e08ff */
[----:B------:R-:W-:Y:S01]  /*1340*/  LEA.HI R0, R199, R199, RZ, 0x1 ;  /* 0x000000c7c7007211 */ /* 0x000fe200078f08ff */
[----:B------:R0:W-:Y:S01]  /*1350*/  STL [R1+0x34], R3 ;  /* 0x0000340301007387 */ /* 0x0001e20000100800 */
[----:B------:R-:W-:-:S02]  /*1360*/  IADD3 R210, R190, 0x38, RZ ;  /* 0x00000038bed27810 */ /* 0x000fc40007ffe0ff */
[----:B------:R-:W-:Y:S01]  /*1370*/  LOP3.LUT R0, R0, 0x1ffffffe, RZ, 0xc0, !PT ;  /* 0x1ffffffe00007812 */ /* 0x000fe200078ec0ff */
[----:B------:R0:W-:Y:S01]  /*1380*/  STL [R1+0x40], R4 ;  /* 0x0000400401007387 */ /* 0x0001e20000100800 */
[----:B------:R-:W-:Y:S02]  /*1390*/  IADD3 R202, R190, 0x78, RZ ;  /* 0x00000078beca7810 */ /* 0x000fe40007ffe0ff */
[----:B------:R-:W-:Y:S01]  /*13a0*/  SHF.R.S32.HI R9, RZ, 0x1f, R213 ;  /* 0x0000001fff097819 */ /* 0x000fe200000114d5 */
[----:B------:R-:W-:Y:S01]  /*13b0*/  IMAD.IADD R0, R199, 0x1, -R0 ;  /* 0x00000001c7007824 */ /* 0x000fe200078e0a00 */
[----:B------:R-:W-:Y:S02]  /*13c0*/  SHF.R.S32.HI R9, RZ, 0x1f, R210 ;  /* 0x0000001fff097819 */ /* 0x000fe400000114d2 */
[----:B------:R-:W-:Y:S01]  /*13d0*/  SHF.R.S32.HI R221, RZ, 0x3, R221 ;  /* 0x00000003ffdd7819 */ /* 0x000fe200000114dd */
[----:B------:R-:W-:Y:S01]  /*13e0*/  IMAD R191, R0, 0x8, R21 ;  /* 0x0000000800bf7824 */ /* 0x000fe200078e0215 */
[----:B------:R-:W-:-:S02]  /*13f0*/  SHF.R.S32.HI R17, RZ, 0x1f, R16 ;  /* 0x0000001fff117819 */ /* 0x000fc40000011410 */
[----:B------:R-:W-:Y:S02]  /*1400*/  IADD3 R174, R160, 0x30, RZ ;  /* 0x00000030a0ae7810 */ /* 0x000fe40007ffe0ff */
[----:B------:R-:W-:Y:S02]  /*1410*/  SHF.R.S32.HI R169, RZ, 0x1f, R19 ;  /* 0x0000001fffa97819 */ /* 0x000fe40000011413 */
[----:B------:R-:W-:Y:S02]  /*1420*/  SHF.R.S32.HI R180, RZ, 0x1f, R22 ;  /* 0x0000001fffb47819 */ /* 0x000fe40000011416 */
[----:B------:R-:W-:Y:S02]  /*1430*/  SHF.R.S32.HI R179, RZ, 0x1f, R23 ;  /* 0x0000001fffb37819 */ /* 0x000fe40000011417 */
[----:B------:R-:W-:Y:S02]  /*1440*/  SHF.R.S32.HI R223, RZ, 0x1f, R176 ;  /* 0x0000001fffdf7819 */ /* 0x000fe400000114b0 */
[----:B------:R-:W-:-:S02]  /*1450*/  SHF.R.S32.HI R166, RZ, 0x3, R166 ;  /* 0x00000003ffa67819 */ /* 0x000fc400000114a6 */
[----:B------:R-:W-:Y:S02]  /*1460*/  SHF.R.S32.HI R9, RZ, 0x1f, R207 ;  /* 0x0000001fff097819 */ /* 0x000fe400000114cf */
[----:B------:R-:W-:Y:S02]  /*1470*/  SHF.R.S32.HI R229, RZ, 0x1f, R204 ;  /* 0x0000001fffe57819 */ /* 0x000fe400000114cc */
[----:B------:R-:W-:Y:S02]  /*1480*/  SHF.R.S32.HI R228, RZ, 0x1f, R203 ;  /* 0x0000001fffe47819 */ /* 0x000fe400000114cb */
[----:B0-----:R-:W-:-:S07]  /*1490*/  SHF.R.S32.HI R226, RZ, 0x1f, R202 ;  /* 0x0000001fffe27819 */ /* 0x001fce00000114ca */
.L_x_2896:
[----:B01-34-:R-:W0:Y:S01]  /*14a0*/  LDC.64 R8, c[0x0][0xc88] ;  /* 0x00032200ff087b82 */ /* 0x01be220000000a00 */
[----:B------:R-:W-:Y:S01]  /*14b0*/  ULDC.64 UR10, c[0x0][0x208] ;  /* 0x00008200000a7ab9 */ /* 0x000fe20000000a00 */
[----:B------:R-:W-:Y:S01]  /*14c0*/  ULDC.64 UR4, c[0x0][0xa28] ;  /* 0x00028a0000047ab9 */ /* 0x000fe20000000a00 */
[----:B------:R-:W-:Y:S01]  /*14d0*/  ULDC.64 UR8, c[0x0][0xa18] ;  /* 0x0002860000087ab9 */ /* 0x000fe20000000a00 */
[----:B------:R-:W-:Y:S01]  /*14e0*/  ULDC.64 UR6, c[0x0][0xa08] ;  /* 0x0002820000067ab9 */ /* 0x000fe20000000a00 */
[----:B0-----:R-:W-:-:S05]  /*14f0*/  IMAD.WIDE R8, R7, 0x4, R8 ;  /* 0x0000000407087825 */ /* 0x001fca00078e0208 */
[----:B--2---:R-:W2:Y:S01]  /*1500*/  LDG.E R195, desc[UR10][R8.64] ;  /* 0x0000000a08c37981 */ /* 0x004ea2000c1e1900 */
        /* <DEDUP_REMOVED lines=8> */
[C---:B------:R-:W-:Y:S02]  /*1590*/  LOP3.LUT R3, R6.reuse, 0xff000000, RZ, 0xc0, !PT ;  /* 0xff00000006037812 */ /* 0x040fe400078ec0ff */
[C---:B------:R-:W-:Y:S02]  /*15a0*/  LOP3.LUT R0, R6.reuse, 0xff0000, RZ, 0xc0, !PT ;  /* 0x00ff000006007812 */ /* 0x040fe400078ec0ff */
[----:B------:R-:W-:Y:S02]  /*15b0*/  SHF.R.U32.HI R3, RZ, 0x8, R3 ;  /* 0x00000008ff037819 */ /* 0x000fe40000011603 */
[----:B------:R-:W-:Y:S02]  /*15c0*/  LOP3.LUT R165, R6, 0xffff, RZ, 0xc0, !PT ;  /* 0x0000ffff06a57812 */ /* 0x000fe400078ec0ff */
[----:B------:R-:W-:-:S02]  /*15d0*/  LEA.HI R194, R0, R3, RZ, 0x10 ;  /* 0x0000000300c27211 */ /* 0x000fc400078f80ff */
[----:B--2---:R-:W-:Y:S01]  /*15e0*/  SHF.R.S32.HI R220, RZ, 0x1f, R195 ;  /* 0x0000001fffdc7819 */ /* 0x004fe200000114c3 */
[C---:B------:R-:W-:Y:S01]  /*15f0*/  IMAD.SHL.U32 R196, R195.reuse, 0x4, RZ ;  /* 0x00000004c3c47824 */ /* 0x040fe200078e00ff */
[C---:B------:R-:W-:Y:S01]  /*1600*/  @P2 LEA R8, P3, R195.reuse, UR4, 0x2 ;  /* 0x00000004c3082c11 */ /* 0x040fe2000f8610ff */
[----:B------:R-:W-:Y:S01]  /*1610*/  ULDC UR4, c[0x0][0x288] ;  /* 0x0000a20000047ab9 */ /* 0x000fe20000000800 */
[C-C-:B------:R-:W-:Y:S01]  /*1620*/  SHF.L.U64.HI R197, R195.reuse, 0x2, R220.reuse ;  /* 0x00000002c3c57819 */ /* 0x140fe200000102dc */
[----:B------:R-:W-:Y:S01]  /*1630*/  IMAD.U32 R187, RZ, RZ, UR4 ;  /* 0x00000004ffbb7e24 */ /* 0x000fe2000f8e00ff */
[----:B------:R-:W-:Y:S01]  /*1640*/  @P2 LEA.HI.X R9, R195, UR5, R220, 0x2, P3 ;  /* 0x00000005c3092c11 */ /* 0x000fe200098f14dc */
[----:B------:R-:W-:Y:S01]  /*1650*/  ULDC.64 UR4, c[0x0][0x418] ;  /* 0x0001060000047ab9 */ /* 0x000fe20000000a00 */
[C---:B------:R-:W-:Y:S01]  /*1660*/  IADD3 R12, P4, R196.reuse, UR6, RZ ;  /* 0x00000006c40c7c10 */ /* 0x040fe2000ff9e0ff */
[----:B------:R-:W-:Y:S02]  /*1670*/  UISETP.NE.U32.AND UP0, UPT, UR4, URZ, UPT ;  /* 0x0000003f0400728c */ /* 0x000fe4000bf05070 */
[----:B------:R0:W5:Y:S01]  /*1680*/  @P2 LDG.E R4, desc[UR10][R8.64] ;  /* 0x0000000a08042981 */ /* 0x000162000c1e1900 */
[----:B------:R-:W-:Y:S01]  /*1690*/  @P1 IADD3 R10, P2, R196, UR8, RZ ;  /* 0x00000008c40a1c10 */ /* 0x000fe2000ff5e0ff */
[----:B------:R-:W-:Y:S01]  /*16a0*/  UISETP.NE.AND.EX UP0, UPT, UR5, URZ, UPT, UP0 ;  /* 0x0000003f0500728c */ /* 0x000fe2000bf05300 */
[C---:B------:R-:W-:Y:S01]  /*16b0*/  IADD3.X R13, R197.reuse, UR7, RZ, P4, !PT ;  /* 0x00000007c50d7c10 */ /* 0x040fe2000a7fe4ff */
[----:B------:R-:W-:Y:S01]  /*16c0*/  ULDC UR4, c[0x0][0x424] ;  /* 0x0001090000047ab9 */ /* 0x000fe20000000800 */
[----:B------:R-:W-:Y:S01]  /*16d0*/  @P1 IADD3.X R11, R197, UR9, RZ, P2, !PT ;  /* 0x00000009c50b1c10 */ /* 0x000fe200097fe4ff */
[----:B------:R-:W-:Y:S01]  /*16e0*/  ULDC.64 UR8, c[0x0][0xa20] ;  /* 0x0002880000087ab9 */ /* 0x000fe20000000a00 */
[----:B------:R-:W-:Y:S01]  /*16f0*/  USEL UR4, UR4, 0x1, UP0 ;  /* 0x0000000104047887 */ /* 0x000fe20008000000 */
[----:B------:R-:W-:Y:S01]  /*1700*/  ISETP.NE.U32.AND P2, PT, RZ, UR8, PT ;  /* 0x00000008ff007c0c */ /* 0x000fe2000bf45070 */
[----:B------:R-:W-:Y:S01]  /*1710*/  ULDC UR5, c[0x0][0x2f0] ;  /* 0x0000bc0000057ab9 */ /* 0x000fe20000000800 */
[----:B------:R0:W5:Y:S01]  /*1720*/  @P0 LDG.E R128, desc[UR10][R12.64] ;  /* 0x0000000a0c800981 */ /* 0x000162000c1e1900 */
[----:B------:R-:W-:Y:S01]  /*1730*/  UIMAD UR4, UR4, UR5, URZ ;  /* 0x00000005040472a4 */ /* 0x000fe2000f8e023f */
[----:B------:R-:W-:-:S02]  /*1740*/  ISETP.NE.AND.EX P2, PT, RZ, UR9, PT, P2 ;  /* 0x00000009ff007c0c */ /* 0x000fc4000bf45320 */
[----:B------:R0:W5:Y:S01]  /*1750*/  @P1 LDG.E R187, desc[UR10][R10.64] ;  /* 0x0000000a0abb1981 */ /* 0x000162000c1e1900 */
[----:B------:R-:W-:Y:S01]  /*1760*/  ULDC UR5, c[0x0][0x348] ;  /* 0x0000d20000057ab9 */ /* 0x000fe20000000800 */
[----:B------:R-:W-:Y:S09]  /*1770*/  @P1 BRA `(.L_x_2654) ;  /* 0x0000000000281947 */ /* 0x000ff20003800000 */
[----:B------:R-:W-:Y:S02]  /*1780*/  ULDC.64 UR6, c[0x0][0xa00] ;  /* 0x0002800000067ab9 */ /* 0x000fe40000000a00 */
[----:B------:R-:W-:-:S04]  /*1790*/  ISETP.NE.U32.AND P1, PT, RZ, UR6, PT ;  /* 0x00000006ff007c0c */ /* 0x000fc8000bf25070 */
[----:B------:R-:W-:-:S13]  /*17a0*/  ISETP.NE.AND.EX P1, PT, RZ, UR7, PT, P1 ;  /* 0x00000007ff007c0c */ /* 0x000fda000bf25310 */
[----:B------:R-:W-:Y:S05]  /*17b0*/  @!P1 BRA `(.L_x_2654) ;  /* 0x0000000000189947 */ /* 0x000fea0003800000 */
[----:B------:R-:W1:Y:S01]  /*17c0*/  LDC.64 R6, c[0x0][0xa00] ;  /* 0x00028000ff067b82 */ /* 0x000e620000000a00 */
[----:B------:R-:W-:Y:S01]  /*17d0*/  ULDC.64 UR6, c[0x0][0x208] ;  /* 0x0000820000067ab9 */ /* 0x000fe20000000a00 */
[----:B-1----:R-:W-:-:S05]  /*17e0*/  IMAD.WIDE R6, R195, 0x4, R6 ;  /* 0x00000004c3067825 */ /* 0x002fca00078e0206 */
[----:B-----5:R-:W2:Y:S04]  /*17f0*/  LDG.E R187, desc[UR6][R6.64] ;  /* 0x0000000606bb7981 */ /* 0x020ea8000c1e1900 */
[----:B------:R-:W2:Y:S02]  /*1800*/  LDG.E R0, desc[UR6][R6.64+0x4] ;  /* 0x0000040606007981 */ /* 0x000ea4000c1e1900 */
[----:B--2---:R-:W-:-:S07]  /*1810*/  IMAD.IADD R187, R0, 0x1, -R187 ;  /* 0x0000000100bb7824 */ /* 0x004fce00078e0abb */
.L_x_2654:
[----:B------:R-:W-:Y:S01]  /*1820*/  IMAD.U32 R25, RZ, RZ, UR5 ;  /* 0x00000005ff197e24 */ /* 0x000fe2000f8e00ff */
[----:B------:R-:W-:Y:S01]  /*1830*/  MOV R27, UR4 ;  /* 0x00000004001b7c02 */ /* 0x000fe20008000f00 */
[----:B------:R-:W-:Y:S06]  /*1840*/  @!P2 BRA `(.L_x_2655) ;  /* 0x000000000014a947 */ /* 0x000fec0003800000 */
[----:B------:R-:W-:Y:S01]  /*1850*/  IADD3 R6, P0, R196, UR8, RZ ;  /* 0x00000008c4067c10 */ /* 0x000fe2000ff1e0ff */
[----:B------:R-:W-:-:S03]  /*1860*/  ULDC.64 UR4, c[0x0][0x208] ;  /* 0x0000820000047ab9 */ /* 0x000fc60000000a00 */
[----:B------:R-:W-:-:S05]  /*1870*/  IADD3.X R7, R197, UR9, RZ, P0, !PT ;  /* 0x00000009c5077c10 */ /* 0x000fca00087fe4ff */
[----:B------:R1:W5:Y:S01]  /*1880*/  LDG.E R27, desc[UR4][R6.64] ;  /* 0x00000004061b7981 */ /* 0x000362000c1e1900 */
[----:B------:R-:W-:Y:S05]  /*1890*/  BRA `(.L_x_2656) ;  /* 0x0000000000147947 */ /* 0x000fea0003800000 */
.L_x_2655:
[----:B------:R-:W-:Y:S05]  /*18a0*/  @!P0 BRA `(.L_x_2656) ;  /* 0x0000000000108947 */ /* 0x000fea0003800000 */
[----:B------:R-:W-:Y:S02]  /*18b0*/  ULDC.64 UR4, c[0x0][0x208] ;  /* 0x0000820000047ab9 */ /* 0x000fe40000000a00 */
[----:B------:R-:W2:Y:S04]  /*18c0*/  LDG.E R0, desc[UR4][R12.64] ;  /* 0x000000040c007981 */ /* 0x000ea8000c1e1900 */
[----:B------:R-:W2:Y:S02]  /*18d0*/  LDG.E R27, desc[UR4][R12.64+0x4] ;  /* 0x000004040c1b7981 */ /* 0x000ea4000c1e1900 */
[----:B--2---:R-:W-:-:S07]  /*18e0*/  IMAD.IADD R27, R27, 0x1, -R0 ;  /* 0x000000011b1b7824 */ /* 0x004fce00078e0a00 */
.L_x_2656:
[----:B------:R-:W-:Y:S01]  /*18f0*/  ULDC.64 UR4, c[0x0][0xa10] ;  /* 0x0002840000047ab9 */ /* 0x000fe20000000a00 */
[----:B------:R-:W-:Y:S01]  /*1900*/  ULDC.64 UR6, c[0x0][0x208] ;  /* 0x0000820000067ab9 */ /* 0x000fe20000000a00 */
[----:B------:R-:W-:Y:S01]  /*1910*/  ISETP.NE.U32.AND P0, PT, RZ, UR4, PT ;  /* 0x00000004ff007c0c */ /* 0x000fe2000bf05070 */
[----:B0-----:R-:W0:Y:S03]  /*1920*/  LDC R10, c[0x0][0x448] ;  /* 0x00011200ff0a7b82 */ /* 0x001e260000000800 */
[----:B------:R-:W-:Y:S01]  /*1930*/  ISETP.NE.AND.EX P0, PT, RZ, UR5, PT, P0 ;  /* 0x00000005ff007c0c */ /* 0x000fe2000bf05300 */
[----:B------:R-:W-:-:S12]  /*1940*/  ULDC.64 UR4, c[0x0][0xa30] ;  /* 0x00028c0000047ab9 */ /* 0x000fd80000000a00 */
[----:B-1----:R-:W1:Y:S02]  /*1950*/  @P0 LDC.64 R6, c[0x0][0xa10] ;  /* 0x00028400ff060b82 */ /* 0x002e640000000a00 */
[----:B-1----:R-:W-:-:S05]  /*1960*/  @P0 IMAD.WIDE R6, R195, 0x4, R6 ;  /* 0x00000004c3060825 */ /* 0x002fca00078e0206 */
[----:B------:R-:W2:Y:S04]  /*1970*/  @P0 LDG.E R0, desc[UR6][R6.64] ;  /* 0x0000000606000981 */ /* 0x000ea8000c1e1900 */
[----:B------:R1:W2:Y:S01]  /*1980*/  @P0 LDG.E R3, desc[UR6][R6.64+0x4] ;  /* 0x0000040606030981 */ /* 0x0002a2000c1e1900 */
[----:B------:R-:W-:Y:S01]  /*1990*/  ISETP.NE.U32.AND P1, PT, RZ, UR4, PT ;  /* 0x00000004ff007c0c */ /* 0x000fe2000bf25070 */
[----:B-----5:R-:W-:-:S03]  /*19a0*/  IMAD.MOV.U32 R140, RZ, RZ, R27 ;  /* 0x000000ffff8c7224 */ /* 0x020fc600078e001b */
[----:B------:R-:W-:-:S13]  /*19b0*/  ISETP.NE.AND.EX P1, PT, RZ, UR5, PT, P1 ;  /* 0x00000005ff007c0c */ /* 0x000fda000bf25310 */
[----:B------:R-:W-:-:S04]  /*19c0*/  @P1 IADD3 R8, P2, R196, UR4, RZ ;  /* 0x00000004c4081c10 */ /* 0x000fc8000ff5e0ff */
[----:B------:R-:W-:-:S05]  /*19d0*/  @P1 IADD3.X R9, R197, UR5, RZ, P2, !PT ;  /* 0x00000005c5091c10 */ /* 0x000fca00097fe4ff */
[----:B------:R3:W5:Y:S01]  /*19e0*/  @P1 LDG.E R140, desc[UR6][R8.64] ;  /* 0x00000006088c1981 */ /* 0x000762000c1e1900 */
[----:B0-----:R-:W-:Y:S01]  /*19f0*/  ISETP.NE.AND P1, PT, R10, 0x1, PT ;  /* 0x000000010a00780c */ /* 0x001fe20003f25270 */
[----:B------:R-:W-:Y:S01]  /*1a00*/  IMAD.SHL.U32 R186, R5, 0x80, RZ ;  /* 0x0000008005ba7824 */ /* 0x000fe200078e00ff */
[----:B------:R-:W-:Y:S01]  /*1a10*/  BSSY B0, `(.L_x_2657) ;  /* 0x0000035000007945 */ /* 0x000fe20003800000 */
[----:B------:R-:W-:Y:S01]  /*1a20*/  IMAD.IADD R12, R27, 0x1, -R4 ;  /* 0x000000011b0c7824 */ /* 0x000fe200078e0a04 */
[----:B------:R-:W-:Y:S02]  /*1a30*/  LOP3.LUT R200, R194, 0xff, RZ, 0xc0, !PT ;  /* 0x000000ffc2c87812 */ /* 0x000fe400078ec0ff */
[----:B------:R-:W-:Y:S02]  /*1a40*/  IADD3 R5, R186, 0x7f, RZ ;  /* 0x0000007fba057810 */ /* 0x000fe40007ffe0ff */
[----:B------:R-:W-:-:S05]  /*1a50*/  SHF.R.U32.HI R194, RZ, 0x10, R194 ;  /* 0x00000010ffc27819 */ /* 0x000fca00000116c2 */
[----:B------:R-:W0:Y:S08]  /*1a60*/  @P1 LDC R10, c[0x0][0x44c] ;  /* 0x00011300ff0a1b82 */ /* 0x000e300000000800 */
[----:B-1----:R-:W1:Y:S01]  /*1a70*/  @P1 LDC R7, c[0x0][0x450] ;  /* 0x00011400ff071b82 */ /* 0x002e620000000800 */
[----:B--2---:R-:W-:Y:S02]  /*1a80*/  @P0 IMAD.IADD R25, R3, 0x1, -R0 ;  /* 0x0000000103190824 */ /* 0x004fe400078e0a00 */
[----:B0-----:R-:W-:-:S04]  /*1a90*/  @P1 IMAD.HI.U32 R0, R5, R10, RZ ;  /* 0x0000000a05001227 */ /* 0x001fc800078e00ff */
[----:B------:R-:W-:Y:S01]  /*1aa0*/  IMAD.IADD R188, R12, 0x1, R25 ;  /* 0x000000010cbc7824 */ /* 0x000fe200078e0219 */
[----:B-1----:R-:W-:Y:S01]  /*1ab0*/  @P1 SHF.R.U32.HI R5, RZ, R7, R0 ;  /* 0x00000007ff051219 */ /* 0x002fe20000011600 */
[----:B------:R-:W-:-:S03]  /*1ac0*/  IMAD.MOV.U32 R3, RZ, RZ, RZ ;  /* 0x000000ffff037224 */ /* 0x000fc600078e00ff */
[C---:B------:R-:W-:Y:S02]  /*1ad0*/  IADD3 R218, R188.reuse, 0x60, -R187 ;  /* 0x00000060bcda7810 */ /* 0x040fe40007ffe8bb */
[----:B------:R-:W-:-:S03]  /*1ae0*/  IADD3 R0, R188, 0x5f, RZ ;  /* 0x0000005fbc007810 */ /* 0x000fc60007ffe0ff */
[----:B------:R-:W-:Y:S02]  /*1af0*/  IMAD.IADD R5, R218, 0x1, R5 ;  /* 0x00000001da057824 */ /* 0x000fe400078e0205 */
[----:B------:R-:W-:-:S04]  /*1b00*/  IMAD.HI R0, R0, 0x2aaaaaab, RZ ;  /* 0x2aaaaaab00007827 */ /* 0x000fc800078e02ff */
[----:B------:R-:W-:Y:S01]  /*1b10*/  IMAD.HI R5, R5, 0x2aaaaaab, RZ ;  /* 0x2aaaaaab05057827 */ /* 0x000fe200078e02ff */
[----:B------:R-:W-:-:S04]  /*1b20*/  SHF.R.U32.HI R219, RZ, 0x1f, R0 ;  /* 0x0000001fffdb7819 */ /* 0x000fc80000011600 */
[----:B------:R-:W-:Y:S02]  /*1b30*/  SHF.R.U32.HI R4, RZ, 0x1f, R5 ;  /* 0x0000001fff047819 */ /* 0x000fe40000011605 */
[----:B------:R-:W-:Y:S02]  /*1b40*/  LEA.HI.SX32 R219, R0, R219, 0x1c ;  /* 0x000000db00db7211 */ /* 0x000fe400078fe2ff */
[----:B------:R-:W-:-:S04]  /*1b50*/  LEA.HI.SX32 R4, R5, R4, 0x1c ;  /* 0x0000000405047211 */ /* 0x000fc800078fe2ff */
[----:B---3--:R-:W-:-:S04]  /*1b60*/  VIMNMX R9, R219, R4, PT ;  /* 0x00000004db097248 */ /* 0x008fc80003fe0100 */
[----:B------:R-:W-:-:S13]  /*1b70*/  ISETP.GE.AND P0, PT, R9, 0x1, PT ;  /* 0x000000010900780c */ /* 0x000fda0003f06270 */
        /* <DEDUP_REMOVED lines=27> */
[----:B------:R-:W-:-:S04]  /*1d30*/  IMAD.MOV.U32 R3, RZ, RZ, R5 ;  /* 0x000000ffff037224 */ /* 0x000fc800078e0005 */
[----:B------:R-:W-:Y:S01]  /*1d40*/  @!P2 IMAD.MOV R3, RZ, RZ, -R3 ;  /* 0x000000ffff03a224 */ /* 0x000fe200078e0a03 */
[----:B------:R-:W-:-:S07]  /*1d50*/  @!P1 LOP3.LUT R3, RZ, R10, RZ, 0x33, !PT ;  /* 0x0000000aff039212 */ /* 0x000fce00078e33ff */
.L_x_2658:
[----:B------:R-:W-:Y:S05]  /*1d60*/  BSYNC B0 ;  /* 0x0000000000007941 */ /* 0x000fea0003800000 */
.L_x_2657:
[----:B------:R-:W-:-:S05]  /*1d70*/  IMAD R0, R200, R3, RZ ;  /* 0x00000003c8007224 */ /* 0x000fca00078e02ff */
        /* <DEDUP_REMOVED lines=9> */
[----:B------:R-:W-:-:S05]  /*1e10*/  @P0 IADD3 R0, R3, 0x5f, RZ ;  /* 0x0000005f03000810 */ /* 0x000fca0007ffe0ff */
        /* <DEDUP_REMOVED lines=26> */
.L_x_2661:
[----:B------:R-:W-:Y:S05]  /*1fc0*/  BSYNC B6 ;  /* 0x0000000000067941 */ /* 0x000fea0003800000 */
.L_x_2660:
[----:B------:R-:W-:Y:S01]  /*1fd0*/  IADD3 R120, R2, 0x400, RZ ;  /* 0x0000040002787810 */ /* 0x000fe20007ffe0ff */
[----:B------:R-:W-:Y:S03]  /*1fe0*/  BSSY B6, `(.L_x_2662) ;  /* 0x0000013000067945 */ /* 0x000fe60003800000 */
[----:B------:R-:W-:-:S13]  /*1ff0*/  LOP3.LUT P0, RZ, R120, 0x3ff, RZ, 0xc0, !PT ;  /* 0x000003ff78ff7812 */ /* 0x000fda000780c0ff */
        /* <DEDUP_REMOVED lines=10> */
[----:B------:R-:W-:Y:S01]  /*20a0*/  MOV R12, 0x1 ;  /* 0x00000001000c7802 */ /* 0x000fe20000000f00 */
[----:B------:R-:W-:-:S02]  /*20b0*/  IMAD.U32 R10, RZ, RZ, UR4 ;  /* 0x00000004ff0a7e24 */ /* 0x000fc4000f8e00ff */
[----:B------:R-:W-:Y:S02]  /*20c0*/  IMAD.U32 R11, RZ, RZ, UR5 ;  /* 0x00000005ff0b7e24 */ /* 0x000fe4000f8e00ff */
[----:B------:R-:W-:Y:S02]  /*20d0*/  IMAD.MOV.U32 R8, RZ, RZ, 0x70 ;  /* 0x00000070ff087424 */ /* 0x000fe400078e00ff */
[----:B------:R-:W-:-:S07]  /*20e0*/  IMAD.MOV.U32 R13, RZ, RZ, RZ ;  /* 0x000000ffff0d7224 */ /* 0x000fce00078e00ff */
[----:B------:R-:W-:-:S07]  /*20f0*/  LEPC R20, `(.L_x_2663) ;  /* 0x000000001014794e */ /* 0x000fce0000000000 */
[----:B0----5:R-:W-:Y:S05]  /*2100*/  CALL.ABS.NOINC R14 ;  /* 0x000000000e007343 */ /* 0x021fea0003c00000 */
.L_x_2663:
[----:B------:R-:W-:Y:S05]  /*2110*/  BSYNC B6 ;  /* 0x0000000000067941 */ /* 0x000fea0003800000 */
.L_x_2662:
[----:B------:R-:W-:Y:S01]  /*2120*/  ULDC.64 UR4, c[0x0][0x9f8] ;  /* 0x00027e0000047ab9 */ /* 0x000fe20000000a00 */
[----:B------:R-:W-:Y:S01]  /*2130*/  IMAD.MOV.U32 R100, RZ, RZ, R195 ;  /* 0x000000ffff647224 */ /* 0x000fe200078e00c3 */
[----:B------:R-:W-:Y:S01]  /*2140*/  ISETP.NE.U32.AND P0, PT, RZ, UR4, PT ;  /* 0x00000004ff007c0c */ /* 0x000fe2000bf05070 */
[----:B------:R-:W-:Y:S01]  /*2150*/  ULDC.64 UR6, c[0x0][0x208] ;  /* 0x0000820000067ab9 */ /* 0x000fe20000000a00 */
[----:B------:R-:W0:Y:S02]  /*2160*/  LDC.64 R92, c[0x0][0x3f8] ;  /* 0x0000fe00ff5c7b82 */ /* 0x000e240000000a00 */
[----:B------:R-:W-:-:S06]  /*2170*/  ISETP.NE.AND.EX P0, PT, RZ, UR5, PT, P0 ;  /* 0x00000005ff007c0c */ /* 0x000fcc000bf05300 */
[----:B------:R-:W1:Y:S07]  /*2180*/  LDC R13, c[0x0][0x3f4] ;  /* 0x0000fd00ff0d7b82 */ /* 0x000e6e0000000800 */
[----:B------:R-:W-:Y:S01]  /*2190*/  @P0 IADD3 R4, P1, R196, UR4, RZ ;  /* 0x00000004c4040c10 */ /* 0x000fe2000ff3e0ff */
[----:B------:R-:W-:Y:S01]  /*21a0*/  ULDC UR4, c[0x0][0x2f4] ;  /* 0x0000bd0000047ab9 */ /* 0x000fe20000000800 */
[----:B------:R-:W2:Y:S02]  /*21b0*/  LDC.64 R86, c[0x0][0x408] ;  /* 0x00010200ff567b82 */ /* 0x000ea40000000a00 */
[----:B------:R-:W-:Y:S01]  /*21c0*/  @P0 IADD3.X R5, R197, UR5, RZ, P1, !PT ;  /* 0x00000005c5050c10 */ /* 0x000fe20008ffe4ff */
[----:B------:R-:W-:-:S04]  /*21d0*/  ULDC UR5, c[0x0][0x320] ;  /* 0x0000c80000057ab9 */ /* 0x000fc80000000800 */
[----:B------:R3:W4:Y:S01]  /*21e0*/  @P0 LDG.E R100, desc[UR6][R4.64] ;  /* 0x0000000604640981 */ /* 0x000722000c1e1900 */
[----:B------:R-:W-:Y:S01]  /*21f0*/  ISETP.GE.AND P1, PT, R163, UR4, PT ;  /* 0x00000004a3007c0c */ /* 0x000fe2000bf26270 */
[----:B0-----:R-:W-:Y:S01]  /*2200*/  IMAD.WIDE.U32 R94, R170, R92, R16 ;  /* 0x0000005caa5e7225 */ /* 0x001fe200078e0010 */
[----:B------:R-:W-:Y:S01]  /*2210*/  ISETP.GE.AND P0, PT, R16, UR4, PT ;  /* 0x0000000410007c0c */ /* 0x000fe2000bf06270 */
[----:B------:R-:W0:Y:S01]  /*2220*/  S2R R222, SR_TID.X ;  /* 0x0000000000de7919 */ /* 0x000e220000002100 */
[----:B------:R-:W-:Y:S01]  /*2230*/  SEL R3, RZ, 0xffffffff, P1 ;  /* 0xffffffffff037807 */ /* 0x000fe20000800000 */
[----:B------:R-:W-:Y:S01]  /*2240*/  IMAD.MOV.U32 R126, RZ, RZ, 0x20 ;  /* 0x00000020ff7e7424 */ /* 0x000fe200078e00ff */
[----:B------:R-:W-:Y:S01]  /*2250*/  SEL R0, RZ, 0x1, P0 ;  /* 0x00000001ff007807 */ /* 0x000fe20000000000 */
[----:B------:R-:W-:Y:S01]  /*2260*/  IMAD R129, R93, 0x60, RZ ;  /* 0x000000605d817824 */ /* 0x000fe200078e02ff */
[----:B------:R-:W-:Y:S01]  /*2270*/  ISETP.GE.AND P0, PT, R163, UR5, PT ;  /* 0x00000005a3007c0c */ /* 0x000fe2000bf06270 */
[----:B------:R-:W-:Y:S01]  /*2280*/  IMAD.SHL.U32 R3, R3, 0x2, RZ ;  /* 0x0000000203037824 */ /* 0x000fe200078e00ff */
[----:B------:R-:W-:Y:S01]  /*2290*/  ISETP.GE.AND P1, PT, R19, UR4, PT ;  /* 0x0000000413007c0c */ /* 0x000fe2000bf26270 */
[----:B------:R-:W-:Y:S01]  /*22a0*/  IMAD.SHL.U32 R106, R92, 0x40, RZ ;  /* 0x000000405c6a7824 */ /* 0x000fe200078e00ff */
[----:B------:R-:W-:Y:S01]  /*22b0*/  SHF.R.S32.HI R9, RZ, 0x1f, R170 ;  /* 0x0000001fff097819 */ /* 0x000fe200000114aa */
[----:B------:R-:W-:Y:S01]  /*22c0*/  IMAD.IADD R128, R128, 0x1, R27 ;  /* 0x0000000180807824 */ /* 0x000fe200078e021b */
[----:B------:R-:W-:Y:S01]  /*22d0*/  LOP3.LUT R0, R3, 0x2, R0, 0xe2, !PT ;  /* 0x0000000203007812 */ /* 0x000fe200078ee200 */
[----:B------:R-:W-:Y:S01]  /*22e0*/  IMAD R112, R199, 0x40, R170 ;  /* 0x00000040c7707824 */ /* 0x000fe200078e02aa */
[----:B------:R-:W-:Y:S01]  /*22f0*/  SEL R3, RZ, 0xffffffff, P0 ;  /* 0xffffffffff037807 */ /* 0x000fe20000000000 */
[----:B--2---:R-:W-:Y:S01]  /*2300*/  IMAD.WIDE.U32 R88, R170, R86, R16 ;  /* 0x00000056aa587225 */ /* 0x004fe200078e0010 */
[----:B------:R-:W-:-:S02]  /*2310*/  ISETP.GE.AND P0, PT, R164, UR4, PT ;  /* 0x00000004a4007c0c */ /* 0x000fc4000bf06270 */
[----:B------:R-:W-:Y:S01]  /*2320*/  SHF.L.U32 R6, R3, 0x1, RZ ;  /* 0x0000000103067819 */ /* 0x000fe200000006ff */
[----:B-1----:R-:W-:Y:S01]  /*2330*/  IMAD.SHL.U32 R124, R13, 0x2, RZ ;  /* 0x000000020d7c7824 */ /* 0x002fe200078e00ff */
[----:B------:R-:W-:Y:S02]  /*2340*/  SEL R3, RZ, 0x4, P0 ;  /* 0x00000004ff037807 */ /* 0x000fe40000000000 */
[----:B---3--:R-:W-:Y:S02]  /*2350*/  SEL R4, RZ, 0x8, P1 ;  /* 0x00000008ff047807 */ /* 0x008fe40000800000 */
[----:B------:R-:W-:Y:S02]  /*2360*/  ISETP.GE.AND P2, PT, R16, UR5, PT ;  /* 0x0000000510007c0c */ /* 0x000fe4000bf46270 */
[--C-:B------:R-:W-:Y:S02]  /*2370*/  SHF.R.S32.HI R161, RZ, 0x1f, R160.reuse ;  /* 0x0000001fffa17819 */ /* 0x100fe400000114a0 */
[----:B------:R-:W-:Y:S01]  /*2380*/  LOP3.LUT R0, R4, R0, R3, 0xfe, !PT ;  /* 0x0000000004007212 */ /* 0x000fe200078efe03 */
[-C--:B------:R-:W-:Y:S01]  /*2390*/  IMAD R3, R9, R92.reuse, RZ ;  /* 0x0000005c09037224 */ /* 0x080fe200078e02ff */
[----:B------:R-:W-:Y:S01]  /*23a0*/  SEL R5, RZ, 0x1, P2 ;  /* 0x00000001ff057807 */ /* 0x000fe20001000000 */
[----:B------:R-:W-:Y:S01]  /*23b0*/  IMAD.WIDE.U32 R96, R170, R92, R160 ;  /* 0x0000005caa607225 */ /* 0x000fe200078e00a0 */
[----:B------:R-:W-:-:S02]  /*23c0*/  ISETP.GE.AND P1, PT, R164, UR5, PT ;  /* 0x00000005a4007c0c */ /* 0x000fc4000bf26270 */
        /* <DEDUP_REMOVED lines=14> */
[----:B-----5:R-:W-:Y:S01]  /*24b0*/  IMAD.WIDE.U32 R96, R140, R92, R96 ;  /* 0x0000005c8c607225 */ /* 0x020fe200078e0060 */
        /* <DEDUP_REMOVED lines=11> */
[----:B------:R-:W-:Y:S01]  /*2570*/  IMAD.WIDE.U32 R88, R140, R86, R88 ;  /* 0x000000568c587225 */ /* 0x000fe200078e0058 */
[CC--:B------:R-:W-:Y:S02]  /*2580*/  LEA.HI R6, R0.reuse, R3.reuse, RZ, 0x3 ;  /* 0x0000000300067211 */ /* 0x0c0fe400078f18ff */
[----:B------:R-:W-:Y:S01]  /*2590*/  LEA.HI R0, R0, R3, RZ, 0x6 ;  /* 0x0000000300007211 */ /* 0x000fe200078f30ff */
[----:B------:R-:W-:Y:S01]  /*25a0*/  IMAD.WIDE.U32 R94, R140, R92, R94 ;  /* 0x0000005c8c5e7225 */ /* 0x000fe200078e005e */
[CC--:B------:R-:W-:Y:S02]  /*25b0*/  LEA.HI R3, R8.reuse, R5.reuse, RZ, 0x6 ;  /* 0x0000000508037211 */ /* 0x0c0fe400078f30ff */
[----:B------:R-:W-:Y:S02]  /*25c0*/  LEA.HI R12, R8, R5, RZ, 0x3 ;  /* 0x00000005080c7211 */ /* 0x000fe400078f18ff */
[----:B------:R-:W-:-:S02]  /*25d0*/  SHF.R.S32.HI R0, RZ, 0x6, R0 ;  /* 0x00000006ff007819 */ /* 0x000fc40000011400 */
[----:B------:R-:W-:Y:S02]  /*25e0*/  IADD3 R11, R164, R9, RZ ;  /* 0x00000009a40b7210 */ /* 0x000fe40007ffe0ff */
[----:B------:R-:W-:Y:S01]  /*25f0*/  SHF.R.S32.HI R8, RZ, 0x6, R3 ;  /* 0x00000006ff087819 */ /* 0x000fe20000011403 */
[C---:B------:R-:W-:Y:S01]  /*2600*/  IMAD R139, R0.reuse, 0x1800, R183 ;  /* 0x00001800008b7824 */ /* 0x040fe200078e02b7 */
[----:B------:R-:W-:Y:S01]  /*2610*/  LOP3.LUT R3, R181, 0x38, R6, 0xf8, !PT ;  /* 0x00000038b5037812 */ /* 0x000fe200078ef806 */
[--C-:B------:R-:W-:Y:S01]  /*2620*/  IMAD R137, R0, 0x1800, R184.reuse ;  /* 0x0000180000897824 */ /* 0x100fe200078e02b8 */
[----:B------:R-:W-:Y:S01]  /*2630*/  SHF.R.S32.HI R14, RZ, 0x1f, R11 ;  /* 0x0000001fff0e7819 */ /* 0x000fe2000001140b */
[C---:B------:R-:W-:Y:S01]  /*2640*/  IMAD R138, R8.reuse, 0x1800, R183 ;  /* 0x00001800088a7824 */ /* 0x040fe200078e02b7 */
[----:B------:R-:W-:Y:S01]  /*2650*/  LOP3.LUT R0, R3, R182, RZ, 0x3c, !PT ;  /* 0x000000b603007212 */ /* 0x000fe200078e3cff */
[----:B------:R-:W-:Y:S01]  /*2660*/  IMAD R133, R8, 0x1800, R184 ;  /* 0x0000180008857824 */ /* 0x000fe200078e02b8 */
[----:B------:R-:W-:-:S02]  /*2670*/  LOP3.LUT R9, R177, 0x38, R6, 0xf8, !PT ;  /* 0x00000038b1097812 */ /* 0x000fc400078ef806 */
[----:B------:R-:W-:Y:S01]  /*2680*/  SHF.R.U32.HI R21, RZ, 0x3, R177 ;  /* 0x00000003ff157819 */ /* 0x000fe200000116b1 */
[----:B------:R-:W-:Y:S01]  /*2690*/  IMAD.IADD R139, R139, 0x1, R0 ;  /* 0x000000018b8b7824 */ /* 0x000fe200078e0200 */
[C---:B------:R-:W-:Y:S02]  /*26a0*/  LEA.HI R20, R14.reuse, R11, RZ, 0x3 ;  /* 0x0000000b0e147211 */ /* 0x040fe400078f18ff */
[--C-:B------:R-:W-:Y:S02]  /*26b0*/  LOP3.LUT R5, R181, 0x38, R12.reuse, 0xf8, !PT ;  /* 0x00000038b5057812 */ /* 0x100fe400078ef80c */
[----:B------:R-:W-:Y:S02]  /*26c0*/  LOP3.LUT R10, R9, R21, RZ, 0x3c, !PT ;  /* 0x00000015090a7212 */ /* 0x000fe400078e3cff */
[----:B------:R-:W-:Y:S02]  /*26d0*/  LEA.HI R11, R14, R11, RZ, 0x6 ;  /* 0x0000000b0e0b7211 */ /* 0x000fe400078f30ff */
[----:B------:R-:W-:Y:S01]  /*26e0*/  LOP3.LUT R0, R177, 0x38, R12, 0xf8, !PT ;  /* 0x00000038b1007812 */ /* 0x000fe200078ef80c */
[----:B------:R-:W-:Y:S01]  /*26f0*/  IMAD.IADD R137, R137, 0x1, R10 ;  /* 0x0000000189897824 */ /* 0x000fe200078e020a */
[----:B------:R-:W-:-:S02]  /*2700*/  LOP3.LUT R5, R5, R182, RZ, 0x3c, !PT ;  /* 0x000000b605057212 */ /* 0x000fc400078e3cff */
[----:B------:R-:W-:Y:S02]  /*2710*/  SHF.R.S32.HI R9, RZ, 0x1f, R140 ;  /* 0x0000001fff097819 */ /* 0x000fe4000001148c */
[--C-:B------:R-:W-:Y:S01]  /*2720*/  LOP3.LUT R3, R181, 0x38, R20.reuse, 0xf8, !PT ;  /* 0x00000038b5037812 */ /* 0x100fe200078ef814 */
[----:B------:R-:W-:Y:S01]  /*2730*/  IMAD.IADD R138, R138, 0x1, R5 ;  /* 0x000000018a8a7824 */ /* 0x000fe200078e0205 */
[----:B------:R-:W-:Y:S02]  /*2740*/  SHF.R.S32.HI R11, RZ, 0x6, R11 ;  /* 0x00000006ff0b7819 */ /* 0x000fe4000001140b */
[-C--:B------:R-:W-:Y:S02]  /*2750*/  LOP3.LUT R8, R0, R21.reuse, RZ, 0x3c, !PT ;  /* 0x0000001500087212 */ /* 0x080fe400078e3cff */
[----:B------:R-:W-:Y:S01]  /*2760*/  LOP3.LUT R0, R3, R182, RZ, 0x3c, !PT ;  /* 0x000000b603007212 */ /* 0x000fe200078e3cff */
[----:B------:R-:W-:Y:S01]  /*2770*/  IMAD R3, R9, R92, RZ ;  /* 0x0000005c09037224 */ /* 0x000fe200078e02ff */
[----:B------:R-:W-:Y:S01]  /*2780*/  LOP3.LUT R5, R177, 0x38, R20, 0xf8, !PT ;  /* 0x00000038b1057812 */ /* 0x000fe200078ef814 */
[----:B------:R-:W-:Y:S01]  /*2790*/  IMAD R135, R11, 0x1800, R183 ;  /* 0x000018000b877824 */ /* 0x000fe200078e02b7 */
[----:B------:R-:W-:Y:S01]  /*27a0*/  ISETP.GE.AND P4, PT, R19, UR5, PT ;  /* 0x0000000513007c0c */ /* 0x000fe2000bf86270 */
[----:B------:R-:W-:Y:S01]  /*27b0*/  IMAD R132, R11, 0x1800, R184 ;  /* 0x000018000b847824 */ /* 0x000fe200078e02b8 */
[----:B------:R-:W-:Y:S01]  /*27c0*/  LOP3.LUT R5, R5, R21, RZ, 0x3c, !PT ;  /* 0x0000001505057212 */ /* 0x000fe200078e3cff */
[----:B------:R-:W-:Y:S01]  /*27d0*/  IMAD R11, R140, R93, R3 ;  /* 0x0000005d8c0b7224 */ /* 0x000fe200078e0203 */
[----:B------:R-:W-:Y:S01]  /*27e0*/  LOP3.LUT R3, R181, 0x18, R16, 0xf8, !PT ;  /* 0x00000018b5037812 */ /* 0x000fe200078ef810 */
[----:B------:R-:W-:Y:S01]  /*27f0*/  IMAD R9, R9, R86, RZ ;  /* 0x0000005609097224 */ /* 0x000fe200078e02ff */
[----:B------:R-:W-:Y:S01]  /*2800*/  ISETP.GE.AND P0, PT, R23, UR4, PT ;  /* 0x0000000417007c0c */ /* 0x000fe2000bf06270 */
[----:B------:R-:W-:Y:S01]  /*2810*/  IMAD.IADD R135, R135, 0x1, R0 ;  /* 0x0000000187877824 */ /* 0x000fe200078e0200 */
[----:B------:R-:W-:Y:S01]  /*2820*/  LOP3.LUT R0, R3, R182, RZ, 0x3c, !PT ;  /* 0x000000b603007212 */ /* 0x000fe200078e3cff */
[----:B------:R-:W-:Y:S01]  /*2830*/  IMAD.IADD R132, R132, 0x1, R5 ;  /* 0x0000000184847824 */ /* 0x000fe200078e0205 */
[----:B------:R-:W-:Y:S01]  /*2840*/  SEL R3, RZ, 0x8, P4 ;  /* 0x00000008ff037807 */ /* 0x000fe20002000000 */
[----:B------:R-:W-:Y:S01]  /*2850*/  IMAD R5, R87, 0x60, RZ ;  /* 0x0000006057057824 */ /* 0x000fe200078e02ff */
[----:B------:R-:W-:Y:S01]  /*2860*/  IADD3 R133, R133, R8, RZ ;  /* 0x0000000885857210 */ /* 0x000fe20007ffe0ff */
[----:B------:R-:W-:Y:S01]  /*2870*/  IMAD R9, R140, R87, R9 ;  /* 0x000000578c097224 */ /* 0x000fe200078e0209 */
[C---:B------:R-:W-:Y:S01]  /*2880*/  SHF.L.U64.HI R107, R86.reuse, 0x6, R87 ;  /* 0x00000006566b7819 */ /* 0x040fe20000010257 */
[----:B------:R-:W-:Y:S01]  /*2890*/  IMAD.IADD R102, R11, 0x1, R95 ;  /* 0x000000010b667824 */ /* 0x000fe200078e025f */
[C---:B------:R-:W-:Y:S01]  /*28a0*/  SHF.L.U32 R108, R86.reuse, 0x6, RZ ;  /* 0x00000006566c7819 */ /* 0x040fe200000006ff */
[----:B------:R-:W-:Y:S01]  /*28b0*/  IMAD.WIDE.U32 R86, R86, 0x60, RZ ;  /* 0x0000006056567825 */ /* 0x000fe200078e00ff */
[----:B------:R-:W-:-:S02]  /*28c0*/  LOP3.LUT P5, RZ, R224, 0x4, RZ, 0xc0, !PT ;  /* 0x00000004e0ff7812 */ /* 0x000fc400078ac0ff */
[----:B------:R-:W-:Y:S01]  /*28d0*/  SEL R8, RZ, 0x20, P0 ;  /* 0x00000020ff087807 */ /* 0x000fe20000000000 */
[----:B------:R-:W-:Y:S01]  /*28e0*/  IMAD.IADD R130, R87, 0x1, R5 ;  /* 0x0000000157827824 */ /* 0x000fe200078e0205 */
[C---:B------:R-:W-:Y:S01]  /*28f0*/  LOP3.LUT R10, R4.reuse, R3, RZ, 0xfc, !PT ;  /* 0x00000003040a7212 */ /* 0x040fe200078efcff */
[----:B------:R-:W-:Y:S01]  /*2900*/  IMAD.IADD R103, R91, 0x1, R9 ;  /* 0x000000015b677824 */ /* 0x000fe200078e0209 */
[----:B------:R-:W-:Y:S01]  /*2910*/  LOP3.LUT R3, R4, 0x1, RZ, 0xc0, !PT ;  /* 0x0000000104037812 */ /* 0x000fe200078ec0ff */
[----:B------:R-:W-:Y:S01]  /*2920*/  IMAD.IADD R101, R9, 0x1, R89 ;  /* 0x0000000109657824 */ /* 0x000fe200078e0259 */
[C---:B------:R-:W-:Y:S01]  /*2930*/  SHF.L.U64.HI R105, R92.reuse, 0x6, R93 ;  /* 0x000000065c697819 */ /* 0x040fe2000001025d */
[----:B------:R-:W-:Y:S01]  /*2940*/  IMAD.WIDE.U32 R92, R92, 0x60, RZ ;  /* 0x000000605c5c7825 */ /* 0x000fe200078e00ff */
[----:B------:R-:W-:Y:S02]  /*2950*/  SEL R126, R126, 0xffffffe0, !P5 ;  /* 0xffffffe07e7e7807 */ /* 0x000fe40006800000 */
[----:B------:R-:W-:Y:S01]  /*2960*/  IADD3 R0, R183, R0, RZ ;  /* 0x00000000b7007210 */ /* 0x000fe20007ffe0ff */
[----:B------:R-:W-:Y:S01]  /*2970*/  IMAD.IADD R129, R93, 0x1, R129 ;  /* 0x000000015d817824 */ /* 0x000fe200078e0281 */
[----:B------:R-:W-:-:S02]  /*2980*/  SHF.R.S32.HI R115, RZ, 0x3, R6 ;  /* 0x00000003ff737819 */ /* 0x000fc40000011406 */
[----:B------:R-:W-:Y:S01]  /*2990*/  LOP3.LUT R4, R6, 0xfffffff8, RZ, 0xc0, !PT ;  /* 0xfffffff806047812 */ /* 0x000fe200078ec0ff */
[----:B------:R-:W-:Y:S01]  /*29a0*/  IMAD.IADD R131, R126, 0x1, R0 ;  /* 0x000000017e837824 */ /* 0x000fe200078e0200 */
[----:B------:R-:W-:Y:S02]  /*29b0*/  LOP3.LUT R26, R7, R8, RZ, 0xfc, !PT ;  /* 0x00000008071a7212 */ /* 0x000fe400078efcff */
[----:B------:R-:W-:Y:S02]  /*29c0*/  LOP3.LUT R5, R12, 0xfffffff8, RZ, 0xc0, !PT ;  /* 0xfffffff80c057812 */ /* 0x000fe400078ec0ff */
[----:B------:R-:W-:Y:S02]  /*29d0*/  LOP3.LUT R6, R20, 0xfffffff8, RZ, 0xc0, !PT ;  /* 0xfffffff814067812 */ /* 0x000fe400078ec0ff */
[----:B------:R-:W-:Y:S02]  /*29e0*/  SHF.R.S32.HI R113, RZ, 0x3, R20 ;  /* 0x00000003ff717819 */ /* 0x000fe40000011414 */
[----:B------:R-:W-:-:S02]  /*29f0*/  LOP3.LUT R8, R10, 0x2, RZ, 0xc0, !PT ;  /* 0x000000020a087812 */ /* 0x000fc400078ec0ff */
[----:B------:R-:W-:Y:S02]  /*2a00*/  LOP3.LUT R9, R10, 0x4, RZ, 0xc0, !PT ;  /* 0x000000040a097812 */ /* 0x000fe400078ec0ff */
[C---:B------:R-:W-:Y:S02]  /*2a10*/  LOP3.LUT R20, R26.reuse, 0x2, RZ, 0xc0, !PT ;  /* 0x000000021a147812 */ /* 0x040fe400078ec0ff */
[C---:B------:R-:W-:Y:S02]  /*2a20*/  LOP3.LUT R21, R26.reuse, 0x4, RZ, 0xc0, !PT ;  /* 0x000000041a157812 */ /* 0x040fe400078ec0ff */
[C---:B------:R-:W-:Y:S02]  /*2a30*/  LOP3.LUT R99, R26.reuse, 0x8, RZ, 0xc0, !PT ;  /* 0x000000081a637812 */ /* 0x040fe400078ec0ff */
[----:B------:R-:W-:Y:S02]  /*2a40*/  LOP3.LUT R98, R26, 0x10, RZ, 0xc0, !PT ;  /* 0x000000101a627812 */ /* 0x000fe400078ec0ff */
[----:B0-----:R-:W-:-:S02]  /*2a50*/  LEA.HI R222, R222, 0x8, RZ, 0x19 ;  /* 0x00000008dede7811 */ /* 0x001fc400078fc8ff */
[----:B------:R-:W-:Y:S02]  /*2a60*/  IADD3 R104, R97, R11, RZ ;  /* 0x0000000b61687210 */ /* 0x000fe40007ffe0ff */
[----:B------:R-:W-:Y:S02]  /*2a70*/  SHF.R.S32.HI R114, RZ, 0x3, R12 ;  /* 0x00000003ff727819 */ /* 0x000fe4000001140c */
[----:B------:R-:W-:Y:S02]  /*2a80*/  LOP3.LUT R7, R7, 0x1, RZ, 0xc0, !PT ;  /* 0x0000000107077812 */ /* 0x000fe400078ec0ff */
[----:B------:R-:W-:Y:S02]  /*2a90*/  LOP3.LUT R10, R10, 0x8, RZ, 0xc0, !PT ;  /* 0x000000080a0a7812 */ /* 0x000fe400078ec0ff */
[----:B------:R-:W-:Y:S02]  /*2aa0*/  SHF.R.S32.HI R111, RZ, 0x1f, R4 ;  /* 0x0000001fff6f7819 */ /* 0x000fe40000011404 */
[----:B------:R-:W-:-:S02]  /*2ab0*/  SHF.R.S32.HI R110, RZ, 0x1f, R5 ;  /* 0x0000001fff6e7819 */ /* 0x000fc40000011405 */
[----:B------:R-:W-:Y:S02]  /*2ac0*/  SHF.R.S32.HI R109, RZ, 0x1f, R6 ;  /* 0x0000001fff6d7819 */ /* 0x000fe40000011406 */
[----:B------:R-:W-:Y:S02]  /*2ad0*/  LOP3.LUT R26, R26, 0x20, RZ, 0xc0, !PT ;  /* 0x000000201a1a7812 */ /* 0x000fe400078ec0ff */
[----:B----4-:R-:W-:-:S07]  /*2ae0*/  SHF.R.S32.HI R127, RZ, 0x1f, R100 ;  /* 0x0000001fff7f7819 */ /* 0x010fce0000011464 */
.L_x_2769:
[----:B0-----:R-:W0:Y:S01]  /*2af0*/  LDC R80, c[0x0][0x430] ;  /* 0x00010c00ff507b82 */ /* 0x001e220000000800 */
[----:B------:R-:W-:Y:S01]  /*2b00*/  IADD3 R24, R24, -0x1, RZ ;  /* 0xffffffff18187810 */ /* 0x000fe20007ffe0ff */
[----:B------:R-:W-:Y:S01]  /*2b10*/  ULDC.64 UR4, c[0x0][0x208] ;  /* 0x0000820000047ab9 */ /* 0x000fe20000000a00 */
[----:B------:R-:W-:-:S03]  /*2b20*/  MOV R27, RZ ;  /* 0x000000ff001b7202 */ /* 0x000fc60000000f00 */
[----:B------:R-:W-:Y:S02]  /*2b30*/  IMAD R12, R24, 0x60, R112 ;  /* 0x00000060180c7824 */ /* 0x000fe400078e0270 */
[----:B-1----:R-:W1:Y:S02]  /*2b40*/  LDC R123, c[0x0][0x3f4] ;  /* 0x0000fd00ff7b7b82 */ /* 0x002e640000000800 */
[----:B------:R-:W-:Y:S01]  /*2b50*/  IMAD.IADD R32, R128, 0x1, R12 ;  /* 0x0000000180207824 */ /* 0x000fe200078e020c */
[----:B------:R-:W-:-:S03]  /*2b60*/  ISETP.GE.AND P0, PT, R12, R25, PT ;  /* 0x000000190c00720c */ /* 0x000fc60003f06270 */
[----:B------:R-:W-:Y:S01]  /*2b70*/  IMAD.MOV.U32 R28, RZ, RZ, R32 ;  /* 0x000000ffff1c7224 */ /* 0x000fe200078e0020 */
[----:B------:R-:W-:Y:S02]  /*2b80*/  ISETP.GT.OR P0, PT, R112, 0x5f, P0 ;  /* 0x0000005f7000780c */ /* 0x000fe40000704670 */
[----:B0-----:R-:W-:-:S11]  /*2b90*/  ISETP.NE.AND P4, PT, R80, 0x1, PT ;  /* 0x000000015000780c */ /* 0x001fd60003f85270 */
        /* <DEDUP_REMOVED lines=37> */
[----:B------:R-:W-:Y:S01]  /*2df0*/  IMAD R14, R82, UR4, RZ ;  /* 0x00000004520e7c24 */ /* 0x000fe2000f8e02ff */
[----:B------:R-:W-:Y:S02]  /*2e00*/  IADD3 R13, R13, R11, RZ ;  /* 0x0000000b0d0d7210 */ /* 0x000fe40007ffe0ff */
[----:B------:R-:W-:Y:S01]  /*2e10*/  VIMNMX R83, R83, 0x60, PT ;  /* 0x0000006053537848 */ /* 0x000fe20003fe0100 */
[C---:B------:R-:W-:Y:S02]  /*2e20*/  IMAD R11, R27.reuse, UR5, R14 ;  /* 0x000000051b0b7c24 */ /* 0x040fe4000f8e020e */
[----:B------:R-:W-:Y:S01]  /*2e30*/  IMAD.WIDE.U32 R12, R27, UR4, R12 ;  /* 0x000000041b0c7c25 */ /* 0x000fe2000f8e000c */
[----:B------:R-:W-:-:S03]  /*2e40*/  ULDC.64 UR4, c[0x0][0x308] ;  /* 0x0000c20000047ab9 */ /* 0x000fc60000000a00 */
[----:B------:R-:W-:Y:S01]  /*2e50*/  IMAD.IADD R13, R13, 0x1, R11 ;  /* 0x000000010d0d7824 */ /* 0x000fe200078e020b */
[----:B------:R-:W-:Y:S01]  /*2e60*/  SHF.R.S32.HI R11, RZ, 0x1f, R24 ;  /* 0x0000001fff0b7819 */ /* 0x000fe20000011418 */
[----:B------:R-:W-:Y:S02]  /*2e70*/  IMAD R14, R129, R24, RZ ;  /* 0x00000018810e7224 */ /* 0x000fe400078e02ff */
        /* <DEDUP_REMOVED lines=32> */
[----:B------:R-:W-:Y:S02]  /*3080*/  IADD3.X R34, R11, R104, RZ, P5, !PT ;  /* 0x000000680b227210 */ /* 0x000fe40002ffe4ff */
[----:B------:R-:W-:Y:S02]  /*3090*/  CS2R R74, SRZ ;  /* 0x00000000004a7805 */ /* 0x000fe4000001ff00 */
[----:B------:R-:W-:Y:S01]  /*30a0*/  LEA R32, P5, R33, UR4, 0x1 ;  /* 0x0000000421207c11 */ /* 0x000fe2000f8a08ff */
[----:B------:R-:W-:Y:S01]  /*30b0*/  IMAD.X R36, R78, 0x1, R103, P0 ;  /* 0x000000014e247824 */ /* 0x000fe200000e0667 */
[----:B------:R-:W-:-:S02]  /*30c0*/  ISETP.GE.AND P0, PT, R160, R123, PT ;  /* 0x0000007ba000720c */ /* 0x000fc40003f06270 */
[----:B------:R-:W-:Y:S02]  /*30d0*/  CS2R R70, SRZ ;  /* 0x0000000000467805 */ /* 0x000fe4000001ff00 */
[----:B------:R-:W-:Y:S02]  /*30e0*/  LEA.HI.X R33, R33, UR5, R34, 0x1, P5 ;  /* 0x0000000521217c11 */ /* 0x000fe4000a8f0c22 */
[----:B------:R-:W-:Y:S02]  /*30f0*/  CS2R R76, SRZ ;  /* 0x00000000004c7805 */ /* 0x000fe4000001ff00 */
[C---:B------:R-:W-:Y:S02]  /*3100*/  LEA R34, P5, R35.reuse, UR6, 0x1 ;  /* 0x0000000623227c11 */ /* 0x040fe4000f8a08ff */
[----:B------:R-:W-:Y:S01]  /*3110*/  CS2R R72, SRZ ;  /* 0x0000000000487805 */ /* 0x000fe2000001ff00 */
[----:B------:R-:W-:Y:S01]  /*3120*/  ULDC.64 UR8, c[0x0][0x208] ;  /* 0x0000820000087ab9 */ /* 0x000fe20000000a00 */
[----:B------:R-:W-:-:S02]  /*3130*/  LEA.HI.X R35, R35, UR7, R36, 0x1, P5 ;  /* 0x0000000723237c11 */ /* 0x000fc4000a8f0c24 */
        /* <DEDUP_REMOVED lines=25> */
.L_x_2668:
[----:B------:R-:W-:Y:S05]  /*32d0*/  BSYNC B1 ;  /* 0x0000000000017941 */ /* 0x000fea0003800000 */
.L_x_2667:
        /* <DEDUP_REMOVED lines=21> */
[----:B------:R-:W-:Y:S01]  /*3430*/  IADD3 R13, P0, P6, R90, R12, R108 ;  /* 0x0000000c5a0d7210 */ /* 0x000fe20007e1e06c */
[----:B------:R-:W-:-:S03]  /*3440*/  ULDC.64 UR8, c[0x0][0x208] ;  /* 0x0000820000087ab9 */ /* 0x000fc60000000a00 */
        /* <DEDUP_REMOVED lines=33> */
.L_x_2670:
[----:B------:R-:W-:Y:S05]  /*3660*/  BSYNC B1 ;  /* 0x0000000000017941 */ /* 0x000fea0003800000 */
.L_x_2669:
[----:B0----5:R-:W-:Y:S01]  /*3670*/  IMAD.MOV.U32 R12, RZ, RZ, R54 ;  /* 0x000000ffff0c7224 */ /* 0x021fe200078e0036 */
[----:B------:R-:W-:Y:S01]  /*3680*/  MOV R11, R55 ;  /* 0x00000037000b7202 */ /* 0x000fe20000000f00 */
[----:B------:R-:W-:Y:S01]  /*3690*/  ULOP3.LUT UR4, UR60, 0x1, URZ, 0xfc, !UPT ;  /* 0x000000013c047892 */ /* 0x000fe2000f8efc3f */
[----:B------:R-:W-:Y:S02]  /*36a0*/  IMAD.MOV.U32 R14, RZ, RZ, R58 ;  /* 0x000000ffff0e7224 */ /* 0x000fe400078e003a */
[----:B------:R-:W-:Y:S01]  /*36b0*/  PRMT R151, R12, 0x5410, R11 ;  /* 0x000054100c977816 */ /* 0x000fe2000000000b */
[----:B------:R-:W-:Y:S01]  /*36c0*/  IMAD.MOV.U32 R12, RZ, RZ, R62 ;  /* 0x000000ffff0c7224 */ /* 0x000fe200078e003e */
[----:B------:R-:W-:Y:S01]  /*36d0*/  MOV R11, R63 ;  /* 0x0000003f000b7202 */ /* 0x000fe20000000f00 */
[----:B------:R-:W-:Y:S01]  /*36e0*/  UISETP.NE.AND UP0, UPT, UR4, 0x3, UPT ;  /* 0x000000030400788c */ /* 0x000fe2000bf05270 */
[----:B------:R-:W-:Y:S02]  /*36f0*/  IMAD.MOV.U32 R13, RZ, RZ, R59 ;  /* 0x000000ffff0d7224 */ /* 0x000fe400078e003b */
[----:B------:R-:W-:Y:S01]  /*3700*/  PRMT R156, R12, 0x7610, R156 ;  /* 0x000076100c9c7816 */ /* 0x000fe2000000009c */
[----:B------:R-:W-:Y:S01]  /*3710*/  IMAD.MOV.U32 R12, RZ, RZ, R67 ;  /* 0x000000ffff0c7224 */ /* 0x000fe200078e0043 */
[----:B------:R-:W-:Y:S01]  /*3720*/  PRMT R155, R11, 0x7610, R155 ;  /* 0x000076100b9b7816 */ /* 0x000fe2000000009b */
[----:B------:R-:W-:Y:S01]  /*3730*/  IMAD.MOV.U32 R11, RZ, RZ, R66 ;  /* 0x000000ffff0b7224 */ /* 0x000fe200078e0042 */
[----:B------:R-:W-:-:S02]  /*3740*/  PLOP3.LUT P0, PT, PT, PT, UP0, 0x80, 0x0 ;  /* 0x000000000000781c */ /* 0x000fc40003f0f008 */
[----:B------:R-:W-:Y:S01]  /*3750*/  PRMT R153, R13, 0x5410, R14 ;  /* 0x000054100d997816 */ /* 0x000fe2000000000e */
[----:B------:R-:W-:Y:S01]  /*3760*/  IMAD.MOV.U32 R13, RZ, RZ, R70 ;  /* 0x000000ffff0d7224 */ /* 0x000fe200078e0046 */
[----:B------:R-:W-:Y:S01]  /*3770*/  PRMT R157, R12, 0x5410, R11 ;  /* 0x000054100c9d7816 */ /* 0x000fe2000000000b */
[----:B------:R-:W-:Y:S01]  /*3780*/  IMAD.MOV.U32 R11, RZ, RZ, R74 ;  /* 0x000000ffff0b7224 */ /* 0x000fe200078e004a */
[----:B------:R-:W-:Y:S01]  /*3790*/  MOV R14, R71 ;  /* 0x00000047000e7202 */ /* 0x000fe20000000f00 */
[----:B------:R-:W-:-:S03]  /*37a0*/  IMAD.MOV.U32 R12, RZ, RZ, R75 ;  /* 0x000000ffff0c7224 */ /* 0x000fc600078e004b */
        /* <DEDUP_REMOVED lines=62> */
.L_x_2671:
[----:B------:R-:W-:Y:S01]  /*3b90*/  IMAD R84, R18, 0x8, R2 ;  /* 0x0000000812547824 */ /* 0x000fe200078e0202 */
[----:B------:R-:W-:Y:S01]  /*3ba0*/  SHF.L.U32 R85, R171, 0x1f, RZ ;  /* 0x0000001fab557819 */ /* 0x000fe200000006ff */
[----:B------:R-:W-:Y:S03]  /*3bb0*/  BSSY B1, `(.L_x_2672) ;  /* 0x0000003000017945 */ /* 0x000fe60003800000 */
[----:B------:R-:W0:Y:S02]  /*3bc0*/  SYNCS.PHASECHK.TRANS64.TRYWAIT P6, [R84+URZ+0x2a890], R85 ;  /* 0x02a89055540075a7 */ /* 0x000e2400080c017f */
[----:B0-----:R-:W-:Y:S05]  /*3bd0*/  @!P6 BRA `(.L_x_2673) ;  /* 0x0000020800ace947 */ /* 0x001fea0003800000 */
.L_x_3023:
[----:B------:R-:W-:Y:S05]  /*3be0*/  BSYNC B1 ;  /* 0x0000000000017941 */ /* 0x000fea0003800000 */
.L_x_2672:
[----:B------:R-:W-:-:S03]  /*3bf0*/  UMOV UR4, 0xffffffff ;  /* 0xffffffff00047882 */ /* 0x000fc60000000000 */
[----:B------:R-:W-:Y:S05]  /*3c00*/  BRA.DIV UR4, `(.L_x_2674) ;  /* 0x0000020a04b47947 */ /* 0x000fea000b800000 */
[----:B------:R1:W2:Y:S04]  /*3c10*/  SHFL.IDX PT, R78, R118, RZ, 0x1c1f ;  /* 0x001c1fff764e7589 */ /* 0x0002a800000e0000 */
[----:B------:R1:W3:Y:S02]  /*3c20*/  SHFL.IDX PT, R11, R119, RZ, 0x1c1f ;  /* 0x001c1fff770b7589 */ /* 0x0002e400000e0000 */
.L_x_3027:
        /* <DEDUP_REMOVED lines=10> */
[----:B------:R-:W-:Y:S02]  /*3cd0*/  SHF.R.U32.HI R74, RZ, 0x10, R75 ;  /* 0x00000010ff4a7819 */ /* 0x000fe4000001164b */
[--C-:B------:R-:W-:Y:S01]  /*3ce0*/  SHF.R.U64 R145, R76, 0x10, R77.reuse ;  /* 0x000000104c917819 */ /* 0x100fe2000000124d */
[----:B------:R-:W-:Y:S01]  /*3cf0*/  HADD2.F32 R144, -RZ, R144.H0_H0 ;  /* 0x20000090ff907230 */ /* 0x000fe20000004100 */
[----:B0-----:R-:W-:Y:S02]  /*3d00*/  MOV R75, R13 ;  /* 0x0000000d004b7202 */ /* 0x001fe40000000f00 */
        /* <DEDUP_REMOVED lines=38> */
.L_x_2680:
[----:B------:R-:W-:Y:S05]  /*3f70*/  BSYNC B3 ;  /* 0x0000000000037941 */ /* 0x000fea0003800000 */
.L_x_2679:
[----:B---3--:R-:W-:Y:S01]  /*3f80*/  LEA R74, P4, R16, R11, 0x1 ;  /* 0x0000000b104a7211 */ /* 0x008fe200078808ff */
[----:B------:R-:W-:-:S03]  /*3f90*/  ULDC.64 UR4, c[0x0][0x208] ;  /* 0x0000820000047ab9 */ /* 0x000fc60000000a00 */
[----:B--2---:R-:W-:-:S05]  /*3fa0*/  LEA.HI.X R75, R16, R78, R17, 0x1, P4 ;  /* 0x0000004e104b7211 */ /* 0x004fca00020f0c11 */
[----:B0-----:R4:W-:Y:S04]  /*3fb0*/  ST.E.128 desc[UR4][R74.64], R12 ;  /* 0x0000000c4a007985 */ /* 0x0019e8000c101d04 */
.L_x_2678:
[----:B------:R-:W-:Y:S05]  /*3fc0*/  BSYNC B2 ;  /* 0x0000000000027941 */ /* 0x000fea0003800000 */
.L_x_2677:
        /* <DEDUP_REMOVED lines=50> */
.L_x_2684:
[----:B------:R-:W-:Y:S05]  /*42f0*/  BSYNC B3 ;  /* 0x0000000000037941 */ /* 0x000fea0003800000 */
.L_x_2683:
[----:B--2---:R-:W-:Y:S01]  /*4300*/  MOV R71, R78 ;  /* 0x0000004e00477202 */ /* 0x004fe20000000f00 */
[----:B------:R-:W-:Y:S01]  /*4310*/  IMAD.SHL.U32 R72, R166, 0x8, RZ ;  /* 0x00000008a6487824 */ /* 0x000fe200078e00ff */
[----:B------:R-:W-:Y:S01]  /*4320*/  ULDC.64 UR4, c[0x0][0x208] ;  /* 0x0000820000047ab9 */ /* 0x000fe20000000a00 */
[----:B---3--:R-:W-:-:S04]  /*4330*/  IMAD.MOV.U32 R70, RZ, RZ, R11 ;  /* 0x000000ffff467224 */ /* 0x008fc800078e000b */
[----:B------:R-:W-:-:S05]  /*4340*/  IMAD.WIDE R70, R72, 0x2, R70 ;  /* 0x0000000248467825 */ /* 0x000fca00078e0246 */
[----:B0-----:R0:W-:Y:S02]  /*4350*/  ST.E.128 desc[UR4][R70.64], R12 ;  /* 0x0000000c46007985 */ /* 0x0011e4000c101d04 */
.L_x_2682:
[----:B------:R-:W-:Y:S05]  /*4360*/  BSYNC B2 ;  /* 0x0000000000027941 */ /* 0x000fea0003800000 */
.L_x_2681:
        /* <DEDUP_REMOVED lines=50> */
.L_x_2688:
[----:B------:R-:W-:Y:S05]  /*4690*/  BSYNC B3 ;  /* 0x0000000000037941 */ /* 0x000fea0003800000 */
.L_x_2687:
[----:B------:R-:W-:Y:S01]  /*46a0*/  SHF.L.U32 R68, R167, 0x3, RZ ;  /* 0x00000003a7447819 */ /* 0x000fe200000006ff */
[----:B---3--:R-:W-:Y:S01]  /*46b0*/  IMAD.MOV.U32 R66, RZ, RZ, R11 ;  /* 0x000000ffff427224 */ /* 0x008fe200078e000b */
[----:B------:R-:W-:Y:S01]  /*46c0*/  ULDC.64 UR4, c[0x0][0x208] ;  /* 0x0000820000047ab9 */ /* 0x000fe20000000a00 */
[----:B--2---:R-:W-:Y:S02]  /*46d0*/  IMAD.MOV.U32 R67, RZ, RZ, R78 ;  /* 0x000000ffff437224 */ /* 0x004fe400078e004e */
[----:B------:R-:W-:-:S05]  /*46e0*/  IMAD.WIDE R66, R68, 0x2, R66 ;  /* 0x0000000244427825 */ /* 0x000fca00078e0242 */
[----:B----4-:R0:W-:Y:S02]  /*46f0*/  ST.E.128 desc[UR4][R66.64], R12 ;  /* 0x0000000c42007985 */ /* 0x0101e4000c101d04 */
.L_x_2686:
[----:B------:R-:W-:Y:S05]  /*4700*/  BSYNC B2 ;  /* 0x0000000000027941 */ /* 0x000fea0003800000 */
.L_x_2685:
        /* <DEDUP_REMOVED lines=50> */
.L_x_2692:
[----:B------:R-:W-:Y:S05]  /*4a30*/  BSYNC B3 ;  /* 0x0000000000037941 */ /* 0x000fea0003800000 */
.L_x_2691:
[----:B---3--:R-:W-:Y:S01]  /*4a40*/  LEA R62, P4, R19, R11, 0x1 ;  /* 0x0000000b133e7211 */ /* 0x008fe200078808ff */
[----:B------:R-:W-:-:S03]  /*4a50*/  ULDC.64 UR4, c[0x0][0x208] ;  /* 0x0000820000047ab9 */ /* 0x000fc60000000a00 */
[----:B--2---:R-:W-:-:S05]  /*4a60*/  LEA.HI.X R63, R19, R78, R169, 0x1, P4 ;  /* 0x0000004e133f7211 */ /* 0x004fca00020f0ca9 */
[----:B----4-:R0:W-:Y:S04]  /*4a70*/  ST.E.128 desc[UR4][R62.64], R12 ;  /* 0x0000000c3e007985 */ /* 0x0101e8000c101d04 */
.L_x_2690:
[----:B------:R-:W-:Y:S05]  /*4a80*/  BSYNC B2 ;  /* 0x0000000000027941 */ /* 0x000fea0003800000 */
.L_x_2689:
        /* <DEDUP_REMOVED lines=12> */
[----:B------:R-:W-:Y:S01]  /*4b50*/  SHF.R.U32.HI R59, RZ, 0x10, R59 ;  /* 0x00000010ff3b7819 */ /* 0x000fe2000001163b */
[----:B------:R-:W-:Y:S02]  /*4b60*/  HADD2.F32 R60, -RZ, R60.H0_H0 ;  /* 0x2000003cff3c7230 */ /* 0x000fe40000004100 */
[--C-:B------:R-:W-:Y:S02]  /*4b70*/  HADD2.F32 R13, -RZ, R61.reuse.H1_H1 ;  /* 0x3000003dff0d7230 */ /* 0x100fe40000004100 */
[----:B------:R-:W-:-:S02]  /*4b80*/  HADD2.F32 R61, -RZ, R61.H0_H0 ;  /* 0x2000003dff3d7230 */ /* 0x000fc40000004100 */
[----:B------:R-:W-:Y:S02]  /*4b90*/  HADD2.F32 R58, -RZ, R58.H0_H0 ;  /* 0x2000003aff3a7230 */ /* 0x000fe40000004100 */
[-C--:B------:R-:W-:Y:S01]  /*4ba0*/  FMUL.FTZ R63, R13, R62.reuse ;  /* 0x0000003e0d3f7220 */ /* 0x080fe20000410000 */
[----:B------:R-:W-:Y:S02]  /*4bb0*/  HADD2.F32 R59, -RZ, R59.H0_H0 ;  /* 0x2000003bff3b7230 */ /* 0x000fe40000004100 */
[C---:B------:R-:W-:Y:S01]  /*4bc0*/  FMUL.FTZ R62, R61.reuse, R62 ;  /* 0x0000003e3d3e7220 */ /* 0x040fe20000410000 */
[----:B------:R-:W-:-:S03]  /*4bd0*/  FFMA.FTZ R63, R61, R58, -R63 ;  /* 0x0000003a3d3f7223 */ /* 0x000fc6000001083f */
[----:B------:R-:W-:Y:S01]  /*4be0*/  FFMA.FTZ R62, R13, R58, R62 ;  /* 0x0000003a0d3e7223 */ /* 0x000fe2000001003e */
[--C-:B------:R-:W-:Y:S02]  /*4bf0*/  HADD2.F32 R13, -RZ, R15.reuse.H1_H1 ;  /* 0x3000000fff0d7230 */ /* 0x100fe40000004100 */
[----:B------:R-:W-:Y:S02]  /*4c00*/  HADD2.F32 R15, -RZ, R15.H0_H0 ;  /* 0x2000000fff0f7230 */ /* 0x000fe40000004100 */
[----:B------:R-:W-:Y:S01]  /*4c10*/  F2FP.F16.F32.PACK_AB R62, R62, R63 ;  /* 0x0000003f3e3e723e */ /* 0x000fe200000000ff */
[-C--:B------:R-:W-:Y:S02]  /*4c20*/  FMUL.FTZ R58, R13, R60.reuse ;  /* 0x0000003c0d3a7220 */ /* 0x080fe40000410000 */
[C---:B------:R-:W-:Y:S02]  /*4c30*/  FMUL.FTZ R60, R15.reuse, R60 ;  /* 0x0000003c0f3c7220 */ /* 0x040fe40000410000 */
[----:B------:R-:W-:Y:S01]  /*4c40*/  FFMA.FTZ R58, R15, R59, -R58 ;  /* 0x0000003b0f3a7223 */ /* 0x000fe2000001083a */
[----:B------:R-:W-:-:S02]  /*4c50*/  HADD2.F32 R15, -RZ, R154.H1_H1 ;  /* 0x3000009aff0f7230 */ /* 0x000fc40000004100 */
[----:B------:R-:W-:Y:S01]  /*4c60*/  FFMA.FTZ R60, R13, R59, R60 ;  /* 0x0000003b0d3c7223 */ /* 0x000fe2000001003c */
[--C-:B------:R-:W-:Y:S02]  /*4c70*/  HADD2.F32 R13, -RZ, R12.reuse.H0_H0 ;  /* 0x2000000cff0d7230 */ /* 0x100fe40000004100 */
[----:B------:R-:W-:Y:S02]  /*4c80*/  HADD2.F32 R12, -RZ, R12.H1_H1 ;  /* 0x3000000cff0c7230 */ /* 0x000fe40000004100 */
[--C-:B------:R-:W-:Y:S01]  /*4c90*/  HADD2.F32 R59, -RZ, R153.reuse.H1_H1 ;  /* 0x30000099ff3b7230 */ /* 0x100fe20000004100 */
[----:B------:R-:W-:Y:S01]  /*4ca0*/  F2FP.F16.F32.PACK_AB R58, R60, R58 ;  /* 0x0000003a3c3a723e */ /* 0x000fe200000000ff */
[----:B------:R-:W-:Y:S02]  /*4cb0*/  HADD2.F32 R154, -RZ, R154.H0_H0 ;  /* 0x2000009aff9a7230 */ /* 0x000fe40000004100 */
[-C--:B------:R-:W-:Y:S01]  /*4cc0*/  FMUL.FTZ R61, R12, R15.reuse ;  /* 0x0000000f0c3d7220 */ /* 0x080fe20000410000 */
[----:B------:R-:W-:Y:S01]  /*4cd0*/  FMUL.FTZ R15, R13, R15 ;  /* 0x0000000f0d0f7220 */ /* 0x000fe20000410000 */
[----:B------:R-:W-:-:S02]  /*4ce0*/  HADD2.F32 R153, -RZ, R153.H0_H0 ;  /* 0x20000099ff997230 */ /* 0x000fc40000004100 */
        /* <DEDUP_REMOVED lines=14> */
.L_x_2696:
[----:B------:R-:W-:Y:S05]  /*4dd0*/  BSYNC B3 ;  /* 0x0000000000037941 */ /* 0x000fea0003800000 */
.L_x_2695:
[----:B---3--:R-:W-:Y:S01]  /*4de0*/  LEA R58, P4, R22, R11, 0x1 ;  /* 0x0000000b163a7211 */ /* 0x008fe200078808ff */
[----:B------:R-:W-:-:S03]  /*4df0*/  ULDC.64 UR4, c[0x0][0x208] ;  /* 0x0000820000047ab9 */ /* 0x000fc60000000a00 */
[----:B--2---:R-:W-:-:S05]  /*4e00*/  LEA.HI.X R59, R22, R78, R180, 0x1, P4 ;  /* 0x0000004e163b7211 */ /* 0x004fca00020f0cb4 */
[----:B----4-:R0:W-:Y:S04]  /*4e10*/  ST.E.128 desc[UR4][R58.64], R12 ;  /* 0x0000000c3a007985 */ /* 0x0101e8000c101d04 */
.L_x_2694:
[----:B------:R-:W-:Y:S05]  /*4e20*/  BSYNC B2 ;  /* 0x0000000000027941 */ /* 0x000fea0003800000 */
.L_x_2693:
[----:B------:R-:W-:-:S13]  /*4e30*/  ISETP.NE.AND P4, PT, R26, RZ, PT ;  /* 0x000000ff1a00720c */ /* 0x000fda0003f85270 */
        /* <DEDUP_REMOVED lines=45> */
[----:B------:R-:W-:Y:S01]  /*5110*/  MOV R12, R15 ;  /* 0x0000000f000c7202 */ /* 0x000fe20000000f00 */
[----:B------:R-:W-:-:S03]  /*5120*/  IMAD.MOV.U32 R15, RZ, RZ, R55 ;  /* 0x000000ffff0f7224 */ /* 0x000fc600078e0037 */
[----:B------:R-:W-:Y:S01]  /*5130*/  F2FP.F16.F32.PACK_AB R152, R152, R13 ;  /* 0x0000000d9898723e */ /* 0x000fe200000000ff */
[----:B------:R-:W-:-:S04]  /*5140*/  IMAD.MOV.U32 R13, RZ, RZ, R58 ;  /* 0x000000ffff0d7224 */ /* 0x000fc800078e003a */
[----:B------:R-:W-:-:S07]  /*5150*/  IMAD.MOV.U32 R14, RZ, RZ, R152 ;  /* 0x000000ffff0e7224 */ /* 0x000fce00078e0098 */
.L_x_2698:
[----:B------:R-:W-:Y:S05]  /*5160*/  BSYNC B2 ;  /* 0x0000000000027941 */ /* 0x000fea0003800000 */
.L_x_2697:
[----:B---3--:R-:W-:Y:S01]  /*5170*/  LEA R54, P4, R23, R11, 0x1 ;  /* 0x0000000b17367211 */ /* 0x008fe200078808ff */
[----:B------:R-:W-:-:S03]  /*5180*/  ULDC.64 UR4, c[0x0][0x208] ;  /* 0x0000820000047ab9 */ /* 0x000fc60000000a00 */
[----:B--2---:R-:W-:-:S05]  /*5190*/  LEA.HI.X R55, R23, R78, R179, 0x1, P4 ;  /* 0x0000004e17377211 */ /* 0x004fca00020f0cb3 */
[----:B----4-:R0:W-:Y:S04]  /*51a0*/  ST.E.128 desc[UR4][R54.64], R12 ;  /* 0x0000000c36007985 */ /* 0x0101e8000c101d04 */
.L_x_2676:
[----:B------:R-:W-:Y:S05]  /*51b0*/  BSYNC B1 ;  /* 0x0000000000017941 */ /* 0x000fea0003800000 */
.L_x_2675:
[----:B------:R-:W-:-:S03]  /*51c0*/  UMOV UR4, 0xffffffff ;  /* 0xffffffff00047882 */ /* 0x000fc60000000000 */
[----:B------:R-:W-:Y:S05]  /*51d0*/  BRA.DIV UR4, `(.L_x_2699) ;  /* 0x000001f6048c7947 */ /* 0x000fea000b800000 */
[----:B-1----:R-:W1:Y:S04]  /*51e0*/  SHFL.IDX PT, R118, R118, 0x1, 0x1c1f ;  /* 0x003c1f0076767f89 */ /* 0x002e6800000e0000 */
[----:B------:R-:W0:Y:S02]  /*51f0*/  SHFL.IDX PT, R119, R119, 0x1, 0x1c1f ;  /* 0x003c1f0077777f89 */ /* 0x000e2400000e0000 */
.L_x_3031:
        /* <DEDUP_REMOVED lines=10> */
[----:B------:R-:W-:Y:S02]  /*52a0*/  SHF.R.U64 R56, R52, 0x10, R53 ;  /* 0x0000001034387819 */ /* 0x000fe40000001235 */
[----:B----4-:R-:W-:Y:S02]  /*52b0*/  MOV R52, R13 ;  /* 0x0000000d00347202 */ /* 0x010fe40000000f00 */
[----:B------:R-:W-:Y:S01]  /*52c0*/  SHF.R.U64 R13, R50, 0x10, R51 ;  /* 0x00000010320d7819 */ /* 0x000fe20000001233 */
[----:B------:R-:W-:Y:S01]  /*52d0*/  HADD2.F32 R56, -RZ, R56.H0_H0 ;  /* 0x20000038ff387230 */ /* 0x000fe20000004100 */
[----:B------:R-:W-:Y:S01]  /*52e0*/  SHF.R.U32.HI R53, RZ, 0x10, R53 ;  /* 0x00000010ff357819 */ /* 0x000fe20000011635 */
        /* <DEDUP_REMOVED lines=35> */
[----:B------:R-:W-:-:S03]  /*5520*/  FFMA.FTZ R15, R14, R149, -R15 ;  /* 0x000000950e0f7223 */ /* 0x000fc6000001080f */
[----:B------:R-:W-:Y:S01]  /*5530*/  FFMA.FTZ R150, R13, R149, R150 ;  /* 0x000000950d967223 */ /* 0x000fe20000010096 */
[----:B------:R-:W-:Y:S01]  /*5540*/  IMAD.MOV.U32 R12, RZ, RZ, R11 ;  /* 0x000000ffff0c7224 */ /* 0x000fe200078e000b */
[----:B------:R-:W-:-:S03]  /*5550*/  MOV R13, R52 ;  /* 0x00000034000d7202 */ /* 0x000fc60000000f00 */
[----:B------:R-:W-:-:S05]  /*5560*/  F2FP.F16.F32.PACK_AB R15, R150, R15 ;  /* 0x0000000f960f723e */ /* 0x000fca00000000ff */
[----:B------:R-:W-:Y:S02]  /*5570*/  IMAD.MOV.U32 R14, RZ, RZ, R15 ;  /* 0x000000ffff0e7224 */ /* 0x000fe400078e000f */
[----:B------:R-:W-:-:S07]  /*5580*/  IMAD.MOV.U32 R15, RZ, RZ, R51 ;  /* 0x000000ffff0f7224 */ /* 0x000fce00078e0033 */
.L_x_2704:
[----:B------:R-:W-:Y:S05]  /*5590*/  BSYNC B2 ;  /* 0x0000000000027941 */ /* 0x000fea0003800000 */
.L_x_2703:
[----:B------:R-:W-:Y:S02]  /*55a0*/  ULDC.64 UR4, c[0x0][0x208] ;  /* 0x0000820000047ab9 */ /* 0x000fe40000000a00 */
[----:B----4-:R0:W-:Y:S03]  /*55b0*/  ST.E.128 desc[UR4][R54.64], R12 ;  /* 0x0000000c36007985 */ /* 0x0101e6000c101d04 */
.L_x_2702:
[----:B------:R-:W-:Y:S05]  /*55c0*/  BSYNC B1 ;  /* 0x0000000000017941 */ /* 0x000fea0003800000 */
.L_x_2701:
        /* <DEDUP_REMOVED lines=32> */
[----:B------:R-:W-:Y:S01]  /*57d0*/  HADD2.F32 R13, -RZ, R148.H0_H0 ;  /* 0x20000094ff0d7230 */ /* 0x000fe20000004100 */
        /* <DEDUP_REMOVED lines=19> */
.L_x_2708:
[----:B------:R-:W-:Y:S05]  /*5910*/  BSYNC B2 ;  /* 0x0000000000027941 */ /* 0x000fea0003800000 */
.L_x_2707:
[----:B------:R-:W-:Y:S02]  /*5920*/  ULDC.64 UR4, c[0x0][0x208] ;  /* 0x0000820000047ab9 */ /* 0x000fe40000000a00 */
[----:B----4-:R0:W-:Y:S03]  /*5930*/  ST.E.128 desc[UR4][R50.64], R12 ;  /* 0x0000000c32007985 */ /* 0x0101e6000c101d04 */
.L_x_2706:
[----:B------:R-:W-:Y:S05]  /*5940*/  BSYNC B1 ;  /* 0x0000000000017941 */ /* 0x000fea0003800000 */
.L_x_2705:
        /* <DEDUP_REMOVED lines=12> */
[--C-:B----4-:R-:W-:Y:S01]  /*5a10*/  HADD2.F32 R50, -RZ, R15.reuse.H0_H0 ;  /* 0x2000000fff327230 */ /* 0x110fe20000004100 */
[----:B------:R-:W-:Y:S01]  /*5a20*/  SHF.R.U32.HI R42, RZ, 0x10, R43 ;  /* 0x00000010ff2a7819 */ /* 0x000fe2000001162b */
[----:B------:R-:W-:Y:S01]  /*5a30*/  IMAD.MOV.U32 R43, RZ, RZ, R13 ;  /* 0x000000ffff2b7224 */ /* 0x000fe200078e000d */
[--C-:B------:R-:W-:Y:S01]  /*5a40*/  SHF.R.U64 R52, R44, 0x10, R45.reuse ;  /* 0x000000102c347819 */ /* 0x100fe2000000122d */
[----:B------:R-:W-:Y:S01]  /*5a50*/  HADD2.F32 R44, -RZ, R15.H1_H1 ;  /* 0x3000000fff2c7230 */ /* 0x000fe20000004100 */
[----:B------:R-:W-:Y:S01]  /*5a60*/  SHF.R.U32.HI R11, RZ, 0x10, R45 ;  /* 0x00000010ff0b7819 */ /* 0x000fe2000001162d */
[----:B------:R-:W-:Y:S02]  /*5a70*/  HADD2.F32 R48, -RZ, R48.H0_H0 ;  /* 0x20000030ff307230 */ /* 0x000fe40000004100 */
[----:B------:R-:W-:Y:S02]  /*5a80*/  HADD2.F32 R52, -RZ, R52.H0_H0 ;  /* 0x20000034ff347230 */ /* 0x000fe40000004100 */
[----:B------:R-:W-:-:S02]  /*5a90*/  HADD2.F32 R13, -RZ, R43.H1_H1 ;  /* 0x3000002bff0d7230 */ /* 0x000fc40000004100 */
[----:B------:R-:W-:Y:S02]  /*5aa0*/  HADD2.F32 R43, -RZ, R43.H0_H0 ;  /* 0x2000002bff2b7230 */ /* 0x000fe40000004100 */
[----:B------:R-:W-:Y:S02]  /*5ab0*/  HADD2.F32 R11, -RZ, R11.H0_H0 ;  /* 0x2000000bff0b7230 */ /* 0x000fe40000004100 */
[----:B------:R-:W-:Y:S02]  /*5ac0*/  HADD2.F32 R15, -RZ, R42.H0_H0 ;  /* 0x2000002aff0f7230 */ /* 0x000fe40000004100 */
[-C--:B------:R-:W-:Y:S01]  /*5ad0*/  FMUL.FTZ R42, R13, R52.reuse ;  /* 0x000000340d2a7220 */ /* 0x080fe20000410000 */
[C---:B------:R-:W-:Y:S01]  /*5ae0*/  FMUL.FTZ R52, R43.reuse, R52 ;  /* 0x000000342b347220 */ /* 0x040fe20000410000 */
[-C--:B------:R-:W-:Y:S01]  /*5af0*/  FMUL.FTZ R45, R44, R11.reuse ;  /* 0x0000000b2c2d7220 */ /* 0x080fe20000410000 */
[C---:B------:R-:W-:Y:S01]  /*5b00*/  FMUL.FTZ R49, R50.reuse, R11 ;  /* 0x0000000b32317220 */ /* 0x040fe20000410000 */
[-C--:B------:R-:W-:Y:S01]  /*5b10*/  FFMA.FTZ R11, R43, R48.reuse, -R42 ;  /* 0x000000302b0b7223 */ /* 0x080fe2000001082a */
[----:B------:R-:W-:Y:S01]  /*5b20*/  FFMA.FTZ R42, R13, R48, R52 ;  /* 0x000000300d2a7223 */ /* 0x000fe20000010034 */
[----:B------:R-:W-:Y:S01]  /*5b30*/  FFMA.FTZ R13, R50, R15, -R45 ;  /* 0x0000000f320d7223 */ /* 0x000fe2000001082d */
[----:B------:R-:W-:-:S02]  /*5b40*/  HADD2.F32 R45, -RZ, R143.H0_H0 ;  /* 0x2000008fff2d7230 */ /* 0x000fc40000004100 */
[----:B------:R-:W-:Y:S01]  /*5b50*/  FFMA.FTZ R44, R44, R15, R49 ;  /* 0x0000000f2c2c7223 */ /* 0x000fe20000010031 */
[--C-:B------:R-:W-:Y:S01]  /*5b60*/  HADD2.F32 R48, -RZ, R12.reuse.H1_H1 ;  /* 0x3000000cff307230 */ /* 0x100fe20000004100 */
[----:B------:R-:W-:Y:S01]  /*5b70*/  F2FP.F16.F32.PACK_AB R11, R42, R11 ;  /* 0x0000000b2a0b723e */ /* 0x000fe200000000ff */
[----:B------:R-:W-:Y:S02]  /*5b80*/  HADD2.F32 R50, -RZ, R12.H0_H0 ;  /* 0x2000000cff327230 */ /* 0x000fe40000004100 */
        /* <DEDUP_REMOVED lines=10> */
[----:B------:R-:W-:Y:S01]  /*5c30*/  FMUL.FTZ R143, R14, R143 ;  /* 0x0000008f0e8f7220 */ /* 0x000fe20000410000 */
[----:B------:R-:W-:Y:S01]  /*5c40*/  F2FP.F16.F32.PACK_AB R15, R44, R13 ;  /* 0x0000000d2c0f723e */ /* 0x000fe200000000ff */
[----:B------:R-:W-:Y:S01]  /*5c50*/  FFMA.FTZ R51, R14, R43, -R51 ;  /* 0x0000002b0e337223 */ /* 0x000fe20000010833 */
[----:B------:R-:W-:Y:S01]  /*5c60*/  MOV R13, R11 ;  /* 0x0000000b000d7202 */ /* 0x000fe20000000f00 */
[----:B------:R-:W-:Y:S01]  /*5c70*/  FFMA.FTZ R12, R12, R43, R143 ;  /* 0x0000002b0c0c7223 */ /* 0x000fe2000001008f */
[----:B------:R-:W-:-:S04]  /*5c80*/  F2FP.F16.F32.PACK_AB R48, R48, R49 ;  /* 0x000000313030723e */ /* 0x000fc800000000ff */
[----:B------:R-:W-:Y:S01]  /*5c90*/  F2FP.F16.F32.PACK_AB R14, R12, R51 ;  /* 0x000000330c0e723e */ /* 0x000fe200000000ff */
[----:B------:R-:W-:-:S07]  /*5ca0*/  IMAD.MOV.U32 R12, RZ, RZ, R48 ;  /* 0x000000ffff0c7224 */ /* 0x000fce00078e0030 */
.L_x_2712:
[----:B------:R-:W-:Y:S05]  /*5cb0*/  BSYNC B2 ;  /* 0x0000000000027941 */ /* 0x000fea0003800000 */
.L_x_2711:
[----:B------:R-:W-:Y:S02]  /*5cc0*/  ULDC.64 UR4, c[0x0][0x208] ;  /* 0x0000820000047ab9 */ /* 0x000fe40000000a00 */
[----:B----4-:R0:W-:Y:S03]  /*5cd0*/  ST.E.128 desc[UR4][R46.64], R12 ;  /* 0x0000000c2e007985 */ /* 0x0101e6000c101d04 */
.L_x_2710:
[----:B------:R-:W-:Y:S05]  /*5ce0*/  BSYNC B1 ;  /* 0x0000000000017941 */ /* 0x000fea0003800000 */
.L_x_2709:
        /* <DEDUP_REMOVED lines=9> */
[--C-:B---3--:R-:W-:Y:S02]  /*5d80*/  SHF.R.U64 R11, R40, 0x10, R41.reuse ;  /* 0x00000010280b7819 */ /* 0x108fe40000001229 */
[----:B------:R-:W-:Y:S02]  /*5d90*/  SHF.R.U32.HI R46, RZ, 0x10, R41 ;  /* 0x00000010ff2e7819 */ /* 0x000fe40000011629 */
[--C-:B------:R-:W-:Y:S01]  /*5da0*/  SHF.R.U64 R45, R38, 0x10, R39.reuse ;  /* 0x00000010262d7819 */ /* 0x100fe20000001227 */
[----:B----4-:R-:W-:Y:S01]  /*5db0*/  IMAD.MOV.U32 R38, RZ, RZ, R12 ;  /* 0x000000ffff267224 */ /* 0x010fe200078e000c */
[----:B------:R-:W-:Y:S01]  /*5dc0*/  SHF.R.U32.HI R44, RZ, 0x10, R39 ;  /* 0x00000010ff2c7819 */ /* 0x000fe20000011627 */
[----:B------:R-:W-:Y:S02]  /*5dd0*/  HADD2.F32 R41, -RZ, R11.H0_H0 ;  /* 0x2000000bff297230 */ /* 0x000fe40000004100 */
[----:B------:R-:W-:Y:S02]  /*5de0*/  HADD2.F32 R46, -RZ, R46.H0_H0 ;  /* 0x2000002eff2e7230 */ /* 0x000fe40000004100 */
[----:B------:R-:W-:-:S02]  /*5df0*/  HADD2.F32 R12, -RZ, R13.H1_H1 ;  /* 0x3000000dff0c7230 */ /* 0x000fc40000004100 */
[----:B------:R-:W-:Y:S02]  /*5e00*/  HADD2.F32 R11, -RZ, R13.H0_H0 ;  /* 0x2000000dff0b7230 */ /* 0x000fe40000004100 */
[--C-:B------:R-:W-:Y:S02]  /*5e10*/  HADD2.F32 R39, -RZ, R15.reuse.H1_H1 ;  /* 0x3000000fff277230 */ /* 0x100fe40000004100 */
[-C--:B------:R-:W-:Y:S01]  /*5e20*/  FMUL.FTZ R48, R12, R41.reuse ;  /* 0x000000290c307220 */ /* 0x080fe20000410000 */
[----:B------:R-:W-:Y:S02]  /*5e30*/  HADD2.F32 R13, -RZ, R15.H0_H0 ;  /* 0x2000000fff0d7230 */ /* 0x000fe40000004100 */
[----:B------:R-:W-:Y:S01]  /*5e40*/  FMUL.FTZ R41, R11, R41 ;  /* 0x000000290b297220 */ /* 0x000fe20000410000 */
[----:B------:R-:W-:Y:S02]  /*5e50*/  HADD2.F32 R40, -RZ, R45.H0_H0 ;  /* 0x2000002dff287230 */ /* 0x000fe40000004100 */
[----:B------:R-:W-:Y:S01]  /*5e60*/  FMUL.FTZ R50, R39, R46 ;  /* 0x0000002e27327220 */ /* 0x000fe20000410000 */
[----:B------:R-:W-:-:S02]  /*5e70*/  HADD2.F32 R44, -RZ, R44.H0_H0 ;  /* 0x2000002cff2c7230 */ /* 0x000fc40000004100 */
[----:B------:R-:W-:Y:S01]  /*5e80*/  FMUL.FTZ R46, R13, R46 ;  /* 0x0000002e0d2e7220 */ /* 0x000fe20000410000 */
[--C-:B------:R-:W-:Y:S02]  /*5e90*/  HADD2.F32 R15, -RZ, R38.reuse.H1_H1 ;  /* 0x30000026ff0f7230 */ /* 0x100fe40000004100 */
[-C--:B------:R-:W-:Y:S01]  /*5ea0*/  FFMA.FTZ R11, R11, R40.reuse, -R48 ;  /* 0x000000280b0b7223 */ /* 0x080fe20000010830 */
[----:B------:R-:W-:Y:S01]  /*5eb0*/  FFMA.FTZ R12, R12, R40, R41 ;  /* 0x000000280c0c7223 */ /* 0x000fe20000010029 */
[-C--:B------:R-:W-:Y:S01]  /*5ec0*/  FFMA.FTZ R48, R39, R44.reuse, R46 ;  /* 0x0000002c27307223 */ /* 0x080fe2000001002e */
[----:B------:R-:W-:Y:S02]  /*5ed0*/  HADD2.F32 R41, -RZ, R141.H0_H0 ;  /* 0x2000008dff297230 */ /* 0x000fe40000004100 */
[----:B------:R-:W-:Y:S01]  /*5ee0*/  FFMA.FTZ R13, R13, R44, -R50 ;  /* 0x0000002c0d0d7223 */ /* 0x000fe20000010832 */
[----:B------:R-:W-:Y:S01]  /*5ef0*/  HADD2.F32 R38, -RZ, R38.H0_H0 ;  /* 0x20000026ff267230 */ /* 0x000fe20000004100 */
[----:B------:R-:W-:Y:S01]  /*5f00*/  F2FP.F16.F32.PACK_AB R11, R12, R11 ;  /* 0x0000000b0c0b723e */ /* 0x000fe200000000ff */
[----:B------:R-:W-:-:S02]  /*5f10*/  HADD2.F32 R39, -RZ, R14.H1_H1 ;  /* 0x3000000eff277230 */ /* 0x000fc40000004100 */
[-C--:B------:R-:W-:Y:S01]  /*5f20*/  FMUL.FTZ R45, R15, R41.reuse ;  /* 0x000000290f2d7220 */ /* 0x080fe20000410000 */
[----:B------:R-:W-:Y:S02]  /*5f30*/  HADD2.F32 R141, -RZ, R141.H1_H1 ;  /* 0x3000008dff8d7230 */ /* 0x000fe40000004100 */
[----:B------:R-:W-:Y:S01]  /*5f40*/  FMUL.FTZ R44, R38, R41 ;  /* 0x00000029262c7220 */ /* 0x000fe20000410000 */
[----:B------:R-:W-:Y:S02]  /*5f50*/  HADD2.F32 R14, -RZ, R14.H0_H0 ;  /* 0x2000000eff0e7230 */ /* 0x000fe40000004100 */
        /* <DEDUP_REMOVED lines=12> */
.L_x_2716:
[----:B------:R-:W-:Y:S05]  /*6020*/  BSYNC B2 ;  /* 0x0000000000027941 */ /* 0x000fea0003800000 */
.L_x_2715:
[----:B------:R-:W-:Y:S02]  /*6030*/  ULDC.64 UR4, c[0x0][0x208] ;  /* 0x0000820000047ab9 */ /* 0x000fe40000000a00 */
[----:B----4-:R0:W-:Y:S03]  /*6040*/  ST.E.128 desc[UR4][R42.64], R12 ;  /* 0x0000000c2a007985 */ /* 0x0101e6000c101d04 */
.L_x_2714:
[----:B------:R-:W-:Y:S05]  /*6050*/  BSYNC B1 ;  /* 0x0000000000017941 */ /* 0x000fea0003800000 */
.L_x_2713:
        /* <DEDUP_REMOVED lines=25> */
[----:B------:R-:W-:Y:S01]  /*61f0*/  FFMA.FTZ R37, R11, R34, R40 ;  /* 0x000000220b257223 */ /* 0x000fe20000010028 */
[----:B------:R-:W-:Y:S02]  /*6200*/  HADD2.F32 R11, -RZ, R12.H1_H1 ;  /* 0x3000000cff0b7230 */ /* 0x000fe40000004100 */
[----:B------:R-:W-:Y:S01]  /*6210*/  FFMA.FTZ R41, R29, R36, R42 ;  /* 0x000000241d297223 */ /* 0x000fe2000001002a */
[----:B------:R-:W-:Y:S01]  /*6220*/  FFMA.FTZ R44, R13, R34, -R44 ;  /* 0x000000220d2c7223 */ /* 0x000fe2000001082c */
[----:B------:R-:W-:-:S02]  /*6230*/  HADD2.F32 R29, -RZ, R134.H0_H0 ;  /* 0x20000086ff1d7230 */ /* 0x000fc40000004100 */
[----:B------:R-:W-:Y:S01]  /*6240*/  FFMA.FTZ R46, R15, R36, -R46 ;  /* 0x000000240f2e7223 */ /* 0x000fe2000001082e */
[----:B------:R-:W-:Y:S02]  /*6250*/  HADD2.F32 R12, -RZ, R12.H0_H0 ;  /* 0x2000000cff0c7230 */ /* 0x000fe40000004100 */
[----:B------:R-:W-:Y:S02]  /*6260*/  HADD2.F32 R134, -RZ, R134.H1_H1 ;  /* 0x30000086ff867230 */ /* 0x000fe40000004100 */
[-C--:B------:R-:W-:Y:S01]  /*6270*/  FMUL.FTZ R35, R11, R29.reuse ;  /* 0x0000001d0b237220 */ /* 0x080fe20000410000 */
[--C-:B------:R-:W-:Y:S02]  /*6280*/  HADD2.F32 R13, -RZ, R14.reuse.H1_H1 ;  /* 0x3000000eff0d7230 */ /* 0x100fe40000004100 */
[----:B------:R-:W-:Y:S01]  /*6290*/  FMUL.FTZ R34, R12, R29 ;  /* 0x0000001d0c227220 */ /* 0x000fe20000410000 */
[----:B------:R-:W-:Y:S02]  /*62a0*/  HADD2.F32 R14, -RZ, R14.H0_H0 ;  /* 0x2000000eff0e7230 */ /* 0x000fe40000004100 */
        /* <DEDUP_REMOVED lines=8> */
[----:B------:R-:W-:Y:S02]  /*6330*/  F2FP.F16.F32.PACK_AB R13, R37, R44 ;  /* 0x0000002c250d723e */ /* 0x000fe400000000ff */
[----:B------:R-:W-:-:S02]  /*6340*/  F2FP.F16.F32.PACK_AB R15, R41, R46 ;  /* 0x0000002e290f723e */ /* 0x000fc400000000ff */
[----:B------:R-:W-:Y:S02]  /*6350*/  F2FP.F16.F32.PACK_AB R12, R34, R35 ;  /* 0x00000023220c723e */ /* 0x000fe400000000ff */
[----:B------:R-:W-:-:S07]  /*6360*/  F2FP.F16.F32.PACK_AB R14, R134, R29 ;  /* 0x0000001d860e723e */ /* 0x000fce00000000ff */
.L_x_2720:
[----:B------:R-:W-:Y:S05]  /*6370*/  BSYNC B2 ;  /* 0x0000000000027941 */ /* 0x000fea0003800000 */
.L_x_2719:
[----:B------:R-:W-:Y:S02]  /*6380*/  ULDC.64 UR4, c[0x0][0x208] ;  /* 0x0000820000047ab9 */ /* 0x000fe40000000a00 */
[----:B----4-:R0:W-:Y:S03]  /*6390*/  ST.E.128 desc[UR4][R38.64], R12 ;  /* 0x0000000c26007985 */ /* 0x0101e6000c101d04 */
.L_x_2718:
[----:B------:R-:W-:Y:S05]  /*63a0*/  BSYNC B1 ;  /* 0x0000000000017941 */ /* 0x000fea0003800000 */
.L_x_2717:
        /* <DEDUP_REMOVED lines=48> */
.L_x_2722:
[----:B------:R-:W-:Y:S05]  /*66b0*/  BSYNC B1 ;  /* 0x0000000000017941 */ /* 0x000fea0003800000 */
.L_x_2721:
[----:B------:R-:W-:Y:S02]  /*66c0*/  ULDC.64 UR4, c[0x0][0x208] ;  /* 0x0000820000047ab9 */ /* 0x000fe40000000a00 */
[----:B----4-:R0:W-:Y:S01]  /*66d0*/  ST.E.128 desc[UR4][R34.64], R12 ;  /* 0x0000000c22007985 */ /* 0x0101e2000c101d04 */
[----:B------:R-:W-:Y:S05]  /*66e0*/  BRA `(.L_x_2700) ;  /* 0x00000040007c7947 */ /* 0x000fea0003800000 */
.L_x_2666:
        /* <DEDUP_REMOVED lines=24> */
[----:B------:R-:W-:Y:S01]  /*6870*/  CS2R R48, SRZ ;  /* 0x0000000000307805 */ /* 0x000fe2000001ff00 */
[----:B------:R-:W-:Y:S01]  /*6880*/  ULDC.64 UR6, c[0x0][0x208] ;  /* 0x0000820000067ab9 */ /* 0x000fe20000000a00 */
[----:B------:R-:W-:Y:S01]  /*6890*/  LEA.HI.X R53, R29, UR5, R30, 0x1, P0 ;  /* 0x000000051d357c11 */ /* 0x000fe200080f0c1e */
[----:B------:R-:W-:Y:S01]  /*68a0*/  ULDC.64 UR4, c[0x0][0x400] ;  /* 0x0001000000047ab9 */ /* 0x000fe20000000a00 */
[----:B------:R-:W-:Y:S02]  /*68b0*/  ISETP.GE.AND P0, PT, R16, R123, PT ;  /* 0x0000007b1000720c */ /* 0x000fe40003f06270 */
[----:B------:R-:W-:Y:S02]  /*68c0*/  IADD3.X R29, R78, R101, RZ, P5, !PT ;  /* 0x000000654e1d7210 */ /* 0x000fe40002ffe4ff */
[----:B------:R-:W-:-:S04]  /*68d0*/  LEA R56, P5, R28, UR4, 0x1 ;  /* 0x000000041c387c11 */ /* 0x000fc8000f8a08ff */
[----:B------:R-:W-:Y:S02]  /*68e0*/  LEA.HI.X R57, R28, UR5, R29, 0x1, P5 ;  /* 0x000000051c397c11 */ /* 0x000fe4000a8f0c1d */
[----:B------:R-:W-:-:S03]  /*68f0*/  ISETP.GE.AND P5, PT, R163, R123, PT ;  /* 0x0000007ba300720c */ /* 0x000fc60003fa6270 */
        /* <DEDUP_REMOVED lines=15> */
.L_x_2724:
[----:B------:R-:W-:Y:S05]  /*69f0*/  BSYNC B1 ;  /* 0x0000000000017941 */ /* 0x000fea0003800000 */
.L_x_2723:
        /* <DEDUP_REMOVED lines=24> */
[----:B------:R-:W-:Y:S01]  /*6b80*/  CS2R R72, SRZ ;  /* 0x0000000000487805 */ /* 0x000fe2000001ff00 */
[----:B------:R-:W-:Y:S01]  /*6b90*/  ULDC.64 UR8, c[0x0][0x208] ;  /* 0x0000820000087ab9 */ /* 0x000fe20000000a00 */
        /* <DEDUP_REMOVED lines=22> */
.L_x_2726:
[----:B------:R-:W-:Y:S05]  /*6d00*/  BSYNC B1 ;  /* 0x0000000000017941 */ /* 0x000fea0003800000 */
.L_x_2725:
[----:B0-----:R-:W-:Y:S01]  /*6d10*/  IMAD.MOV.U32 R13, RZ, RZ, R31 ;  /* 0x000000ffff0d7224 */ /* 0x001fe200078e001f */
[----:B------:R-:W-:Y:S01]  /*6d20*/  MOV R12, R28 ;  /* 0x0000001c000c7202 */ /* 0x000fe20000000f00 */
[----:B------:R-:W-:Y:S01]  /*6d30*/  IMAD.MOV.U32 R11, RZ, RZ, R29 ;  /* 0x000000ffff0b7224 */ /* 0x000fe200078e001d */
[----:B------:R-:W-:Y:S01]  /*6d40*/  ULOP3.LUT UR4, UR60, 0x1, URZ, 0xfc, !UPT ;  /* 0x000000013c047892 */ /* 0x000fe2000f8efc3f */
[----:B------:R-:W-:Y:S01]  /*6d50*/  IMAD.MOV.U32 R14, RZ, RZ, R34 ;  /* 0x000000ffff0e7224 */ /* 0x000fe200078e0022 */
[----:B------:R-:W-:Y:S01]  /*6d60*/  PRMT R159, R76, 0x5410, R13 ;  /* 0x000054104c9f7816 */ /* 0x000fe2000000000d */
[----:B------:R-:W-:Y:S01]  /*6d70*/  IMAD.MOV.U32 R13, RZ, RZ, R35 ;  /* 0x000000ffff0d7224 */ /* 0x000fe200078e0023 */
[----:B------:R-:W-:Y:S01]  /*6d80*/  PRMT R185, R12, 0x5410, R11 ;  /* 0x000054100cb97816 */ /* 0x000fe2000000000b */
[----:B------:R-:W-:Y:S01]  /*6d90*/  IMAD.MOV.U32 R11, RZ, RZ, R33 ;  /* 0x000000ffff0b7224 */ /* 0x000fe200078e0021 */
[----:B------:R-:W-:Y:S01]  /*6da0*/  MOV R12, R32 ;  /* 0x00000020000c7202 */ /* 0x000fe20000000f00 */
[----:B------:R-:W-:Y:S01]  /*6db0*/  UISETP.NE.AND UP0, UPT, UR4, 0x3, UPT ;  /* 0x000000030400788c */ /* 0x000fe2000bf05270 */
[----:B------:R0:W-:Y:S01]  /*6dc0*/  STL.S16 [R1+0x38], R13 ;  /* 0x0000380d01007387 */ /* 0x0001e20000100600 */
[----:B------:R-:W-:Y:S01]  /*6dd0*/  PRMT R227, R14, 0x7610, R227 ;  /* 0x000076100ee37816 */ /* 0x000fe200000000e3 */
[----:B------:R-:W-:-:S02]  /*6de0*/  IMAD.MOV.U32 R14, RZ, RZ, R37 ;  /* 0x000000ffff0e7224 */ /* 0x000fc400078e0025 */
[----:B------:R1:W-:Y:S01]  /*6df0*/  STL.S16 [R1+0x30], R12 ;  /* 0x0000300c01007387 */ /* 0x0003e20000100600 */
[----:B------:R-:W-:Y:S02]  /*6e00*/  PLOP3.LUT P0, PT, PT, PT, UP0, 0x80, 0x0 ;  /* 0x000000000000781c */ /* 0x000fe40003f0f008 */
[----:B------:R-:W-:Y:S01]  /*6e10*/  PRMT R152, R14, 0x7610, R152 ;  /* 0x000076100e987816 */ /* 0x000fe20000000098 */
[----:B------:R2:W-:Y:S01]  /*6e20*/  STL.S16 [R1+0x50], R11 ;  /* 0x0000500b01007387 */ /* 0x0005e20000100600 */
[----:B0-----:R-:W-:Y:S01]  /*6e30*/  MOV R13, R36 ;  /* 0x00000024000d7202 */ /* 0x001fe20000000f00 */
[----:B-1----:R-:W-:Y:S02]  /*6e40*/  IMAD.MOV.U32 R12, RZ, RZ, R39 ;  /* 0x000000ffff0c7224 */ /* 0x002fe400078e0027 */
[----:B--2---:R-:W-:-:S05]  /*6e50*/  IMAD.MOV.U32 R11, RZ, RZ, R38 ;  /* 0x000000ffff0b7224 */ /* 0x004fca00078e0026 */
[----:B------:R0:W-:Y:S04]  /*6e60*/  STL.S16 [R1+0x52], R11 ;  /* 0x0000520b01007387 */ /* 0x0001e80000100600 */
[----:B------:R1:W-:Y:S04]  /*6e70*/  STL.S16 [R1+0x5c], R12 ;  /* 0x00005c0c01007387 */ /* 0x0003e80000100600 */
[----:B------:R-:W-:Y:S01]  /*6e80*/  STL.S16 [R1+0x5e], R13 ;  /* 0x00005e0d01007387 */ /* 0x000fe20000100600 */
[----:B0-----:R-:W-:Y:S02]  /*6e90*/  IMAD.MOV.U32 R11, RZ, RZ, R43 ;  /* 0x000000ffff0b7224 */ /* 0x001fe400078e002b */
[----:B-1----:R-:W-:-:S05]  /*6ea0*/  IMAD.MOV.U32 R12, RZ, RZ, R42 ;  /* 0x000000ffff0c7224 */ /* 0x002fca00078e002a */
[----:B------:R-:W-:Y:S01]  /*6eb0*/  PRMT R214, R12, 0x5410, R11 ;  /* 0x000054100cd67816 */ /* 0x000fe2000000000b */
[----:B------:R-:W-:Y:S01]  /*6ec0*/  IMAD.MOV.U32 R11, RZ, RZ, R41 ;  /* 0x000000ffff0b7224 */ /* 0x000fe200078e0029 */
[----:B------:R-:W-:-:S04]  /*6ed0*/  MOV R12, R40 ;  /* 0x00000028000c7202 */ /* 0x000fc80000000f00 */
[----:B------:R-:W-:Y:S01]  /*6ee0*/  PRMT R215, R12, 0x5410, R11 ;  /* 0x000054100cd77816 */ /* 0x000fe2000000000b */
[----:B------:R-:W-:Y:S02]  /*6ef0*/  IMAD.MOV.U32 R12, RZ, RZ, R46 ;  /* 0x000000ffff0c7224 */ /* 0x000fe400078e002e */
[----:B------:R-:W-:-:S03]  /*6f00*/  IMAD.MOV.U32 R11, RZ, RZ, R47 ;  /* 0x000000ffff0b7224 */ /* 0x000fc600078e002f */
[----:B------:R-:W-:Y:S02]  /*6f10*/  PRMT R227, R227, 0x5410, R12 ;  /* 0x00005410e3e37816 */ /* 0x000fe4000000000c */
[----:B------:R0:W-:Y:S01]  /*6f20*/  STL.S16 [R1+0x3a], R11 ;  /* 0x00003a0b01007387 */ /* 0x0001e20000100600 */
[----:B------:R-:W-:-:S05]  /*6f30*/  MOV R12, R44 ;  /* 0x0000002c000c7202 */ /* 0x000fca0000000f00 */
[----:B------:R1:W-:Y:S01]  /*6f40*/  STL.S16 [R1+0x32], R12 ;  /* 0x0000320c01007387 */ /* 0x0003e20000100600 */
[----:B0-----:R-:W-:-:S05]  /*6f50*/  IMAD.MOV.U32 R11, RZ, RZ, R45 ;  /* 0x000000ffff0b7224 */ /* 0x001fca00078e002d */
        /* <DEDUP_REMOVED lines=9> */
[----:B-----5:R-:W-:Y:S02]  /*6ff0*/  IMAD.MOV.U32 R12, RZ, RZ, R54 ;  /* 0x000000ffff0c7224 */ /* 0x020fe400078e0036 */
[----:B0-----:R-:W-:-:S05]  /*7000*/  IMAD.MOV.U32 R11, RZ, RZ, R55 ;  /* 0x000000ffff0b7224 */ /* 0x001fca00078e0037 */
        /* <DEDUP_REMOVED lines=39> */
.L_x_2727:
[----:B------:R-:W-:Y:S01]  /*7280*/  IMAD R84, R18, 0x8, R2 ;  /* 0x0000000812547824 */ /* 0x000fe200078e0202 */
[----:B------:R-:W-:Y:S01]  /*7290*/  SHF.L.U32 R85, R171, 0x1f, RZ ;  /* 0x0000001fab557819 */ /* 0x000fe200000006ff */
[----:B------:R-:W-:Y:S03]  /*72a0*/  BSSY B1, `(.L_x_2728) ;  /* 0x0000003000017945 */ /* 0x000fe60003800000 */
[----:B------:R-:W0:Y:S02]  /*72b0*/  SYNCS.PHASECHK.TRANS64.TRYWAIT P6, [R84+URZ+0x2a890], R85 ;  /* 0x02a89055540075a7 */ /* 0x000e2400080c017f */
[----:B0-----:R-:W-:Y:S05]  /*72c0*/  @!P6 BRA `(.L_x_2729) ;  /* 0x000001d4009ce947 */ /* 0x001fea0003800000 */
.L_x_3032:
[----:B------:R-:W-:Y:S05]  /*72d0*/  BSYNC B1 ;  /* 0x0000000000017941 */ /* 0x000fea0003800000 */
.L_x_2728:
[----:B------:R-:W1:Y:S01]  /*72e0*/  LDC R134, c[0x0][0x2f4] ;  /* 0x0000bd00ff867b82 */ /* 0x000e620000000800 */
[----:B------:R-:W-:Y:S01]  /*72f0*/  UMOV UR4, 0xffffffff ;  /* 0xffffffff00047882 */ /* 0x000fe20000000000 */
[----:B-1----:R-:W-:Y:S02]  /*7300*/  IMAD.IADD R136, R134, 0x1, -R124 ;  /* 0x0000000186887824 */ /* 0x002fe400078e0a7c */
[----:B------:R-:W-:Y:S05]  /*7310*/  BRA.DIV UR4, `(.L_x_2730) ;  /* 0x000001d6049c7947 */ /* 0x000fea000b800000 */
[----:B------:R1:W2:Y:S04]  /*7320*/  SHFL.IDX PT, R117, R118, RZ, 0x1c1f ;  /* 0x001c1fff76757589 */ /* 0x0002a800000e0000 */
[----:B------:R1:W3:Y:S02]  /*7330*/  SHFL.IDX PT, R11, R119, RZ, 0x1c1f ;  /* 0x001c1fff770b7589 */ /* 0x0002e400000e0000 */
.L_x_3036:
[----:B------:R-:W-:Y:S04]  /*7340*/  BSSY B1, `(.L_x_2731) ;  /* 0x0000179000017945 */ /* 0x000fe80003800000 */
[----:B------:R-:W-:Y:S05]  /*7350*/  @P4 BRA `(.L_x_2732) ;  /* 0x0000001400dc4947 */ /* 0x000fea0003800000 */
[----:B------:R-:W-:Y:S01]  /*7360*/  ISETP.NE.AND P4, PT, R7, RZ, PT ;  /* 0x000000ff0700720c */ /* 0x000fe20003f85270 */
[----:B------:R-:W-:Y:S01]  /*7370*/  BSSY B2, `(.L_x_2733) ;  /* 0x000007f000027945 */ /* 0x000fe20003800000 */
[----:B---3--:R-:W-:-:S11]  /*7380*/  MOV R116, R11 ;  /* 0x0000000b00747202 */ /* 0x008fd60000000f00 */
        /* <DEDUP_REMOVED lines=22> */
[----:B---3--:R-:W-:Y:S02]  /*74f0*/  IMAD.MOV.U32 R150, RZ, RZ, R77 ;  /* 0x000000ffff967224 */ /* 0x008fe400078e004d */
[----:B----4-:R-:W-:Y:S02]  /*7500*/  IMAD.MOV.U32 R149, RZ, RZ, R13 ;  /* 0x000000ffff957224 */ /* 0x010fe400078e000d */
[----:B------:R-:W-:Y:S02]  /*7510*/  HADD2.F32 R151, -RZ, R151.H0_H0 ;  /* 0x20000097ff977230 */ /* 0x000fe40000004100 */
[----:B------:R-:W-:Y:S02]  /*7520*/  HADD2.F32 R13, -RZ, R150.H0_H0 ;  /* 0x20000096ff0d7230 */ /* 0x000fe40000004100 */
[----:B------:R-:W-:Y:S02]  /*7530*/  HADD2.F32 R153, -RZ, R149.H0_H0 ;  /* 0x20000095ff997230 */ /* 0x000fe40000004100 */
[----:B------:R-:W-:-:S02]  /*7540*/  HADD2.F32 R152, -RZ, R152.H0_H0 ;  /* 0x20000098ff987230 */ /* 0x000fc40000004100 */
        /* <DEDUP_REMOVED lines=27> */
[----:B------:R-:W4:Y:S01]  /*7700*/  LDL.LU.S16 R150, [R1+0x5e] ;  /* 0x00005e0001967983 */ /* 0x000f220000300600 */
        /* <DEDUP_REMOVED lines=25> */
[----:B------:R-:W3:Y:S01]  /*78a0*/  LDL.S16 R149, [R1+0x62] ;  /* 0x0000620001957983 */ /* 0x000ee20000100600 */
[C---:B------:R-:W-:Y:S02]  /*78b0*/  FMUL.FTZ R49, R12.reuse, R49 ;  /* 0x000000310c317220 */ /* 0x040fe40000410000 */
[-C--:B------:R-:W-:Y:S02]  /*78c0*/  FFMA.FTZ R12, R12, R36.reuse, -R50 ;  /* 0x000000240c0c7223 */ /* 0x080fe40000010832 */
[----:B------:R-:W4:Y:S01]  /*78d0*/  LDL.S16 R50, [R1+0x52] ;  /* 0x0000520001327983 */ /* 0x000f220000100600 */
        /* <DEDUP_REMOVED lines=12> */
[----:B------:R-:W-:Y:S01]  /*79a0*/  F2FP.F16.F32.PACK_AB R12, R12, R150 ;  /* 0x000000960c0c723e */ /* 0x000fe200000000ff */
[----:B------:R-:W-:-:S02]  /*79b0*/  IMAD.MOV.U32 R15, RZ, RZ, R79 ;  /* 0x000000ffff0f7224 */ /* 0x000fc400078e004f */
[----:B------:R-:W-:Y:S02]  /*79c0*/  IMAD.MOV.U32 R13, RZ, RZ, R48 ;  /* 0x000000ffff0d7224 */ /* 0x000fe400078e0030 */
[----:B------:R-:W-:Y:S02]  /*79d0*/  IMAD.MOV.U32 R77, RZ, RZ, R37 ;  /* 0x000000ffff4d7224 */ /* 0x000fe400078e0025 */
        /* <DEDUP_REMOVED lines=14> */
[----:B------:R-:W-:Y:S01]  /*7ac0*/  IMAD.MOV.U32 R14, RZ, RZ, R49 ;  /* 0x000000ffff0e7224 */ /* 0x000fe200078e0031 */
[----:B------:R-:W-:-:S07]  /*7ad0*/  MOV R78, R39 ;  /* 0x00000027004e7202 */ /* 0x000fce0000000f00 */
.L_x_2736:
[----:B------:R-:W-:Y:S05]  /*7ae0*/  BSYNC B3 ;  /* 0x0000000000037941 */ /* 0x000fea0003800000 */
.L_x_2735:
[----:B------:R-:W-:Y:S01]  /*7af0*/  LEA R36, P4, R4, R11, 0x1 ;  /* 0x0000000b04247211 */ /* 0x000fe200078808ff */
[----:B------:R-:W-:-:S03]  /*7b00*/  ULDC.64 UR4, c[0x0][0x208] ;  /* 0x0000820000047ab9 */ /* 0x000fc60000000a00 */
[----:B--2---:R-:W-:Y:S02]  /*7b10*/  LEA.HI.X R37, R4, R117, R111, 0x1, P4 ;  /* 0x0000007504257211 */ /* 0x004fe400020f0c6f */
[----:B------:R-:W-:-:S03]  /*7b20*/  ISETP.GE.AND P4, PT, R148, R134, PT ;  /* 0x000000869400720c */ /* 0x000fc60003f86270 */
[----:B----4-:R2:W-:Y:S10]  /*7b30*/  ST.E.128 desc[UR4][R36.64], R12 ;  /* 0x0000000c24007985 */ /* 0x0105f4000c101d04 */
[----:B--2---:R-:W-:-:S05]  /*7b40*/  @!P4 IMAD.WIDE R12, R148, 0x2, R116 ;  /* 0x00000002940cc825 */ /* 0x004fca00078e0274 */
[----:B---3--:R3:W-:Y:S02]  /*7b50*/  @!P4 ST.E.128 desc[UR4][R12.64], R76 ;  /* 0x0000004c0c00c985 */ /* 0x0087e4000c101d04 */
.L_x_2734:
[----:B------:R-:W-:Y:S05]  /*7b60*/  BSYNC B2 ;  /* 0x0000000000027941 */ /* 0x000fea0003800000 */
.L_x_2733:
        /* <DEDUP_REMOVED lines=24> */
[----:B------:R-:W5:Y:S04]  /*7cf0*/  LDL.LU.S16 R49, [R1+0x60] ;  /* 0x0000600001317983 */ /* 0x000f680000300600 */
        /* <DEDUP_REMOVED lines=92> */
[----:B------:R-:W-:-:S02]  /*82c0*/  IMAD.MOV.U32 R38, RZ, RZ, R35 ;  /* 0x000000ffff267224 */ /* 0x000fc400078e0023 */
[----:B------:R-:W-:-:S07]  /*82d0*/  IMAD.MOV.U32 R39, RZ, RZ, R51 ;  /* 0x000000ffff277224 */ /* 0x000fce00078e0033 */
.L_x_2740:
[----:B------:R-:W-:Y:S05]  /*82e0*/  BSYNC B3 ;  /* 0x0000000000037941 */ /* 0x000fea0003800000 */
.L_x_2739:
[----:B------:R-:W-:Y:S01]  /*82f0*/  LEA R32, P4, R5, R11, 0x1 ;  /* 0x0000000b05207211 */ /* 0x000fe200078808ff */
[----:B------:R-:W-:-:S03]  /*8300*/  ULDC.64 UR4, c[0x0][0x208] ;  /* 0x0000820000047ab9 */ /* 0x000fc60000000a00 */
[----:B--2---:R-:W-:Y:S02]  /*8310*/  LEA.HI.X R33, R5, R117, R110, 0x1, P4 ;  /* 0x0000007505217211 */ /* 0x004fe400020f0c6e */
[----:B------:R-:W-:-:S03]  /*8320*/  ISETP.GE.AND P4, PT, R48, R134, PT ;  /* 0x000000863000720c */ /* 0x000fc60003f86270 */
[----:B----4-:R2:W-:Y:S10]  /*8330*/  ST.E.128 desc[UR4][R32.64], R12 ;  /* 0x0000000c20007985 */ /* 0x0105f4000c101d04 */
[----:B--2---:R-:W-:-:S05]  /*8340*/  @!P4 IMAD.WIDE R12, R48, 0x2, R116 ;  /* 0x00000002300cc825 */ /* 0x004fca00078e0274 */
[----:B---3--:R4:W-:Y:S02]  /*8350*/  @!P4 ST.E.128 desc[UR4][R12.64], R36 ;  /* 0x000000240c00c985 */ /* 0x0089e4000c101d04 */
.L_x_2738:
[----:B------:R-:W-:Y:S05]  /*8360*/  BSYNC B2 ;  /* 0x0000000000027941 */ /* 0x000fea0003800000 */
.L_x_2737:
        /* <DEDUP_REMOVED lines=84> */
[----:B------:R-:W-:Y:S01]  /*88b0*/  MOV R15, R39 ;  /* 0x00000027000f7202 */ /* 0x000fe20000000f00 */
        /* <DEDUP_REMOVED lines=22> */
[----:B------:R-:W-:Y:S01]  /*8a20*/  MOV R12, R33 ;  /* 0x00000021000c7202 */ /* 0x000fe20000000f00 */
[----:B------:R-:W-:Y:S02]  /*8a30*/  IMAD.MOV.U32 R33, RZ, RZ, R37 ;  /* 0x000000ffff217224 */ /* 0x000fe400078e0025 */
[----:B------:R-:W-:-:S07]  /*8a40*/  IMAD.MOV.U32 R34, RZ, RZ, R31 ;  /* 0x000000ffff227224 */ /* 0x000fce00078e001f */
.L_x_2742:
[----:B------:R-:W-:Y:S05]  /*8a50*/  BSYNC B2 ;  /* 0x0000000000027941 */ /* 0x000fea0003800000 */
.L_x_2741:
[----:B------:R-:W-:Y:S01]  /*8a60*/  LEA R28, P4, R6, R11, 0x1 ;  /* 0x0000000b061c7211 */ /* 0x000fe200078808ff */
[----:B------:R-:W-:-:S03]  /*8a70*/  ULDC.64 UR4, c[0x0][0x208] ;  /* 0x0000820000047ab9 */ /* 0x000fc60000000a00 */
[----:B--2---:R-:W-:Y:S02]  /*8a80*/  LEA.HI.X R29, R6, R117, R109, 0x1, P4 ;  /* 0x00000075061d7211 */ /* 0x004fe400020f0c6d */
[----:B------:R-:W-:-:S03]  /*8a90*/  ISETP.GE.AND P4, PT, R36, R134, PT ;  /* 0x000000862400720c */ /* 0x000fc60003f86270 */
[----:B----4-:R2:W-:Y:S10]  /*8aa0*/  ST.E.128 desc[UR4][R28.64], R12 ;  /* 0x0000000c1c007985 */ /* 0x0105f4000c101d04 */
[----:B------:R-:W-:-:S05]  /*8ab0*/  @!P4 IMAD.WIDE R116, R36, 0x2, R116 ;  /* 0x000000022474c825 */ /* 0x000fca00078e0274 */
[----:B---3--:R2:W-:Y:S02]  /*8ac0*/  @!P4 ST.E.128 desc[UR4][R116.64], R32 ;  /* 0x000000207400c985 */ /* 0x0085e4000c101d04 */
.L_x_2732:
[----:B------:R-:W-:Y:S05]  /*8ad0*/  BSYNC B1 ;  /* 0x0000000000017941 */ /* 0x000fea0003800000 */
.L_x_2731:
[----:B------:R-:W-:-:S03]  /*8ae0*/  UMOV UR4, 0xffffffff ;  /* 0xffffffff00047882 */ /* 0x000fc60000000000 */
[----:B------:R-:W-:Y:S05]  /*8af0*/  BRA.DIV UR4, `(.L_x_2743) ;  /* 0x000001be04f07947 */ /* 0x000fea000b800000 */
[----:B-1----:R-:W1:Y:S04]  /*8b00*/  SHFL.IDX PT, R118, R118, 0x1, 0x1c1f ;  /* 0x003c1f0076767f89 */ /* 0x002e6800000e0000 */
[----:B------:R-:W0:Y:S02]  /*8b10*/  SHFL.IDX PT, R119, R119, 0x1, 0x1c1f ;  /* 0x003c1f0077777f89 */ /* 0x000e2400000e0000 */
.L_x_3040:
[----:B------:R-:W-:Y:S05]  /*8b20*/  @P5 BRA `(.L_x_2700) ;  /* 0x0000001c006c5947 */ /* 0x000fea0003800000 */
[----:B------:R-:W-:Y:S01]  /*8b30*/  ISETP.NE.AND P4, PT, R7, RZ, PT ;  /* 0x000000ff0700720c */ /* 0x000fe20003f85270 */
[----:B------:R-:W-:Y:S01]  /*8b40*/  BSSY B1, `(.L_x_2744) ;  /* 0x000007a000017945 */ /* 0x000fe20003800000 */
[----:B0-2---:R-:W-:Y:S02]  /*8b50*/  IMAD.MOV.U32 R32, RZ, RZ, R119 ;  /* 0x000000ffff207224 */ /* 0x005fe400078e0077 */
[----:B-1----:R-:W-:-:S09]  /*8b60*/  IMAD.MOV.U32 R33, RZ, RZ, R118 ;  /* 0x000000ffff217224 */ /* 0x002fd200078e0076 */
        /* <DEDUP_REMOVED lines=15> */
[----:B------:R-:W-:Y:S02]  /*8c60*/  IMAD.IADD R11, R12, 0x1, R11 ;  /* 0x000000010c0b7824 */ /* 0x000fe400078e020b */
[C---:B------:R-:W-:Y:S02]  /*8c70*/  IMAD R12, R18.reuse, 0x4800, R137 ;  /* 0x00004800120c7824 */ /* 0x040fe400078e0289 */
[----:B------:R-:W-:Y:S02]  /*8c80*/  IMAD R28, R18, 0x4800, R11 ;  /* 0x00004800121c7824 */ /* 0x000fe400078e020b */
[--C-:B------:R-:W-:Y:S02]  /*8c90*/  IMAD R12, R12, 0x2, R2.reuse ;  /* 0x000000020c0c7824 */ /* 0x100fe400078e0202 */
[----:B------:R-:W-:-:S04]  /*8ca0*/  IMAD R28, R28, 0x2, R2 ;  /* 0x000000021c1c7824 */ /* 0x000fc800078e0202 */
[----:B------:R-:W0:Y:S04]  /*8cb0*/  LDS.128 R12, [R12+0x18400] ;  /* 0x018400000c0c7984 */ /* 0x000e280000000c00 */
[----:B------:R-:W1:Y:S01]  /*8cc0*/  LDS.128 R28, [R28+0x18400] ;  /* 0x018400001c1c7984 */ /* 0x000e620000000c00 */
[----:B------:R-:W-:Y:S05]  /*8cd0*/  @P4 BRA `(.L_x_2747) ;  /* 0x0000000400604947 */ /* 0x000fea0003800000 */
[----:B0-----:R-:W-:Y:S01]  /*8ce0*/  MOV R11, R13 ;  /* 0x0000000d000b7202 */ /* 0x001fe20000000f00 */
        /* <DEDUP_REMOVED lines=15> */
[----:B------:R-:W-:Y:S01]  /*8de0*/  HADD2.F32 R13, -RZ, R29.H1_H1 ;  /* 0x3000001dff0d7230 */ /* 0x000fe20000004100 */
[----:B------:R-:W-:Y:S01]  /*8df0*/  SHF.R.U64 R62, R62, 0x10, R63 ;  /* 0x000000103e3e7819 */ /* 0x000fe2000000123f */
        /* <DEDUP_REMOVED lines=65> */
[----:B------:R-:W-:Y:S01]  /*9210*/  F2FP.F16.F32.PACK_AB R74, R74, R157 ;  /* 0x0000009d4a4a723e */ /* 0x000fe200000000ff */
[----:B------:R-:W-:Y:S01]  /*9220*/  IMAD.MOV.U32 R13, RZ, RZ, R29 ;  /* 0x000000ffff0d7224 */ /* 0x000fe200078e001d */
[----:B------:R-:W-:Y:S01]  /*9230*/  MOV R28, R72 ;  /* 0x00000048001c7202 */ /* 0x000fe20000000f00 */
[----:B------:R-:W-:Y:S02]  /*9240*/  IMAD.MOV.U32 R29, RZ, RZ, R11 ;  /* 0x000000ffff1d7224 */ /* 0x000fe400078e000b */
[----:B------:R-:W-:-:S07]  /*9250*/  IMAD.MOV.U32 R30, RZ, RZ, R74 ;  /* 0x000000ffff1e7224 */ /* 0x000fce00078e004a */
.L_x_2747:
[----:B------:R-:W-:Y:S05]  /*9260*/  BSYNC B2 ;  /* 0x0000000000027941 */ /* 0x000fea0003800000 */
.L_x_2746:
[----:B------:R-:W-:Y:S01]  /*9270*/  ISETP.GE.AND P5, PT, R36, R134, PT ;  /* 0x000000862400720c */ /* 0x000fe20003fa6270 */
[----:B------:R-:W-:Y:S01]  /*9280*/  ULDC.64 UR4, c[0x0][0x208] ;  /* 0x0000820000047ab9 */ /* 0x000fe20000000a00 */
[----:B------:R-:W-:-:S04]  /*9290*/  LEA R34, P4, R4, R119, 0x1 ;  /* 0x0000007704227211 */ /* 0x000fc800078808ff */
[----:B------:R-:W-:-:S05]  /*92a0*/  LEA.HI.X R35, R4, R118, R111, 0x1, P4 ;  /* 0x0000007604237211 */ /* 0x000fca00020f0c6f */
[----:B0-----:R0:W-:Y:S02]  /*92b0*/  ST.E.128 desc[UR4][R34.64], R12 ;  /* 0x0000000c22007985 */ /* 0x0011e4000c101d04 */
[----:B------:R-:W-:-:S05]  /*92c0*/  @!P5 IMAD.WIDE R36, R36, 0x2, R32 ;  /* 0x000000022424d825 */ /* 0x000fca00078e0220 */
[----:B-1----:R0:W-:Y:S02]  /*92d0*/  @!P5 ST.E.128 desc[UR4][R36.64], R28 ;  /* 0x0000001c2400d985 */ /* 0x0021e4000c101d04 */
.L_x_2745:
[----:B------:R-:W-:Y:S05]  /*92e0*/  BSYNC B1 ;  /* 0x0000000000017941 */ /* 0x000fea0003800000 */
.L_x_2744:
[----:B------:R-:W-:Y:S01]  /*92f0*/  ISETP.NE.AND P4, PT, R20, RZ, PT ;  /* 0x000000ff1400720c */ /* 0x000fe20003f85270 */
[----:B------:R-:W-:-:S12]  /*9300*/  BSSY B1, `(.L_x_2748) ;  /* 0x0000071000017945 */ /* 0x000fd80003800000 */
[----:B------:R-:W-:Y:S05]  /*9310*/  @!P4 BRA `(.L_x_2749) ;  /* 0x0000000400bcc947 */ /* 0x000fea0003800000 */
[----:B---3--:R-:W-:Y:S01]  /*9320*/  SEL R11, R124, R136, !P2 ;  /* 0x000000887c0b7207 */ /* 0x008fe20005000000 */
[----:B------:R-:W-:Y:S01]  /*9330*/  BSSY B2, `(.L_x_2750) ;  /* 0x000006a000027945 */ /* 0x000fe20003800000 */
[----:B0-----:R-:W-:Y:S02]  /*9340*/  SHF.R.U32.HI R14, RZ, 0x3, R177 ;  /* 0x00000003ff0e7819 */ /* 0x001fe400000116b1 */
[----:B----4-:R-:W-:Y:S02]  /*9350*/  SHF.R.S32.HI R12, RZ, 0x1f, R11 ;  /* 0x0000001fff0c7819 */ /* 0x010fe4000001140b */
[C---:B------:R-:W-:Y:S02]  /*9360*/  LEA R34, P5, R5.reuse, R119, 0x1 ;  /* 0x0000007705227211 */ /* 0x040fe400078a08ff */
[----:B------:R-:W-:Y:S02]  /*9370*/  LEA.HI R11, R12, R11, RZ, 0x4 ;  /* 0x0000000b0c0b7211 */ /* 0x000fe400078f20ff */
[----:B------:R-:W-:-:S02]  /*9380*/  LEA.HI.X R35, R5, R118, R110, 0x1, P5 ;  /* 0x0000007605237211 */ /* 0x000fc400028f0c6e */
[----:B------:R-:W-:Y:S02]  /*9390*/  LEA.HI.SX32 R11, R11, R114, 0x1c ;  /* 0x000000720b0b7211 */ /* 0x000fe400078fe2ff */
[----:B------:R-:W-:Y:S02]  /*93a0*/  ISETP.GE.AND P5, PT, R163, R123, PT ;  /* 0x0000007ba300720c */ /* 0x000fe40003fa6270 */
[----:B------:R-:W-:Y:S02]  /*93b0*/  SHF.R.S32.HI R12, RZ, 0x1f, R11 ;  /* 0x0000001fff0c7819 */ /* 0x000fe4000001140b */
[----:B------:R-:W-:Y:S02]  /*93c0*/  SHF.L.U32 R37, R11, 0x3, RZ ;  /* 0x000000030b257819 */ /* 0x000fe400000006ff */
[----:B------:R-:W-:Y:S02]  /*93d0*/  LEA.HI R12, R12, R11, RZ, 0x3 ;  /* 0x0000000b0c0c7211 */ /* 0x000fe400078f18ff */
[----:B------:R-:W-:-:S02]  /*93e0*/  LOP3.LUT R11, R177, 0x38, R37, 0xf8, !PT ;  /* 0x00000038b10b7812 */ /* 0x000fc400078ef825 */
[----:B------:R-:W-:Y:S02]  /*93f0*/  SHF.R.S32.HI R13, RZ, 0x3, R12 ;  /* 0x00000003ff0d7819 */ /* 0x000fe4000001140c */
[----:B------:R-:W-:Y:S02]  /*9400*/  LOP3.LUT R11, R11, R14, RZ, 0x3c, !PT ;  /* 0x0000000e0b0b7212 */ /* 0x000fe400078e3cff */
[----:B------:R-:W-:Y:S01]  /*9410*/  ISETP.GE.AND P4, PT, R37, R134, PT ;  /* 0x000000862500720c */ /* 0x000fe20003f86270 */
[----:B------:R-:W-:-:S04]  /*9420*/  IMAD R12, R13, 0x1800, R184 ;  /* 0x000018000d0c7824 */ /* 0x000fc800078e02b8 */
[----:B------:R-:W-:Y:S02]  /*9430*/  IMAD.IADD R13, R12, 0x1, R11 ;  /* 0x000000010c0d7824 */ /* 0x000fe400078e020b */
[C---:B------:R-:W-:Y:S02]  /*9440*/  IMAD R11, R18.reuse, 0x4800, R133 ;  /* 0x00004800120b7824 */ /* 0x040fe400078e0285 */
[----:B------:R-:W-:Y:S02]  /*9450*/  IMAD R13, R18, 0x4800, R13 ;  /* 0x00004800120d7824 */ /* 0x000fe400078e020d */
[--C-:B------:R-:W-:Y:S02]  /*9460*/  IMAD R11, R11, 0x2, R2.reuse ;  /* 0x000000020b0b7824 */ /* 0x100fe400078e0202 */
[----:B------:R-:W-:Y:S02]  /*9470*/  IMAD R28, R13, 0x2, R2 ;  /* 0x000000020d1c7824 */ /* 0x000fe400078e0202 */
[----:B------:R-:W-:Y:S01]  /*9480*/  @!P4 IMAD.WIDE R36, R37, 0x2, R32 ;  /* 0x000000022524c825 */ /* 0x000fe200078e0220 */
[----:B------:R0:W1:Y:S04]  /*9490*/  LDS.128 R12, [R11+0x18400] ;  /* 0x018400000b0c7984 */ /* 0x0000680000000c00 */
[----:B------:R-:W2:Y:S01]  /*94a0*/  LDS.128 R28, [R28+0x18400] ;  /* 0x018400001c1c7984 */ /* 0x000ea20000000c00 */
[----:B------:R-:W-:Y:S05]  /*94b0*/  @P5 BRA `(.L_x_2751) ;  /* 0x0000000400445947 */ /* 0x000fea0003800000 */
[--C-:B------:R-:W-:Y:S01]  /*94c0*/  SHF.R.U64 R38, R68, 0x10, R69.reuse ;  /* 0x0000001044267819 */ /* 0x100fe20000001245 */
[----:B------:R-:W-:Y:S01]  /*94d0*/  HADD2.F32 R41, -RZ, R154.H1_H1 ;  /* 0x3000009aff297230 */ /* 0x000fe20000004100 */
[----:B------:R-:W-:Y:S01]  /*94e0*/  SHF.R.U32.HI R68, RZ, 0x10, R69 ;  /* 0x00000010ff447819 */ /* 0x000fe20000011645 */
[----:B--2---:R-:W-:Y:S01]  /*94f0*/  HADD2.F32 R42, -RZ, R29.H0_H0 ;  /* 0x2000001dff2a7230 */ /* 0x004fe20000004100 */
[--C-:B0-----:R-:W-:Y:S01]  /*9500*/  SHF.R.U64 R11, R56, 0x10, R57.reuse ;  /* 0x00000010380b7819 */ /* 0x101fe20000001239 */
[----:B------:R-:W-:Y:S01]  /*9510*/  HADD2.F32 R43, -RZ, R146.H1_H1 ;  /* 0x30000092ff2b7230 */ /* 0x000fe20000004100 */
[----:B------:R-:W-:Y:S01]  /*9520*/  SHF.R.U32.HI R56, RZ, 0x10, R57 ;  /* 0x00000010ff387819 */ /* 0x000fe20000011639 */
[----:B-1----:R-:W-:Y:S01]  /*9530*/  HADD2.F32 R44, -RZ, R13.H0_H0 ;  /* 0x2000000dff2c7230 */ /* 0x002fe20000004100 */
[----:B------:R-:W-:Y:S01]  /*9540*/  SHF.R.U64 R40, R70, 0x10, R71 ;  /* 0x0000001046287819 */ /* 0x000fe20000001247 */
[----:B------:R-:W-:Y:S02]  /*9550*/  HADD2.F32 R45, -RZ, R29.H1_H1 ;  /* 0x3000001dff2d7230 */ /* 0x000fe40000004100 */
[----:B------:R-:W-:Y:S01]  /*9560*/  FMUL.FTZ R29, R42, R41 ;  /* 0x000000292a1d7220 */ /* 0x000fe20000410000 */
[----:B------:R-:W-:-:S02]  /*9570*/  HADD2.F32 R68, -RZ, R68.H0_H0 ;  /* 0x20000044ff447230 */ /* 0x000fc40000004100 */
[C---:B------:R-:W-:Y:S01]  /*9580*/  FMUL.FTZ R41, R44.reuse, R41 ;  /* 0x000000292c297220 */ /* 0x040fe20000410000 */
[----:B------:R-:W-:Y:S02]  /*9590*/  HADD2.F32 R13, -RZ, R13.H1_H1 ;  /* 0x3000000dff0d7230 */ /* 0x000fe40000004100 */
[-C--:B------:R-:W-:Y:S01]  /*95a0*/  FFMA.FTZ R29, R44, R43.reuse, -R29 ;  /* 0x0000002b2c1d7223 */ /* 0x080fe2000001081d */
[----:B------:R-:W-:Y:S02]  /*95b0*/  HADD2.F32 R56, -RZ, R56.H0_H0 ;  /* 0x20000038ff387230 */ /* 0x000fe40000004100 */
[-C--:B------:R-:W-:Y:S01]  /*95c0*/  FMUL.FTZ R44, R45, R68.reuse ;  /* 0x000000442d2c7220 */ /* 0x080fe20000410000 */
[----:B------:R-:W-:Y:S01]  /*95d0*/  SHF.R.U32.HI R70, RZ, 0x10, R71 ;  /* 0x00000010ff467819 */ /* 0x000fe20000011647 */
[----:B------:R-:W-:Y:S01]  /*95e0*/  FMUL.FTZ R68, R13, R68 ;  /* 0x000000440d447220 */ /* 0x000fe20000410000 */
[----:B------:R-:W-:Y:S01]  /*95f0*/  FFMA.FTZ R41, R42, R43, R41 ;  /* 0x0000002b2a297223 */ /* 0x000fe20000010029 */
[----:B------:R-:W-:Y:S01]  /*9600*/  SHF.R.U64 R39, R58, 0x10, R59 ;  /* 0x000000103a277819 */ /* 0x000fe2000000123b */
[----:B------:R-:W-:-:S02]  /*9610*/  HADD2.F32 R43, -RZ, R31.H0_H0 ;  /* 0x2000001fff2b7230 */ /* 0x000fc40000004100 */
[-C--:B------:R-:W-:Y:S01]  /*9620*/  FFMA.FTZ R68, R45, R56.reuse, R68 ;  /* 0x000000382d447223 */ /* 0x080fe20000010044 */
[----:B------:R-:W-:Y:S01]  /*9630*/  HADD2.F32 R45, -RZ, R31.H1_H1 ;  /* 0x3000001fff2d7230 */ /* 0x000fe20000004100 */
[----:B------:R-:W-:Y:S01]  /*9640*/  SHF.R.U32.HI R58, RZ, 0x10, R59 ;  /* 0x00000010ff3a7819 */ /* 0x000fe2000001163b */
[----:B------:R-:W-:Y:S02]  /*9650*/  HADD2.F32 R42, -RZ, R147.H1_H1 ;  /* 0x30000093ff2a7230 */ /* 0x000fe40000004100 */
[----:B------:R-:W-:Y:S01]  /*9660*/  FFMA.FTZ R44, R13, R56, -R44 ;  /* 0x000000380d2c7223 */ /* 0x000fe2000001082c */
[--C-:B------:R-:W-:Y:S02]  /*9670*/  HADD2.F32 R31, -RZ, R15.reuse.H0_H0 ;  /* 0x2000000fff1f7230 */ /* 0x100fe40000004100 */
[----:B------:R-:W-:Y:S02]  /*9680*/  HADD2.F32 R70, -RZ, R70.H0_H0 ;  /* 0x20000046ff467230 */ /* 0x000fe40000004100 */
[----:B------:R-:W-:Y:S01]  /*9690*/  FMUL.FTZ R46, R43, R42 ;  /* 0x0000002a2b2e7220 */ /* 0x000fe20000410000 */
[----:B------:R-:W-:-:S02]  /*96a0*/  HADD2.F32 R15, -RZ, R15.H1_H1 ;  /* 0x3000000fff0f7230 */ /* 0x000fc40000004100 */
[----:B------:R-:W-:Y:S01]  /*96b0*/  FMUL.FTZ R47, R31, R42 ;  /* 0x0000002a1f2f7220 */ /* 0x000fe20000410000 */
[----:B------:R-:W-:Y:S02]  /*96c0*/  HADD2.F32 R58, -RZ, R58.H0_H0 ;  /* 0x2000003aff3a7230 */ /* 0x000fe40000004100 */
[-C--:B------:R-:W-:Y:S01]  /*96d0*/  FMUL.FTZ R42, R45, R70.reuse ;  /* 0x000000462d2a7220 */ /* 0x080fe20000410000 */
[----:B------:R-:W-:Y:S02]  /*96e0*/  HADD2.F32 R13, -RZ, R145.H1_H1 ;  /* 0x30000091ff0d7230 */ /* 0x000fe40000004100 */
[C---:B------:R-:W-:Y:S01]  /*96f0*/  FMUL.FTZ R70, R15.reuse, R70 ;  /* 0x000000460f467220 */ /* 0x040fe20000410000 */
[----:B------:R-:W-:Y:S02]  /*9700*/  HADD2.F32 R38, -RZ, R38.H0_H0 ;  /* 0x20000026ff267230 */ /* 0x000fe40000004100 */
[----:B------:R-:W-:Y:S01]  /*9710*/  FFMA.FTZ R42, R15, R58, -R42 ;  /* 0x0000003a0f2a7223 */ /* 0x000fe2000001082a */
[----:B------:R-:W-:-:S02]  /*9720*/  HADD2.F32 R15, -RZ, R28.H0_H0 ;  /* 0x2000001cff0f7230 */ /* 0x000fc40000004100 */
[-C--:B------:R-:W-:Y:S01]  /*9730*/  FFMA.FTZ R46, R31, R13.reuse, -R46 ;  /* 0x0000000d1f2e7223 */ /* 0x080fe2000001082e */
[----:B------:R-:W-:Y:S01]  /*9740*/  FFMA.FTZ R47, R43, R13, R47 ;  /* 0x0000000d2b2f7223 */ /* 0x000fe2000001002f */
[----:B------:R-:W-:Y:S02]  /*9750*/  HADD2.F32 R13, -RZ, R12.H0_H0 ;  /* 0x2000000cff0d7230 */ /* 0x000fe40000004100 */
[----:B------:R-:W-:Y:S01]  /*9760*/  FFMA.FTZ R70, R45, R58, R70 ;  /* 0x0000003a2d467223 */ /* 0x000fe20000010046 */
[----:B------:R-:W-:Y:S02]  /*9770*/  HADD2.F32 R28, -RZ, R28.H1_H1 ;  /* 0x3000001cff1c7230 */ /* 0x000fe40000004100 */
[----:B------:R-:W-:Y:S02]  /*9780*/  HADD2.F32 R154, -RZ, R154.H0_H0 ;  /* 0x2000009aff9a7230 */ /* 0x000fe40000004100 */
[----:B------:R-:W-:Y:S02]  /*9790*/  HADD2.F32 R12, -RZ, R12.H1_H1 ;  /* 0x3000000cff0c7230 */ /* 0x000fe40000004100 */
[----:B------:R-:W-:Y:S01]  /*97a0*/  FMUL.FTZ R43, R28, R38 ;  /* 0x000000261c2b7220 */ /* 0x000fe20000410000 */
[----:B------:R-:W-:-:S02]  /*97b0*/  HADD2.F32 R31, -RZ, R11.H0_H0 ;  /* 0x2000000bff1f7230 */ /* 0x000fc40000004100 */
[----:B------:R-:W-:Y:S01]  /*97c0*/  FMUL.FTZ R11, R15, R154 ;  /* 0x0000009a0f0b7220 */ /* 0x000fe20000410000 */
[----:B------:R-:W-:Y:S02]  /*97d0*/  HADD2.F32 R146, -RZ, R146.H0_H0 ;  /* 0x20000092ff927230 */ /* 0x000fe40000004100 */
[C---:B------:R-:W-:Y:S01]  /*97e0*/  FMUL.FTZ R38, R12.reuse, R38 ;  /* 0x000000260c267220 */ /* 0x040fe20000410000 */
[C---:B------:R-:W-:Y:S01]  /*97f0*/  FMUL.FTZ R154, R13.reuse, R154 ;  /* 0x0000009a0d9a7220 */ /* 0x040fe20000410000 */
[-C--:B------:R-:W-:Y:S01]  /*9800*/  FFMA.FTZ R12, R12, R31.reuse, -R43 ;  /* 0x0000001f0c0c7223 */ /* 0x080fe2000001082b */
[----:B------:R-:W-:Y:S02]  /*9810*/  HADD2.F32 R147, -RZ, R147.H0_H0 ;  /* 0x20000093ff937230 */ /* 0x000fe40000004100 */
[-C--:B------:R-:W-:Y:S01]  /*9820*/  FFMA.FTZ R11, R13, R146.reuse, -R11 ;  /* 0x000000920d0b7223 */ /* 0x080fe2000001080b */
[----:B------:R-:W-:Y:S01]  /*9830*/  FFMA.FTZ R31, R28, R31, R38 ;  /* 0x0000001f1c1f7223 */ /* 0x000fe20000010026 */
[----:B------:R-:W-:Y:S01]  /*9840*/  FFMA.FTZ R154, R15, R146, R154 ;  /* 0x000000920f9a7223 */ /* 0x000fe2000001009a */
[----:B------:R-:W-:Y:S01]  /*9850*/  HADD2.F32 R40, -RZ, R40.H0_H0 ;  /* 0x20000028ff287230 */ /* 0x000fe20000004100 */
[----:B------:R-:W-:Y:S01]  /*9860*/  F2FP.F16.F32.PACK_AB R47, R70, R47 ;  /* 0x0000002f462f723e */ /* 0x000fe200000000ff */
[--C-:B------:R-:W-:Y:S01]  /*9870*/  HADD2.F32 R38, -RZ, R30.reuse.H0_H0 ;  /* 0x2000001eff267230 */ /* 0x100fe20000004100 */
[----:B------:R-:W-:Y:S01]  /*9880*/  F2FP.F16.F32.PACK_AB R12, R12, R11 ;  /* 0x0000000b0c0c723e */ /* 0x000fe200000000ff */
[----:B------:R-:W-:-:S02]  /*9890*/  HADD2.F32 R13, -RZ, R30.H1_H1 ;  /* 0x3000001eff0d7230 */ /* 0x000fc40000004100 */
[--C-:B------:R-:W-:Y:S02]  /*98a0*/  HADD2.F32 R28, -RZ, R14.reuse.H0_H0 ;  /* 0x2000000eff1c7230 */ /* 0x100fe40000004100 */
[----:B------:R-:W-:Y:S02]  /*98b0*/  HADD2.F32 R15, -RZ, R14.H1_H1 ;  /* 0x3000000eff0f7230 */ /* 0x000fe40000004100 */
[-C--:B------:R-:W-:Y:S01]  /*98c0*/  FMUL.FTZ R30, R13, R40.reuse ;  /* 0x000000280d1e7220 */ /* 0x080fe20000410000 */
[----:B------:R-:W-:Y:S02]  /*98d0*/  HADD2.F32 R145, -RZ, R145.H0_H0 ;  /* 0x20000091ff917230 */ /* 0x000fe40000004100 */
[----:B------:R-:W-:Y:S02]  /*98e0*/  HADD2.F32 R14, -RZ, R39.H0_H0 ;  /* 0x20000027ff0e7230 */ /* 0x000fe40000004100 */
[-C--:B------:R-:W-:Y:S01]  /*98f0*/  FMUL.FTZ R39, R38, R147.reuse ;  /* 0x0000009326277220 */ /* 0x080fe20000410000 */
[----:B------:R-:W-:Y:S01]  /*9900*/  FMUL.FTZ R147, R28, R147 ;  /* 0x000000931c937220 */ /* 0x000fe20000410000 */
[----:B------:R-:W-:-:S02]  /*9910*/  FMUL.FTZ R40, R15, R40 ;  /* 0x000000280f287220 */ /* 0x000fc40000410000 */
[-C--:B------:R-:W-:Y:S01]  /*9920*/  FFMA.FTZ R39, R28, R145.reuse, -R39 ;  /* 0x000000911c277223 */ /* 0x080fe20000010827 */
[-C--:B------:R-:W-:Y:S01]  /*9930*/  FFMA.FTZ R30, R15, R14.reuse, -R30 ;  /* 0x0000000e0f1e7223 */ /* 0x080fe2000001081e */
[----:B------:R-:W-:Y:S01]  /*9940*/  FFMA.FTZ R147, R38, R145, R147 ;  /* 0x0000009126937223 */ /* 0x000fe20000010093 */
[----:B------:R-:W-:Y:S01]  /*9950*/  FFMA.FTZ R40, R13, R14, R40 ;  /* 0x0000000e0d287223 */ /* 0x000fe20000010028 */
[----:B------:R-:W-:Y:S02]  /*9960*/  F2FP.F16.F32.PACK_AB R13, R44, R29 ;  /* 0x0000001d2c0d723e */ /* 0x000fe400000000ff */
[----:B------:R-:W-:Y:S02]  /*9970*/  F2FP.F16.F32.PACK_AB R28, R31, R154 ;  /* 0x0000009a1f1c723e */ /* 0x000fe400000000ff */
[----:B------:R-:W-:Y:S02]  /*9980*/  F2FP.F16.F32.PACK_AB R14, R30, R39 ;  /* 0x000000271e0e723e */ /* 0x000fe400000000ff */
[----:B------:R-:W-:-:S02]  /*9990*/  F2FP.F16.F32.PACK_AB R15, R42, R46 ;  /* 0x0000002e2a0f723e */ /* 0x000fc400000000ff */
[----:B------:R-:W-:Y:S02]  /*99a0*/  F2FP.F16.F32.PACK_AB R29, R68, R41 ;  /* 0x00000029441d723e */ /* 0x000fe400000000ff */
[----:B------:R-:W-:Y:S02]  /*99b0*/  F2FP.F16.F32.PACK_AB R30, R40, R147 ;  /* 0x00000093281e723e */ /* 0x000fe400000000ff */
[----:B------:R-:W-:-:S07]  /*99c0*/  MOV R31, R47 ;  /* 0x0000002f001f7202 */ /* 0x000fce0000000f00 */
.L_x_2751:
[----:B------:R-:W-:Y:S05]  /*99d0*/  BSYNC B2 ;  /* 0x0000000000027941 */ /* 0x000fea0003800000 */
.L_x_2750:
[----:B------:R-:W-:Y:S02]  /*99e0*/  ULDC.64 UR4, c[0x0][0x208] ;  /* 0x0000820000047ab9 */ /* 0x000fe40000000a00 */
[----:B-1----:R1:W-:Y:S04]  /*99f0*/  ST.E.128 desc[UR4][R34.64], R12 ;  /* 0x0000000c22007985 */ /* 0x0023e8000c101d04 */
[----:B--2---:R1:W-:Y:S02]  /*9a00*/  @!P4 ST.E.128 desc[UR4][R36.64], R28 ;  /* 0x0000001c2400c985 */ /* 0x0043e4000c101d04 */
.L_x_2749:
[----:B------:R-:W-:Y:S05]  /*9a10*/  BSYNC B1 ;  /* 0x0000000000017941 */ /* 0x000fea0003800000 */
.L_x_2748:
[----:B------:R-:W-:-:S13]  /*9a20*/  ISETP.NE.AND P4, PT, R21, RZ, PT ;  /* 0x000000ff1500720c */ /* 0x000fda0003f85270 */
[----:B------:R-:W-:Y:S05]  /*9a30*/  @!P4 BRA `(.L_x_2700) ;  /* 0x0000000c00a8c947 */ /* 0x000fea0003800000 */
[----:B------:R-:W-:Y:S01]  /*9a40*/  SEL R136, R124, R136, !P1 ;  /* 0x000000887c887207 */ /* 0x000fe20004800000 */
[----:B------:R-:W-:Y:S01]  /*9a50*/  BSSY B1, `(.L_x_2752) ;  /* 0x000006a000017945 */ /* 0x000fe20003800000 */
[----:B01----:R-:W-:Y:S02]  /*9a60*/  SHF.R.U32.HI R14, RZ, 0x3, R177 ;  /* 0x00000003ff0e7819 */ /* 0x003fe400000116b1 */
[----:B---3--:R-:W-:Y:S02]  /*9a70*/  SHF.R.S32.HI R11, RZ, 0x1f, R136 ;  /* 0x0000001fff0b7819 */ /* 0x008fe40000011488 */
[----:B------:R-:W-:Y:S02]  /*9a80*/  ISETP.GE.AND P5, PT, R164, R123, PT ;  /* 0x0000007ba400720c */ /* 0x000fe40003fa6270 */
[----:B------:R-:W-:Y:S02]  /*9a90*/  LEA.HI R136, R11, R136, RZ, 0x4 ;  /* 0x000000880b887211 */ /* 0x000fe400078f20ff */
[----:B------:R-:W-:-:S02]  /*9aa0*/  LEA R34, P4, R6, R119, 0x1 ;  /* 0x0000007706227211 */ /* 0x000fc400078808ff */
[----:B------:R-:W-:Y:S02]  /*9ab0*/  LEA.HI.SX32 R136, R136, R113, 0x1c ;  /* 0x0000007188887211 */ /* 0x000fe400078fe2ff */
[----:B------:R-:W-:Y:S02]  /*9ac0*/  LEA.HI.X R35, R6, R118, R109, 0x1, P4 ;  /* 0x0000007606237211 */ /* 0x000fe400020f0c6d */
[----:B------:R-:W-:-:S04]  /*9ad0*/  SHF.R.S32.HI R11, RZ, 0x1f, R136 ;  /* 0x0000001fff0b7819 */ /* 0x000fc80000011488 */
[----:B----4-:R-:W-:Y:S01]  /*9ae0*/  LEA.HI R12, R11, R136, RZ, 0x3 ;  /* 0x000000880b0c7211 */ /* 0x010fe200078f18ff */
[----:B------:R-:W-:-:S03]  /*9af0*/  IMAD.SHL.U32 R11, R136, 0x8, RZ ;  /* 0x00000008880b7824 */ /* 0x000fc600078e00ff */
[----:B------:R-:W-:Y:S02]  /*9b00*/  SHF.R.S32.HI R13, RZ, 0x3, R12 ;  /* 0x00000003ff0d7819 */ /* 0x000fe4000001140c */
[----:B------:R-:W-:-:S03]  /*9b10*/  LOP3.LUT R12, R177, 0x38, R11, 0xf8, !PT ;  /* 0x00000038b10c7812 */ /* 0x000fc600078ef80b */
[----:B------:R-:W-:Y:S01]  /*9b20*/  IMAD R13, R13, 0x1800, R184 ;  /* 0x000018000d0d7824 */ /* 0x000fe200078e02b8 */
[----:B------:R-:W-:-:S05]  /*9b30*/  LOP3.LUT R12, R12, R14, RZ, 0x3c, !PT ;  /* 0x0000000e0c0c7212 */ /* 0x000fca00078e3cff */
[----:B------:R-:W-:Y:S02]  /*9b40*/  IMAD.IADD R15, R13, 0x1, R12 ;  /* 0x000000010d0f7824 */ /* 0x000fe400078e020c */
[C---:B------:R-:W-:Y:S02]  /*9b50*/  IMAD R13, R18.reuse, 0x4800, R132 ;  /* 0x00004800120d7824 */ /* 0x040fe400078e0284 */
[----:B------:R-:W-:Y:S02]  /*9b60*/  IMAD R15, R18, 0x4800, R15 ;  /* 0x00004800120f7824 */ /* 0x000fe400078e020f */
[----:B------:R-:W-:-:S03]  /*9b70*/  IMAD R13, R13, 0x2, R2 ;  /* 0x000000020d0d7824 */ /* 0x000fc600078e0202 */
[----:B------:R-:W-:-:S03]  /*9b80*/  LEA R28, R15, R2, 0x1 ;  /* 0x000000020f1c7211 */ /* 0x000fc600078e08ff */
[----:B------:R-:W0:Y:S04]  /*9b90*/  LDS.128 R12, [R13+0x18400] ;  /* 0x018400000d0c7984 */ /* 0x000e280000000c00 */
[----:B------:R-:W1:Y:S01]  /*9ba0*/  LDS.128 R28, [R28+0x18400] ;  /* 0x018400001c1c7984 */ /* 0x000e620000000c00 */
[----:B------:R-:W-:Y:S05]  /*9bb0*/  @P5 BRA `(.L_x_2753) ;  /* 0x00000004004c5947 */ /* 0x000fea0003800000 */
[----:B------:R-:W-:Y:S01]  /*9bc0*/  SHF.R.U32.HI R45, RZ, 0x10, R65 ;  /* 0x00000010ff2d7819 */ /* 0x000fe20000011641 */
[----:B-1----:R-:W-:Y:S01]  /*9bd0*/  IMAD.MOV.U32 R40, RZ, RZ, R29 ;  /* 0x000000ffff287224 */ /* 0x002fe200078e001d */
[----:B------:R-:W-:Y:S01]  /*9be0*/  SHF.R.U64 R36, R52, 0x10, R53 ;  /* 0x0000001034247819 */ /* 0x000fe20000001235 */
[----:B0-----:R-:W-:Y:S01]  /*9bf0*/  IMAD.MOV.U32 R29, RZ, RZ, R15 ;  /* 0x000000ffff1d7224 */ /* 0x001fe200078e000f */
[----:B------:R-:W-:Y:S01]  /*9c00*/  SHF.R.U32.HI R52, RZ, 0x10, R53 ;  /* 0x00000010ff347819 */ /* 0x000fe20000011635 */
[----:B------:R-:W-:Y:S01]  /*9c10*/  HADD2.F32 R46, -RZ, R144.H1_H1 ;  /* 0x30000090ff2e7230 */ /* 0x000fe20000004100 */
[--C-:B------:R-:W-:Y:S01]  /*9c20*/  SHF.R.U64 R39, R66, 0x10, R67.reuse ;  /* 0x0000001042277819 */ /* 0x100fe20000001243 */
[--C-:B------:R-:W-:Y:S01]  /*9c30*/  HADD2.F32 R41, -RZ, R40.reuse.H0_H0 ;  /* 0x20000028ff297230 */ /* 0x100fe20000004100 */
[----:B------:R-:W-:Y:S01]  /*9c40*/  SHF.R.U32.HI R66, RZ, 0x10, R67 ;  /* 0x00000010ff427819 */ /* 0x000fe20000011643 */
[----:B------:R-:W-:Y:S01]  /*9c50*/  HADD2.F32 R42, -RZ, R40.H1_H1 ;  /* 0x30000028ff2a7230 */ /* 0x000fe20000004100 */
[----:B------:R-:W-:Y:S01]  /*9c60*/  SHF.R.U64 R37, R54, 0x10, R55 ;  /* 0x0000001036257819 */ /* 0x000fe20000001237 */
[----:B------:R-:W-:-:S02]  /*9c70*/  HADD2.F32 R45, -RZ, R45.H0_H0 ;  /* 0x2000002dff2d7230 */ /* 0x000fc40000004100 */
[-C--:B------:R-:W-:Y:S01]  /*9c80*/  FMUL.FTZ R48, R41, R46.reuse ;  /* 0x0000002e29307220 */ /* 0x080fe20000410000 */
[--C-:B------:R-:W-:Y:S01]  /*9c90*/  HADD2.F32 R15, -RZ, R13.reuse.H0_H0 ;  /* 0x2000000dff0f7230 */ /* 0x100fe20000004100 */
[----:B------:R-:W-:Y:S01]  /*9ca0*/  SHF.R.U32.HI R54, RZ, 0x10, R55 ;  /* 0x00000010ff367819 */ /* 0x000fe20000011637 */
[----:B------:R-:W-:Y:S02]  /*9cb0*/  HADD2.F32 R40, -RZ, R13.H1_H1 ;  /* 0x3000000dff287230 */ /* 0x000fe40000004100 */
[-C--:B------:R-:W-:Y:S01]  /*9cc0*/  FMUL.FTZ R47, R42, R45.reuse ;  /* 0x0000002d2a2f7220 */ /* 0x080fe20000410000 */
[----:B------:R-:W-:Y:S02]  /*9cd0*/  HADD2.F32 R44, -RZ, R142.H1_H1 ;  /* 0x3000008eff2c7230 */ /* 0x000fe40000004100 */
[----:B------:R-:W-:Y:S01]  /*9ce0*/  FMUL.FTZ R46, R15, R46 ;  /* 0x0000002e0f2e7220 */ /* 0x000fe20000410000 */
[----:B------:R-:W-:Y:S02]  /*9cf0*/  HADD2.F32 R43, -RZ, R52.H0_H0 ;  /* 0x20000034ff2b7230 */ /* 0x000fe40000004100 */
[----:B------:R-:W-:Y:S01]  /*9d00*/  FMUL.FTZ R45, R40, R45 ;  /* 0x0000002d282d7220 */ /* 0x000fe20000410000 */
[----:B------:R-:W-:-:S02]  /*9d10*/  HADD2.F32 R50, -RZ, R143.H1_H1 ;  /* 0x3000008fff327230 */ /* 0x000fc40000004100 */
[-C--:B------:R-:W-:Y:S01]  /*9d20*/  FFMA.FTZ R13, R15, R44.reuse, -R48 ;  /* 0x0000002c0f0d7223 */ /* 0x080fe20000010830 */
[----:B------:R-:W-:Y:S01]  /*9d30*/  FFMA.FTZ R15, R41, R44, R46 ;  /* 0x0000002c290f7223 */ /* 0x000fe2000001002e */
[-C--:B------:R-:W-:Y:S01]  /*9d40*/  FFMA.FTZ R42, R42, R43.reuse, R45 ;  /* 0x0000002b2a2a7223 */ /* 0x080fe2000001002d */
[--C-:B------:R-:W-:Y:S02]  /*9d50*/  HADD2.F32 R41, -RZ, R31.reuse.H0_H0 ;  /* 0x2000001fff297230 */ /* 0x100fe40000004100 */
[----:B------:R-:W-:Y:S01]  /*9d60*/  FFMA.FTZ R40, R40, R43, -R47 ;  /* 0x0000002b28287223 */ /* 0x000fe2000001082f */
[----:B------:R-:W-:Y:S01]  /*9d70*/  HADD2.F32 R46, -RZ, R31.H1_H1 ;  /* 0x3000001fff2e7230 */ /* 0x000fe20000004100 */
[----:B------:R-:W-:Y:S01]  /*9d80*/  SHF.R.U64 R38, R64, 0x10, R65 ;  /* 0x0000001040267819 */ /* 0x000fe20000001241 */
[----:B------:R-:W-:Y:S02]  /*9d90*/  HADD2.F32 R45, -RZ, R66.H0_H0 ;  /* 0x20000042ff2d7230 */ /* 0x000fe40000004100 */
[----:B------:R-:W-:Y:S01]  /*9da0*/  FMUL.FTZ R52, R41, R50 ;  /* 0x0000003229347220 */ /* 0x000fe20000410000 */
[--C-:B------:R-:W-:Y:S01]  /*9db0*/  HADD2.F32 R31, -RZ, R29.reuse.H0_H0 ;  /* 0x2000001dff1f7230 */ /* 0x100fe20000004100 */
[----:B------:R-:W-:Y:S01]  /*9dc0*/  F2FP.F16.F32.PACK_AB R13, R40, R13 ;  /* 0x0000000d280d723e */ /* 0x000fe200000000ff */
[----:B------:R-:W-:-:S02]  /*9dd0*/  HADD2.F32 R44, -RZ, R29.H1_H1 ;  /* 0x3000001dff2c7230 */ /* 0x000fc40000004100 */
[-C--:B------:R-:W-:Y:S01]  /*9de0*/  FMUL.FTZ R47, R46, R45.reuse ;  /* 0x0000002d2e2f7220 */ /* 0x080fe20000410000 */
[----:B------:R-:W-:Y:S02]  /*9df0*/  HADD2.F32 R48, -RZ, R141.H1_H1 ;  /* 0x3000008dff307230 */ /* 0x000fe40000004100 */
[C---:B------:R-:W-:Y:S01]  /*9e00*/  FMUL.FTZ R50, R31.reuse, R50 ;  /* 0x000000321f327220 */ /* 0x040fe20000410000 */
[----:B------:R-:W-:Y:S02]  /*9e10*/  HADD2.F32 R43, -RZ, R54.H0_H0 ;  /* 0x20000036ff2b7230 */ /* 0x000fe40000004100 */
[C---:B------:R-:W-:Y:S01]  /*9e20*/  FMUL.FTZ R45, R44.reuse, R45 ;  /* 0x0000002d2c2d7220 */ /* 0x040fe20000410000 */
[----:B------:R-:W-:Y:S02]  /*9e30*/  HADD2.F32 R36, -RZ, R36.H0_H0 ;  /* 0x20000024ff247230 */ /* 0x000fe40000004100 */
[-C--:B------:R-:W-:Y:S01]  /*9e40*/  FFMA.FTZ R29, R31, R48.reuse, -R52 ;  /* 0x000000301f1d7223 */ /* 0x080fe20000010834 */
[----:B------:R-:W-:Y:S01]  /*9e50*/  FFMA.FTZ R31, R41, R48, R50 ;  /* 0x00000030291f7223 */ /* 0x000fe20000010032 */
[-C--:B------:R-:W-:Y:S01]  /*9e60*/  FFMA.FTZ R44, R44, R43.reuse, -R47 ;  /* 0x0000002b2c2c7223 */ /* 0x080fe2000001082f */
[----:B------:R-:W-:Y:S01]  /*9e70*/  FFMA.FTZ R46, R46, R43, R45 ;  /* 0x0000002b2e2e7223 */ /* 0x000fe2000001002d */
[----:B------:R-:W-:-:S02]  /*9e80*/  HADD2.F32 R41, -RZ, R28.H0_H0 ;  /* 0x2000001cff297230 */ /* 0x000fc40000004100 */
[----:B------:R-:W-:Y:S01]  /*9e90*/  HADD2.F32 R43, -RZ, R28.H1_H1 ;  /* 0x3000001cff2b7230 */ /* 0x000fe20000004100 */
[----:B------:R-:W-:Y:S01]  /*9ea0*/  F2FP.F16.F32.PACK_AB R44, R44, R29 ;  /* 0x0000001d2c2c723e */ /* 0x000fe200000000ff */
[----:B------:R-:W-:Y:S01]  /*9eb0*/  HADD2.F32 R45, -RZ, R38.H0_H0 ;  /* 0x20000026ff2d7230 */ /* 0x000fe20000004100 */
[----:B------:R-:W-:Y:S01]  /*9ec0*/  F2FP.F16.F32.PACK_AB R29, R42, R15 ;  /* 0x0000000f2a1d723e */ /* 0x000fe200000000ff */
[----:B------:R-:W-:Y:S01]  /*9ed0*/  HADD2.F32 R28, -RZ, R12.H1_H1 ;  /* 0x3000000cff1c7230 */ /* 0x000fe20000004100 */
[----:B------:R-:W-:Y:S01]  /*9ee0*/  F2FP.F16.F32.PACK_AB R31, R46, R31 ;  /* 0x0000001f2e1f723e */ /* 0x000fe200000000ff */
[----:B------:R-:W-:Y:S02]  /*9ef0*/  HADD2.F32 R144, -RZ, R144.H0_H0 ;  /* 0x20000090ff907230 */ /* 0x000fe40000004100 */
[-C--:B------:R-:W-:Y:S01]  /*9f00*/  FMUL.FTZ R49, R43, R45.reuse ;  /* 0x0000002d2b317220 */ /* 0x080fe20000410000 */
[----:B------:R-:W-:Y:S02]  /*9f10*/  HADD2.F32 R38, -RZ, R12.H0_H0 ;  /* 0x2000000cff267230 */ /* 0x000fe40000004100 */
[----:B------:R-:W-:Y:S01]  /*9f20*/  FMUL.FTZ R48, R28, R45 ;  /* 0x0000002d1c307220 */ /* 0x000fe20000410000 */
[----:B------:R-:W-:-:S02]  /*9f30*/  HADD2.F32 R142, -RZ, R142.H0_H0 ;  /* 0x2000008eff8e7230 */ /* 0x000fc40000004100 */
[----:B------:R-:W-:Y:S01]  /*9f40*/  FFMA.FTZ R49, R28, R36, -R49 ;  /* 0x000000241c317223 */ /* 0x000fe20000010831 */
[----:B------:R-:W-:Y:S01]  /*9f50*/  FMUL.FTZ R47, R41, R144 ;  /* 0x00000090292f7220 */ /* 0x000fe20000410000 */
[----:B------:R-:W-:Y:S01]  /*9f60*/  FFMA.FTZ R43, R43, R36, R48 ;  /* 0x000000242b2b7223 */ /* 0x000fe20000010030 */
[----:B------:R-:W-:Y:S02]  /*9f70*/  HADD2.F32 R36, -RZ, R30.H0_H0 ;  /* 0x2000001eff247230 */ /* 0x000fe40000004100 */
[C---:B------:R-:W-:Y:S01]  /*9f80*/  FMUL.FTZ R144, R38.reuse, R144 ;  /* 0x0000009026907220 */ /* 0x040fe20000410000 */
[----:B------:R-:W-:Y:S02]  /*9f90*/  HADD2.F32 R143, -RZ, R143.H0_H0 ;  /* 0x2000008fff8f7230 */ /* 0x000fe40000004100 */
[-C--:B------:R-:W-:Y:S01]  /*9fa0*/  FFMA.FTZ R12, R38, R142.reuse, -R47 ;  /* 0x0000008e260c7223 */ /* 0x080fe2000001082f */
[----:B------:R-:W-:Y:S02]  /*9fb0*/  HADD2.F32 R39, -RZ, R39.H0_H0 ;  /* 0x20000027ff277230 */ /* 0x000fe40000004100 */
[----:B------:R-:W-:Y:S01]  /*9fc0*/  FFMA.FTZ R144, R41, R142, R144 ;  /* 0x0000008e29907223 */ /* 0x000fe20000010090 */
[----:B------:R-:W-:-:S02]  /*9fd0*/  HADD2.F32 R28, -RZ, R14.H0_H0 ;  /* 0x2000000eff1c7230 */ /* 0x000fc40000004100 */
[-C--:B------:R-:W-:Y:S01]  /*9fe0*/  FMUL.FTZ R41, R36, R143.reuse ;  /* 0x0000008f24297220 */ /* 0x080fe20000410000 */
[----:B------:R-:W-:Y:S01]  /*9ff0*/  HADD2.F32 R30, -RZ, R30.H1_H1 ;  /* 0x3000001eff1e7230 */ /* 0x000fe20000004100 */
[----:B------:R-:W-:Y:S01]  /*a000*/  F2FP.F16.F32.PACK_AB R12, R49, R12 ;  /* 0x0000000c310c723e */ /* 0x000fe200000000ff */
[----:B------:R-:W-:Y:S02]  /*a010*/  HADD2.F32 R14, -RZ, R14.H1_H1 ;  /* 0x3000000eff0e7230 */ /* 0x000fe40000004100 */
[----:B------:R-:W-:Y:S01]  /*a020*/  FMUL.FTZ R143, R28, R143 ;  /* 0x0000008f1c8f7220 */ /* 0x000fe20000410000 */
[----:B------:R-:W-:Y:S02]  /*a030*/  HADD2.F32 R141, -RZ, R141.H0_H0 ;  /* 0x2000008dff8d7230 */ /* 0x000fe40000004100 */
[-C--:B------:R-:W-:Y:S01]  /*a040*/  FMUL.FTZ R45, R30, R39.reuse ;  /* 0x000000271e2d7220 */ /* 0x080fe20000410000 */
[----:B------:R-:W-:Y:S02]  /*a050*/  HADD2.F32 R37, -RZ, R37.H0_H0 ;  /* 0x20000025ff257230 */ /* 0x000fe40000004100 */
[----:B------:R-:W-:Y:S01]  /*a060*/  FMUL.FTZ R39, R14, R39 ;  /* 0x000000270e277220 */ /* 0x000fe20000410000 */
[----:B------:R-:W-:-:S02]  /*a070*/  IMAD.MOV.U32 R15, RZ, RZ, R44 ;  /* 0x000000ffff0f7224 */ /* 0x000fc400078e002c */
[-C--:B------:R-:W-:Y:S01]  /*a080*/  FFMA.FTZ R41, R28, R141.reuse, -R41 ;  /* 0x0000008d1c297223 */ /* 0x080fe20000010829 */
[----:B------:R-:W-:Y:S01]  /*a090*/  FFMA.FTZ R143, R36, R141, R143 ;  /* 0x0000008d248f7223 */ /* 0x000fe2000001008f */
[-C--:B------:R-:W-:Y:S01]  /*a0a0*/  FFMA.FTZ R14, R14, R37.reuse, -R45 ;  /* 0x000000250e0e7223 */ /* 0x080fe2000001082d */
[----:B------:R-:W-:Y:S01]  /*a0b0*/  FFMA.FTZ R30, R30, R37, R39 ;  /* 0x000000251e1e7223 */ /* 0x000fe20000010027 */
[----:B------:R-:W-:-:S03]  /*a0c0*/  F2FP.F16.F32.PACK_AB R28, R43, R144 ;  /* 0x000000902b1c723e */ /* 0x000fc600000000ff */
[----:B------:R-:W-:Y:S02]  /*a0d0*/  F2FP.F16.F32.PACK_AB R14, R14, R41 ;  /* 0x000000290e0e723e */ /* 0x000fe400000000ff */
[----:B------:R-:W-:-:S07]  /*a0e0*/  F2FP.F16.F32.PACK_AB R30, R30, R143 ;  /* 0x0000008f1e1e723e */ /* 0x000fce00000000ff */
.L_x_2753:
[----:B------:R-:W-:Y:S05]  /*a0f0*/  BSYNC B1 ;  /* 0x0000000000017941 */ /* 0x000fea0003800000 */
.L_x_2752:
[----:B------:R-:W-:Y:S01]  /*a100*/  ISETP.GE.AND P4, PT, R11, R134, PT ;  /* 0x000000860b00720c */ /* 0x000fe20003f86270 */
[----:B------:R-:W-:Y:S02]  /*a110*/  ULDC.64 UR4, c[0x0][0x208] ;  /* 0x0000820000047ab9 */ /* 0x000fe40000000a00 */
[----:B0-----:R0:W-:Y:S10]  /*a120*/  ST.E.128 desc[UR4][R34.64], R12 ;  /* 0x0000000c22007985 */ /* 0x0011f4000c101d04 */
[----:B------:R-:W-:Y:S05]  /*a130*/  @P4 BRA `(.L_x_2700) ;  /* 0x0000000400e84947 */ /* 0x000fea0003800000 */
[----:B------:R-:W-:Y:S01]  /*a140*/  IMAD.WIDE R32, R11, 0x2, R32 ;  /* 0x000000020b207825 */ /* 0x000fe200078e0220 */
[----:B------:R-:W-:-:S04]  /*a150*/  ULDC.64 UR4, c[0x0][0x208] ;  /* 0x0000820000047ab9 */ /* 0x000fc80000000a00 */
[----:B-1----:R1:W-:Y:S01]  /*a160*/  ST.E.128 desc[UR4][R32.64], R28 ;  /* 0x0000001c20007985 */ /* 0x0023e2000c101d04 */
[----:B------:R-:W-:Y:S05]  /*a170*/  BRA `(.L_x_2700) ;  /* 0x0000000400d87947 */ /* 0x000fea0003800000 */
.L_x_2665:
[----:B------:R-:W-:-:S04]  /*a180*/  ULOP3.LUT UR4, UR60, 0x1, URZ, 0xfc, !UPT ;  /* 0x000000013c047892 */ /* 0x000fc8000f8efc3f */
[----:B------:R-:W-:-:S06]  /*a190*/  UISETP.NE.AND UP0, UPT, UR4, 0x3, UPT ;  /* 0x000000030400788c */ /* 0x000fcc000bf05270 */
[----:B------:R-:W-:-:S13]  /*a1a0*/  PLOP3.LUT P0, PT, PT, PT, UP0, 0x80, 0x0 ;  /* 0x000000000000781c */ /* 0x000fda0003f0f008 */
[----:B------:R-:W-:Y:S05]  /*a1b0*/  @!P0 BRA `(.L_x_2754) ;  /* 0x0000000000048947 */ /* 0x000fea0003800000 */
[----:B------:R-:W-:Y:S01]  /*a1c0*/  BPT.TRAP 0x1 ;  /* 0x000000040000795c */ /* 0x000fe20000300000 */
.L_x_2754:
[----:B------:R-:W-:Y:S01]  /*a1d0*/  LEA R84, R18, R2, 0x3 ;  /* 0x0000000212547211 */ /* 0x000fe200078e18ff */
[----:B------:R-:W-:Y:S01]  /*a1e0*/  BSSY B1, `(.L_x_2755) ;  /* 0x0000005000017945 */ /* 0x000fe20003800000 */
[----:B------:R-:W-:Y:S02]  /*a1f0*/  SHF.L.U32 R85, R171, 0x1f, RZ ;  /* 0x0000001fab557819 */ /* 0x000fe400000006ff */
[----:B------:R-:W-:Y:S02]  /*a200*/  SHF.R.S32.HI R81, RZ, 0x1f, R80 ;  /* 0x0000001fff517819 */ /* 0x000fe40000011450 */
[----:B------:R-:W0:Y:S02]  /*a210*/  SYNCS.PHASECHK.TRANS64.TRYWAIT P4, [R84+URZ+0x2a890], R85 ;  /* 0x02a89055540075a7 */ /* 0x000e24000808017f */
[----:B0-----:R-:W-:Y:S05]  /*a220*/  @!P4 BRA `(.L_x_2756) ;  /* 0x000001a80070c947 */ /* 0x001fea0003800000 */
.L_x_3041:
[----:B------:R-:W-:Y:S05]  /*a230*/  BSYNC B1 ;  /* 0x0000000000017941 */ /* 0x000fea0003800000 */
.L_x_2755:
        /* <DEDUP_REMOVED lines=25> */
.L_x_3045:
[----:B------:R-:W-:Y:S04]  /*a3d0*/  BSSY B1, `(.L_x_2758) ;  /* 0x0000026000017945 */ /* 0x000fe80003800000 */
[----:B------:R-:W-:Y:S05]  /*a3e0*/  @!P4 BRA `(.L_x_2759) ;  /* 0x000000000090c947 */ /* 0x000fea0003800000 */
[----:B------:R-:W-:Y:S01]  /*a3f0*/  ULDC UR4, c[0x0][0x2f4] ;  /* 0x0000bd0000047ab9 */ /* 0x000fe20000000800 */
[----:B------:R-:W-:Y:S01]  /*a400*/  ULDC.64 UR6, c[0x0][0x208] ;  /* 0x0000820000067ab9 */ /* 0x000fe20000000a00 */
[----:B------:R-:W-:-:S13]  /*a410*/  ISETP.GE.AND P4, PT, R16, UR4, PT ;  /* 0x0000000410007c0c */ /* 0x000fda000bf86270 */
[----:B------:R-:W4:Y:S01]  /*a420*/  @!P4 LDS.128 R12, [R29] ;  /* 0x000000001d0cc984 */ /* 0x000f220000000c00 */
[----:B---3--:R-:W-:-:S04]  /*a430*/  @!P4 LEA R30, P5, R16, R37, 0x1 ;  /* 0x00000025101ec211 */ /* 0x008fc800078a08ff */
[----:B--2---:R-:W-:Y:S02]  /*a440*/  @!P4 LEA.HI.X R31, R16, R34, R17, 0x1, P5 ;  /* 0x00000022101fc211 */ /* 0x004fe400028f0c11 */
[----:B------:R-:W-:-:S13]  /*a450*/  ISETP.GE.AND P5, PT, R163, UR4, PT ;  /* 0x00000004a3007c0c */ /* 0x000fda000bfa6270 */
[----:B------:R-:W-:Y:S01]  /*a460*/  @!P5 SHF.L.U32 R11, R166, 0x3, RZ ;  /* 0x00000003a60bd819 */ /* 0x000fe200000006ff */
        /* <DEDUP_REMOVED lines=28> */
.L_x_2759:
[----:B------:R-:W-:Y:S05]  /*a630*/  BSYNC B1 ;  /* 0x0000000000017941 */ /* 0x000fea0003800000 */
.L_x_2758:
[----:B------:R-:W-:-:S03]  /*a640*/  UMOV UR4, 0xffffffff ;  /* 0xffffffff00047882 */ /* 0x000fc60000000000 */
[----:B------:R-:W-:Y:S05]  /*a650*/  BRA.DIV UR4, `(.L_x_2760) ;  /* 0x000001a604c47947 */ /* 0x000fea000b800000 */
[----:B--2---:R2:W0:Y:S04]  /*a660*/  SHFL.IDX PT, R34, R33, 0x1, 0x1c1f ;  /* 0x003c1f0021227f89 */ /* 0x00442800000e0000 */
[----:B---3--:R2:W3:Y:S02]  /*a670*/  SHFL.IDX PT, R37, R32, 0x1, 0x1c1f ;  /* 0x003c1f0020257f89 */ /* 0x0084e400000e0000 */
.L_x_3049:
[----:B------:R-:W-:-:S13]  /*a680*/  ISETP.GE.AND P4, PT, R35, 0x41, PT ;  /* 0x000000412300780c */ /* 0x000fda0003f86270 */
[----:B------:R-:W-:Y:S05]  /*a690*/  @!P4 BRA `(.L_x_2700) ;  /* 0x000000000090c947 */ /* 0x000fea0003800000 */
[----:B------:R-:W-:Y:S01]  /*a6a0*/  ULDC UR4, c[0x0][0x2f4] ;  /* 0x0000bd0000047ab9 */ /* 0x000fe20000000800 */
[----:B------:R-:W-:Y:S01]  /*a6b0*/  ULDC.64 UR6, c[0x0][0x208] ;  /* 0x0000820000067ab9 */ /* 0x000fe20000000a00 */
[----:B------:R-:W-:-:S13]  /*a6c0*/  ISETP.GE.AND P4, PT, R16, UR4, PT ;  /* 0x0000000410007c0c */ /* 0x000fda000bf86270 */
[----:B----4-:R-:W4:Y:S01]  /*a6d0*/  @!P4 LDS.128 R12, [R29+0x2000] ;  /* 0x002000001d0cc984 */ /* 0x010f220000000c00 */
[----:B---3--:R-:W-:-:S04]  /*a6e0*/  @!P4 LEA R30, P5, R16, R37, 0x1 ;  /* 0x00000025101ec211 */ /* 0x008fc800078a08ff */
[----:B0-----:R-:W-:Y:S02]  /*a6f0*/  @!P4 LEA.HI.X R31, R16, R34, R17, 0x1, P5 ;  /* 0x00000022101fc211 */ /* 0x001fe400028f0c11 */
[----:B------:R-:W-:-:S13]  /*a700*/  ISETP.GE.AND P5, PT, R163, UR4, PT ;  /* 0x00000004a3007c0c */ /* 0x000fda000bfa6270 */
[----:B------:R-:W-:Y:S01]  /*a710*/  @!P5 IMAD.SHL.U32 R11, R166, 0x8, RZ ;  /* 0x00000008a60bd824 */ /* 0x000fe200078e00ff */
[----:B----4-:R0:W-:Y:S01]  /*a720*/  @!P4 ST.E.128 desc[UR6][R30.64], R12 ;  /* 0x0000000c1e00c985 */ /* 0x0101e2000c101d06 */
[----:B------:R-:W-:-:S03]  /*a730*/  ISETP.GE.AND P4, PT, R164, UR4, PT ;  /* 0x00000004a4007c0c */ /* 0x000fc6000bf86270 */
[----:B------:R-:W3:Y:S01]  /*a740*/  @!P5 LDS.128 R12, [R28+0x2000] ;  /* 0x002000001c0cd984 */ /* 0x000ee20000000c00 */
[----:B0-----:R-:W-:Y:S01]  /*a750*/  @!P5 MOV R31, R34 ;  /* 0x00000022001fd202 */ /* 0x001fe20000000f00 */
[----:B------:R-:W-:-:S04]  /*a760*/  @!P5 IMAD.MOV.U32 R30, RZ, RZ, R37 ;  /* 0x000000ffff1ed224 */ /* 0x000fc800078e0025 */
[----:B------:R-:W-:-:S04]  /*a770*/  @!P5 IMAD.WIDE R30, R11, 0x2, R30 ;  /* 0x000000020b1ed825 */ /* 0x000fc800078e021e */
[----:B------:R-:W-:Y:S01]  /*a780*/  @!P4 IMAD.SHL.U32 R11, R167, 0x8, RZ ;  /* 0x00000008a70bc824 */ /* 0x000fe200078e00ff */
[----:B---3--:R0:W-:Y:S01]  /*a790*/  @!P5 ST.E.128 desc[UR6][R30.64], R12 ;  /* 0x0000000c1e00d985 */ /* 0x0081e2000c101d06 */
[----:B------:R-:W-:-:S03]  /*a7a0*/  ISETP.GE.AND P5, PT, R19, UR4, PT ;  /* 0x0000000413007c0c */ /* 0x000fc6000bfa6270 */
[----:B------:R-:W3:Y:S01]  /*a7b0*/  @!P4 LDS.128 R12, [R29+0x5000] ;  /* 0x005000001d0cc984 */ /* 0x000ee20000000c00 */
[----:B0-----:R-:W-:Y:S02]  /*a7c0*/  @!P4 IMAD.MOV.U32 R30, RZ, RZ, R37 ;  /* 0x000000ffff1ec224 */ /* 0x001fe400078e0025 */
[----:B------:R-:W-:Y:S02]  /*a7d0*/  @!P4 IMAD.MOV.U32 R31, RZ, RZ, R34 ;  /* 0x000000ffff1fc224 */ /* 0x000fe400078e0022 */
[----:B------:R-:W-:-:S05]  /*a7e0*/  @!P4 IMAD.WIDE R30, R11, 0x2, R30 ;  /* 0x000000020b1ec825 */ /* 0x000fca00078e021e */
[----:B---3--:R0:W-:Y:S04]  /*a7f0*/  @!P4 ST.E.128 desc[UR6][R30.64], R12 ;  /* 0x0000000c1e00c985 */ /* 0x0081e8000c101d06 */
[----:B------:R-:W3:Y:S01]  /*a800*/  @!P5 LDS.128 R12, [R28+0x5000] ;  /* 0x005000001c0cd984 */ /* 0x000ee20000000c00 */
[----:B0-----:R-:W-:-:S04]  /*a810*/  @!P5 LEA R30, P4, R19, R37, 0x1 ;  /* 0x00000025131ed211 */ /* 0x001fc800078808ff */
[----:B------:R-:W-:Y:S02]  /*a820*/  @!P5 LEA.HI.X R31, R19, R34, R169, 0x1, P4 ;  /* 0x00000022131fd211 */ /* 0x000fe400020f0ca9 */
[----:B------:R-:W-:-:S03]  /*a830*/  ISETP.GE.AND P4, PT, R22, UR4, PT ;  /* 0x0000000416007c0c */ /* 0x000fc6000bf86270 */
[----:B---3--:R0:W-:Y:S10]  /*a840*/  @!P5 ST.E.128 desc[UR6][R30.64], R12 ;  /* 0x0000000c1e00d985 */ /* 0x0081f4000c101d06 */
[----:B------:R-:W3:Y:S01]  /*a850*/  @!P4 LDS.128 R12, [R29+0x8000] ;  /* 0x008000001d0cc984 */ /* 0x000ee20000000c00 */
[----:B0-----:R-:W-:-:S04]  /*a860*/  @!P4 LEA R30, P5, R22, R37, 0x1 ;  /* 0x00000025161ec211 */ /* 0x001fc800078a08ff */
[----:B------:R-:W-:Y:S02]  /*a870*/  @!P4 LEA.HI.X R31, R22, R34, R180, 0x1, P5 ;  /* 0x00000022161fc211 */ /* 0x000fe400028f0cb4 */
[----:B------:R-:W-:-:S03]  /*a880*/  ISETP.GE.AND P5, PT, R23, UR4, PT ;  /* 0x0000000417007c0c */ /* 0x000fc6000bfa6270 */
[----:B---3--:R-:W-:Y:S10]  /*a890*/  @!P4 ST.E.128 desc[UR6][R30.64], R12 ;  /* 0x0000000c1e00c985 */ /* 0x008ff4000c101d06 */
[----:B------:R0:W3:Y:S02]  /*a8a0*/  @!P5 LDS.128 R12, [R28+0x8000] ;  /* 0x008000001c0cd984 */ /* 0x0000e40000000c00 */
[----:B0-----:R-:W-:-:S04]  /*a8b0*/  @!P5 LEA R28, P4, R23, R37, 0x1 ;  /* 0x00000025171cd211 */ /* 0x001fc800078808ff */
[----:B------:R-:W-:-:S05]  /*a8c0*/  @!P5 LEA.HI.X R29, R23, R34, R179, 0x1, P4 ;  /* 0x00000022171dd211 */ /* 0x000fca00020f0cb3 */
[----:B---3--:R0:W-:Y:S04]  /*a8d0*/  @!P5 ST.E.128 desc[UR6][R28.64], R12 ;  /* 0x0000000c1c00d985 */ /* 0x0081e8000c101d06 */
.L_x_2700:
[----:B------:R-:W-:Y:S05]  /*a8e0*/  BSYNC B0 ;  /* 0x0000000000007941 */ /* 0x000fea0003800000 */
.L_x_2664:
        /* <DEDUP_REMOVED lines=12> */
[----:B------:R-:W-:-:S04]  /*a9b0*/  @!P4 IADD3 R11, R84, 0x2a8a0, RZ ;  /* 0x0002a8a0540bc810 */ /* 0x000fc80007ffe0ff */
[----:B------:R-:W-:-:S04]  /*a9c0*/  @!P4 PRMT R11, RZ, 0x654, R11 ;  /* 0x00000654ff0bc816 */ /* 0x000fc8000000000b */
[----:B------:R0:W-:Y:S01]  /*a9d0*/  @!P4 SYNCS.ARRIVE.TRANS64.RED.A1T0 RZ, [R11+URZ], RZ ;  /* 0x000000ff0bffc9a7 */ /* 0x0001e2000810043f */
[----:B------:R-:W-:Y:S05]  /*a9e0*/  @!P0 BRA `(.L_x_2762) ;  /* 0x0000000000048947 */ /* 0x000fea0003800000 */
[----:B------:R-:W-:Y:S01]  /*a9f0*/  BPT.TRAP 0x1 ;  /* 0x000000040000795c */ /* 0x000fe20000300000 */
.L_x_2762:
[----:B------:R-:W-:Y:S05]  /*aa00*/  BSYNC B0 ;  /* 0x0000000000007941 */ /* 0x000fea0003800000 */
.L_x_2761:
[----:B------:R-:W3:Y:S01]  /*aa10*/  SYNCS.PHASECHK.TRANS64.TRYWAIT P0, [R84+URZ+0x2a8b0], R85 ;  /* 0x02a8b055540075a7 */ /* 0x000ee2000800017f */
[----:B------:R-:W-:Y:S04]  /*aa20*/  BSSY B0, `(.L_x_2763) ;  /* 0x0000002000007945 */ /* 0x000fe80003800000 */
[----:B---3--:R-:W-:Y:S05]  /*aa30*/  @!P0 BRA `(.L_x_2764) ;  /* 0x000001a400188947 */ /* 0x008fea0003800000 */
.L_x_3050:
[----:B------:R-:W-:Y:S05]  /*aa40*/  BSYNC B0 ;  /* 0x0000000000007941 */ /* 0x000fea0003800000 */
.L_x_2763:
        /* <DEDUP_REMOVED lines=10> */
[----:B------:R-:W-:Y:S02]  /*aaf0*/  IMAD.IADD R13, R13, 0x1, R81 ;  /* 0x000000010d0d7824 */ /* 0x000fe400078e0251 */
[C---:B0-----:R-:W-:Y:S02]  /*ab00*/  IMAD R11, R27.reuse, UR5, R82 ;  /* 0x000000051b0b7c24 */ /* 0x041fe4000f8e0252 */
[----:B------:R-:W-:Y:S01]  /*ab10*/  IMAD.WIDE.U32 R12, R27, UR4, R12 ;  /* 0x000000041b0c7c25 */ /* 0x000fe2000f8e000c */
[----:B------:R-:W-:-:S03]  /*ab20*/  ULDC.64 UR4, c[0x0][0x330] ;  /* 0x0000cc0000047ab9 */ /* 0x000fc60000000a00 */
[----:B------:R-:W-:Y:S02]  /*ab30*/  IMAD.IADD R13, R13, 0x1, R11 ;  /* 0x000000010d0d7824 */ /* 0x000fe400078e020b */
[----:B------:R-:W-:Y:S02]  /*ab40*/  IMAD R11, R18, 0x3000, R0 ;  /* 0x00003000120b7824 */ /* 0x000fe400078e0200 */
[----:B------:R-:W-:-:S04]  /*ab50*/  IMAD.WIDE.U32 R12, R165, UR4, R12 ;  /* 0x00000004a50c7c25 */ /* 0x000fc8000f8e000c */
[----:B------:R-:W-:Y:S01]  /*ab60*/  IMAD R15, R165, UR5, R13 ;  /* 0x00000005a50f7c24 */ /* 0x000fe2000f8e020d */
[----:B------:R-:W-:Y:S02]  /*ab70*/  LEA R27, P5, R12, UR6, 0x1 ;  /* 0x000000060c1b7c11 */ /* 0x000fe4000f8a08ff */
[----:B------:R-:W-:Y:S01]  /*ab80*/  IADD3 R13, R126, R11, RZ ;  /* 0x0000000b7e0d7210 */ /* 0x000fe20007ffe0ff */
[--C-:B------:R-:W-:Y:S01]  /*ab90*/  IMAD R11, R11, 0x2, R120.reuse ;  /* 0x000000020b0b7824 */ /* 0x100fe200078e0278 */
[----:B------:R-:W-:Y:S01]  /*aba0*/  LEA.HI.X R32, R12, UR7, R15, 0x1, P5 ;  /* 0x000000070c207c11 */ /* 0x000fe2000a8f0c0f */
[----:B------:R0:W1:Y:S02]  /*abb0*/  SHFL.IDX PT, R28, R27, RZ, 0x1c1f ;  /* 0x001c1fff1b1c7589 */ /* 0x00006400000e0000 */
[----:B------:R-:W-:Y:S02]  /*abc0*/  IMAD R33, R13, 0x2, R120 ;  /* 0x000000020d217824 */ /* 0x000fe400078e0278 */
[----:B------:R0:W2:Y:S01]  /*abd0*/  SHFL.IDX PT, R29, R32, RZ, 0x1c1f ;  /* 0x001c1fff201d7589 */ /* 0x0000a200000e0000 */
[----:B------:R-:W-:Y:S05]  /*abe0*/  @!P0 BRA `(.L_x_2766) ;  /* 0x0000000000548947 */ /* 0x000fea0003800000 */
[----:B------:R-:W-:Y:S01]  /*abf0*/  ISETP.NE.AND P5, PT, R3, RZ, PT ;  /* 0x000000ff0300720c */ /* 0x000fe20003fa5270 */
[----:B------:R-:W-:-:S12]  /*ac00*/  ULDC.64 UR4, c[0x0][0x208] ;  /* 0x0000820000047ab9 */ /* 0x000fd80000000a00 */
        /* <DEDUP_REMOVED lines=9> */
[----:B------:R-:W-:Y:S01]  /*aca0*/  @P5 SHF.L.U32 R35, R167, 0x3, RZ ;  /* 0x00000003a7235819 */ /* 0x000fe200000006ff */
        /* <DEDUP_REMOVED lines=9> */
.L_x_2766:
[----:B------:R-:W-:Y:S05]  /*ad40*/  BSYNC B0 ;  /* 0x0000000000007941 */ /* 0x000fea0003800000 */
.L_x_2765:
[----:B------:R-:W-:Y:S01]  /*ad50*/  ISETP.GE.AND P0, PT, R83, 0x41, PT ;  /* 0x000000415300780c */ /* 0x000fe20003f06270 */
[----:B--2-4-:R2:W4:Y:S01]  /*ad60*/  SHFL.IDX PT, R29, R32, 0x1, 0x1c1f ;  /* 0x003c1f00201d7f89 */ /* 0x01452200000e0000 */
[----:B------:R-:W-:Y:S03]  /*ad70*/  BSSY B0, `(.L_x_2767) ;  /* 0x0000018000007945 */ /* 0x000fe60003800000 */
[----:B-1----:R2:W1:Y:S08]  /*ad80*/  SHFL.IDX PT, R28, R27, 0x1, 0x1c1f ;  /* 0x003c1f001b1c7f89 */ /* 0x00247000000e0000 */
[----:B--2---:R-:W-:Y:S05]  /*ad90*/  @!P0 BRA `(.L_x_2768) ;  /* 0x0000000000548947 */ /* 0x004fea0003800000 */
[----:B------:R-:W-:Y:S01]  /*ada0*/  ISETP.NE.AND P5, PT, R3, RZ, PT ;  /* 0x000000ff0300720c */ /* 0x000fe20003fa5270 */
[----:B------:R-:W-:-:S12]  /*adb0*/  ULDC.64 UR4, c[0x0][0x208] ;  /* 0x0000820000047ab9 */ /* 0x000fd80000000a00 */
[----:B------:R-:W2:Y:S01]  /*adc0*/  @P5 LDS.128 R12, [R11+0x2000] ;  /* 0x002000000b0c5984 */ /* 0x000ea20000000c00 */
[----:B-1----:R-:W-:-:S04]  /*add0*/  @P5 LEA R30, P0, R16, R28, 0x1 ;  /* 0x0000001c101e5211 */ /* 0x002fc800078008ff */
[----:B----4-:R-:W-:Y:S02]  /*ade0*/  @P5 LEA.HI.X R31, R16, R29, R17, 0x1, P0 ;  /* 0x0000001d101f5211 */ /* 0x010fe400000f0c11 */
[----:B------:R-:W-:-:S13]  /*adf0*/  ISETP.NE.AND P0, PT, R8, RZ, PT ;  /* 0x000000ff0800720c */ /* 0x000fda0003f05270 */
[----:B0-----:R-:W-:Y:S01]  /*ae00*/  @P0 IMAD.SHL.U32 R27, R166, 0x8, RZ ;  /* 0x00000008a61b0824 */ /* 0x001fe200078e00ff */
        /* <DEDUP_REMOVED lines=14> */
.L_x_2768:
[----:B------:R-:W-:Y:S05]  /*aef0*/  BSYNC B0 ;  /* 0x0000000000007941 */ /* 0x000fea0003800000 */
.L_x_2767:
        /* <DEDUP_REMOVED lines=8> */
[----:B------:R-:W-:-:S03]  /*af80*/  ISETP.NE.AND P5, PT, R122, RZ, PT ;  /* 0x000000ff7a00720c */ /* 0x000fc60003fa5270 */
[----:B------:R-:W-:Y:S02]  /*af90*/  @!P4 PRMT R84, RZ, 0x654, R84 ;  /* 0x00000654ff54c816 */ /* 0x000fe40000000054 */
[----:B------:R-:W-:Y:S02]  /*afa0*/  IADD3 R18, R18, 0x1, RZ ;  /* 0x0000000112127810 */ /* 0x000fe40007ffe0ff */
[----:B------:R-:W-:Y:S01]  /*afb0*/  PLOP3.LUT P0, PT, PT, PT, PT, 0x8, 0x0 ;  /* 0x000000000000781c */ /* 0x000fe20003f0e170 */
[----:B------:R3:W-:Y:S01]  /*afc0*/  @!P4 SYNCS.ARRIVE.TRANS64.RED.A1T0 RZ, [R84+URZ], RZ ;  /* 0x000000ff54ffc9a7 */ /* 0x0007e2000810043f */
[----:B------:R-:W-:-:S04]  /*afd0*/  ISETP.NE.AND P4, PT, R18, 0x2, PT ;  /* 0x000000021200780c */ /* 0x000fc80003f85270 */
[----:B--2---:R-:W-:Y:S02]  /*afe0*/  SEL R12, RZ, 0x1, P4 ;  /* 0x00000001ff0c7807 */ /* 0x004fe40002000000 */
[----:B------:R-:W-:Y:S02]  /*aff0*/  SEL R18, R18, RZ, P4 ;  /* 0x000000ff12127207 */ /* 0x000fe40002000000 */
[----:B------:R-:W-:Y:S01]  /*b000*/  LOP3.LUT R171, R171, R12, RZ, 0x3c, !PT ;  /* 0x0000000cabab7212 */ /* 0x000fe200078e3cff */
[----:B---3--:R-:W-:Y:S06]  /*b010*/  @P5 BRA `(.L_x_2769) ;  /* 0xffffff7800b45947 */ /* 0x008fec000383ffff */
.L_x_2659:
[----:B------:R-:W2:Y:S01]  /*b020*/  LDC R0, c[0x0][0x448] ;  /* 0x00011200ff007b82 */ /* 0x000ea20000000800 */
[----:B------:R-:W-:Y:S01]  /*b030*/  VIADD R3, R186, 0x7f ;  /* 0x0000007fba037836 */ /* 0x000fe20000000000 */
[----:B------:R-:W-:Y:S01]  /*b040*/  BSSY B0, `(.L_x_2770) ;  /* 0x0000010000007945 */ /* 0x000fe20003800000 */
[----:B------:R-:W-:Y:S01]  /*b050*/  IMAD.MOV.U32 R72, RZ, RZ, RZ ;  /* 0x000000ffff487224 */ /* 0x000fe200078e00ff */
[----:B--2---:R-:W-:-:S13]  /*b060*/  ISETP.NE.AND P1, PT, R0, 0x1, PT ;  /* 0x000000010000780c */ /* 0x004fda0003f25270 */
[----:B------:R-:W2:Y:S08]  /*b070*/  @P1 LDC R0, c[0x0][0x44c] ;  /* 0x00011300ff001b82 */ /* 0x000eb00000000800 */
[----:B------:R-:W3:Y:S01]  /*b080*/  @P1 LDC R5, c[0x0][0x450] ;  /* 0x00011400ff051b82 */ /* 0x000ee20000000800 */
[----:B--2---:R-:W-:-:S05]  /*b090*/  @P1 IMAD.HI.U32 R0, R3, R0, RZ ;  /* 0x0000000003001227 */ /* 0x004fca00078e00ff */
[----:B---3--:R-:W-:-:S05]  /*b0a0*/  @P1 SHF.R.U32.HI R3, RZ, R5, R0 ;  /* 0x00000005ff031219 */ /* 0x008fca0000011600 */
[----:B------:R-:W-:-:S04]  /*b0b0*/  IMAD.IADD R3, R218, 0x1, R3 ;  /* 0x00000001da037824 */ /* 0x000fc800078e0203 */
[----:B------:R-:W-:-:S05]  /*b0c0*/  IMAD.HI R3, R3, 0x2aaaaaab, RZ ;  /* 0x2aaaaaab03037827 */ /* 0x000fca00078e02ff */
[----:B------:R-:W-:-:S04]  /*b0d0*/  SHF.R.U32.HI R0, RZ, 0x1f, R3 ;  /* 0x0000001fff007819 */ /* 0x000fc80000011603 */
[----:B------:R-:W-:-:S04]  /*b0e0*/  LEA.HI.SX32 R0, R3, R0, 0x1c ;  /* 0x0000000003007211 */ /* 0x000fc800078fe2ff */
[----:B------:R-:W-:-:S04]  /*b0f0*/  VIMNMX R219, R219, R0, PT ;  /* 0x00000000dbdb7248 */ /* 0x000fc80003fe0100 */
[----:B------:R-:W-:Y:S01]  /*b100*/  ISETP.GE.AND P1, PT, R219, 0x1, PT ;  /* 0x00000001db00780c */ /* 0x000fe20003f26270 */
[----:B------:R-:W-:-:S12]  /*b110*/  @P0 BRA `(.L_x_2771) ;  /* 0x0000000000080947 */ /* 0x000fd80003800000 */
[----:B------:R-:W2:Y:S02]  /*b120*/  FENCE.VIEW.ASYNC.G ;  /* 0x00000000000073c6 */ /* 0x000ea40000000100 */
[----:B--2---:R-:W-:Y:S06]  /*b130*/  BAR.ARV 0xc, 0x180 ;  /* 0x0306000000007b1d */ /* 0x004fec0000002000 */
.L_x_2771:
[----:B------:R-:W-:Y:S05]  /*b140*/  BSYNC B0 ;  /* 0x0000000000007941 */ /* 0x000fea0003800000 */
.L_x_2770:
[----:B------:R-:W-:Y:S04]  /*b150*/  BSSY B0, `(.L_x_2772) ;  /* 0x000001f000007945 */ /* 0x000fe80003800000 */
[----:B------:R-:W-:Y:S05]  /*b160*/  @!P1 BRA `(.L_x_2773) ;  /* 0x0000000000749947 */ /* 0x000fea0003800000 */
[----:B------:R-:W-:Y:S01]  /*b170*/  ISETP.NE.AND P0, PT, R194, RZ, PT ;  /* 0x000000ffc200720c */ /* 0x000fe20003f05270 */
[----:B------:R-:W-:-:S03]  /*b180*/  ULDC UR4, c[0x0][0x9f0] ;  /* 0x00027c0000047ab9 */ /* 0x000fc60000000800 */
[----:B------:R-:W-:-:S04]  /*b190*/  SEL R9, R194, UR4, P0 ;  /* 0x00000004c2097c07 */ /* 0x000fc80008000000 */
[-C--:B------:R-:W-:Y:S02]  /*b1a0*/  IABS R6, R9.reuse ;  /* 0x0000000900067213 */ /* 0x080fe40000000000 */
[----:B------:R-:W-:Y:S02]  /*b1b0*/  IADD3 R0, R9, -0x1, R219 ;  /* 0xffffffff09007810 */ /* 0x000fe40007ffe0db */
[----:B------:R-:W2:Y:S01]  /*b1c0*/  I2F.RP R3, R6 ;  /* 0x0000000600037306 */ /* 0x000ea20000209400 */
[-C--:B------:R-:W-:Y:S02]  /*b1d0*/  IABS R10, R9.reuse ;  /* 0x00000009000a7213 */ /* 0x080fe40000000000 */
[----:B------:R-:W-:Y:S02]  /*b1e0*/  IABS R8, R0 ;  /* 0x0000000000087213 */ /* 0x000fe40000000000 */
[----:B------:R-:W-:-:S04]  /*b1f0*/  LOP3.LUT R0, R0, R9, RZ, 0x3c, !PT ;  /* 0x0000000900007212 */ /* 0x000fc800078e3cff */
[----:B------:R-:W-:Y:S01]  /*b200*/  ISETP.GE.AND P2, PT, R0, RZ, PT ;  /* 0x000000ff0000720c */ /* 0x000fe20003f46270 */
[----:B--2---:R-:W2:Y:S02]  /*b210*/  MUFU.RCP R3, R3 ;  /* 0x0000000300037308 */ /* 0x004ea40000001000 */
[----:B--2---:R-:W-:Y:S01]  /*b220*/  IADD3 R4, R3, 0xffffffe, RZ ;  /* 0x0ffffffe03047810 */ /* 0x004fe20007ffe0ff */
[----:B------:R-:W-:-:S05]  /*b230*/  IMAD.MOV R3, RZ, RZ, -R10 ;  /* 0x000000ffff037224 */ /* 0x000fca00078e0a0a */
[----:B------:R2:W3:Y:S02]  /*b240*/  F2I.FTZ.U32.TRUNC.NTZ R5, R4 ;  /* 0x0000000400057305 */ /* 0x0004e4000021f000 */
[----:B--2---:R-:W-:Y:S02]  /*b250*/  IMAD.MOV.U32 R4, RZ, RZ, RZ ;  /* 0x000000ffff047224 */ /* 0x004fe400078e00ff */
[----:B---3--:R-:W-:-:S04]  /*b260*/  IMAD.MOV R7, RZ, RZ, -R5 ;  /* 0x000000ffff077224 */ /* 0x008fc800078e0a05 */
        /* <DEDUP_REMOVED lines=9> */
[----:B------:R-:W-:-:S04]  /*b300*/  @P0 VIADD R5, R5, 0x1 ;  /* 0x0000000105050836 */ /* 0x000fc80000000000 */
[----:B------:R-:W-:Y:S01]  /*b310*/  @!P2 IMAD.MOV R5, RZ, RZ, -R5 ;  /* 0x000000ffff05a224 */ /* 0x000fe200078e0a05 */
[----:B------:R-:W-:-:S04]  /*b320*/  @!P1 LOP3.LUT R5, RZ, R9, RZ, 0x33, !PT ;  /* 0x00000009ff059212 */ /* 0x000fc800078e33ff */
[----:B------:R-:W-:-:S07]  /*b330*/  MOV R72, R5 ;  /* 0x0000000500487202 */ /* 0x000fce0000000f00 */
.L_x_2773:
[----:B------:R-:W-:Y:S05]  /*b340*/  BSYNC B0 ;  /* 0x0000000000007941 */ /* 0x000fea0003800000 */
.L_x_2772:
        /* <DEDUP_REMOVED lines=41> */
[----:B--2---:R-:W2:Y:S02]  /*b5e0*/  SHFL.IDX PT, R0, R0, RZ, 0x1f ;  /* 0x00001fff00007589 */ /* 0x004ea400000e0000 */
[----:B--2---:R-:W-:-:S04]  /*b5f0*/  LEA.HI R3, R0, R0, RZ, 0x1 ;  /* 0x0000000000037211 */ /* 0x004fc800078f08ff */
[----:B------:R-:W-:-:S05]  /*b600*/  LOP3.LUT R3, R3, 0x1e, RZ, 0xc0, !PT ;  /* 0x0000001e03037812 */ /* 0x000fca00078ec0ff */
        /* <DEDUP_REMOVED lines=20> */
[----:B012-45:R-:W-:Y:S05]  /*b750*/  CALL.ABS.NOINC R14 ;  /* 0x000000000e007343 */ /* 0x037fea0003c00000 */
.L_x_2775:
        /* <DEDUP_REMOVED lines=12> */
.L_x_2779:
[----:B---3--:R3:W0:Y:S02]  /*b820*/  SYNCS.PHASECHK.TRANS64.TRYWAIT P0, [R2+URZ+0x2a800], R3 ;  /* 0x02a80003020075a7 */ /* 0x008624000800017f */
[----:B0-----:R-:W-:Y:S05]  /*b830*/  @!P0 NANOSLEEP.SYNCS 0x989680 ;  /* 0x009896800000895d */ /* 0x001fea0003900000 */
[----:B------:R-:W0:Y:S02]  /*b840*/  @!P0 SYNCS.PHASECHK.TRANS64 P0, [R2+URZ+0x2a800], R3 ;  /* 0x02a80003020085a7 */ /* 0x000e24000800007f */
[----:B0-----:R-:W-:Y:S05]  /*b850*/  @!P0 BRA `(.L_x_2779) ;  /* 0xfffffffc00f08947 */ /* 0x001fea000383ffff */
.L_x_2778:
[----:B------:R-:W-:Y:S05]  /*b860*/  BSYNC B0 ;  /* 0x0000000000007941 */ /* 0x000fea0003800000 */
.L_x_2777:
[----:B------:R-:W-:Y:S05]  /*b870*/  BRA `(.L_x_2780) ;  /* 0x0000006c005c7947 */ /* 0x000fea0003800000 */
.L_x_2776:
[----:B------:R-:W-:Y:S01]  /*b880*/  ULOP3.LUT UP0, URZ, UR61, 0x3ff, URZ, 0xc0, !UPT ;  /* 0x000003ff3d3f7892 */ /* 0x000fe2000f80c03f */
[----:B-----5:R-:W-:Y:S01]  /*b890*/  SHF.R.S32.HI R0, RZ, 0x1f, R140 ;  /* 0x0000001fff007819 */ /* 0x020fe2000001148c */
[----:B------:R-:W-:Y:S01]  /*b8a0*/  ULDC.64 UR4, c[0x0][0x3f8] ;  /* 0x0000fe0000047ab9 */ /* 0x000fe20000000a00 */
[----:B------:R-:W-:Y:S01]  /*b8b0*/  ULDC.64 UR6, c[0x0][0x408] ;  /* 0x0001020000067ab9 */ /* 0x000fe20000000a00 */
[----:B------:R-:W-:Y:S02]  /*b8c0*/  IMAD.WIDE.U32 R24, R140, UR4, RZ ;  /* 0x000000048c187c25 */ /* 0x000fe4000f8e00ff */
[----:B------:R-:W-:Y:S02]  /*b8d0*/  PLOP3.LUT P0, PT, PT, PT, UP0, 0x80, 0x0 ;  /* 0x000000000000781c */ /* 0x000fe40003f0f008 */
[C---:B------:R-:W-:Y:S02]  /*b8e0*/  IMAD R3, R0.reuse, UR4, RZ ;  /* 0x0000000400037c24 */ /* 0x040fe4000f8e02ff */
[----:B------:R-:W-:-:S02]  /*b8f0*/  IMAD R5, R0, UR6, RZ ;  /* 0x0000000600057c24 */ /* 0x000fc4000f8e02ff */
[C---:B------:R-:W-:Y:S02]  /*b900*/  IMAD R3, R140.reuse, UR5, R3 ;  /* 0x000000058c037c24 */ /* 0x040fe4000f8e0203 */
[C---:B------:R-:W-:Y:S02]  /*b910*/  IMAD R5, R140.reuse, UR7, R5 ;  /* 0x000000078c057c24 */ /* 0x040fe4000f8e0205 */
[----:B------:R-:W-:Y:S01]  /*b920*/  IMAD.WIDE.U32 R140, R140, UR6, RZ ;  /* 0x000000068c8c7c25 */ /* 0x000fe2000f8e00ff */
[----:B------:R-:W-:-:S03]  /*b930*/  IADD3 R49, R3, R25, RZ ;  /* 0x0000001903317210 */ /* 0x000fc60007ffe0ff */
[----:B0-----:R-:W-:Y:S01]  /*b940*/  IMAD.IADD R27, R5, 0x1, R141 ;  /* 0x00000001051b7824 */ /* 0x001fe200078e028d */
[----:B------:R-:W-:Y:S06]  /*b950*/  @!P0 BRA `(.L_x_2781) ;  /* 0x0000000000408947 */ /* 0x000fec0003800000 */
        /* <DEDUP_REMOVED lines=15> */
[----:B01--4-:R-:W-:Y:S05]  /*ba50*/  CALL.ABS.NOINC R14 ;  /* 0x000000000e007343 */ /* 0x013fea0003c00000 */
.L_x_2781:
[----:B------:R-:W-:Y:S01]  /*ba60*/  ULDC.U8 UR4, c[0x0][0x410] ;  /* 0x0001040000047ab9 */ /* 0x000fe20000000000 */
[----:B------:R-:W-:Y:S01]  /*ba70*/  BSSY B0, `(.L_x_2782) ;  /* 0x00006af000007945 */ /* 0x000fe20003800000 */
[----:B------:R-:W-:Y:S01]  /*ba80*/  ISETP.NE.AND P0, PT, RZ, UR4, PT ;  /* 0x00000004ff007c0c */ /* 0x000fe2000bf05270 */
[----:B------:R-:W-:-:S12]  /*ba90*/  IMAD.IADD R64, R170, 0x1, R186 ;  /* 0x00000001aa407824 */ /* 0x000fd800078e02ba */
[----:B------:R-:W-:Y:S05]  /*baa0*/  @!P0 BRA `(.L_x_2783) ;  /* 0x00000034008c8947 */ /* 0x000fea0003800000 */
[----:B------:R-:W0:Y:S01]  /*bab0*/  LDC R10, c[0x0][0x448] ;  /* 0x00011200ff0a7b82 */ /* 0x000e220000000800 */
[----:B------:R-:W-:Y:S01]  /*bac0*/  LEA R3, R199, R64, 0x6 ;  /* 0x00000040c7037211 */ /* 0x000fe200078e30ff */
[----:B------:R-:W-:Y:S01]  /*bad0*/  ULDC.64 UR4, c[0x0][0x3f8] ;  /* 0x0000fe0000047ab9 */ /* 0x000fe20000000a00 */
[----:B------:R-:W-:Y:S01]  /*bae0*/  ULDC.64 UR6, c[0x0][0x408] ;  /* 0x0001020000067ab9 */ /* 0x000fe20000000a00 */
[----:B------:R-:W-:Y:S01]  /*baf0*/  MOV R7, R27 ;  /* 0x0000001b00077202 */ /* 0x000fe20000000f00 */
[----:B------:R-:W-:Y:S01]  /*bb00*/  IMAD.MOV.U32 R4, RZ, RZ, R24 ;  /* 0x000000ffff047224 */ /* 0x000fe200078e0018 */
[----:B------:R-:W-:Y:S01]  /*bb10*/  SHF.R.S32.HI R78, RZ, 0x1f, R175 ;  /* 0x0000001fff4e7819 */ /* 0x000fe200000114af */
[----:B------:R-:W-:Y:S01]  /*bb20*/  IMAD.MOV.U32 R6, RZ, RZ, R140 ;  /* 0x000000ffff067224 */ /* 0x000fe200078e008c */
[----:B------:R-:W-:Y:S02]  /*bb30*/  SHF.R.S32.HI R74, RZ, 0x1f, R173 ;  /* 0x0000001fff4a7819 */ /* 0x000fe400000114ad */
[----:B------:R-:W-:-:S02]  /*bb40*/  SHF.R.S32.HI R73, RZ, 0x1f, R172 ;  /* 0x0000001fff497819 */ /* 0x000fc400000114ac */
[----:B------:R-:W-:Y:S02]  /*bb50*/  SHF.R.S32.HI R77, RZ, 0x1f, R174 ;  /* 0x0000001fff4d7819 */ /* 0x000fe400000114ae */
[----:B0-----:R-:W-:-:S13]  /*bb60*/  ISETP.NE.AND P0, PT, R10, 0x1, PT ;  /* 0x000000010a00780c */ /* 0x001fda0003f05270 */
[----:B------:R-:W0:Y:S08]  /*bb70*/  @P0 LDC R0, c[0x0][0x44c] ;  /* 0x00011300ff000b82 */ /* 0x000e300000000800 */
[----:B------:R-:W2:Y:S01]  /*bb80*/  @P0 LDC R5, c[0x0][0x450] ;  /* 0x00011400ff050b82 */ /* 0x000ea20000000800 */
[----:B0-----:R-:W-:-:S05]  /*bb90*/  @P0 IMAD.HI.U32 R0, R3, R0, RZ ;  /* 0x0000000003000227 */ /* 0x001fca00078e00ff */
[----:B--2---:R-:W-:Y:S01]  /*bba0*/  @P0 SHF.R.U32.HI R3, RZ, R5, R0 ;  /* 0x00000005ff030219 */ /* 0x004fe20000011600 */
        /* <DEDUP_REMOVED lines=18> */
[----:B------:R0:W2:Y:S04]  /*bcd0*/  SHFL.IDX PT, R3, R0, RZ, 0x1c1f ;  /* 0x001c1fff00037589 */ /* 0x0000a800000e0000 */
[----:B------:R0:W3:Y:S04]  /*bce0*/  SHFL.IDX PT, R6, R65, RZ, 0x1c1f ;  /* 0x001c1fff41067589 */ /* 0x0000e800000e0000 */
[----:B------:R0:W0:Y:S04]  /*bcf0*/  SHFL.IDX PT, R9, R63, RZ, 0x1c1f ;  /* 0x001c1fff3f097589 */ /* 0x00002800000e0000 */
[----:B------:R0:W0:Y:S02]  /*bd00*/  SHFL.IDX PT, R8, R62, RZ, 0x1c1f ;  /* 0x001c1fff3e087589 */ /* 0x00002400000e0000 */
.L_x_3056:
        /* <DEDUP_REMOVED lines=20> */
[----:B------:R-:W-:Y:S01]  /*be50*/  ISETP.GE.AND P2, PT, R173, UR4, PT ;  /* 0x00000004ad007c0c */ /* 0x000fe2000bf46270 */
[----:B------:R-:W-:Y:S01]  /*be60*/  ULDC.64 UR6, c[0x0][0x208] ;  /* 0x0000820000067ab9 */ /* 0x000fe20000000a00 */
[----:B------:R-:W-:Y:S02]  /*be70*/  ISETP.GE.AND P1, PT, R174, UR4, PT ;  /* 0x00000004ae007c0c */ /* 0x000fe4000bf26270 */
[----:B------:R-:W-:-:S02]  /*be80*/  ISETP.GE.AND P4, PT, R160, UR4, PT ;  /* 0x00000004a0007c0c */ /* 0x000fc4000bf86270 */
[----:B------:R-:W-:-:S03]  /*be90*/  ISETP.GE.AND P0, PT, R172, UR4, PT ;  /* 0x00000004ac007c0c */ /* 0x000fc6000bf06270 */
[C---:B------:R-:W-:Y:S01]  /*bea0*/  @!P3 IMAD.SHL.U32 R27, R175.reuse, 0x2, RZ ;  /* 0x00000002af1bb824 */ /* 0x040fe200078e00ff */
[----:B------:R-:W-:-:S03]  /*beb0*/  @!P3 SHF.L.U64.HI R10, R175, 0x1, R78 ;  /* 0x00000001af0ab819 */ /* 0x000fc6000001024e */
[C---:B------:R-:W-:Y:S02]  /*bec0*/  @!P2 SHF.L.U32 R21, R173.reuse, 0x1, RZ ;  /* 0x00000001ad15a819 */ /* 0x040fe400000006ff */
[----:B------:R-:W-:Y:S01]  /*bed0*/  @!P1 IMAD.SHL.U32 R13, R174, 0x2, RZ ;  /* 0x00000002ae0d9824 */ /* 0x000fe200078e00ff */
[-C--:B-1-3--:R-:W-:Y:S01]  /*bee0*/  @!P3 IADD3 R28, P6, R6, R27.reuse, RZ ;  /* 0x0000001b061cb210 */ /* 0x08afe20007fde0ff */
[----:B--2---:R-:W-:Y:S01]  /*bef0*/  @!P4 IMAD.MOV.U32 R5, RZ, RZ, R3 ;  /* 0x000000ffff05c224 */ /* 0x004fe200078e0003 */
[----:B0-----:R-:W-:Y:S01]  /*bf00*/  @!P3 IADD3 R26, P5, R8, R27, RZ ;  /* 0x0000001b081ab210 */ /* 0x001fe20007fbe0ff */
[----:B------:R-:W-:Y:S01]  /*bf10*/  @!P0 IMAD.SHL.U32 R7, R172, 0x2, RZ ;  /* 0x00000002ac078824 */ /* 0x000fe200078e00ff */
[----:B------:R-:W-:Y:S01]  /*bf20*/  @!P2 SHF.L.U64.HI R4, R173, 0x1, R74 ;  /* 0x00000001ad04a819 */ /* 0x000fe2000001024a */
[--C-:B----4-:R-:W-:Y:S01]  /*bf30*/  @!P3 IMAD.X R29, R3, 0x1, R10.reuse, P6 ;  /* 0x00000001031db824 */ /* 0x110fe200030e060a */
[-C--:B------:R-:W-:Y:S01]  /*bf40*/  @!P2 IADD3 R24, P6, R6, R21.reuse, RZ ;  /* 0x000000150618a210 */ /* 0x080fe20007fde0ff */
[----:B------:R-:W-:Y:S01]  /*bf50*/  @!P3 IMAD.X R27, R9, 0x1, R10, P5 ;  /* 0x00000001091bb824 */ /* 0x000fe200028e060a */
[----:B------:R-:W-:-:S02]  /*bf60*/  @!P2 IADD3 R20, P5, R8, R21, RZ ;  /* 0x000000150814a210 */ /* 0x000fc40007fbe0ff */
[----:B------:R-:W-:Y:S02]  /*bf70*/  @!P2 IADD3.X R25, R3, R4, RZ, P6, !PT ;  /* 0x000000040319a210 */ /* 0x000fe400037fe4ff */
[----:B------:R-:W-:Y:S01]  /*bf80*/  @!P1 SHF.L.U64.HI R10, R174, 0x1, R77 ;  /* 0x00000001ae0a9819 */ /* 0x000fe2000001024d */
[----:B------:R-:W-:Y:S01]  /*bf90*/  @!P2 IMAD.X R21, R9, 0x1, R4, P5 ;  /* 0x000000010915a824 */ /* 0x000fe200028e0604 */
[-C--:B------:R-:W-:Y:S02]  /*bfa0*/  @!P1 IADD3 R14, P6, R6, R13.reuse, RZ ;  /* 0x0000000d060e9210 */ /* 0x080fe40007fde0ff */
[----:B------:R-:W-:Y:S02]  /*bfb0*/  ISETP.GE.AND P5, PT, R176, UR4, PT ;  /* 0x00000004b0007c0c */ /* 0x000fe4000bfa6270 */
[----:B------:R-:W-:Y:S01]  /*bfc0*/  @!P4 MOV R4, R6 ;  /* 0x000000060004c202 */ /* 0x000fe20000000f00 */
[----:B------:R-:W-:Y:S01]  /*bfd0*/  @!P1 IMAD.X R15, R3, 0x1, R10, P6 ;  /* 0x00000001030f9824 */ /* 0x000fe200030e060a */
[----:B------:R-:W-:-:S02]  /*bfe0*/  @!P1 IADD3 R12, P6, R8, R13, RZ ;  /* 0x0000000d080c9210 */ /* 0x000fc40007fde0ff */
[----:B------:R-:W-:Y:S01]  /*bff0*/  @!P0 SHF.L.U64.HI R36, R172, 0x1, R73 ;  /* 0x00000001ac248819 */ /* 0x000fe20000010249 */
[----:B------:R-:W-:Y:S01]  /*c000*/  @!P4 IMAD.WIDE R32, R160, 0x2, R4 ;  /* 0x00000002a020c825 */ /* 0x000fe200078e0204 */
[----:B------:R-:W-:-:S03]  /*c010*/  @!P4 MOV R5, R9 ;  /* 0x000000090005c202 */ /* 0x000fc60000000f00 */
[----:B------:R-:W-:Y:S01]  /*c020*/  @!P1 IMAD.X R13, R9, 0x1, R10, P6 ;  /* 0x00000001090d9824 */ /* 0x000fe200030e060a */
[----:B------:R-:W-:Y:S01]  /*c030*/  @!P0 IADD3 R10, P6, R6, R7, RZ ;  /* 0x00000007060a8210 */ /* 0x000fe20007fde0ff */
[----:B------:R-:W-:Y:S01]  /*c040*/  @!P4 IMAD.MOV.U32 R4, RZ, RZ, R8 ;  /* 0x000000ffff04c224 */ /* 0x000fe200078e0008 */
[----:B------:R0:W5:Y:S03]  /*c050*/  @!P4 LD.E.64 R60, desc[UR6][R32.64] ;  /* 0x00000006203cc980 */ /* 0x000166000c101b00 */
[----:B------:R-:W-:-:S04]  /*c060*/  @!P4 IMAD.WIDE R30, R160, 0x2, R4 ;  /* 0x00000002a01ec825 */ /* 0x000fc800078e0204 */
[--C-:B------:R-:W-:Y:S01]  /*c070*/  @!P0 IMAD.X R11, R3, 0x1, R36.reuse, P6 ;  /* 0x00000001030b8824 */ /* 0x100fe200030e0624 */
[----:B------:R-:W-:Y:S01]  /*c080*/  @!P0 IADD3 R4, P6, R8, R7, RZ ;  /* 0x0000000708048210 */ /* 0x000fe20007fde0ff */
[C---:B------:R-:W-:Y:S01]  /*c090*/  @!P5 IMAD.SHL.U32 R7, R176.reuse, 0x2, RZ ;  /* 0x00000002b007d824 */ /* 0x040fe200078e00ff */
[----:B------:R0:W5:Y:S01]  /*c0a0*/  @!P4 LD.E.64 R58, desc[UR6][R30.64] ;  /* 0x000000061e3ac980 */ /* 0x000162000c101b00 */
[----:B------:R-:W-:Y:S02]  /*c0b0*/  @!P5 SHF.L.U64.HI R34, R176, 0x1, R223 ;  /* 0x00000001b022d819 */ /* 0x000fe400000102df */
[----:B------:R-:W-:Y:S01]  /*c0c0*/  @!P0 IMAD.X R5, R9, 0x1, R36, P6 ;  /* 0x0000000109058824 */ /* 0x000fe200030e0624 */
[-C--:B------:R-:W-:Y:S02]  /*c0d0*/  @!P5 IADD3 R8, P6, R8, R7.reuse, RZ ;  /* 0x000000070808d210 */ /* 0x080fe40007fde0ff */
[----:B------:R-:W-:Y:S02]  /*c0e0*/  @!P5 IADD3 R6, P4, R6, R7, RZ ;  /* 0x000000070606d210 */ /* 0x000fe40007f9e0ff */
        /* <DEDUP_REMOVED lines=10> */
[----:B------:R-:W-:Y:S01]  /*c190*/  @!P5 IADD3.X R7, R3, R34, RZ, P4, !PT ;  /* 0x000000220307d210 */ /* 0x000fe200027fe4ff */
[----:B------:R-:W-:Y:S01]  /*c1a0*/  @!P5 IMAD.X R9, R9, 0x1, R34, P6 ;  /* 0x000000010909d824 */ /* 0x000fe200030e0622 */
        /* <DEDUP_REMOVED lines=10> */
.L_x_2786:
[----:B------:R-:W-:Y:S05]  /*c250*/  BSYNC B1 ;  /* 0x0000000000017941 */ /* 0x000fea0003800000 */
.L_x_2785:
[----:B--2--5:R-:W-:Y:S01]  /*c260*/  IMAD.MOV.U32 R3, RZ, RZ, R58 ;  /* 0x000000ffff037224 */ /* 0x024fe200078e003a */
[----:B0-----:R-:W-:Y:S01]  /*c270*/  MOV R5, R54 ;  /* 0x0000003600057202 */ /* 0x001fe20000000f00 */
[----:B------:R-:W-:Y:S01]  /*c280*/  IMAD.MOV.U32 R4, RZ, RZ, R59 ;  /* 0x000000ffff047224 */ /* 0x000fe200078e003b */
[----:B------:R-:W-:Y:S01]  /*c290*/  UMOV UR4, 0xffffffff ;  /* 0xffffffff00047882 */ /* 0x000fe20000000000 */
[----:B---3--:R-:W-:Y:S01]  /*c2a0*/  IMAD.MOV.U32 R6, RZ, RZ, R55 ;  /* 0x000000ffff067224 */ /* 0x008fe200078e0037 */
[----:B------:R-:W-:Y:S01]  /*c2b0*/  PRMT R88, R3, 0x7610, R88 ;  /* 0x0000761003587816 */ /* 0x000fe20000000058 */
[----:B------:R-:W-:Y:S01]  /*c2c0*/  IMAD.MOV.U32 R3, RZ, RZ, R50 ;  /* 0x000000ffff037224 */ /* 0x000fe200078e0032 */
[----:B------:R-:W-:Y:S01]  /*c2d0*/  PRMT R87, R87, 0x5410, R4 ;  /* 0x0000541057577816 */ /* 0x000fe20000000004 */
[----:B------:R-:W-:Y:S01]  /*c2e0*/  IMAD.MOV.U32 R4, RZ, RZ, R51 ;  /* 0x000000ffff047224 */ /* 0x000fe200078e0033 */
[----:B------:R-:W-:Y:S01]  /*c2f0*/  PRMT R83, R5, 0x5410, R6 ;  /* 0x0000541005537816 */ /* 0x000fe20000000006 */
[----:B------:R-:W-:Y:S01]  /*c300*/  IMAD.MOV.U32 R6, RZ, RZ, R47 ;  /* 0x000000ffff067224 */ /* 0x000fe200078e002f */
[----:B------:R-:W-:-:S02]  /*c310*/  MOV R5, R46 ;  /* 0x0000002e00057202 */ /* 0x000fc40000000f00 */
[----:B------:R-:W-:Y:S02]  /*c320*/  CS2R R30, SRZ ;  /* 0x00000000001e7805 */ /* 0x000fe4000001ff00 */
[----:B------:R-:W-:Y:S01]  /*c330*/  PRMT R79, R3, 0x5410, R4 ;  /* 0x00005410034f7816 */ /* 0x000fe20000000004 */
[----:B------:R-:W-:Y:S01]  /*c340*/  IMAD.MOV.U32 R3, RZ, RZ, R42 ;  /* 0x000000ffff037224 */ /* 0x000fe200078e002a */
[----:B------:R-:W-:Y:S01]  /*c350*/  PRMT R75, R5, 0x5410, R6 ;  /* 0x00005410054b7816 */ /* 0x000fe20000000006 */
[----:B------:R-:W-:Y:S01]  /*c360*/  IMAD.MOV.U32 R4, RZ, RZ, R43 ;  /* 0x000000ffff047224 */ /* 0x000fe200078e002b */
[----:B------:R-:W-:Y:S01]  /*c370*/  MOV R5, R38 ;  /* 0x0000002600057202 */ /* 0x000fe20000000f00 */
        /* <DEDUP_REMOVED lines=22> */
[----:B------:R-:W-:Y:S06]  /*c4e0*/  BRA.DIV UR4, `(.L_x_2787) ;  /* 0x0000018a04f47947 */ /* 0x000fec000b800000 */
[----:B------:R-:W0:Y:S04]  /*c4f0*/  SHFL.IDX PT, R0, R0, 0x1, 0x1c1f ;  /* 0x003c1f0000007f89 */ /* 0x000e2800000e0000 */
[----:B------:R-:W2:Y:S04]  /*c500*/  SHFL.IDX PT, R65, R65, 0x1, 0x1c1f ;  /* 0x003c1f0041417f89 */ /* 0x000ea800000e0000 */
[----:B------:R-:W3:Y:S04]  /*c510*/  SHFL.IDX PT, R63, R63, 0x1, 0x1c1f ;  /* 0x003c1f003f3f7f89 */ /* 0x000ee800000e0000 */
[----:B------:R-:W0:Y:S02]  /*c520*/  SHFL.IDX PT, R62, R62, 0x1, 0x1c1f ;  /* 0x003c1f003e3e7f89 */ /* 0x000e2400000e0000 */
.L_x_3062:
        /* <DEDUP_REMOVED lines=14> */
[----:B-1--4-:R-:W-:-:S02]  /*c610*/  CS2R R28, SRZ ;  /* 0x00000000001c7805 */ /* 0x012fc4000001ff00 */
[----:B------:R-:W-:Y:S02]  /*c620*/  CS2R R24, SRZ ;  /* 0x0000000000187805 */ /* 0x000fe4000001ff00 */
[----:B------:R-:W-:Y:S02]  /*c630*/  CS2R R14, SRZ ;  /* 0x00000000000e7805 */ /* 0x000fe4000001ff00 */
[----:B------:R-:W-:Y:S02]  /*c640*/  LEA R3, R3, R2, 0x1 ;  /* 0x0000000203037211 */ /* 0x000fe400078e08ff */
        /* <DEDUP_REMOVED lines=9> */
[----:B------:R-:W-:-:S05]  /*c6e0*/  ISETP.GE.AND P1, PT, R172, UR4, PT ;  /* 0x00000004ac007c0c */ /* 0x000fca000bf26270 */
[C---:B------:R-:W-:Y:S01]  /*c6f0*/  @!P4 IMAD.SHL.U32 R24, R175.reuse, 0x2, RZ ;  /* 0x00000002af18c824 */ /* 0x040fe200078e00ff */
[----:B------:R-:W-:-:S03]  /*c700*/  @!P4 SHF.L.U64.HI R78, R175, 0x1, R78 ;  /* 0x00000001af4ec819 */ /* 0x000fc6000001024e */
[C---:B------:R-:W-:Y:S01]  /*c710*/  @!P3 IMAD.SHL.U32 R14, R173.reuse, 0x2, RZ ;  /* 0x00000002ad0eb824 */ /* 0x040fe200078e00ff */
[----:B------:R-:W-:Y:S02]  /*c720*/  @!P3 SHF.L.U64.HI R74, R173, 0x1, R74 ;  /* 0x00000001ad4ab819 */ /* 0x000fe4000001024a */
[CC--:B--2---:R-:W-:Y:S01]  /*c730*/  @!P4 IADD3 R26, P5, R65.reuse, R24.reuse, RZ ;  /* 0x00000018411ac210 */ /* 0x0c4fe20007fbe0ff */
[----:B------:R-:W-:Y:S01]  /*c740*/  @!P1 IMAD.SHL.U32 R4, R172, 0x2, RZ ;  /* 0x00000002ac049824 */ /* 0x000fe200078e00ff */
[----:B0-----:R-:W-:Y:S02]  /*c750*/  @!P4 IADD3 R24, P6, R62, R24, RZ ;  /* 0x000000183e18c210 */ /* 0x001fe40007fde0ff */
[----:B------:R-:W-:Y:S01]  /*c760*/  @!P2 SHF.L.U32 R10, R174, 0x1, RZ ;  /* 0x00000001ae0aa819 */ /* 0x000fe200000006ff */
[--C-:B------:R-:W-:Y:S01]  /*c770*/  @!P4 IMAD.X R27, R0, 0x1, R78.reuse, P5 ;  /* 0x00000001001bc824 */ /* 0x100fe200028e064e */
[----:B------:R-:W-:Y:S01]  /*c780*/  @!P3 IADD3 R20, P5, R65, R14, RZ ;  /* 0x0000000e4114b210 */ /* 0x000fe20007fbe0ff */
[----:B---3--:R-:W-:Y:S01]  /*c790*/  @!P4 IMAD.X R25, R63, 0x1, R78, P6 ;  /* 0x000000013f19c824 */ /* 0x008fe200030e064e */
[----:B------:R-:W-:-:S02]  /*c7a0*/  @!P2 SHF.L.U64.HI R77, R174, 0x1, R77 ;  /* 0x00000001ae4da819 */ /* 0x000fc4000001024d */
[----:B------:R-:W-:Y:S01]  /*c7b0*/  @!P3 IADD3 R14, P6, R62, R14, RZ ;  /* 0x0000000e3e0eb210 */ /* 0x000fe20007fde0ff */
[----:B------:R-:W-:Y:S01]  /*c7c0*/  @!P3 IMAD.X R21, R0, 0x1, R74, P5 ;  /* 0x000000010015b824 */ /* 0x000fe200028e064a */
[----:B------:R-:W-:Y:S02]  /*c7d0*/  @!P2 IADD3 R12, P5, R65, R10, RZ ;  /* 0x0000000a410ca210 */ /* 0x000fe40007fbe0ff */
[----:B------:R-:W-:Y:S02]  /*c7e0*/  @!P3 IADD3.X R15, R63, R74, RZ, P6, !PT ;  /* 0x0000004a3f0fb210 */ /* 0x000fe400037fe4ff */
[----:B------:R-:W-:Y:S01]  /*c7f0*/  @!P2 IADD3 R10, P6, R62, R10, RZ ;  /* 0x0000000a3e0aa210 */ /* 0x000fe20007fde0ff */
[----:B------:R-:W-:Y:S01]  /*c800*/  @!P2 IMAD.X R13, R0, 0x1, R77, P5 ;  /* 0x00000001000da824 */ /* 0x000fe200028e064d */
[----:B------:R-:W-:Y:S02]  /*c810*/  @!P1 SHF.L.U64.HI R73, R172, 0x1, R73 ;  /* 0x00000001ac499819 */ /* 0x000fe40000010249 */
[----:B------:R-:W-:Y:S01]  /*c820*/  @!P1 IADD3 R8, P5, R65, R4, RZ ;  /* 0x0000000441089210 */ /* 0x000fe20007fbe0ff */
[----:B------:R-:W-:Y:S01]  /*c830*/  @!P2 IMAD.X R11, R63, 0x1, R77, P6 ;  /* 0x000000013f0ba824 */ /* 0x000fe200030e064d */
[----:B------:R-:W-:-:S03]  /*c840*/  ISETP.GE.AND P6, PT, R160, UR4, PT ;  /* 0x00000004a0007c0c */ /* 0x000fc6000bfc6270 */
[----:B------:R-:W-:Y:S01]  /*c850*/  @!P1 IMAD.X R9, R0, 0x1, R73, P5 ;  /* 0x0000000100099824 */ /* 0x000fe200028e0649 */
[----:B------:R-:W-:-:S04]  /*c860*/  @!P1 IADD3 R4, P5, R62, R4, RZ ;  /* 0x000000043e049210 */ /* 0x000fc80007fbe0ff */
[----:B------:R-:W-:Y:S02]  /*c870*/  @!P1 IADD3.X R5, R63, R73, RZ, P5, !PT ;  /* 0x000000493f059210 */ /* 0x000fe40002ffe4ff */
[----:B------:R-:W-:-:S03]  /*c880*/  ISETP.GE.AND P5, PT, R176, UR4, PT ;  /* 0x00000004b0007c0c */ /* 0x000fc6000bfa6270 */
        /* <DEDUP_REMOVED lines=15> */
[----:B------:R-:W-:Y:S01]  /*c980*/  @!P5 IMAD.X R7, R0, 0x1, R32, P6 ;  /* 0x000000010007d824 */ /* 0x000fe200030e0620 */
[----:B------:R-:W-:Y:S02]  /*c990*/  @!P5 IADD3 R62, P6, R62, R33, RZ ;  /* 0x000000213e3ed210 */ /* 0x000fe40007fde0ff */
[----:B0-----:R-:W-:-:S03]  /*c9a0*/  CS2R R26, SRZ ;  /* 0x00000000001a7805 */ /* 0x001fc6000001ff00 */
[----:B------:R-:W-:Y:S01]  /*c9b0*/  @!P5 IMAD.X R63, R63, 0x1, R32, P6 ;  /* 0x000000013f3fd824 */ /* 0x000fe200030e0620 */
[----:B------:R-:W-:Y:S02]  /*c9c0*/  CS2R R32, SRZ ;  /* 0x0000000000207805 */ /* 0x000fe4000001ff00 */
[----:B-1----:R-:W-:Y:S01]  /*c9d0*/  CS2R R20, SRZ ;  /* 0x0000000000147805 */ /* 0x002fe2000001ff00 */
[----:B------:R0:W5:Y:S04]  /*c9e0*/  @!P3 LD.E.64 R26, desc[UR6][R14.64] ;  /* 0x000000060e1ab980 */ /* 0x000168000c101b00 */
[----:B------:R1:W5:Y:S04]  /*c9f0*/  @!P4 LD.E.64 R32, desc[UR6][R24.64] ;  /* 0x000000061820c980 */ /* 0x000368000c101b00 */
[----:B------:R2:W5:Y:S01]  /*ca00*/  @!P2 LD.E.64 R20, desc[UR6][R10.64] ;  /* 0x000000060a14a980 */ /* 0x000562000c101b00 */
[----:B0-----:R-:W-:-:S02]  /*ca10*/  CS2R R14, SRZ ;  /* 0x00000000000e7805 */ /* 0x001fc4000001ff00 */
        /* <DEDUP_REMOVED lines=9> */
.L_x_2789:
[----:B------:R-:W-:Y:S05]  /*cab0*/  BSYNC B1 ;  /* 0x0000000000017941 */ /* 0x000fea0003800000 */
.L_x_2788:
[----:B----45:R-:W-:Y:S01]  /*cac0*/  IMAD.MOV.U32 R5, RZ, RZ, R30 ;  /* 0x000000ffff057224 */ /* 0x030fe200078e001e */
[----:B------:R-:W-:Y:S01]  /*cad0*/  LEA.HI R4, R198, R198, RZ, 0x1 ;  /* 0x000000c6c6047211 */ /* 0x000fe200078f08ff */
[C---:B0-----:R-:W-:Y:S01]  /*cae0*/  VIADD R0, R3.reuse, 0xc440 ;  /* 0x0000c44003007836 */ /* 0x041fe20000000000 */
[----:B------:R-:W-:Y:S01]  /*caf0*/  IADD3 R6, R3, 0xc400, RZ ;  /* 0x0000c40003067810 */ /* 0x000fe20007ffe0ff */
[----:B------:R-:W-:Y:S01]  /*cb00*/  IMAD.MOV.U32 R7, RZ, RZ, R32 ;  /* 0x000000ffff077224 */ /* 0x000fe200078e0020 */
[----:B------:R-:W-:Y:S01]  /*cb10*/  PRMT R85, R5, 0x7610, R85 ;  /* 0x0000761005557816 */ /* 0x000fe20000000055 */
[----:B------:R-:W-:Y:S01]  /*cb20*/  IMAD.MOV.U32 R62, RZ, RZ, R33 ;  /* 0x000000ffff3e7224 */ /* 0x000fe200078e0021 */
[----:B------:R-:W-:Y:S01]  /*cb30*/  LOP3.LUT R5, R4, 0xfffffffe, RZ, 0xc0, !PT ;  /* 0xfffffffe04057812 */ /* 0x000fe200078ec0ff */
[----:B------:R-:W-:Y:S01]  /*cb40*/  @P0 VIADD R0, R6, 0xffffffc0 ;  /* 0xffffffc006000836 */ /* 0x000fe20000000000 */
[----:B------:R-:W-:Y:S01]  /*cb50*/  MOV R6, R31 ;  /* 0x0000001f00067202 */ /* 0x000fe20000000f00 */
[----:B---3--:R-:W-:Y:S01]  /*cb60*/  IMAD.MOV.U32 R63, RZ, RZ, R34 ;  /* 0x000000ffff3f7224 */ /* 0x008fe200078e0022 */
[----:B------:R-:W-:Y:S01]  /*cb70*/  PRMT R81, R7, 0x5410, R62 ;  /* 0x0000541007517816 */ /* 0x000fe2000000003e */
[----:B------:R-:W-:Y:S01]  /*cb80*/  IMAD.IADD R5, R198, 0x1, -R5 ;  /* 0x00000001c6057824 */ /* 0x000fe200078e0a05 */
[----:B------:R-:W-:Y:S01]  /*cb90*/  PRMT R85, R85, 0x5410, R6 ;  /* 0x0000541055557816 */ /* 0x000fe20000000006 */
[----:B------:R-:W-:Y:S01]  /*cba0*/  IMAD.MOV.U32 R6, RZ, RZ, R27 ;  /* 0x000000ffff067224 */ /* 0x000fe200078e001b */
[----:B------:R-:W-:Y:S01]  /*cbb0*/  MOV R4, R26 ;  /* 0x0000001a00047202 */ /* 0x000fe20000000f00 */
[----:B------:R-:W-:Y:S01]  /*cbc0*/  IMAD.MOV.U32 R7, RZ, RZ, R20 ;  /* 0x000000ffff077224 */ /* 0x000fe200078e0014 */
[----:B------:R-:W-:Y:S01]  /*cbd0*/  SHF.L.U32 R5, R5, 0x1f, RZ ;  /* 0x0000001f05057819 */ /* 0x000fe200000006ff */
[----:B------:R-:W-:Y:S01]  /*cbe0*/  IMAD.MOV.U32 R62, RZ, RZ, R8 ;  /* 0x000000ffff3e7224 */ /* 0x000fe200078e0008 */
[----:B------:R-:W-:Y:S01]  /*cbf0*/  PRMT R77, R6, 0x5410, R4 ;  /* 0x00005410064d7816 */ /* 0x000fe20000000004 */
[----:B------:R-:W-:Y:S01]  /*cc00*/  IMAD.MOV.U32 R4, RZ, RZ, R21 ;  /* 0x000000ffff047224 */ /* 0x000fe200078e0015 */
[----:B------:R-:W0:Y:S01]  /*cc10*/  SYNCS.PHASECHK.TRANS64.TRYWAIT P0, [R2+URZ+0x2a800], R5 ;  /* 0x02a80005020075a7 */ /* 0x000e22000800017f */
[----:B------:R-:W-:Y:S01]  /*cc20*/  PRMT R73, R73, 0x5410, R7 ;  /* 0x0000541049497816 */ /* 0x000fe20000000007 */
[----:B------:R-:W-:Y:S01]  /*cc30*/  IMAD.MOV.U32 R7, RZ, RZ, R13 ;  /* 0x000000ffff077224 */ /* 0x000fe200078e000d */
[----:B------:R-:W-:Y:S01]  /*cc40*/  MOV R6, R12 ;  /* 0x0000000c00067202 */ /* 0x000fe20000000f00 */
[----:B------:R-:W-:Y:S01]  /*cc50*/  BSSY B1, `(.L_x_2790) ;  /* 0x000001a000017945 */ /* 0x000fe20003800000 */
        /* <DEDUP_REMOVED lines=9> */
[----:B------:R-:W-:Y:S01]  /*ccf0*/  IMAD.MOV.U32 R7, RZ, RZ, R29 ;  /* 0x000000ffff077224 */ /* 0x000fe200078e001d */
[----:B------:R-:W-:Y:S01]  /*cd00*/  PRMT R82, R63, 0x7610, R82 ;  /* 0x000076103f527816 */ /* 0x000fe20000000052 */
[----:B------:R-:W-:Y:S01]  /*cd10*/  IMAD.MOV.U32 R63, RZ, RZ, R15 ;  /* 0x000000ffff3f7224 */ /* 0x000fe200078e000f */
[----:B------:R-:W-:Y:S02]  /*cd20*/  MOV R6, R28 ;  /* 0x0000001c00067202 */ /* 0x000fe40000000f00 */
[----:B------:R-:W-:Y:S01]  /*cd30*/  PRMT R82, R82, 0x5410, R4 ;  /* 0x0000541052527816 */ /* 0x000fe20000000004 */
[----:B------:R-:W-:Y:S01]  /*cd40*/  IMAD.MOV.U32 R4, RZ, RZ, R24 ;  /* 0x000000ffff047224 */ /* 0x000fe200078e0018 */
[----:B------:R-:W-:Y:S01]  /*cd50*/  PRMT R78, R6, 0x5410, R7 ;  /* 0x00005410064e7816 */ /* 0x000fe20000000007 */
[----:B------:R-:W-:Y:S01]  /*cd60*/  IMAD.MOV.U32 R6, RZ, RZ, R25 ;  /* 0x000000ffff067224 */ /* 0x000fe200078e0019 */
[----:B------:R-:W-:-:S02]  /*cd70*/  VIADDMNMX R67, R67, -R186, 0x80, PT ;  /* 0x0000008043437446 */ /* 0x000fc400038009ba */
[----:B------:R-:W-:Y:S02]  /*cd80*/  MOV R7, R14 ;  /* 0x0000000e00077202 */ /* 0x000fe40000000f00 */
[----:B------:R-:W-:Y:S01]  /*cd90*/  PRMT R74, R4, 0x5410, R6 ;  /* 0x00005410044a7816 */ /* 0x000fe20000000006 */
[----:B------:R-:W-:Y:S01]  /*cda0*/  IMAD.MOV.U32 R4, RZ, RZ, R10 ;  /* 0x000000ffff047224 */ /* 0x000fe200078e000a */
[----:B------:R-:W-:Y:S01]  /*cdb0*/  ISETP.GE.AND P1, PT, R170, R67, PT ;  /* 0x00000043aa00720c */ /* 0x000fe20003f26270 */
[----:B------:R-:W-:Y:S01]  /*cdc0*/  IMAD.MOV.U32 R6, RZ, RZ, R11 ;  /* 0x000000ffff067224 */ /* 0x000fe200078e000b */
[----:B--2---:R-:W-:Y:S01]  /*cdd0*/  PRMT R65, R7, 0x5410, R63 ;  /* 0x0000541007417816 */ /* 0x004fe2000000003f */
[----:B0-----:R-:W-:Y:S10]  /*cde0*/  @!P0 BRA `(.L_x_2791) ;  /* 0x0000018400288947 */ /* 0x001ff40003800000 */
.L_x_3063:
[----:B------:R-:W-:Y:S05]  /*cdf0*/  BSYNC B1 ;  /* 0x0000000000017941 */ /* 0x000fea0003800000 */
.L_x_2790:
        /* <DEDUP_REMOVED lines=13> */
[--C-:B------:R-:W-:Y:S01]  /*ced0*/  SHF.R.U32.HI R94, RZ, 0x10, R59.reuse ;  /* 0x00000010ff5e7819 */ /* 0x100fe2000001163b */
[----:B------:R-:W-:Y:S01]  /*cee0*/  HADD2.F32 R91, -RZ, R91.H0_H0 ;  /* 0x2000005bff5b7230 */ /* 0x000fe20000004100 */
[----:B------:R-:W-:Y:S01]  /*cef0*/  SHF.R.U64 R58, R58, 0x10, R59 ;  /* 0x000000103a3a7819 */ /* 0x000fe2000000123b */
[----:B------:R-:W-:Y:S01]  /*cf00*/  HADD2.F32 R59, -RZ, R88.H0_H0 ;  /* 0x20000058ff3b7230 */ /* 0x000fe20000004100 */
[--C-:B------:R-:W-:Y:S01]  /*cf10*/  SHF.R.U32.HI R93, RZ, 0x10, R61.reuse ;  /* 0x00000010ff5d7819 */ /* 0x100fe2000001163d */
[----:B------:R-:W-:Y:S01]  /*cf20*/  HADD2.F32 R94, -RZ, R94.H0_H0 ;  /* 0x2000005eff5e7230 */ /* 0x000fe20000004100 */
[----:B------:R-:W-:Y:S01]  /*cf30*/  SHF.R.U64 R60, R60, 0x10, R61 ;  /* 0x000000103c3c7819 */ /* 0x000fe2000000123d */
[----:B------:R-:W-:Y:S02]  /*cf40*/  HADD2.F32 R58, -RZ, R58.H0_H0 ;  /* 0x2000003aff3a7230 */ /* 0x000fe40000004100 */
[----:B------:R-:W-:-:S02]  /*cf50*/  HADD2.F32 R93, -RZ, R93.H0_H0 ;  /* 0x2000005dff5d7230 */ /* 0x000fc40000004100 */
[----:B------:R-:W-:Y:S02]  /*cf60*/  HADD2.F32 R60, -RZ, R60.H0_H0 ;  /* 0x2000003cff3c7230 */ /* 0x000fe40000004100 */
[--C-:B0-----:R-:W-:Y:S02]  /*cf70*/  HADD2.F32 R88, -RZ, R7.reuse.H0_H0 ;  /* 0x20000007ff587230 */ /* 0x101fe40000004100 */
[----:B------:R-:W-:Y:S02]  /*cf80*/  HADD2.F32 R7, -RZ, R7.H1_H1 ;  /* 0x30000007ff077230 */ /* 0x000fe40000004100 */
[--C-:B------:R-:W-:Y:S02]  /*cf90*/  HADD2.F32 R92, -RZ, R4.reuse.H1_H1 ;  /* 0x30000004ff5c7230 */ /* 0x100fe40000004100 */
[----:B------:R-:W-:Y:S02]  /*cfa0*/  HADD2.F32 R90, -RZ, R4.H0_H0 ;  /* 0x20000004ff5a7230 */ /* 0x000fe40000004100 */
[----:B------:R-:W-:Y:S01]  /*cfb0*/  FMUL.FTZ R95, R7, R94 ;  /* 0x0000005e075f7220 */ /* 0x000fe20000410000 */
[----:B------:R-:W-:-:S02]  /*cfc0*/  HADD2.F32 R4, -RZ, R6.H0_H0 ;  /* 0x20000006ff047230 */ /* 0x000fc40000004100 */
[-C--:B------:R-:W-:Y:S01]  /*cfd0*/  FMUL.FTZ R97, R7, R93.reuse ;  /* 0x0000005d07617220 */ /* 0x080fe20000410000 */
[----:B------:R-:W-:Y:S02]  /*cfe0*/  HADD2.F32 R61, -RZ, R6.H1_H1 ;  /* 0x30000006ff3d7230 */ /* 0x000fe40000004100 */
[----:B------:R-:W-:Y:S01]  /*cff0*/  FFMA.FTZ R7, R88, R93, -R95 ;  /* 0x0000005d58077223 */ /* 0x000fe2000001085f */
[--C-:B------:R-:W-:Y:S02]  /*d000*/  HADD2.F32 R6, -RZ, R5.reuse.H0_H0 ;  /* 0x20000005ff067230 */ /* 0x100fe40000004100 */
[C---:B------:R-:W-:Y:S01]  /*d010*/  FMUL.FTZ R93, R92.reuse, R91 ;  /* 0x0000005b5c5d7220 */ /* 0x040fe20000410000 */
[----:B------:R-:W-:Y:S02]  /*d020*/  HADD2.F32 R89, -RZ, R5.H1_H1 ;  /* 0x30000005ff597230 */ /* 0x000fe40000004100 */
[----:B------:R-:W-:Y:S01]  /*d030*/  FMUL.FTZ R5, R92, R59 ;  /* 0x0000003b5c057220 */ /* 0x000fe20000410000 */
[----:B------:R-:W-:-:S03]  /*d040*/  FFMA.FTZ R88, R88, R94, R97 ;  /* 0x0000005e58587223 */ /* 0x000fc60000010061 */
[C---:B------:R-:W-:Y:S01]  /*d050*/  FFMA.FTZ R5, R90.reuse, R91, -R5 ;  /* 0x0000005b5a057223 */ /* 0x040fe20000010805 */
[--C-:B------:R-:W-:Y:S02]  /*d060*/  HADD2.F32 R91, -RZ, R87.reuse.H1_H1 ;  /* 0x30000057ff5b7230 */ /* 0x100fe40000004100 */
[----:B------:R-:W-:Y:S01]  /*d070*/  FFMA.FTZ R90, R90, R59, R93 ;  /* 0x0000003b5a5a7223 */ /* 0x000fe2000001005d */
[----:B------:R-:W-:Y:S02]  /*d080*/  HADD2.F32 R87, -RZ, R87.H0_H0 ;  /* 0x20000057ff577230 */ /* 0x000fe40000004100 */
[C---:B------:R-:W-:Y:S01]  /*d090*/  FMUL.FTZ R59, R89.reuse, R58 ;  /* 0x0000003a593b7220 */ /* 0x040fe20000410000 */
[-C--:B------:R-:W-:Y:S01]  /*d0a0*/  FMUL.FTZ R89, R89, R60.reuse ;  /* 0x0000003c59597220 */ /* 0x080fe20000410000 */
[C---:B------:R-:W-:Y:S01]  /*d0b0*/  FMUL.FTZ R93, R61.reuse, R91 ;  /* 0x0000005b3d5d7220 */ /* 0x040fe20000410000 */
[----:B------:R-:W-:Y:S01]  /*d0c0*/  F2FP.F16.F32.PACK_AB R7, R88, R7 ;  /* 0x000000075807723e */ /* 0x000fe200000000ff */
[-C--:B------:R-:W-:Y:S01]  /*d0d0*/  FMUL.FTZ R92, R61, R87.reuse ;  /* 0x000000573d5c7220 */ /* 0x080fe20000410000 */
[----:B------:R-:W-:Y:S01]  /*d0e0*/  FFMA.FTZ R59, R6, R60, -R59 ;  /* 0x0000003c063b7223 */ /* 0x000fe2000001083b */
[----:B------:R-:W-:Y:S01]  /*d0f0*/  FFMA.FTZ R93, R4, R87, -R93 ;  /* 0x00000057045d7223 */ /* 0x000fe2000001085d */
[----:B------:R-:W-:Y:S01]  /*d100*/  FFMA.FTZ R58, R6, R58, R89 ;  /* 0x0000003a063a7223 */ /* 0x000fe20000010059 */
[----:B------:R-:W-:Y:S01]  /*d110*/  FFMA.FTZ R92, R4, R91, R92 ;  /* 0x0000005b045c7223 */ /* 0x000fe2000001005c */
[----:B------:R-:W-:-:S03]  /*d120*/  F2FP.F16.F32.PACK_AB R4, R90, R5 ;  /* 0x000000055a04723e */ /* 0x000fc600000000ff */
[----:B------:R-:W-:Y:S02]  /*d130*/  F2FP.F16.F32.PACK_AB R5, R58, R59 ;  /* 0x0000003b3a05723e */ /* 0x000fe400000000ff */
[----:B------:R-:W-:-:S05]  /*d140*/  F2FP.F16.F32.PACK_AB R6, R92, R93 ;  /* 0x0000005d5c06723e */ /* 0x000fca00000000ff */
[----:B------:R0:W-:Y:S02]  /*d150*/  STS.128 [R3+0xc400], R4 ;  /* 0x00c4000403007388 */ /* 0x0001e40000000c00 */
.L_x_2795:
[----:B------:R-:W-:Y:S05]  /*d160*/  BSYNC B2 ;  /* 0x0000000000027941 */ /* 0x000fea0003800000 */
.L_x_2794:
[----:B------:R-:W-:Y:S04]  /*d170*/  BSSY B2, `(.L_x_2796) ;  /* 0x000002c000027945 */ /* 0x000fe80003800000 */
[----:B------:R-:W-:Y:S05]  /*d180*/  @P1 BRA `(.L_x_2797) ;  /* 0x0000000000a81947 */ /* 0x000fea0003800000 */
[----:B0-----:R-:W0:Y:S01]  /*d190*/  LDS.128 R4, [R0] ;  /* 0x0000000000047984 */ /* 0x001e220000000c00 */
[----:B------:R-:W-:Y:S01]  /*d1a0*/  SHF.R.U32.HI R87, RZ, 0x10, R55 ;  /* 0x00000010ff577819 */ /* 0x000fe20000011637 */
[----:B------:R-:W-:Y:S01]  /*d1b0*/  HADD2.F32 R59, -RZ, R84.H0_H0 ;  /* 0x20000054ff3b7230 */ /* 0x000fe20000004100 */
[--C-:B------:R-:W-:Y:S01]  /*d1c0*/  SHF.R.U32.HI R60, RZ, 0x10, R57.reuse ;  /* 0x00000010ff3c7819 */ /* 0x100fe20000011639 */
[----:B------:R-:W-:Y:S01]  /*d1d0*/  HADD2.F32 R61, -RZ, R83.H0_H0 ;  /* 0x20000053ff3d7230 */ /* 0x000fe20000004100 */
[----:B------:R-:W-:Y:S01]  /*d1e0*/  SHF.R.U64 R56, R56, 0x10, R57 ;  /* 0x0000001038387819 */ /* 0x000fe20000001239 */
[----:B------:R-:W-:Y:S01]  /*d1f0*/  HADD2.F32 R87, -RZ, R87.H0_H0 ;  /* 0x20000057ff577230 */ /* 0x000fe20000004100 */
[----:B------:R-:W-:Y:S01]  /*d200*/  SHF.R.U64 R89, R54, 0x10, R55 ;  /* 0x0000001036597819 */ /* 0x000fe20000001237 */
[----:B------:R-:W-:Y:S02]  /*d210*/  HADD2.F32 R60, -RZ, R60.H0_H0 ;  /* 0x2000003cff3c7230 */ /* 0x000fe40000004100 */
[----:B------:R-:W-:-:S02]  /*d220*/  HADD2.F32 R83, -RZ, R83.H1_H1 ;  /* 0x30000053ff537230 */ /* 0x000fc40000004100 */
[----:B------:R-:W-:Y:S02]  /*d230*/  HADD2.F32 R84, -RZ, R84.H1_H1 ;  /* 0x30000054ff547230 */ /* 0x000fe40000004100 */
[----:B------:R-:W-:Y:S02]  /*d240*/  HADD2.F32 R56, -RZ, R56.H0_H0 ;  /* 0x20000038ff387230 */ /* 0x000fe40000004100 */
[--C-:B0-----:R-:W-:Y:S02]  /*d250*/  HADD2.F32 R58, -RZ, R7.reuse.H1_H1 ;  /* 0x30000007ff3a7230 */ /* 0x101fe40000004100 */
[----:B------:R-:W-:Y:S02]  /*d260*/  HADD2.F32 R57, -RZ, R7.H0_H0 ;  /* 0x20000007ff397230 */ /* 0x000fe40000004100 */
[--C-:B------:R-:W-:Y:S02]  /*d270*/  HADD2.F32 R7, -RZ, R4.reuse.H0_H0 ;  /* 0x20000004ff077230 */ /* 0x100fe40000004100 */
[----:B------:R-:W-:Y:S01]  /*d280*/  FMUL.FTZ R88, R58, R87 ;  /* 0x000000573a587220 */ /* 0x000fe20000410000 */
[----:B------:R-:W-:-:S02]  /*d290*/  HADD2.F32 R4, -RZ, R4.H1_H1 ;  /* 0x30000004ff047230 */ /* 0x000fc40000004100 */
[-C--:B------:R-:W-:Y:S01]  /*d2a0*/  FMUL.FTZ R90, R58, R60.reuse ;  /* 0x0000003c3a5a7220 */ /* 0x080fe20000410000 */
[--C-:B------:R-:W-:Y:S02]  /*d2b0*/  HADD2.F32 R54, -RZ, R6.reuse.H0_H0 ;  /* 0x20000006ff367230 */ /* 0x100fe40000004100 */
[----:B------:R-:W-:Y:S01]  /*d2c0*/  FFMA.FTZ R88, R57, R60, -R88 ;  /* 0x0000003c39587223 */ /* 0x000fe20000010858 */
[----:B------:R-:W-:Y:S02]  /*d2d0*/  HADD2.F32 R55, -RZ, R6.H1_H1 ;  /* 0x30000006ff377230 */ /* 0x000fe40000004100 */
[C---:B------:R-:W-:Y:S01]  /*d2e0*/  FMUL.FTZ R58, R4.reuse, R61 ;  /* 0x0000003d043a7220 */ /* 0x040fe20000410000 */
[--C-:B------:R-:W-:Y:S02]  /*d2f0*/  HADD2.F32 R6, -RZ, R5.reuse.H0_H0 ;  /* 0x20000005ff067230 */ /* 0x100fe40000004100 */
[----:B------:R-:W-:Y:S01]  /*d300*/  FMUL.FTZ R60, R4, R59 ;  /* 0x0000003b043c7220 */ /* 0x000fe20000410000 */
[----:B------:R-:W-:-:S02]  /*d310*/  HADD2.F32 R5, -RZ, R5.H1_H1 ;  /* 0x30000005ff057230 */ /* 0x000fc40000004100 */
[----:B------:R-:W-:Y:S01]  /*d320*/  FFMA.FTZ R87, R57, R87, R90 ;  /* 0x0000005739577223 */ /* 0x000fe2000001005a */
[----:B------:R-:W-:Y:S02]  /*d330*/  HADD2.F32 R4, -RZ, R89.H0_H0 ;  /* 0x20000059ff047230 */ /* 0x000fe40000004100 */
[C---:B------:R-:W-:Y:S01]  /*d340*/  FFMA.FTZ R61, R7.reuse, R61, R60 ;  /* 0x0000003d073d7223 */ /* 0x040fe2000001003c */
[----:B------:R-:W-:Y:S01]  /*d350*/  FFMA.FTZ R58, R7, R59, -R58 ;  /* 0x0000003b073a7223 */ /* 0x000fe2000001083a */
        /* <DEDUP_REMOVED lines=12> */
[----:B------:R1:W-:Y:S02]  /*d420*/  STS.128 [R0], R4 ;  /* 0x0000000400007388 */ /* 0x0003e40000000c00 */
.L_x_2797:
[----:B------:R-:W-:Y:S05]  /*d430*/  BSYNC B2 ;  /* 0x0000000000027941 */ /* 0x000fea0003800000 */
.L_x_2796:
[----:B------:R-:W-:Y:S04]  /*d440*/  BSSY B2, `(.L_x_2798) ;  /* 0x000002c000027945 */ /* 0x000fe80003800000 */
[----:B------:R-:W-:Y:S05]  /*d450*/  @P2 BRA `(.L_x_2799) ;  /* 0x0000000000a82947 */ /* 0x000fea0003800000 */
[----:B01----:R-:W0:Y:S01]  /*d460*/  LDS.128 R4, [R3+0x10400] ;  /* 0x0104000003047984 */ /* 0x003e220000000c00 */
        /* <DEDUP_REMOVED lines=41> */
.L_x_2799:
[----:B------:R-:W-:Y:S05]  /*d700*/  BSYNC B2 ;  /* 0x0000000000027941 */ /* 0x000fea0003800000 */
.L_x_2798:
[----:B------:R-:W-:Y:S04]  /*d710*/  BSSY B2, `(.L_x_2800) ;  /* 0x000002c000027945 */ /* 0x000fe80003800000 */
[----:B------:R-:W-:Y:S05]  /*d720*/  @P3 BRA `(.L_x_2801) ;  /* 0x0000000000a83947 */ /* 0x000fea0003800000 */
[----:B012---:R-:W0:Y:S01]  /*d730*/  LDS.128 R4, [R0+0x4000] ;  /* 0x0040000000047984 */ /* 0x007e220000000c00 */
        /* <DEDUP_REMOVED lines=41> */
.L_x_2801:
[----:B------:R-:W-:Y:S05]  /*d9d0*/  BSYNC B2 ;  /* 0x0000000000027941 */ /* 0x000fea0003800000 */
.L_x_2800:
[----:B------:R-:W-:Y:S04]  /*d9e0*/  BSSY B2, `(.L_x_2802) ;  /* 0x000002c000027945 */ /* 0x000fe80003800000 */
[----:B------:R-:W-:Y:S05]  /*d9f0*/  @P4 BRA `(.L_x_2803) ;  /* 0x0000000000a84947 */ /* 0x000fea0003800000 */
[----:B0123--:R-:W0:Y:S01]  /*da00*/  LDS.128 R4, [R3+0x14400] ;  /* 0x0144000003047984 */ /* 0x00fe220000000c00 */
        /* <DEDUP_REMOVED lines=41> */
.L_x_2803:
[----:B------:R-:W-:Y:S05]  /*dca0*/  BSYNC B2 ;  /* 0x0000000000027941 */ /* 0x000fea0003800000 */
.L_x_2802:
[----:B------:R-:W-:Y:S05]  /*dcb0*/  @P5 BRA `(.L_x_2793) ;  /* 0x0000000000a85947 */ /* 0x000fea0003800000 */
[----:B01234-:R-:W0:Y:S01]  /*dcc0*/  LDS.128 R4, [R0+0x8000] ;  /* 0x0080000000047984 */ /* 0x01fe220000000c00 */
[----:B------:R-:W-:Y:S01]  /*dcd0*/  SHF.R.U32.HI R43, RZ, 0x10, R37 ;  /* 0x00000010ff2b7819 */ /* 0x000fe20000011625 */
[----:B------:R-:W-:Y:S01]  /*dce0*/  HADD2.F32 R42, -RZ, R69.H0_H0 ;  /* 0x20000045ff2a7230 */ /* 0x000fe20000004100 */
[--C-:B------:R-:W-:Y:S01]  /*dcf0*/  SHF.R.U32.HI R45, RZ, 0x10, R39.reuse ;  /* 0x00000010ff2d7819 */ /* 0x100fe20000011627 */
        /* <DEDUP_REMOVED lines=38> */
.L_x_2793:
[----:B------:R-:W-:Y:S05]  /*df60*/  BSYNC B1 ;  /* 0x0000000000017941 */ /* 0x000fea0003800000 */
.L_x_2792:
[----:B01234-:R-:W-:-:S04]  /*df70*/  IADD3 R4, R170, 0x40, RZ ;  /* 0x00000040aa047810 */ /* 0x01ffc80007ffe0ff */
        /* <DEDUP_REMOVED lines=53> */
.L_x_2806:
[----:B------:R-:W-:Y:S05]  /*e2d0*/  BSYNC B1 ;  /* 0x0000000000017941 */ /* 0x000fea0003800000 */
.L_x_2805:
[----:B------:R-:W-:Y:S04]  /*e2e0*/  BSSY B1, `(.L_x_2807) ;  /* 0x000002c000017945 */ /* 0x000fe80003800000 */
[----:B------:R-:W-:Y:S05]  /*e2f0*/  @P1 BRA `(.L_x_2808) ;  /* 0x0000000000a81947 */ /* 0x000fea0003800000 */
[----:B0-----:R-:W0:Y:S01]  /*e300*/  LDS.128 R4, [R0+0x2000] ;  /* 0x0020000000047984 */ /* 0x001e220000000c00 */
        /* <DEDUP_REMOVED lines=41> */
.L_x_2808:
[----:B------:R-:W-:Y:S05]  /*e5a0*/  BSYNC B1 ;  /* 0x0000000000017941 */ /* 0x000fea0003800000 */
.L_x_2807:
        /* <DEDUP_REMOVED lines=44> */
.L_x_2810:
[----:B------:R-:W-:Y:S05]  /*e870*/  BSYNC B1 ;  /* 0x0000000000017941 */ /* 0x000fea0003800000 */
.L_x_2809:
        /* <DEDUP_REMOVED lines=44> */
.L_x_2812:
[----:B------:R-:W-:Y:S05]  /*eb40*/  BSYNC B1 ;  /* 0x0000000000017941 */ /* 0x000fea0003800000 */
.L_x_2811:
[----:B------:R-:W-:Y:S04]  /*eb50*/  BSSY B1, `(.L_x_2813) ;  /* 0x000002c000017945 */ /* 0x000fe80003800000 */
[----:B------:R-:W-:Y:S05]  /*eb60*/  @P4 BRA `(.L_x_2814) ;  /* 0x0000000000a84947 */ /* 0x000fea0003800000 */
[----:B0123--:R-:W0:Y:S01]  /*eb70*/  LDS.128 R4, [R3+0x16400] ;  /* 0x0164000003047984 */ /* 0x00fe220000000c00 */
[----:B------:R-:W-:Y:S01]  /*eb80*/  SHF.R.U32.HI R21, RZ, 0x10, R15 ;  /* 0x00000010ff157819 */ /* 0x000fe2000001160f */
[----:B------:R-:W-:Y:S01]  /*eb90*/  HADD2.F32 R20, -RZ, R65.H0_H0 ;  /* 0x20000041ff147230 */ /* 0x000fe20000004100 */
[----:B------:R-:W-:Y:S01]  /*eba0*/  SHF.R.U32.HI R25, RZ, 0x10, R13 ;  /* 0x00000010ff197819 */ /* 0x000fe2000001160d */
[--C-:B------:R-:W-:Y:S01]  /*ebb0*/  HADD2.F32 R24, -RZ, R64.reuse.H1_H1 ;  /* 0x30000040ff187230 */ /* 0x100fe20000004100 */
        /* <DEDUP_REMOVED lines=37> */
.L_x_2814:
[----:B------:R-:W-:Y:S05]  /*ee10*/  BSYNC B1 ;  /* 0x0000000000017941 */ /* 0x000fea0003800000 */
.L_x_2813:
[----:B------:R-:W-:Y:S05]  /*ee20*/  @P5 BRA `(.L_x_2804) ;  /* 0x0000003400cc5947 */ /* 0x000fea0003800000 */
[----:B01234-:R-:W0:Y:S01]  /*ee30*/  LDS.128 R4, [R0+0xa000] ;  /* 0x00a0000000047984 */ /* 0x01fe220000000c00 */
[----:B------:R-:W-:Y:S01]  /*ee40*/  SHF.R.U32.HI R14, RZ, 0x10, R9 ;  /* 0x00000010ff0e7819 */ /* 0x000fe20000011609 */
[--C-:B------:R-:W-:Y:S01]  /*ee50*/  HADD2.F32 R13, -RZ, R62.reuse.H1_H1 ;  /* 0x3000003eff0d7230 */ /* 0x100fe20000004100 */
[--C-:B------:R-:W-:Y:S01]  /*ee60*/  SHF.R.U32.HI R12, RZ, 0x10, R11.reuse ;  /* 0x00000010ff0c7819 */ /* 0x100fe2000001160b */
[----:B------:R-:W-:Y:S01]  /*ee70*/  HADD2.F32 R62, -RZ, R62.H0_H0 ;  /* 0x2000003eff3e7230 */ /* 0x000fe20000004100 */
        /* <DEDUP_REMOVED lines=38> */
.L_x_2783:
[----:B------:R-:W0:Y:S01]  /*f0e0*/  LDC R8, c[0x0][0x448] ;  /* 0x00011200ff087b82 */ /* 0x000e220000000800 */
[----:B------:R-:W-:Y:S01]  /*f0f0*/  IMAD R3, R199, 0x40, R64 ;  /* 0x00000040c7037824 */ /* 0x000fe200078e0240 */
[----:B------:R-:W-:Y:S01]  /*f100*/  ULDC.64 UR4, c[0x0][0x3f8] ;  /* 0x0000fe0000047ab9 */ /* 0x000fe20000000a00 */
[----:B------:R-:W-:Y:S01]  /*f110*/  ULDC.64 UR6, c[0x0][0x408] ;  /* 0x0001020000067ab9 */ /* 0x000fe20000000a00 */
[----:B------:R-:W-:Y:S02]  /*f120*/  IMAD.MOV.U32 R48, RZ, RZ, R24 ;  /* 0x000000ffff307224 */ /* 0x000fe400078e0018 */
[----:B------:R-:W-:Y:S01]  /*f130*/  IMAD.MOV.U32 R4, RZ, RZ, R140 ;  /* 0x000000ffff047224 */ /* 0x000fe200078e008c */
[----:B0-----:R-:W-:-:S13]  /*f140*/  ISETP.NE.AND P0, PT, R8, 0x1, PT ;  /* 0x000000010800780c */ /* 0x001fda0003f05270 */
[----:B------:R-:W0:Y:S08]  /*f150*/  @P0 LDC R0, c[0x0][0x44c] ;  /* 0x00011300ff000b82 */ /* 0x000e300000000800 */
[----:B------:R-:W2:Y:S01]  /*f160*/  @P0 LDC R5, c[0x0][0x450] ;  /* 0x00011400ff050b82 */ /* 0x000ea20000000800 */
[----:B0-----:R-:W-:-:S05]  /*f170*/  @P0 IMAD.HI.U32 R0, R3, R0, RZ ;  /* 0x0000000003000227 */ /* 0x001fca00078e00ff */
[----:B--2---:R-:W-:Y:S02]  /*f180*/  @P0 SHF.R.U32.HI R3, RZ, R5, R0 ;  /* 0x00000005ff030219 */ /* 0x004fe40000011600 */
[----:B------:R-:W-:Y:S02]  /*f190*/  MOV R5, R27 ;  /* 0x0000001b00057202 */ /* 0x000fe40000000f00 */
[----:B------:R-:W-:Y:S01]  /*f1a0*/  SHF.R.S32.HI R0, RZ, 0x1f, R3 ;  /* 0x0000001fff007819 */ /* 0x000fe20000011403 */
[----:B------:R-:W-:-:S04]  /*f1b0*/  IMAD.WIDE.U32 R48, R3, UR4, R48 ;  /* 0x0000000403307c25 */ /* 0x000fc8000f8e0030 */
[C---:B------:R-:W-:Y:S02]  /*f1c0*/  IMAD R6, R0.reuse, UR4, RZ ;  /* 0x0000000400067c24 */ /* 0x040fe4000f8e02ff */
[----:B------:R-:W-:Y:S02]  /*f1d0*/  IMAD R0, R0, UR6, RZ ;  /* 0x0000000600007c24 */ /* 0x000fe4000f8e02ff */
[C---:B------:R-:W-:Y:S01]  /*f1e0*/  IMAD R7, R3.reuse, UR5, R6 ;  /* 0x0000000503077c24 */ /* 0x040fe2000f8e0206 */
[----:B------:R-:W-:Y:S01]  /*f1f0*/  ULDC.64 UR4, c[0x0][0x3e8] ;  /* 0x0000fa0000047ab9 */ /* 0x000fe20000000a00 */
[----:B------:R-:W-:-:S04]  /*f200*/  IMAD.WIDE.U32 R4, R3, UR6, R4 ;  /* 0x0000000603047c25 */ /* 0x000fc8000f8e0004 */
        /* <DEDUP_REMOVED lines=10> */
[----:B------:R0:W2:Y:S04]  /*f2b0*/  SHFL.IDX PT, R5, R48, RZ, 0x1c1f ;  /* 0x001c1fff30057589 */ /* 0x0000a800000e0000 */
[----:B------:R0:W3:Y:S04]  /*f2c0*/  SHFL.IDX PT, R4, R3, RZ, 0x1c1f ;  /* 0x001c1fff03047589 */ /* 0x0000e800000e0000 */
[----:B------:R0:W0:Y:S04]  /*f2d0*/  SHFL.IDX PT, R7, R61, RZ, 0x1c1f ;  /* 0x001c1fff3d077589 */ /* 0x00002800000e0000 */
[----:B------:R0:W0:Y:S02]  /*f2e0*/  SHFL.IDX PT, R14, R0, RZ, 0x1c1f ;  /* 0x001c1fff000e7589 */ /* 0x00002400000e0000 */
.L_x_3069:
        /* <DEDUP_REMOVED lines=11> */
[----:B-1--4-:R-:W-:Y:S02]  /*f3a0*/  CS2R R28, SRZ ;  /* 0x00000000001c7805 */ /* 0x012fe4000001ff00 */
[----:B------:R-:W-:-:S02]  /*f3b0*/  CS2R R30, SRZ ;  /* 0x00000000001e7805 */ /* 0x000fc4000001ff00 */
[----:B------:R-:W-:Y:S02]  /*f3c0*/  CS2R R24, SRZ ;  /* 0x0000000000187805 */ /* 0x000fe4000001ff00 */
[----:B------:R-:W-:Y:S01]  /*f3d0*/  CS2R R26, SRZ ;  /* 0x00000000001a7805 */ /* 0x000fe2000001ff00 */
[----:B------:R-:W-:Y:S06]  /*f3e0*/  @P0 BRA `(.L_x_2817) ;  /* 0x00000000009c0947 */ /* 0x000fec0003800000 */
[----:B------:R-:W-:Y:S01]  /*f3f0*/  ULDC UR4, c[0x0][0x3f4] ;  /* 0x0000fd0000047ab9 */ /* 0x000fe20000000800 */
[----:B---3--:R-:W-:Y:S01]  /*f400*/  MOV R8, R4 ;  /* 0x0000000400087202 */ /* 0x008fe20000000f00 */
[----:B--2---:R-:W-:Y:S01]  /*f410*/  IMAD.MOV.U32 R9, RZ, RZ, R5 ;  /* 0x000000ffff097224 */ /* 0x004fe200078e0005 */
[----:B------:R-:W-:Y:S01]  /*f420*/  ISETP.GE.AND P2, PT, R16, UR4, PT ;  /* 0x0000000410007c0c */ /* 0x000fe2000bf46270 */
[----:B0-----:R-:W-:Y:S01]  /*f430*/  IMAD.MOV.U32 R21, RZ, RZ, R7 ;  /* 0x000000ffff157224 */ /* 0x001fe200078e0007 */
[----:B------:R-:W-:Y:S02]  /*f440*/  ISETP.GE.AND P3, PT, R163, UR4, PT ;  /* 0x00000004a3007c0c */ /* 0x000fe4000bf66270 */
[----:B------:R-:W-:Y:S02]  /*f450*/  CS2R R28, SRZ ;  /* 0x00000000001c7805 */ /* 0x000fe4000001ff00 */
[----:B------:R-:W-:Y:S02]  /*f460*/  ISETP.GE.AND P4, PT, R164, UR4, PT ;  /* 0x00000004a4007c0c */ /* 0x000fe4000bf86270 */
[----:B------:R-:W-:-:S02]  /*f470*/  CS2R R30, SRZ ;  /* 0x00000000001e7805 */ /* 0x000fc4000001ff00 */
[----:B------:R-:W-:Y:S02]  /*f480*/  MOV R20, R14 ;  /* 0x0000000e00147202 */ /* 0x000fe40000000f00 */
[----:B------:R-:W-:Y:S02]  /*f490*/  CS2R R40, SRZ ;  /* 0x0000000000287805 */ /* 0x000fe4000001ff00 */
[----:B------:R-:W-:Y:S02]  /*f4a0*/  CS2R R42, SRZ ;  /* 0x00000000002a7805 */ /* 0x000fe4000001ff00 */
[----:B------:R-:W-:Y:S01]  /*f4b0*/  CS2R R26, SRZ ;  /* 0x00000000001a7805 */ /* 0x000fe2000001ff00 */
[----:B------:R-:W-:Y:S01]  /*f4c0*/  ULDC.64 UR6, c[0x0][0x208] ;  /* 0x0000820000067ab9 */ /* 0x000fe20000000a00 */
[----:B------:R-:W-:Y:S02]  /*f4d0*/  @!P2 IMAD.SHL.U32 R11, R16, 0x2, RZ ;  /* 0x00000002100ba824 */ /* 0x000fe400078e00ff */
[----:B------:R-:W-:-:S02]  /*f4e0*/  @!P3 IMAD.SHL.U32 R15, R166, 0x8, RZ ;  /* 0x00000008a60fb824 */ /* 0x000fc400078e00ff */
[----:B------:R-:W-:Y:S01]  /*f4f0*/  @!P4 IMAD.SHL.U32 R25, R167, 0x8, RZ ;  /* 0x00000008a719c824 */ /* 0x000fe200078e00ff */
[-C--:B------:R-:W-:Y:S02]  /*f500*/  @!P2 IADD3 R4, P0, R4, R11.reuse, RZ ;  /* 0x0000000b0404a210 */ /* 0x080fe40007f1e0ff */
[----:B------:R-:W-:Y:S01]  /*f510*/  @!P2 IADD3 R6, P1, R14, R11, RZ ;  /* 0x0000000b0e06a210 */ /* 0x000fe20007f3e0ff */
[----:B------:R-:W-:-:S04]  /*f520*/  @!P3 IMAD.WIDE R10, R15, 0x2, R8 ;  /* 0x000000020f0ab825 */ /* 0x000fc800078e0208 */
[----:B------:R-:W-:Y:S01]  /*f530*/  @!P4 IMAD.WIDE R12, R25, 0x2, R8 ;  /* 0x00000002190cc825 */ /* 0x000fe200078e0208 */
[----:B------:R-:W-:Y:S02]  /*f540*/  CS2R R36, SRZ ;  /* 0x0000000000247805 */ /* 0x000fe4000001ff00 */
[----:B------:R-:W-:Y:S02]  /*f550*/  CS2R R38, SRZ ;  /* 0x0000000000267805 */ /* 0x000fe4000001ff00 */
[----:B------:R-:W-:Y:S01]  /*f560*/  CS2R R32, SRZ ;  /* 0x0000000000207805 */ /* 0x000fe2000001ff00 */
[--C-:B------:R-:W-:Y:S01]  /*f570*/  @!P3 IMAD.WIDE R14, R15, 0x2, R20.reuse ;  /* 0x000000020f0eb825 */ /* 0x100fe200078e0214 */
[----:B------:R-:W-:Y:S02]  /*f580*/  CS2R R34, SRZ ;  /* 0x0000000000227805 */ /* 0x000fe4000001ff00 */
[----:B------:R-:W-:Y:S02]  /*f590*/  CS2R R44, SRZ ;  /* 0x00000000002c7805 */ /* 0x000fe4000001ff00 */
[----:B------:R-:W-:Y:S01]  /*f5a0*/  CS2R R46, SRZ ;  /* 0x00000000002e7805 */ /* 0x000fe2000001ff00 */
[----:B------:R-:W-:Y:S01]  /*f5b0*/  @!P4 IMAD.WIDE R8, R25, 0x2, R20 ;  /* 0x000000021908c825 */ /* 0x000fe200078e0214 */
[----:B------:R-:W-:-:S02]  /*f5c0*/  @!P2 SHF.L.U64.HI R20, R16, 0x1, R17 ;  /* 0x000000011014a819 */ /* 0x000fc40000010211 */
[----:B------:R-:W-:Y:S01]  /*f5d0*/  CS2R R24, SRZ ;  /* 0x0000000000187805 */ /* 0x000fe2000001ff00 */
[----:B------:R1:W5:Y:S02]  /*f5e0*/  @!P3 LD.E.128 R28, desc[UR6][R10.64] ;  /* 0x000000060a1cb980 */ /* 0x000364000c101d00 */
[--C-:B------:R-:W-:Y:S02]  /*f5f0*/  @!P2 IMAD.X R5, R5, 0x1, R20.reuse, P0 ;  /* 0x000000010505a824 */ /* 0x100fe400000e0614 */
[----:B------:R1:W5:Y:S01]  /*f600*/  @!P3 LD.E.128 R40, desc[UR6][R14.64] ;  /* 0x000000060e28b980 */ /* 0x000362000c101d00 */
[----:B------:R-:W-:-:S03]  /*f610*/  @!P2 IMAD.X R7, R7, 0x1, R20, P1 ;  /* 0x000000010707a824 */ /* 0x000fc600008e0614 */
[----:B------:R1:W5:Y:S04]  /*f620*/  @!P4 LD.E.128 R24, desc[UR6][R12.64] ;  /* 0x000000060c18c980 */ /* 0x000368000c101d00 */
[----:B------:R1:W5:Y:S04]  /*f630*/  @!P4 LD.E.128 R36, desc[UR6][R8.64] ;  /* 0x000000060824c980 */ /* 0x000368000c101d00 */
[----:B------:R1:W5:Y:S04]  /*f640*/  @!P2 LD.E.128 R32, desc[UR6][R4.64] ;  /* 0x000000060420a980 */ /* 0x000368000c101d00 */
[----:B------:R1:W5:Y:S02]  /*f650*/  @!P2 LD.E.128 R44, desc[UR6][R6.64] ;  /* 0x00000006062ca980 */ /* 0x000364000c101d00 */
.L_x_2817:
[----:B------:R-:W-:Y:S05]  /*f660*/  BSYNC B1 ;  /* 0x0000000000017941 */ /* 0x000fea0003800000 */
.L_x_2816:
[----:B-12--5:R-:W-:Y:S01]  /*f670*/  IMAD.MOV.U32 R5, RZ, RZ, R45 ;  /* 0x000000ffff057224 */ /* 0x026fe200078e002d */
[----:B---3--:R-:W-:Y:S01]  /*f680*/  MOV R4, R44 ;  /* 0x0000002c00047202 */ /* 0x008fe20000000f00 */
[----:B------:R-:W-:Y:S01]  /*f690*/  IMAD.MOV.U32 R6, RZ, RZ, R46 ;  /* 0x000000ffff067224 */ /* 0x000fe200078e002e */
[----:B------:R-:W-:Y:S01]  /*f6a0*/  UMOV UR4, 0xffffffff ;  /* 0xffffffff00047882 */ /* 0x000fe20000000000 */
[----:B0-----:R-:W-:Y:S01]  /*f6b0*/  IMAD.MOV.U32 R7, RZ, RZ, R47 ;  /* 0x000000ffff077224 */ /* 0x001fe200078e002f */
[----:B------:R-:W-:Y:S01]  /*f6c0*/  PRMT R95, R5, 0x7610, R95 ;  /* 0x00007610055f7816 */ /* 0x000fe2000000005f */
[----:B------:R-:W-:Y:S01]  /*f6d0*/  IMAD.MOV.U32 R5, RZ, RZ, R41 ;  /* 0x000000ffff057224 */ /* 0x000fe200078e0029 */
[----:B------:R-:W-:Y:S02]  /*f6e0*/  PRMT R99, R99, 0x5410, R4 ;  /* 0x0000541063637816 */ /* 0x000fe40000000004 */
        /* <DEDUP_REMOVED lines=22> */
[----:B------:R-:W-:-:S04]  /*f850*/  MOV R4, R28 ;  /* 0x0000001c00047202 */ /* 0x000fc80000000f00 */
[----:B------:R-:W-:Y:S01]  /*f860*/  PRMT R88, R4, 0x5410, R5 ;  /* 0x0000541004587816 */ /* 0x000fe20000000005 */
[----:B------:R-:W-:Y:S01]  /*f870*/  IMAD.MOV.U32 R5, RZ, RZ, R25 ;  /* 0x000000ffff057224 */ /* 0x000fe200078e0019 */
[----:B------:R-:W-:Y:S01]  /*f880*/  PRMT R89, R6, 0x5410, R7 ;  /* 0x0000541006597816 */ /* 0x000fe20000000007 */
[----:B------:R-:W-:Y:S01]  /*f890*/  IMAD.MOV.U32 R6, RZ, RZ, R26 ;  /* 0x000000ffff067224 */ /* 0x000fe200078e001a */
[----:B------:R-:W-:Y:S01]  /*f8a0*/  MOV R4, R24 ;  /* 0x0000001800047202 */ /* 0x000fe20000000f00 */
[----:B------:R-:W-:-:S03]  /*f8b0*/  IMAD.MOV.U32 R7, RZ, RZ, R27 ;  /* 0x000000ffff077224 */ /* 0x000fc600078e001b */
[----:B------:R-:W-:Y:S02]  /*f8c0*/  PRMT R78, R4, 0x5410, R5 ;  /* 0x00005410044e7816 */ /* 0x000fe40000000005 */
[----:B------:R-:W-:Y:S02]  /*f8d0*/  CS2R R4, SRZ ;  /* 0x0000000000047805 */ /* 0x000fe4000001ff00 */
[----:B------:R-:W-:Y:S01]  /*f8e0*/  PRMT R79, R6, 0x5410, R7 ;  /* 0x00005410064f7816 */ /* 0x000fe20000000007 */
[----:B------:R-:W-:Y:S06]  /*f8f0*/  BRA.DIV UR4, `(.L_x_2818) ;  /* 0x0000015a04e87947 */ /* 0x000fec000b800000 */
[----:B------:R0:W1:Y:S04]  /*f900*/  SHFL.IDX PT, R21, R48, 0x1, 0x1c1f ;  /* 0x003c1f0030157f89 */ /* 0x00006800000e0000 */
[----:B------:R0:W2:Y:S04]  /*f910*/  SHFL.IDX PT, R20, R3, 0x1, 0x1c1f ;  /* 0x003c1f0003147f89 */ /* 0x0000a800000e0000 */
[----:B------:R-:W3:Y:S04]  /*f920*/  SHFL.IDX PT, R61, R61, 0x1, 0x1c1f ;  /* 0x003c1f003d3d7f89 */ /* 0x000ee800000e0000 */
[----:B0-----:R-:W4:Y:S02]  /*f930*/  SHFL.IDX PT, R0, R0, 0x1, 0x1c1f ;  /* 0x003c1f0000007f89 */ /* 0x001f2400000e0000 */
.L_x_3075:
[----:B------:R-:W-:Y:S01]  /*f940*/  IADD3 R64, R64, 0x40, RZ ;  /* 0x0000004040407810 */ /* 0x000fe20007ffe0ff */
[----:B------:R-:W-:Y:S01]  /*f950*/  BSSY B1, `(.L_x_2819) ;  /* 0x0000035000017945 */ /* 0x000fe20003800000 */
[----:B------:R-:W-:Y:S02]  /*f960*/  CS2R R6, SRZ ;  /* 0x0000000000067805 */ /* 0x000fe4000001ff00 */
[----:B------:R-:W-:Y:S02]  /*f970*/  CS2R R8, SRZ ;  /* 0x0000000000087805 */ /* 0x000fe4000001ff00 */
[----:B------:R-:W-:Y:S02]  /*f980*/  ISETP.GE.AND P0, PT, R64, R65, PT ;  /* 0x000000414000720c */ /* 0x000fe40003f06270 */
        /* <DEDUP_REMOVED lines=11> */
[----:B--2---:R-:W-:Y:S01]  /*fa40*/  IMAD.MOV.U32 R6, RZ, RZ, R20 ;  /* 0x000000ffff067224 */ /* 0x004fe200078e0014 */
[----:B------:R-:W-:Y:S01]  /*fa50*/  ISETP.GE.AND P3, PT, R163, UR4, PT ;  /* 0x00000004a3007c0c */ /* 0x000fe2000bf66270 */
[----:B-1----:R-:W-:Y:S01]  /*fa60*/  IMAD.MOV.U32 R7, RZ, RZ, R21 ;  /* 0x000000ffff077224 */ /* 0x002fe200078e0015 */
[----:B------:R-:W-:Y:S01]  /*fa70*/  ISETP.GE.AND P4, PT, R164, UR4, PT ;  /* 0x00000004a4007c0c */ /* 0x000fe2000bf86270 */
[----:B----4-:R-:W-:Y:S01]  /*fa80*/  IMAD.MOV.U32 R8, RZ, RZ, R0 ;  /* 0x000000ffff087224 */ /* 0x010fe200078e0000 */
[----:B------:R-:W-:Y:S01]  /*fa90*/  ISETP.GE.AND P2, PT, R16, UR4, PT ;  /* 0x0000000410007c0c */ /* 0x000fe2000bf46270 */
[----:B---3--:R-:W-:Y:S01]  /*faa0*/  IMAD.MOV.U32 R9, RZ, RZ, R61 ;  /* 0x000000ffff097224 */ /* 0x008fe200078e003d */
[----:B------:R-:W-:Y:S02]  /*fab0*/  CS2R R52, SRZ ;  /* 0x0000000000347805 */ /* 0x000fe4000001ff00 */
[----:B------:R-:W-:-:S02]  /*fac0*/  CS2R R54, SRZ ;  /* 0x0000000000367805 */ /* 0x000fc4000001ff00 */
[----:B------:R-:W-:Y:S02]  /*fad0*/  CS2R R10, SRZ ;  /* 0x00000000000a7805 */ /* 0x000fe4000001ff00 */
[----:B------:R-:W-:Y:S02]  /*fae0*/  CS2R R56, SRZ ;  /* 0x0000000000387805 */ /* 0x000fe4000001ff00 */
[----:B------:R-:W-:Y:S01]  /*faf0*/  CS2R R58, SRZ ;  /* 0x00000000003a7805 */ /* 0x000fe2000001ff00 */
[----:B------:R-:W-:Y:S01]  /*fb00*/  ULDC.64 UR6, c[0x0][0x208] ;  /* 0x0000820000067ab9 */ /* 0x000fe20000000a00 */
[----:B------:R-:W-:Y:S01]  /*fb10*/  @!P3 SHF.L.U32 R13, R166, 0x3, RZ ;  /* 0x00000003a60db819 */ /* 0x000fe200000006ff */
[----:B------:R-:W-:Y:S02]  /*fb20*/  @!P4 IMAD.SHL.U32 R63, R167, 0x8, RZ ;  /* 0x00000008a73fc824 */ /* 0x000fe400078e00ff */
[----:B------:R-:W-:Y:S02]  /*fb30*/  @!P2 IMAD.SHL.U32 R3, R16, 0x2, RZ ;  /* 0x000000021003a824 */ /* 0x000fe400078e00ff */
[----:B------:R-:W-:-:S03]  /*fb40*/  @!P3 IMAD.WIDE R4, R13, 0x2, R6 ;  /* 0x000000020d04b825 */ /* 0x000fc600078e0206 */
[-C--:B------:R-:W-:Y:S01]  /*fb50*/  @!P2 IADD3 R60, P1, R0, R3.reuse, RZ ;  /* 0x00000003003ca210 */ /* 0x080fe20007f3e0ff */
[----:B------:R-:W-:Y:S01]  /*fb60*/  @!P4 IMAD.WIDE R6, R63, 0x2, R6 ;  /* 0x000000023f06c825 */ /* 0x000fe200078e0206 */
[----:B------:R-:W-:Y:S01]  /*fb70*/  @!P2 SHF.L.U64.HI R0, R16, 0x1, R17 ;  /* 0x000000011000a819 */ /* 0x000fe20000010211 */
[----:B------:R0:W5:Y:S01]  /*fb80*/  @!P3 LD.E.128 R52, desc[UR6][R4.64] ;  /* 0x000000060434b980 */ /* 0x000162000c101d00 */
[----:B------:R-:W-:Y:S01]  /*fb90*/  @!P2 IADD3 R20, P0, R20, R3, RZ ;  /* 0x000000031414a210 */ /* 0x000fe20007f1e0ff */
[--C-:B------:R-:W-:Y:S01]  /*fba0*/  @!P3 IMAD.WIDE R12, R13, 0x2, R8.reuse ;  /* 0x000000020d0cb825 */ /* 0x100fe200078e0208 */
[----:B------:R-:W-:Y:S01]  /*fbb0*/  CS2R R14, SRZ ;  /* 0x00000000000e7805 */ /* 0x000fe2000001ff00 */
[----:B------:R1:W5:Y:S01]  /*fbc0*/  @!P4 LD.E.128 R56, desc[UR6][R6.64] ;  /* 0x000000060638c980 */ /* 0x000362000c101d00 */
[----:B------:R-:W-:Y:S01]  /*fbd0*/  CS2R R48, SRZ ;  /* 0x0000000000307805 */ /* 0x000fe2000001ff00 */
[----:B------:R-:W-:Y:S01]  /*fbe0*/  @!P4 IMAD.WIDE R62, R63, 0x2, R8 ;  /* 0x000000023f3ec825 */ /* 0x000fe200078e0208 */
[----:B------:R-:W-:-:S02]  /*fbf0*/  CS2R R8, SRZ ;  /* 0x0000000000087805 */ /* 0x000fc4000001ff00 */
[----:B------:R-:W-:Y:S02]  /*fc00*/  CS2R R50, SRZ ;  /* 0x0000000000327805 */ /* 0x000fe4000001ff00 */
[----:B------:R-:W-:Y:S02]  /*fc10*/  @!P2 IADD3.X R21, R21, R0, RZ, P0, !PT ;  /* 0x000000001515a210 */ /* 0x000fe400007fe4ff */
[----:B0-----:R-:W-:Y:S01]  /*fc20*/  CS2R R4, SRZ ;  /* 0x0000000000047805 */ /* 0x001fe2000001ff00 */
[----:B------:R-:W-:Y:S01]  /*fc30*/  @!P2 IMAD.X R61, R61, 0x1, R0, P1 ;  /* 0x000000013d3da824 */ /* 0x000fe200008e0600 */
[----:B------:R0:W5:Y:S01]  /*fc40*/  @!P3 LD.E.128 R8, desc[UR6][R12.64] ;  /* 0x000000060c08b980 */ /* 0x000162000c101d00 */
[----:B-1----:R-:W-:-:S03]  /*fc50*/  CS2R R6, SRZ ;  /* 0x0000000000067805 */ /* 0x002fc6000001ff00 */
[----:B------:R1:W5:Y:S04]  /*fc60*/  @!P2 LD.E.128 R48, desc[UR6][R20.64] ;  /* 0x000000061430a980 */ /* 0x000368000c101d00 */
[----:B------:R1:W5:Y:S01]  /*fc70*/  @!P2 LD.E.128 R4, desc[UR6][R60.64] ;  /* 0x000000063c04a980 */ /* 0x000362000c101d00 */
[----:B0-----:R-:W-:-:S06]  /*fc80*/  CS2R R12, SRZ ;  /* 0x00000000000c7805 */ /* 0x001fcc000001ff00 */
[----:B------:R1:W5:Y:S02]  /*fc90*/  @!P4 LD.E.128 R12, desc[UR6][R62.64] ;  /* 0x000000063e0cc980 */ /* 0x000364000c101d00 */
.L_x_2820:
[----:B------:R-:W-:Y:S05]  /*fca0*/  BSYNC B1 ;  /* 0x0000000000017941 */ /* 0x000fea0003800000 */
.L_x_2819:
[----:B-----5:R-:W-:Y:S01]  /*fcb0*/  IMAD.MOV.U32 R3, RZ, RZ, R4 ;  /* 0x000000ffff037224 */ /* 0x020fe200078e0004 */
[----:B----4-:R-:W-:Y:S01]  /*fcc0*/  LEA.HI R0, R198, R198, RZ, 0x1 ;  /* 0x000000c6c6007211 */ /* 0x010fe200078f08ff */
[----:B-12---:R-:W-:Y:S01]  /*fcd0*/  IMAD.MOV.U32 R20, RZ, RZ, R5 ;  /* 0x000000ffff147224 */ /* 0x006fe200078e0005 */
[----:B------:R-:W-:Y:S01]  /*fce0*/  MOV R21, R6 ;  /* 0x0000000600157202 */ /* 0x000fe20000000f00 */
[----:B------:R-:W-:Y:S01]  /*fcf0*/  IMAD.MOV.U32 R60, RZ, RZ, R7 ;  /* 0x000000ffff3c7224 */ /* 0x000fe200078e0007 */
[----:B------:R-:W-:Y:S01]  /*fd00*/  MOV R63, R57 ;  /* 0x00000039003f7202 */ /* 0x000fe20000000f00 */
[----:B------:R-:W-:Y:S01]  /*fd10*/  IMAD.MOV.U32 R62, RZ, RZ, R50 ;  /* 0x000000ffff3e7224 */ /* 0x000fe200078e0032 */
[----:B------:R-:W-:Y:S01]  /*fd20*/  PRMT R82, R3, 0x5410, R20 ;  /* 0x0000541003527816 */ /* 0x000fe20000000014 */
[----:B------:R-:W-:Y:S01]  /*fd30*/  BSSY B1, `(.L_x_2821) ;  /* 0x0000027000017945 */ /* 0x000fe20003800000 */
[----:B------:R-:W-:Y:S01]  /*fd40*/  LOP3.LUT R3, R0, 0xfffffffe, RZ, 0xc0, !PT ;  /* 0xfffffffe00037812 */ /* 0x000fe200078ec0ff */
[----:B------:R-:W-:Y:S01]  /*fd50*/  IMAD.MOV.U32 R0, RZ, RZ, R8 ;  /* 0x000000ffff007224 */ /* 0x000fe200078e0008 */
[----:B------:R-:W-:Y:S01]  /*fd60*/  PRMT R83, R21, 0x5410, R60 ;  /* 0x0000541015537816 */ /* 0x000fe2000000003c */
[----:B------:R-:W-:Y:S01]  /*fd70*/  IMAD.MOV.U32 R21, RZ, RZ, R10 ;  /* 0x000000ffff157224 */ /* 0x000fe200078e000a */
[----:B------:R-:W-:Y:S01]  /*fd80*/  MOV R20, R9 ;  /* 0x0000000900147202 */ /* 0x000fe20000000f00 */
[----:B------:R-:W-:Y:S01]  /*fd90*/  IMAD.IADD R3, R198, 0x1, -R3 ;  /* 0x00000001c6037824 */ /* 0x000fe200078e0a03 */
[----:B------:R-:W-:-:S02]  /*fda0*/  MOV R60, R49 ;  /* 0x00000031003c7202 */ /* 0x000fc40000000f00 */
[----:B------:R-:W-:Y:S01]  /*fdb0*/  PRMT R71, R0, 0x5410, R20 ;  /* 0x0000541000477816 */ /* 0x000fe20000000014 */
[----:B------:R-:W-:Y:S01]  /*fdc0*/  IMAD.MOV.U32 R0, RZ, RZ, R11 ;  /* 0x000000ffff007224 */ /* 0x000fe200078e000b */
[----:B---3--:R-:W-:Y:S01]  /*fdd0*/  SHF.L.U32 R61, R3, 0x1f, RZ ;  /* 0x0000001f033d7819 */ /* 0x008fe200000006ff */
[----:B------:R-:W-:Y:S01]  /*fde0*/  IMAD.MOV.U32 R3, RZ, RZ, R12 ;  /* 0x000000ffff037224 */ /* 0x000fe200078e000c */
[----:B------:R-:W-:Y:S01]  /*fdf0*/  PRMT R73, R21, 0x7610, R73 ;  /* 0x0000761015497816 */ /* 0x000fe20000000049 */
[----:B------:R-:W-:Y:S01]  /*fe00*/  IMAD.MOV.U32 R21, RZ, RZ, R14 ;  /* 0x000000ffff157224 */ /* 0x000fe200078e000e */
[----:B------:R-:W0:Y:S01]  /*fe10*/  SYNCS.PHASECHK.TRANS64.TRYWAIT P0, [R2+URZ+0x2a800], R61 ;  /* 0x02a8003d020075a7 */ /* 0x000e22000800017f */
[----:B------:R-:W-:Y:S02]  /*fe20*/  MOV R20, R13 ;  /* 0x0000000d00147202 */ /* 0x000fe40000000f00 */
[----:B------:R-:W-:Y:S02]  /*fe30*/  PRMT R73, R73, 0x5410, R0 ;  /* 0x0000541049497816 */ /* 0x000fe40000000000 */
[--C-:B------:R-:W-:Y:S01]  /*fe40*/  PRMT R0, R3, 0x5410, R20.reuse ;  /* 0x0000541003007816 */ /* 0x100fe20000000014 */
        /* <DEDUP_REMOVED lines=21> */
.L_x_3076:
[----:B------:R-:W-:Y:S05]  /*ffa0*/  BSYNC B1 ;  /* 0x0000000000017941 */ /* 0x000fea0003800000 */
.L_x_2821:
        /* <DEDUP_REMOVED lines=16> */
[--C-:B------:R-:W-:Y:S01]  /*100b0*/  HADD2.F32 R104, -RZ, R98.reuse.H1_H1 ;  /* 0x30000062ff687230 */ /* 0x100fe20000004100 */
[----:B------:R-:W-:Y:S01]  /*100c0*/  LEA.HI R62, R63, R62, RZ, 0x3 ;  /* 0x0000003e3f3e7211 */ /* 0x000fe200078f18ff */
[----:B------:R-:W-:Y:S01]  /*100d0*/  HADD2.F32 R98, -RZ, R98.H0_H0 ;  /* 0x20000062ff627230 */ /* 0x000fe20000004100 */
[----:B------:R-:W-:-:S02]  /*100e0*/  LOP3.LUT R63, R181, 0x38, R64, 0xf8, !PT ;  /* 0x00000038b53f7812 */ /* 0x000fc400078ef840 */
[----:B------:R-:W-:Y:S01]  /*100f0*/  IADD3 R61, R183, R60, RZ ;  /* 0x0000003cb73d7210 */ /* 0x000fe20007ffe0ff */
[----:B------:R-:W-:Y:S01]  /*10100*/  IMAD.SHL.U32 R62, R62, 0x400, RZ ;  /* 0x000004003e3e7824 */ /* 0x000fe200078e00ff */
[----:B------:R-:W-:Y:S02]  /*10110*/  LOP3.LUT R65, R63, R182, RZ, 0x3c, !PT ;  /* 0x000000b63f417212 */ /* 0x000fe400078e3cff */
[--C-:B------:R-:W-:Y:S01]  /*10120*/  SHF.R.U64 R44, R44, 0x10, R45.reuse ;  /* 0x000000102c2c7819 */ /* 0x100fe2000000122d */
[--C-:B------:R-:W-:Y:S01]  /*10130*/  IMAD R80, R61, 0x2, R2.reuse ;  /* 0x000000023d507824 */ /* 0x100fe200078e0202 */
[----:B------:R-:W-:Y:S02]  /*10140*/  LOP3.LUT R64, R62, 0x7fffe000, RZ, 0xc0, !PT ;  /* 0x7fffe0003e407812 */ /* 0x000fe400078ec0ff */
[----:B------:R-:W-:Y:S02]  /*10150*/  SHF.R.U32.HI R45, RZ, 0x10, R45 ;  /* 0x00000010ff2d7819 */ /* 0x000fe4000001162d */
[----:B------:R-:W-:Y:S01]  /*10160*/  IADD3 R65, R65, R64, R183 ;  /* 0x0000004041417210 */ /* 0x000fe20007ffe0b7 */
[----:B------:R-:W0:Y:S01]  /*10170*/  LDS.128 R60, [R80+0xc400] ;  /* 0x00c40000503c7984 */ /* 0x000e220000000c00 */
[--C-:B------:R-:W-:Y:S01]  /*10180*/  SHF.R.U64 R34, R34, 0x10, R35.reuse ;  /* 0x0000001022227819 */ /* 0x100fe20000001223 */
[----:B------:R-:W-:Y:S01]  /*10190*/  HADD2.F32 R45, -RZ, R45.H0_H0 ;  /* 0x2000002dff2d7230 */ /* 0x000fe20000004100 */
[----:B------:R-:W-:Y:S01]  /*101a0*/  SHF.R.U32.HI R90, RZ, 0x10, R35 ;  /* 0x00000010ff5a7819 */ /* 0x000fe20000011623 */
[----:B------:R-:W-:Y:S01]  /*101b0*/  IMAD R81, R65, 0x2, R2 ;  /* 0x0000000241517824 */ /* 0x000fe200078e0202 */
[----:B------:R-:W-:-:S02]  /*101c0*/  SHF.R.U64 R32, R32, 0x10, R33 ;  /* 0x0000001020207819 */ /* 0x000fc40000001221 */
[----:B------:R-:W-:Y:S01]  /*101d0*/  SHF.R.U64 R35, R46, 0x10, R47 ;  /* 0x000000102e237819 */ /* 0x000fe2000000122f */
[----:B------:R-:W-:Y:S01]  /*101e0*/  HADD2.F32 R90, -RZ, R90.H0_H0 ;  /* 0x2000005aff5a7230 */ /* 0x000fe20000004100 */
[----:B------:R-:W1:Y:S01]  /*101f0*/  LDS.128 R64, [R81+0xc400] ;  /* 0x00c4000051407984 */ /* 0x000e620000000c00 */
[----:B------:R-:W-:Y:S02]  /*10200*/  SHF.R.U32.HI R33, RZ, 0x10, R33 ;  /* 0x00000010ff217819 */ /* 0x000fe40000011621 */
[----:B------:R-:W-:-:S03]  /*10210*/  SHF.R.U32.HI R47, RZ, 0x10, R47 ;  /* 0x00000010ff2f7819 */ /* 0x000fc6000001162f */
[----:B------:R-:W-:Y:S02]  /*10220*/  HADD2.F32 R33, -RZ, R33.H0_H0 ;  /* 0x20000021ff217230 */ /* 0x000fe40000004100 */
[--C-:B0-----:R-:W-:Y:S02]  /*10230*/  HADD2.F32 R93, -RZ, R63.reuse.H0_H0 ;  /* 0x2000003fff5d7230 */ /* 0x101fe40000004100 */
[----:B------:R-:W-:Y:S02]  /*10240*/  HADD2.F32 R94, -RZ, R63.H1_H1 ;  /* 0x3000003fff5e7230 */ /* 0x000fe40000004100 */
[--C-:B------:R-:W-:Y:S02]  /*10250*/  HADD2.F32 R46, -RZ, R61.reuse.H0_H0 ;  /* 0x2000003dff2e7230 */ /* 0x100fe40000004100 */
[----:B------:R-:W-:Y:S02]  /*10260*/  HADD2.F32 R91, -RZ, R61.H1_H1 ;  /* 0x3000003dff5b7230 */ /* 0x000fe40000004100 */
[----:B------:R-:W-:-:S02]  /*10270*/  HADD2.F32 R61, -RZ, R60.H0_H0 ;  /* 0x2000003cff3d7230 */ /* 0x000fc40000004100 */
[--C-:B-1----:R-:W-:Y:S02]  /*10280*/  HADD2.F32 R63, -RZ, R65.reuse.H0_H0 ;  /* 0x20000041ff3f7230 */ /* 0x102fe40000004100 */
[----:B------:R-:W-:Y:S02]  /*10290*/  HADD2.F32 R100, -RZ, R65.H1_H1 ;  /* 0x30000041ff647230 */ /* 0x000fe40000004100 */
[----:B------:R-:W-:Y:S02]  /*102a0*/  HADD2.F32 R65, -RZ, R64.H0_H0 ;  /* 0x20000040ff417230 */ /* 0x000fe40000004100 */
[C---:B------:R-:W-:Y:S01]  /*102b0*/  FMUL.FTZ R103, R63.reuse, R95 ;  /* 0x0000005f3f677220 */ /* 0x040fe20000410000 */
[-C--:B------:R-:W-:Y:S01]  /*102c0*/  FMUL.FTZ R63, R63, R96.reuse ;  /* 0x000000603f3f7220 */ /* 0x080fe20000410000 */
[C---:B------:R-:W-:Y:S01]  /*102d0*/  FMUL.FTZ R106, R100.reuse, R45 ;  /* 0x0000002d646a7220 */ /* 0x040fe20000410000 */
[----:B------:R-:W-:Y:S01]  /*102e0*/  FMUL.FTZ R100, R100, R33 ;  /* 0x0000002164647220 */ /* 0x000fe20000410000 */
[----:B------:R-:W-:Y:S01]  /*102f0*/  FFMA.FTZ R103, R46, R96, -R103 ;  /* 0x000000602e677223 */ /* 0x000fe20000010867 */
[----:B------:R-:W-:-:S02]  /*10300*/  HADD2.F32 R96, -RZ, R99.H1_H1 ;  /* 0x30000063ff607230 */ /* 0x000fc40000004100 */
[----:B------:R-:W-:Y:S01]  /*10310*/  FFMA.FTZ R63, R46, R95, R63 ;  /* 0x0000005f2e3f7223 */ /* 0x000fe2000001003f */
[----:B------:R-:W-:Y:S01]  /*10320*/  FFMA.FTZ R46, R91, R33, -R106 ;  /* 0x000000215b2e7223 */ /* 0x000fe2000001086a */
[----:B------:R-:W-:Y:S02]  /*10330*/  HADD2.F32 R33, -RZ, R97.H0_H0 ;  /* 0x20000061ff217230 */ /* 0x000fe40000004100 */
[C---:B------:R-:W-:Y:S01]  /*10340*/  FMUL.FTZ R95, R65.reuse, R104 ;  /* 0x00000068415f7220 */ /* 0x040fe20000410000 */
[----:B------:R-:W-:Y:S01]  /*10350*/  FMUL.FTZ R106, R65, R96 ;  /* 0x00000060416a7220 */ /* 0x000fe20000410000 */
[----:B------:R-:W-:Y:S02]  /*10360*/  HADD2.F32 R102, -RZ, R67.H0_H0 ;  /* 0x20000043ff667230 */ /* 0x000fe40000004100 */
[----:B------:R-:W-:Y:S01]  /*10370*/  FFMA.FTZ R100, R91, R45, R100 ;  /* 0x0000002d5b647223 */ /* 0x000fe20000010064 */
[----:B------:R-:W-:Y:S02]  /*10380*/  HADD2.F32 R97, -RZ, R97.H1_H1 ;  /* 0x30000061ff617230 */ /* 0x000fe40000004100 */
[----:B------:R-:W-:Y:S01]  /*10390*/  FFMA.FTZ R65, R61, R104, -R106 ;  /* 0x000000683d417223 */ /* 0x000fe2000001086a */
[----:B------:R-:W-:-:S02]  /*103a0*/  HADD2.F32 R101, -RZ, R66.H0_H0 ;  /* 0x20000042ff657230 */ /* 0x000fc40000004100 */
[----:B------:R-:W-:Y:S01]  /*103b0*/  FFMA.FTZ R61, R61, R96, R95 ;  /* 0x000000603d3d7223 */ /* 0x000fe2000001005f */
[----:B------:R-:W-:Y:S02]  /*103c0*/  HADD2.F32 R99, -RZ, R99.H0_H0 ;  /* 0x20000063ff637230 */ /* 0x000fe40000004100 */
[C---:B------:R-:W-:Y:S01]  /*103d0*/  FMUL.FTZ R96, R102.reuse, R97 ;  /* 0x0000006166607220 */ /* 0x040fe20000410000 */
[----:B------:R-:W-:Y:S02]  /*103e0*/  HADD2.F32 R67, -RZ, R67.H1_H1 ;  /* 0x30000043ff437230 */ /* 0x000fe40000004100 */
[----:B------:R-:W-:Y:S01]  /*103f0*/  FMUL.FTZ R91, R101, R33 ;  /* 0x00000021655b7220 */ /* 0x000fe20000410000 */
[----:B------:R-:W-:Y:S02]  /*10400*/  HADD2.F32 R45, -RZ, R47.H0_H0 ;  /* 0x2000002fff2d7230 */ /* 0x000fe40000004100 */
[----:B------:R-:W-:Y:S01]  /*10410*/  FMUL.FTZ R102, R102, R99 ;  /* 0x0000006366667220 */ /* 0x000fe20000410000 */
[----:B------:R-:W-:-:S02]  /*10420*/  HADD2.F32 R92, -RZ, R62.H0_H0 ;  /* 0x2000003eff5c7230 */ /* 0x000fc40000004100 */
[-C--:B------:R-:W-:Y:S01]  /*10430*/  FMUL.FTZ R101, R101, R98.reuse ;  /* 0x0000006265657220 */ /* 0x080fe20000410000 */
[----:B------:R-:W-:Y:S02]  /*10440*/  HADD2.F32 R64, -RZ, R64.H1_H1 ;  /* 0x30000040ff407230 */ /* 0x000fe40000004100 */
[----:B------:R-:W-:Y:S01]  /*10450*/  FMUL.FTZ R95, R67, R45 ;  /* 0x0000002d435f7220 */ /* 0x000fe20000410000 */
[----:B------:R-:W-:Y:S01]  /*10460*/  FFMA.FTZ R47, R93, R97, R102 ;  /* 0x000000615d2f7223 */ /* 0x000fe20000010066 */
[C---:B------:R-:W-:Y:S01]  /*10470*/  FFMA.FTZ R91, R92.reuse, R98, -R91 ;  /* 0x000000625c5b7223 */ /* 0x040fe2000001085b */
[----:B------:R-:W-:Y:S01]  /*10480*/  FFMA.FTZ R92, R92, R33, R101 ;  /* 0x000000215c5c7223 */ /* 0x000fe20000010065 */
[-C--:B------:R-:W-:Y:S01]  /*10490*/  FMUL.FTZ R97, R67, R90.reuse ;  /* 0x0000005a43617220 */ /* 0x080fe20000410000 */
[----:B------:R-:W-:Y:S01]  /*104a0*/  FFMA.FTZ R33, R93, R99, -R96 ;  /* 0x000000635d217223 */ /* 0x000fe20000010860 */
[----:B------:R-:W-:Y:S01]  /*104b0*/  FFMA.FTZ R90, R94, R90, -R95 ;  /* 0x0000005a5e5a7223 */ /* 0x000fe2000001085f */
[----:B------:R-:W-:-:S02]  /*104c0*/  HADD2.F32 R66, -RZ, R66.H1_H1 ;  /* 0x30000042ff427230 */ /* 0x000fc40000004100 */
[----:B------:R-:W-:Y:S01]  /*104d0*/  FFMA.FTZ R94, R94, R45, R97 ;  /* 0x0000002d5e5e7223 */ /* 0x000fe20000010061 */
[----:B------:R-:W-:Y:S02]  /*104e0*/  HADD2.F32 R93, -RZ, R44.H0_H0 ;  /* 0x2000002cff5d7230 */ /* 0x000fe40000004100 */
[----:B------:R-:W-:Y:S02]  /*104f0*/  HADD2.F32 R95, -RZ, R35.H0_H0 ;  /* 0x20000023ff5f7230 */ /* 0x000fe40000004100 */
[----:B------:R-:W-:Y:S02]  /*10500*/  HADD2.F32 R67, -RZ, R32.H0_H0 ;  /* 0x20000020ff437230 */ /* 0x000fe40000004100 */
[----:B------:R-:W-:Y:S01]  /*10510*/  FMUL.FTZ R45, R64, R93 ;  /* 0x0000005d402d7220 */ /* 0x000fe20000410000 */
[----:B------:R-:W-:Y:S02]  /*10520*/  HADD2.F32 R35, -RZ, R34.H0_H0 ;  /* 0x20000022ff237230 */ /* 0x000fe40000004100 */
[----:B------:R-:W-:Y:S01]  /*10530*/  FMUL.FTZ R97, R66, R95 ;  /* 0x0000005f42617220 */ /* 0x000fe20000410000 */
[----:B------:R-:W-:-:S02]  /*10540*/  HADD2.F32 R60, -RZ, R60.H1_H1 ;  /* 0x3000003cff3c7230 */ /* 0x000fc40000004100 */
[----:B------:R-:W-:Y:S01]  /*10550*/  FMUL.FTZ R64, R64, R67 ;  /* 0x0000004340407220 */ /* 0x000fe20000410000 */
[----:B------:R-:W-:Y:S02]  /*10560*/  HADD2.F32 R62, -RZ, R62.H1_H1 ;  /* 0x3000003eff3e7230 */ /* 0x000fe40000004100 */
[----:B------:R-:W-:Y:S01]  /*10570*/  FMUL.FTZ R66, R66, R35 ;  /* 0x0000002342427220 */ /* 0x000fe20000410000 */
[----:B------:R-:W-:Y:S01]  /*10580*/  F2FP.F16.F32.PACK_AB R47, R94, R47 ;  /* 0x0000002f5e2f723e */ /* 0x000fe200000000ff */
[C---:B------:R-:W-:Y:S01]  /*10590*/  FFMA.FTZ R32, R60.reuse, R67, -R45 ;  /* 0x000000433c207223 */ /* 0x040fe2000001082d */
[----:B------:R-:W-:Y:S01]  /*105a0*/  FFMA.FTZ R44, R60, R93, R64 ;  /* 0x0000005d3c2c7223 */ /* 0x000fe20000010040 */
[C---:B------:R-:W-:Y:S01]  /*105b0*/  FFMA.FTZ R34, R62.reuse, R35, -R97 ;  /* 0x000000233e227223 */ /* 0x040fe20000010861 */
[----:B------:R-:W-:Y:S01]  /*105c0*/  FFMA.FTZ R95, R62, R95, R66 ;  /* 0x0000005f3e5f7223 */ /* 0x000fe20000010042 */
[----:B------:R-:W-:Y:S02]  /*105d0*/  F2FP.F16.F32.PACK_AB R35, R90, R33 ;  /* 0x000000215a23723e */ /* 0x000fe400000000ff */
[----:B------:R-:W-:-:S02]  /*105e0*/  F2FP.F16.F32.PACK_AB R33, R46, R103 ;  /* 0x000000672e21723e */ /* 0x000fc400000000ff */
[----:B------:R-:W-:Y:S02]  /*105f0*/  F2FP.F16.F32.PACK_AB R32, R32, R65 ;  /* 0x000000412020723e */ /* 0x000fe400000000ff */
[----:B------:R-:W-:Y:S02]  /*10600*/  F2FP.F16.F32.PACK_AB R34, R34, R91 ;  /* 0x0000005b2222723e */ /* 0x000fe400000000ff */
[----:B------:R-:W-:Y:S02]  /*10610*/  F2FP.F16.F32.PACK_AB R45, R100, R63 ;  /* 0x0000003f642d723e */ /* 0x000fe400000000ff */
[----:B------:R-:W-:Y:S01]  /*10620*/  F2FP.F16.F32.PACK_AB R44, R44, R61 ;  /* 0x0000003d2c2c723e */ /* 0x000fe200000000ff */
[----:B------:R1:W-:Y:S01]  /*10630*/  STS.128 [R80+0xc400], R32 ;  /* 0x00c4002050007388 */ /* 0x0003e20000000c00 */
[----:B------:R-:W-:-:S05]  /*10640*/  F2FP.F16.F32.PACK_AB R46, R95, R92 ;  /* 0x0000005c5f2e723e */ /* 0x000fca00000000ff */
[----:B------:R1:W-:Y:S02]  /*10650*/  STS.128 [R81+0xc400], R44 ;  /* 0x00c4002c51007388 */ /* 0x0003e40000000c00 */
.L_x_2826:
[----:B------:R-:W-:Y:S05]  /*10660*/  BSYNC B2 ;  /* 0x0000000000027941 */ /* 0x000fea0003800000 */
.L_x_2825:
[----:B------:R-:W-:Y:S04]  /*10670*/  BSSY B2, `(.L_x_2827) ;  /* 0x0000061000027945 */ /* 0x000fe80003800000 */
[----:B------:R-:W-:Y:S05]  /*10680*/  @P1 BRA `(.L_x_2828) ;  /* 0x00000004007c1947 */ /* 0x000fea0003800000 */
[----:B------:R-:W2:Y:S01]  /*10690*/  LDL R93, [R1+0x48] ;  /* 0x00004800015d7983 */ /* 0x000ea20000100800 */
[----:B-1----:R-:W-:Y:S01]  /*106a0*/  LEA.HI R32, R70, R166, RZ, 0x1d ;  /* 0x000000a646207211 */ /* 0x002fe200078fe8ff */
[----:B------:R-:W-:Y:S01]  /*106b0*/  HADD2.F32 R90, -RZ, R86.H1_H1 ;  /* 0x30000056ff5a7230 */ /* 0x000fe20000004100 */
[----:B------:R-:W-:Y:S01]  /*106c0*/  SHF.R.U64 R28, R28, 0x10, R29 ;  /* 0x000000101c1c7819 */ /* 0x000fe2000000121d */
[----:B------:R-:W-:Y:S01]  /*106d0*/  HADD2.F32 R80, -RZ, R88.H1_H1 ;  /* 0x30000058ff507230 */ /* 0x000fe20000004100 */
[----:B------:R-:W-:Y:S01]  /*106e0*/  SHF.R.S32.HI R33, RZ, 0x1f, R32 ;  /* 0x0000001fff217819 */ /* 0x000fe20000011420 */
        /* <DEDUP_REMOVED lines=15> */
[----:B------:R-:W-:Y:S01]  /*107e0*/  SHF.R.U32.HI R42, RZ, 0x10, R43 ;  /* 0x00000010ff2a7819 */ /* 0x000fe2000001162b */
[----:B------:R-:W-:Y:S01]  /*107f0*/  HADD2.F32 R40, -RZ, R40.H0_H0 ;  /* 0x20000028ff287230 */ /* 0x000fe20000004100 */
[----:B------:R-:W-:Y:S02]  /*10800*/  SHF.R.U32.HI R81, RZ, 0x10, R41 ;  /* 0x00000010ff517819 */ /* 0x000fe40000011629 */
[----:B------:R-:W1:Y:S01]  /*10810*/  LDS.128 R44, [R60+0xc400] ;  /* 0x00c400003c2c7984 */ /* 0x000e620000000c00 */
[----:B------:R-:W-:Y:S02]  /*10820*/  HADD2.F32 R42, -RZ, R42.H0_H0 ;  /* 0x2000002aff2a7230 */ /* 0x000fe40000004100 */
[----:B------:R-:W-:-:S02]  /*10830*/  HADD2.F32 R81, -RZ, R81.H0_H0 ;  /* 0x20000051ff517230 */ /* 0x000fc40000004100 */
[--C-:B-1----:R-:W-:Y:S02]  /*10840*/  HADD2.F32 R43, -RZ, R45.reuse.H0_H0 ;  /* 0x2000002dff2b7230 */ /* 0x102fe40000004100 */
[----:B------:R-:W-:Y:S02]  /*10850*/  HADD2.F32 R66, -RZ, R45.H1_H1 ;  /* 0x3000002dff427230 */ /* 0x000fe40000004100 */
[----:B------:R-:W-:Y:S02]  /*10860*/  HADD2.F32 R67, -RZ, R44.H0_H0 ;  /* 0x2000002cff437230 */ /* 0x000fe40000004100 */
[C---:B------:R-:W-:Y:S01]  /*10870*/  FMUL.FTZ R92, R43.reuse, R90 ;  /* 0x0000005a2b5c7220 */ /* 0x040fe20000410000 */
[----:B------:R-:W-:Y:S01]  /*10880*/  FMUL.FTZ R94, R43, R80 ;  /* 0x000000502b5e7220 */ /* 0x000fe20000410000 */
[----:B------:R-:W-:Y:S02]  /*10890*/  HADD2.F32 R64, -RZ, R46.H0_H0 ;  /* 0x2000002eff407230 */ /* 0x000fe40000004100 */
[----:B------:R-:W-:-:S02]  /*108a0*/  HADD2.F32 R62, -RZ, R47.H0_H0 ;  /* 0x2000002fff3e7230 */ /* 0x000fc40000004100 */
[----:B------:R-:W-:Y:S02]  /*108b0*/  HADD2.F32 R47, -RZ, R47.H1_H1 ;  /* 0x3000002fff2f7230 */ /* 0x000fe40000004100 */
[----:B------:R-:W-:Y:S02]  /*108c0*/  HADD2.F32 R44, -RZ, R44.H1_H1 ;  /* 0x3000002cff2c7230 */ /* 0x000fe40000004100 */
[----:B------:R-:W-:Y:S01]  /*108d0*/  HADD2.F32 R46, -RZ, R46.H1_H1 ;  /* 0x3000002eff2e7230 */ /* 0x000fe20000004100 */
[----:B--2---:R-:W1:Y:S02]  /*108e0*/  LDS.128 R32, [R93] ;  /* 0x000000005d207984 */ /* 0x004e640000000c00 */
[--C-:B-1----:R-:W-:Y:S02]  /*108f0*/  HADD2.F32 R65, -RZ, R33.reuse.H0_H0 ;  /* 0x20000021ff417230 */ /* 0x102fe40000004100 */
[----:B------:R-:W-:Y:S02]  /*10900*/  HADD2.F32 R63, -RZ, R33.H1_H1 ;  /* 0x30000021ff3f7230 */ /* 0x000fe40000004100 */
[----:B0-----:R-:W-:-:S02]  /*10910*/  HADD2.F32 R61, -RZ, R32.H0_H0 ;  /* 0x20000020ff3d7230 */ /* 0x001fc40000004100 */
[C---:B------:R-:W-:Y:S01]  /*10920*/  FFMA.FTZ R43, R65.reuse, R80, -R92 ;  /* 0x00000050412b7223 */ /* 0x040fe2000001085c */
[----:B------:R-:W-:Y:S02]  /*10930*/  HADD2.F32 R80, -RZ, R91.H0_H0 ;  /* 0x2000005bff507230 */ /* 0x000fe40000004100 */
[CC--:B------:R-:W-:Y:S01]  /*10940*/  FMUL.FTZ R92, R66.reuse, R81.reuse ;  /* 0x00000051425c7220 */ /* 0x0c0fe20000410000 */
[----:B------:R-:W-:Y:S01]  /*10950*/  FFMA.FTZ R45, R65, R90, R94 ;  /* 0x0000005a412d7223 */ /* 0x000fe2000001005e */
[----:B------:R-:W-:Y:S02]  /*10960*/  HADD2.F32 R90, -RZ, R87.H0_H0 ;  /* 0x20000057ff5a7230 */ /* 0x000fe40000004100 */
[-C--:B------:R-:W-:Y:S01]  /*10970*/  FMUL.FTZ R94, R66, R80.reuse ;  /* 0x00000050425e7220 */ /* 0x080fe20000410000 */
[----:B------:R-:W-:Y:S01]  /*10980*/  FFMA.FTZ R66, R63, R80, -R92 ;  /* 0x000000503f427223 */ /* 0x000fe2000001085c */
[C---:B------:R-:W-:Y:S01]  /*10990*/  FMUL.FTZ R92, R67.reuse, R86 ;  /* 0x00000056435c7220 */ /* 0x040fe20000410000 */
[----:B------:R-:W-:Y:S01]  /*109a0*/  FMUL.FTZ R67, R67, R88 ;  /* 0x0000005843437220 */ /* 0x000fe20000410000 */
[----:B------:R-:W-:Y:S01]  /*109b0*/  FFMA.FTZ R80, R63, R81, R94 ;  /* 0x000000513f507223 */ /* 0x000fe2000001005e */
[----:B------:R-:W-:-:S02]  /*109c0*/  HADD2.F32 R65, -RZ, R89.H0_H0 ;  /* 0x20000059ff417230 */ /* 0x000fc40000004100 */
[C---:B------:R-:W-:Y:S01]  /*109d0*/  FFMA.FTZ R63, R61.reuse, R88, -R92 ;  /* 0x000000583d3f7223 */ /* 0x040fe2000001085c */
[----:B------:R-:W-:Y:S02]  /*109e0*/  HADD2.F32 R33, -RZ, R34.H0_H0 ;  /* 0x20000022ff217230 */ /* 0x000fe40000004100 */
[----:B------:R-:W-:Y:S01]  /*109f0*/  FFMA.FTZ R61, R61, R86, R67 ;  /* 0x000000563d3d7223 */ /* 0x000fe20000010043 */
[C---:B------:R-:W-:Y:S01]  /*10a00*/  FMUL.FTZ R86, R64.reuse, R90 ;  /* 0x0000005a40567220 */ /* 0x040fe20000410000 */
[----:B------:R-:W-:Y:S02]  /*10a10*/  HADD2.F32 R87, -RZ, R87.H1_H1 ;  /* 0x30000057ff577230 */ /* 0x000fe40000004100 */
[-C--:B------:R-:W-:Y:S01]  /*10a20*/  FMUL.FTZ R88, R64, R65.reuse ;  /* 0x0000004140587220 */ /* 0x080fe20000410000 */
[----:B------:R-:W-:Y:S02]  /*10a30*/  HADD2.F32 R89, -RZ, R89.H1_H1 ;  /* 0x30000059ff597230 */ /* 0x000fe40000004100 */
[----:B------:R-:W-:Y:S01]  /*10a40*/  FFMA.FTZ R64, R33, R65, -R86 ;  /* 0x0000004121407223 */ /* 0x000fe20000010856 */
[----:B------:R-:W-:-:S02]  /*10a50*/  HADD2.F32 R41, -RZ, R35.H0_H0 ;  /* 0x20000023ff297230 */ /* 0x000fc40000004100 */
[C---:B------:R-:W-:Y:S01]  /*10a60*/  FMUL.FTZ R86, R62.reuse, R87 ;  /* 0x000000573e567220 */ /* 0x040fe20000410000 */
[----:B------:R-:W-:Y:S02]  /*10a70*/  HADD2.F32 R35, -RZ, R35.H1_H1 ;  /* 0x30000023ff237230 */ /* 0x000fe40000004100 */
[-C--:B------:R-:W-:Y:S01]  /*10a80*/  FMUL.FTZ R62, R62, R89.reuse ;  /* 0x000000593e3e7220 */ /* 0x080fe20000410000 */
[----:B------:R-:W-:Y:S01]  /*10a90*/  FFMA.FTZ R88, R33, R90, R88 ;  /* 0x0000005a21587223 */ /* 0x000fe20000010058 */
[----:B------:R-:W-:Y:S01]  /*10aa0*/  FFMA.FTZ R86, R41, R89, -R86 ;  /* 0x0000005929567223 */ /* 0x000fe20000010856 */
[----:B------:R-:W-:Y:S01]  /*10ab0*/  FMUL.FTZ R90, R47, R42 ;  /* 0x0000002a2f5a7220 */ /* 0x000fe20000410000 */
[----:B------:R-:W-:Y:S01]  /*10ac0*/  FFMA.FTZ R62, R41, R87, R62 ;  /* 0x00000057293e7223 */ /* 0x000fe2000001003e */
[-C--:B------:R-:W-:Y:S01]  /*10ad0*/  FMUL.FTZ R92, R47, R40.reuse ;  /* 0x000000282f5c7220 */ /* 0x080fe20000410000 */
[----:B------:R-:W-:Y:S02]  /*10ae0*/  HADD2.F32 R33, -RZ, R29.H0_H0 ;  /* 0x2000001dff217230 */ /* 0x000fe40000004100 */
[----:B------:R-:W-:Y:S01]  /*10af0*/  FFMA.FTZ R65, R35, R40, -R90 ;  /* 0x0000002823417223 */ /* 0x000fe2000001085a */
[----:B------:R-:W-:-:S02]  /*10b00*/  HADD2.F32 R41, -RZ, R31.H0_H0 ;  /* 0x2000001fff297230 */ /* 0x000fc40000004100 */
[----:B------:R-:W-:Y:S01]  /*10b10*/  FFMA.FTZ R67, R35, R42, R92 ;  /* 0x0000002a23437223 */ /* 0x000fe2000001005c */
        /* <DEDUP_REMOVED lines=22> */
.L_x_2828:
[----:B------:R-:W-:Y:S05]  /*10c80*/  BSYNC B2 ;  /* 0x0000000000027941 */ /* 0x000fea0003800000 */
.L_x_2827:
[----:B------:R-:W-:Y:S05]  /*10c90*/  @P2 BRA `(.L_x_2824) ;  /* 0x00000004007c2947 */ /* 0x000fea0003800000 */
[----:B------:R-:W3:Y:S01]  /*10ca0*/  LDL R67, [R1+0x40] ;  /* 0x0000400001437983 */ /* 0x000ee20000100800 */
[----:B------:R-:W-:Y:S01]  /*10cb0*/  LEA.HI R70, R70, R167, RZ, 0x1d ;  /* 0x000000a746467211 */ /* 0x000fe200078fe8ff */
[----:B-1----:R-:W-:Y:S01]  /*10cc0*/  HADD2.F32 R47, -RZ, R76.H1_H1 ;  /* 0x3000004cff2f7230 */ /* 0x002fe20000004100 */
[--C-:B------:R-:W-:Y:S01]  /*10cd0*/  SHF.R.U64 R24, R24, 0x10, R25.reuse ;  /* 0x0000001018187819 */ /* 0x100fe20000001219 */
[----:B------:R-:W-:Y:S01]  /*10ce0*/  HADD2.F32 R46, -RZ, R78.H1_H1 ;  /* 0x3000004eff2e7230 */ /* 0x000fe20000004100 */
[----:B--2---:R-:W-:Y:S01]  /*10cf0*/  SHF.R.S32.HI R29, RZ, 0x1f, R70 ;  /* 0x0000001fff1d7819 */ /* 0x004fe20000011446 */
[----:B------:R-:W-:Y:S01]  /*10d00*/  IMAD.SHL.U32 R28, R70, 0x8, RZ ;  /* 0x00000008461c7824 */ /* 0x000fe200078e00ff */
[----:B------:R-:W-:Y:S01]  /*10d10*/  SHF.R.U32.HI R62, RZ, 0x10, R25 ;  /* 0x00000010ff3e7819 */ /* 0x000fe20000011619 */
[----:B------:R-:W-:Y:S01]  /*10d20*/  HADD2.F32 R76, -RZ, R76.H0_H0 ;  /* 0x2000004cff4c7230 */ /* 0x000fe20000004100 */
[----:B------:R-:W-:Y:S01]  /*10d30*/  LEA.HI R70, R29, R70, RZ, 0x3 ;  /* 0x000000461d467211 */ /* 0x000fe200078f18ff */
[----:B------:R-:W-:Y:S01]  /*10d40*/  HADD2.F32 R78, -RZ, R78.H0_H0 ;  /* 0x2000004eff4e7230 */ /* 0x000fe20000004100 */
[----:B------:R-:W-:Y:S01]  /*10d50*/  LOP3.LUT R29, R181, 0x38, R28, 0xf8, !PT ;  /* 0x00000038b51d7812 */ /* 0x000fe200078ef81c */
[----:B------:R-:W-:Y:S01]  /*10d60*/  HADD2.F32 R24, -RZ, R24.H0_H0 ;  /* 0x20000018ff187230 */ /* 0x000fe20000004100 */
[----:B------:R-:W-:-:S02]  /*10d70*/  SHF.L.U32 R70, R70, 0xa, RZ ;  /* 0x0000000a46467819 */ /* 0x000fc400000006ff */
[----:B------:R-:W-:Y:S02]  /*10d80*/  LOP3.LUT R32, R29, R182, RZ, 0x3c, !PT ;  /* 0x000000b61d207212 */ /* 0x000fe400078e3cff */
[----:B------:R-:W-:Y:S02]  /*10d90*/  LOP3.LUT R70, R70, 0x7fffe000, RZ, 0xc0, !PT ;  /* 0x7fffe00046467812 */ /* 0x000fe400078ec0ff */
[----:B------:R-:W-:Y:S02]  /*10da0*/  SHF.R.U64 R25, R26, 0x10, R27 ;  /* 0x000000101a197819 */ /* 0x000fe4000000121b */
[----:B------:R-:W-:Y:S02]  /*10db0*/  IADD3 R33, R32, R70, R183 ;  /* 0x0000004620217210 */ /* 0x000fe40007ffe0b7 */
[--C-:B------:R-:W-:Y:S01]  /*10dc0*/  SHF.R.U64 R26, R38, 0x10, R39.reuse ;  /* 0x00000010261a7819 */ /* 0x100fe20000001227 */
[----:B------:R-:W-:Y:S01]  /*10dd0*/  HADD2.F32 R25, -RZ, R25.H0_H0 ;  /* 0x20000019ff197230 */ /* 0x000fe20000004100 */
[----:B------:R-:W-:Y:S01]  /*10de0*/  SHF.R.U32.HI R65, RZ, 0x10, R39 ;  /* 0x00000010ff417819 */ /* 0x000fe20000011627 */
[----:B------:R-:W-:Y:S01]  /*10df0*/  IMAD R40, R33, 0x2, R2 ;  /* 0x0000000221287824 */ /* 0x000fe200078e0202 */
[----:B------:R-:W-:-:S02]  /*10e00*/  SHF.R.U32.HI R60, RZ, 0x10, R37 ;  /* 0x00000010ff3c7819 */ /* 0x000fc40000011625 */
[----:B------:R-:W-:Y:S02]  /*10e10*/  SHF.R.U32.HI R66, RZ, 0x10, R27 ;  /* 0x00000010ff427819 */ /* 0x000fe4000001161b */
[----:B------:R-:W1:Y:S01]  /*10e20*/  LDS.128 R32, [R40+0xc400] ;  /* 0x00c4000028207984 */ /* 0x000e620000000c00 */
[----:B------:R-:W-:Y:S01]  /*10e30*/  HADD2.F32 R60, -RZ, R60.H0_H0 ;  /* 0x2000003cff3c7230 */ /* 0x000fe20000004100 */
[----:B------:R-:W-:-:S05]  /*10e40*/  SHF.R.U64 R36, R36, 0x10, R37 ;  /* 0x0000001024247819 */ /* 0x000fca0000001225 */
[----:B------:R-:W-:Y:S02]  /*10e50*/  HADD2.F32 R36, -RZ, R36.H0_H0 ;  /* 0x20000024ff247230 */ /* 0x000fe40000004100 */
[----:B-1----:R-:W-:Y:S02]  /*10e60*/  HADD2.F32 R43, -RZ, R33.H1_H1 ;  /* 0x30000021ff2b7230 */ /* 0x002fe40000004100 */
[----:B------:R-:W-:Y:S02]  /*10e70*/  HADD2.F32 R27, -RZ, R32.H1_H1 ;  /* 0x30000020ff1b7230 */ /* 0x000fe40000004100 */
[----:B------:R-:W-:Y:S02]  /*10e80*/  HADD2.F32 R44, -RZ, R34.H0_H0 ;  /* 0x20000022ff2c7230 */ /* 0x000fe40000004100 */
[--C-:B------:R-:W-:Y:S02]  /*10e90*/  HADD2.F32 R45, -RZ, R35.reuse.H0_H0 ;  /* 0x20000023ff2d7230 */ /* 0x100fe40000004100 */
[----:B------:R-:W-:-:S02]  /*10ea0*/  HADD2.F32 R35, -RZ, R35.H1_H1 ;  /* 0x30000023ff237230 */ /* 0x000fc40000004100 */
[----:B------:R-:W-:Y:S01]  /*10eb0*/  HADD2.F32 R34, -RZ, R34.H1_H1 ;  /* 0x30000022ff227230 */ /* 0x000fe20000004100 */
[----:B---3--:R-:W1:Y:S02]  /*10ec0*/  LDS.128 R28, [R67] ;  /* 0x00000000431c7984 */ /* 0x008e640000000c00 */
[--C-:B-1----:R-:W-:Y:S02]  /*10ed0*/  HADD2.F32 R38, -RZ, R29.reuse.H0_H0 ;  /* 0x2000001dff267230 */ /* 0x102fe40000004100 */
[----:B------:R-:W-:Y:S02]  /*10ee0*/  HADD2.F32 R39, -RZ, R29.H1_H1 ;  /* 0x3000001dff277230 */ /* 0x000fe40000004100 */
[----:B------:R-:W-:Y:S02]  /*10ef0*/  HADD2.F32 R29, -RZ, R33.H0_H0 ;  /* 0x20000021ff1d7230 */ /* 0x000fe40000004100 */
[----:B------:R-:W-:Y:S02]  /*10f00*/  HADD2.F32 R33, -RZ, R32.H0_H0 ;  /* 0x20000020ff217230 */ /* 0x000fe40000004100 */
[----:B------:R-:W-:-:S02]  /*10f10*/  HADD2.F32 R37, -RZ, R28.H0_H0 ;  /* 0x2000001cff257230 */ /* 0x000fc40000004100 */
[CC--:B0-----:R-:W-:Y:S01]  /*10f20*/  FMUL.FTZ R61, R29.reuse, R47.reuse ;  /* 0x0000002f1d3d7220 */ /* 0x0c1fe20000410000 */
[-C--:B------:R-:W-:Y:S01]  /*10f30*/  FMUL.FTZ R63, R29, R46.reuse ;  /* 0x0000002e1d3f7220 */ /* 0x080fe20000410000 */
[----:B------:R-:W-:Y:S02]  /*10f40*/  HADD2.F32 R41, -RZ, R30.H0_H0 ;  /* 0x2000001eff297230 */ /* 0x000fe40000004100 */
[C---:B------:R-:W-:Y:S01]  /*10f50*/  FFMA.FTZ R29, R38.reuse, R46, -R61 ;  /* 0x0000002e261d7223 */ /* 0x040fe2000001083d */
[----:B------:R-:W-:Y:S02]  /*10f60*/  HADD2.F32 R46, -RZ, R62.H0_H0 ;  /* 0x2000003eff2e7230 */ /* 0x000fe40000004100 */
[----:B------:R-:W-:Y:S01]  /*10f70*/  FMUL.FTZ R62, R43, R60 ;  /* 0x0000003c2b3e7220 */ /* 0x000fe20000410000 */
[----:B------:R-:W-:Y:S01]  /*10f80*/  FFMA.FTZ R32, R38, R47, R63 ;  /* 0x0000002f26207223 */ /* 0x000fe2000001003f */
[C---:B------:R-:W-:Y:S01]  /*10f90*/  FMUL.FTZ R38, R33.reuse, R76 ;  /* 0x0000004c21267220 */ /* 0x040fe20000410000 */
[----:B------:R-:W-:Y:S01]  /*10fa0*/  FMUL.FTZ R47, R33, R78 ;  /* 0x0000004e212f7220 */ /* 0x000fe20000410000 */
[----:B------:R-:W-:Y:S01]  /*10fb0*/  FMUL.FTZ R64, R43, R46 ;  /* 0x0000002e2b407220 */ /* 0x000fe20000410000 */
[----:B------:R-:W-:-:S02]  /*10fc0*/  HADD2.F32 R43, -RZ, R77.H0_H0 ;  /* 0x2000004dff2b7230 */ /* 0x000fc40000004100 */
[----:B------:R-:W-:Y:S01]  /*10fd0*/  FFMA.FTZ R78, R37, R78, -R38 ;  /* 0x0000004e254e7223 */ /* 0x000fe20000010826 */
[--C-:B------:R-:W-:Y:S02]  /*10fe0*/  HADD2.F32 R33, -RZ, R79.reuse.H0_H0 ;  /* 0x2000004fff217230 */ /* 0x100fe40000004100 */
[----:B------:R-:W-:Y:S01]  /*10ff0*/  FFMA.FTZ R62, R39, R46, -R62 ;  /* 0x0000002e273e7223 */ /* 0x000fe2000001083e */
[----:B------:R-:W-:Y:S02]  /*11000*/  HADD2.F32 R79, -RZ, R79.H1_H1 ;  /* 0x3000004fff4f7230 */ /* 0x000fe40000004100 */
[----:B------:R-:W-:Y:S01]  /*11010*/  FMUL.FTZ R38, R44, R43 ;  /* 0x0000002b2c267220 */ /* 0x000fe20000410000 */
[----:B------:R-:W-:Y:S02]  /*11020*/  HADD2.F32 R77, -RZ, R77.H1_H1 ;  /* 0x3000004dff4d7230 */ /* 0x000fe40000004100 */
[----:B------:R-:W-:Y:S01]  /*11030*/  FFMA.FTZ R47, R37, R76, R47 ;  /* 0x0000004c252f7223 */ /* 0x000fe2000001002f */
[----:B------:R-:W-:-:S02]  /*11040*/  HADD2.F32 R42, -RZ, R31.H0_H0 ;  /* 0x2000001fff2a7230 */ /* 0x000fc40000004100 */
[----:B------:R-:W-:Y:S01]  /*11050*/  FFMA.FTZ R39, R39, R60, R64 ;  /* 0x0000003c27277223 */ /* 0x000fe20000010040 */
[-C--:B------:R-:W-:Y:S01]  /*11060*/  FMUL.FTZ R46, R44, R33.reuse ;  /* 0x000000212c2e7220 */ /* 0x080fe20000410000 */
[----:B------:R-:W-:Y:S01]  /*11070*/  FFMA.FTZ R37, R41, R33, -R38 ;  /* 0x0000002129257223 */ /* 0x000fe20000010826 */
[----:B------:R-:W-:Y:S02]  /*11080*/  HADD2.F32 R44, -RZ, R65.H0_H0 ;  /* 0x20000041ff2c7230 */ /* 0x000fe40000004100 */
[C---:B------:R-:W-:Y:S01]  /*11090*/  FMUL.FTZ R33, R45.reuse, R77 ;  /* 0x0000004d2d217220 */ /* 0x040fe20000410000 */
[----:B------:R-:W-:Y:S02]  /*110a0*/  HADD2.F32 R38, -RZ, R66.H0_H0 ;  /* 0x20000042ff267230 */ /* 0x000fe40000004100 */
[-C--:B------:R-:W-:Y:S01]  /*110b0*/  FMUL.FTZ R60, R45, R79.reuse ;  /* 0x0000004f2d3c7220 */ /* 0x080fe20000410000 */
[----:B------:R-:W-:Y:S02]  /*110c0*/  HADD2.F32 R31, -RZ, R31.H1_H1 ;  /* 0x3000001fff1f7230 */ /* 0x000fe40000004100 */
[C---:B------:R-:W-:Y:S01]  /*110d0*/  FFMA.FTZ R79, R42.reuse, R79, -R33 ;  /* 0x0000004f2a4f7223 */ /* 0x040fe20000010821 */
[C---:B------:R-:W-:Y:S01]  /*110e0*/  FMUL.FTZ R64, R35.reuse, R44 ;  /* 0x0000002c23407220 */ /* 0x040fe20000410000 */
[----:B------:R-:W-:Y:S01]  /*110f0*/  FFMA.FTZ R60, R42, R77, R60 ;  /* 0x0000004d2a3c7223 */ /* 0x000fe2000001003c */
[----:B------:R-:W-:Y:S01]  /*11100*/  FMUL.FTZ R42, R35, R38 ;  /* 0x00000026232a7220 */ /* 0x000fe20000410000 */
[----:B------:R-:W-:-:S02]  /*11110*/  HADD2.F32 R33, -RZ, R26.H0_H0 ;  /* 0x2000001aff217230 */ /* 0x000fc40000004100 */
[----:B------:R-:W-:Y:S01]  /*11120*/  FFMA.FTZ R46, R41, R43, R46 ;  /* 0x0000002b292e7223 */ /* 0x000fe2000001002e */
[----:B------:R-:W-:Y:S02]  /*11130*/  HADD2.F32 R28, -RZ, R28.H1_H1 ;  /* 0x3000001cff1c7230 */ /* 0x000fe40000004100 */
[C---:B------:R-:W-:Y:S01]  /*11140*/  FFMA.FTZ R64, R31.reuse, R38, -R64 ;  /* 0x000000261f407223 */ /* 0x040fe20000010840 */
[----:B------:R-:W-:Y:S02]  /*11150*/  HADD2.F32 R30, -RZ, R30.H1_H1 ;  /* 0x3000001eff1e7230 */ /* 0x000fe40000004100 */
[----:B------:R-:W-:Y:S01]  /*11160*/  FFMA.FTZ R43, R31, R44, R42 ;  /* 0x0000002c1f2b7223 */ /* 0x000fe2000001002a */
[C---:B------:R-:W-:Y:S01]  /*11170*/  FMUL.FTZ R31, R27.reuse, R36 ;  /* 0x000000241b1f7220 */ /* 0x040fe20000410000 */
[C---:B------:R-:W-:Y:S01]  /*11180*/  FMUL.FTZ R41, R34.reuse, R33 ;  /* 0x0000002122297220 */ /* 0x040fe20000410000 */
[-C--:B------:R-:W-:Y:S01]  /*11190*/  FMUL.FTZ R27, R27, R24.reuse ;  /* 0x000000181b1b7220 */ /* 0x080fe20000410000 */
[-C--:B------:R-:W-:Y:S01]  /*111a0*/  FMUL.FTZ R34, R34, R25.reuse ;  /* 0x0000001922227220 */ /* 0x080fe20000410000 */
[----:B------:R-:W-:Y:S01]  /*111b0*/  FFMA.FTZ R35, R28, R24, -R31 ;  /* 0x000000181c237223 */ /* 0x000fe2000001081f */
[----:B------:R-:W-:Y:S01]  /*111c0*/  FFMA.FTZ R26, R30, R25, -R41 ;  /* 0x000000191e1a7223 */ /* 0x000fe20000010829 */
        /* <DEDUP_REMOVED lines=12> */
.L_x_2824:
[----:B------:R-:W-:Y:S05]  /*11290*/  BSYNC B1 ;  /* 0x0000000000017941 */ /* 0x000fea0003800000 */
.L_x_2823:
[----:B---3--:R-:W-:-:S05]  /*112a0*/  VIADD R24, R170, 0x40 ;  /* 0x00000040aa187836 */ /* 0x008fca0000000000 */
        /* <DEDUP_REMOVED lines=25> */
[----:B-1----:R-:W-:Y:S02]  /*11440*/  SHF.R.U64 R47, R4, 0x10, R5 ;  /* 0x00000010042f7819 */ /* 0x002fe40000001205 */
[----:B------:R-:W-:Y:S02]  /*11450*/  IADD3 R29, R29, R28, R184 ;  /* 0x0000001c1d1d7210 */ /* 0x000fe40007ffe0b8 */
[----:B------:R-:W-:Y:S02]  /*11460*/  SHF.R.U32.HI R49, RZ, 0x10, R49 ;  /* 0x00000010ff317819 */ /* 0x000fe40000011631 */
[--C-:B------:R-:W-:Y:S01]  /*11470*/  SHF.R.U64 R48, R50, 0x10, R51.reuse ;  /* 0x0000001032307819 */ /* 0x100fe20000001233 */
[----:B------:R-:W-:Y:S01]  /*11480*/  IMAD R32, R29, 0x2, R2 ;  /* 0x000000021d207824 */ /* 0x000fe200078e0202 */
[----:B------:R-:W-:-:S02]  /*11490*/  SHF.R.U32.HI R50, RZ, 0x10, R51 ;  /* 0x00000010ff327819 */ /* 0x000fc40000011633 */
[--C-:B------:R-:W-:Y:S02]  /*114a0*/  SHF.R.U32.HI R41, RZ, 0x10, R7.reuse ;  /* 0x00000010ff297819 */ /* 0x100fe40000011607 */
[----:B------:R-:W0:Y:S01]  /*114b0*/  LDS.128 R28, [R32+0xc400] ;  /* 0x00c40000201c7984 */ /* 0x000e220000000c00 */
[----:B------:R-:W-:Y:S01]  /*114c0*/  SHF.R.U64 R45, R6, 0x10, R7 ;  /* 0x00000010062d7819 */ /* 0x000fe20000001207 */
        /* <DEDUP_REMOVED lines=70> */
.L_x_2830:
[----:B------:R-:W-:Y:S05]  /*11930*/  BSYNC B1 ;  /* 0x0000000000017941 */ /* 0x000fea0003800000 */
.L_x_2829:
        /* <DEDUP_REMOVED lines=9> */
[--C-:B------:R-:W-:Y:S01]  /*119d0*/  SHF.R.U64 R46, R52, 0x10, R53.reuse ;  /* 0x00000010342e7819 */ /* 0x100fe20000001235 */
[----:B------:R-:W-:Y:S01]  /*119e0*/  HADD2.F32 R36, -RZ, R36.H0_H0 ;  /* 0x20000024ff247230 */ /* 0x000fe20000004100 */
[----:B------:R-:W-:Y:S01]  /*119f0*/  LEA.HI R5, R5, R4, RZ, 0x3 ;  /* 0x0000000405057211 */ /* 0x000fe200078f18ff */
[----:B------:R-:W-:Y:S01]  /*11a00*/  HADD2.F32 R34, -RZ, R71.H0_H0 ;  /* 0x20000047ff227230 */ /* 0x000fe20000004100 */
[----:B------:R-:W-:Y:S01]  /*11a10*/  LOP3.LUT R4, R177, 0x38, R6, 0xf8, !PT ;  /* 0x00000038b1047812 */ /* 0x000fe200078ef806 */
[----:B------:R-:W-:Y:S01]  /*11a20*/  HADD2.F32 R74, -RZ, R74.H0_H0 ;  /* 0x2000004aff4a7230 */ /* 0x000fe20000004100 */
[----:B------:R-:W-:Y:S01]  /*11a30*/  SHF.R.U32.HI R52, RZ, 0x10, R53 ;  /* 0x00000010ff347819 */ /* 0x000fe20000011635 */
[----:B------:R-:W-:Y:S01]  /*11a40*/  IMAD.SHL.U32 R5, R5, 0x400, RZ ;  /* 0x0000040005057824 */ /* 0x000fe200078e00ff */
[----:B------:R-:W-:-:S02]  /*11a50*/  LOP3.LUT R25, R4, R61, RZ, 0x3c, !PT ;  /* 0x0000003d04197212 */ /* 0x000fc400078e3cff */
[----:B------:R-:W-:Y:S02]  /*11a60*/  SHF.R.U64 R43, R8, 0x10, R9 ;  /* 0x00000010082b7819 */ /* 0x000fe40000001209 */
[----:B------:R-:W-:Y:S02]  /*11a70*/  LOP3.LUT R24, R5, 0x7fffe000, RZ, 0xc0, !PT ;  /* 0x7fffe00005187812 */ /* 0x000fe400078ec0ff */
[--C-:B------:R-:W-:Y:S02]  /*11a80*/  SHF.R.U64 R41, R10, 0x10, R11.reuse ;  /* 0x000000100a297819 */ /* 0x100fe4000000120b */
[----:B------:R-:W-:Y:S02]  /*11a90*/  IADD3 R25, R25, R24, R184 ;  /* 0x0000001819197210 */ /* 0x000fe40007ffe0b8 */
[----:B------:R-:W-:Y:S02]  /*11aa0*/  SHF.R.U32.HI R40, RZ, 0x10, R11 ;  /* 0x00000010ff287819 */ /* 0x000fe4000001160b */
[----:B------:R-:W-:-:S02]  /*11ab0*/  LEA R28, R25, R2, 0x1 ;  /* 0x00000002191c7211 */ /* 0x000fc400078e08ff */
[--C-:B------:R-:W-:Y:S02]  /*11ac0*/  SHF.R.U64 R45, R54, 0x10, R55.reuse ;  /* 0x00000010362d7819 */ /* 0x100fe40000001237 */
[----:B------:R-:W-:Y:S01]  /*11ad0*/  SHF.R.U32.HI R54, RZ, 0x10, R55 ;  /* 0x00000010ff367819 */ /* 0x000fe20000011637 */
        /* <DEDUP_REMOVED lines=8> */
[----:B------:R-:W-:Y:S02]  /*11b60*/  HADD2.F32 R31, -RZ, R26.H0_H0 ;  /* 0x2000001aff1f7230 */ /* 0x000fe40000004100 */
[--C-:B------:R-:W-:Y:S02]  /*11b70*/  HADD2.F32 R32, -RZ, R27.reuse.H0_H0 ;  /* 0x2000001bff207230 */ /* 0x100fe40000004100 */
[----:B------:R-:W-:Y:S01]  /*11b80*/  FMUL.FTZ R30, R30, R29 ;  /* 0x0000001d1e1e7220 */ /* 0x000fe20000410000 */
        /* <DEDUP_REMOVED lines=9> */
[----:B------:R-:W-:Y:S01]  /*11c20*/  FMUL.FTZ R8, R25, R34 ;  /* 0x0000002219087220 */ /* 0x000fe20000410000 */
[----:B------:R-:W-:Y:S01]  /*11c30*/  FFMA.FTZ R38, R9, R29, -R38 ;  /* 0x0000001d09267223 */ /* 0x000fe20000010826 */
[----:B------:R-:W-:Y:S02]  /*11c40*/  HADD2.F32 R29, -RZ, R73.H0_H0 ;  /* 0x20000049ff1d7230 */ /* 0x000fe40000004100 */
[-C--:B------:R-:W-:Y:S01]  /*11c50*/  FMUL.FTZ R25, R25, R74.reuse ;  /* 0x0000004a19197220 */ /* 0x080fe20000410000 */
[----:B------:R-:W-:Y:S01]  /*11c60*/  FFMA.FTZ R74, R5, R74, -R8 ;  /* 0x0000004a054a7223 */ /* 0x000fe20000010808 */
[----:B------:R-:W-:-:S02]  /*11c70*/  HADD2.F32 R8, -RZ, R75.H0_H0 ;  /* 0x2000004bff087230 */ /* 0x000fc40000004100 */
[----:B------:R-:W-:Y:S01]  /*11c80*/  FFMA.FTZ R36, R9, R36, R30 ;  /* 0x0000002409247223 */ /* 0x000fe2000001001e */
[----:B------:R-:W-:Y:S02]  /*11c90*/  HADD2.F32 R10, -RZ, R6.H0_H0 ;  /* 0x20000006ff0a7230 */ /* 0x000fe40000004100 */
[----:B------:R-:W-:Y:S01]  /*11ca0*/  FFMA.FTZ R34, R5, R34, R25 ;  /* 0x0000002205227223 */ /* 0x000fe20000010019 */
[----:B------:R-:W-:Y:S02]  /*11cb0*/  HADD2.F32 R73, -RZ, R73.H1_H1 ;  /* 0x30000049ff497230 */ /* 0x000fe40000004100 */
[C---:B------:R-:W-:Y:S01]  /*11cc0*/  FMUL.FTZ R5, R31.reuse, R29 ;  /* 0x0000001d1f057220 */ /* 0x040fe20000410000 */
[----:B------:R-:W-:Y:S02]  /*11cd0*/  HADD2.F32 R75, -RZ, R75.H1_H1 ;  /* 0x3000004bff4b7230 */ /* 0x000fe40000004100 */
[----:B------:R-:W-:Y:S01]  /*11ce0*/  FMUL.FTZ R9, R31, R8 ;  /* 0x000000081f097220 */ /* 0x000fe20000410000 */
[----:B------:R-:W-:-:S02]  /*11cf0*/  HADD2.F32 R30, -RZ, R40.H0_H0 ;  /* 0x20000028ff1e7230 */ /* 0x000fc40000004100 */
[----:B------:R-:W-:Y:S01]  /*11d00*/  FFMA.FTZ R31, R10, R8, -R5 ;  /* 0x000000080a1f7223 */ /* 0x000fe20000010805 */
[--C-:B------:R-:W-:Y:S02]  /*11d10*/  HADD2.F32 R11, -RZ, R7.reuse.H0_H0 ;  /* 0x20000007ff0b7230 */ /* 0x100fe40000004100 */
[C---:B------:R-:W-:Y:S01]  /*11d20*/  FMUL.FTZ R40, R32.reuse, R73 ;  /* 0x0000004920287220 */ /* 0x040fe20000410000 */
[----:B------:R-:W-:Y:S02]  /*11d30*/  HADD2.F32 R8, -RZ, R54.H0_H0 ;  /* 0x20000036ff087230 */ /* 0x000fe40000004100 */
[-C--:B------:R-:W-:Y:S01]  /*11d40*/  FMUL.FTZ R32, R32, R75.reuse ;  /* 0x0000004b20207220 */ /* 0x080fe20000410000 */
[----:B------:R-:W-:Y:S02]  /*11d50*/  HADD2.F32 R7, -RZ, R7.H1_H1 ;  /* 0x30000007ff077230 */ /* 0x000fe40000004100 */
[----:B------:R-:W-:Y:S01]  /*11d60*/  FFMA.FTZ R40, R11, R75, -R40 ;  /* 0x0000004b0b287223 */ /* 0x000fe20000010828 */
[----:B------:R-:W-:Y:S01]  /*11d70*/  FMUL.FTZ R42, R27, R30 ;  /* 0x0000001e1b2a7220 */ /* 0x000fe20000410000 */
[----:B------:R-:W-:Y:S01]  /*11d80*/  FFMA.FTZ R32, R11, R73, R32 ;  /* 0x000000490b207223 */ /* 0x000fe20000010020 */
[----:B------:R-:W-:Y:S01]  /*11d90*/  FMUL.FTZ R44, R27, R8 ;  /* 0x000000081b2c7220 */ /* 0x000fe20000410000 */
        /* <DEDUP_REMOVED lines=27> */
.L_x_2832:
[----:B------:R-:W-:Y:S05]  /*11f50*/  BSYNC B1 ;  /* 0x0000000000017941 */ /* 0x000fea0003800000 */
.L_x_2831:
[----:B------:R-:W-:Y:S05]  /*11f60*/  @P2 BRA `(.L_x_2804) ;  /* 0x00000004007c2947 */ /* 0x000fea0003800000 */
[----:B------:R-:W4:Y:S01]  /*11f70*/  LDL R41, [R1+0x34] ;  /* 0x0000340001297983 */ /* 0x000f220000100800 */
[----:B------:R-:W-:Y:S01]  /*11f80*/  LEA.HI R3, R3, R167, RZ, 0x1d ;  /* 0x000000a703037211 */ /* 0x000fe200078fe8ff */
[--C-:B--2---:R-:W-:Y:S01]  /*11f90*/  HADD2.F32 R29, -RZ, R21.reuse.H1_H1 ;  /* 0x30000015ff1d7230 */ /* 0x104fe20000004100 */
[----:B------:R-:W-:Y:S01]  /*11fa0*/  SHF.R.U64 R40, R56, 0x10, R57 ;  /* 0x0000001038287819 */ /* 0x000fe20000001239 */
[--C-:B------:R-:W-:Y:S01]  /*11fb0*/  HADD2.F32 R31, -RZ, R0.reuse.H1_H1 ;  /* 0x30000000ff1f7230 */ /* 0x100fe20000004100 */
[----:B0--3--:R-:W-:Y:S01]  /*11fc0*/  SHF.R.S32.HI R6, RZ, 0x1f, R3 ;  /* 0x0000001fff067819 */ /* 0x009fe20000011403 */
[----:B------:R-:W-:Y:S01]  /*11fd0*/  IMAD.SHL.U32 R4, R3, 0x8, RZ ;  /* 0x0000000803047824 */ /* 0x000fe200078e00ff */
[----:B------:R-:W-:Y:S01]  /*11fe0*/  SHF.R.U32.HI R30, RZ, 0x10, R13 ;  /* 0x00000010ff1e7819 */ /* 0x000fe2000001160d */
[----:B------:R-:W-:Y:S01]  /*11ff0*/  HADD2.F32 R28, -RZ, R0.H0_H0 ;  /* 0x20000000ff1c7230 */ /* 0x000fe20000004100 */
[----:B------:R-:W-:Y:S01]  /*12000*/  LEA.HI R6, R6, R3, RZ, 0x3 ;  /* 0x0000000306067211 */ /* 0x000fe200078f18ff */
[----:B------:R-:W-:Y:S01]  /*12010*/  HADD2.F32 R0, -RZ, R21.H0_H0 ;  /* 0x20000015ff007230 */ /* 0x000fe20000004100 */
[----:B------:R-:W-:Y:S01]  /*12020*/  LOP3.LUT R3, R177, 0x38, R4, 0xf8, !PT ;  /* 0x00000038b1037812 */ /* 0x000fe200078ef804 */
[----:B------:R-:W-:Y:S01]  /*12030*/  HADD2.F32 R30, -RZ, R30.H0_H0 ;  /* 0x2000001eff1e7230 */ /* 0x000fe20000004100 */
[----:B------:R-:W-:Y:S01]  /*12040*/  SHF.R.U32.HI R56, RZ, 0x10, R57 ;  /* 0x00000010ff387819 */ /* 0x000fe20000011639 */
[----:B------:R-:W-:Y:S01]  /*12050*/  IMAD.SHL.U32 R6, R6, 0x400, RZ ;  /* 0x0000040006067824 */ /* 0x000fe200078e00ff */
[----:B------:R-:W-:Y:S01]  /*12060*/  LOP3.LUT R3, R3, R61, RZ, 0x3c, !PT ;  /* 0x0000003d03037212 */ /* 0x000fe200078e3cff */
[--C-:B------:R-:W-:Y:S01]  /*12070*/  HADD2.F32 R21, -RZ, R20.reuse.H0_H0 ;  /* 0x20000014ff157230 */ /* 0x100fe20000004100 */
[----:B------:R-:W-:Y:S01]  /*12080*/  SHF.R.U64 R38, R12, 0x10, R13 ;  /* 0x000000100c267819 */ /* 0x000fe2000000120d */
[----:B------:R-:W-:Y:S01]  /*12090*/  HADD2.F32 R20, -RZ, R20.H1_H1 ;  /* 0x30000014ff147230 */ /* 0x000fe20000004100 */
[----:B------:R-:W-:-:S02]  /*120a0*/  LOP3.LUT R8, R6, 0x7fffe000, RZ, 0xc0, !PT ;  /* 0x7fffe00006087812 */ /* 0x000fc400078ec0ff */
[--C-:B------:R-:W-:Y:S02]  /*120b0*/  SHF.R.U64 R39, R58, 0x10, R59.reuse ;  /* 0x000000103a277819 */ /* 0x100fe4000000123b */
        /* <DEDUP_REMOVED lines=9> */
[C---:B-1----:R-:W-:Y:S01]  /*12150*/  FMUL.FTZ R33, R24.reuse, R31 ;  /* 0x0000001f18217220 */ /* 0x042fe20000410000 */
        /* <DEDUP_REMOVED lines=15> */
[C---:B------:R-:W-:Y:S01]  /*12250*/  FMUL.FTZ R12, R9.reuse, R28 ;  /* 0x0000001c090c7220 */ /* 0x040fe20000410000 */
[----:B------:R-:W-:Y:S01]  /*12260*/  FMUL.FTZ R29, R9, R0 ;  /* 0x00000000091d7220 */ /* 0x000fe20000410000 */
[----:B------:R-:W-:Y:S02]  /*12270*/  HADD2.F32 R9, -RZ, R69.H0_H0 ;  /* 0x20000045ff097230 */ /* 0x000fe40000004100 */
[----:B------:R-:W-:Y:S01]  /*12280*/  FFMA.FTZ R32, R13, R24, -R32 ;  /* 0x000000180d207223 */ /* 0x000fe20000010820 */
[----:B------:R-:W-:Y:S01]  /*12290*/  FFMA.FTZ R25, R5, R0, -R12 ;  /* 0x0000000005197223 */ /* 0x000fe2000001080c */
[----:B------:R-:W-:-:S02]  /*122a0*/  HADD2.F32 R14, -RZ, R6.H0_H0 ;  /* 0x20000006ff0e7230 */ /* 0x000fc40000004100 */
[----:B------:R-:W-:Y:S01]  /*122b0*/  FFMA.FTZ R29, R5, R28, R29 ;  /* 0x0000001c051d7223 */ /* 0x000fe2000001001d */
[----:B------:R-:W-:Y:S02]  /*122c0*/  HADD2.F32 R15, -RZ, R7.H0_H0 ;  /* 0x20000007ff0f7230 */ /* 0x000fe40000004100 */
[----:B------:R-:W-:Y:S01]  /*122d0*/  FFMA.FTZ R34, R13, R30, R34 ;  /* 0x0000001e0d227223 */ /* 0x000fe20000010022 */
[----:B------:R-:W-:Y:S02]  /*122e0*/  HADD2.F32 R0, -RZ, R69.H1_H1 ;  /* 0x30000045ff007230 */ /* 0x000fe40000004100 */
[----:B------:R-:W-:Y:S01]  /*122f0*/  FMUL.FTZ R5, R26, R21 ;  /* 0x000000151a057220 */ /* 0x000fe20000410000 */
[----:B------:R-:W-:Y:S02]  /*12300*/  HADD2.F32 R24, -RZ, R36.H0_H0 ;  /* 0x20000024ff187230 */ /* 0x000fe40000004100 */
[----:B------:R-:W-:Y:S01]  /*12310*/  FMUL.FTZ R28, R27, R20 ;  /* 0x000000141b1c7220 */ /* 0x000fe20000410000 */
[----:B------:R-:W-:-:S02]  /*12320*/  HADD2.F32 R12, -RZ, R58.H0_H0 ;  /* 0x2000003aff0c7230 */ /* 0x000fc40000004100 */
[-C--:B------:R-:W-:Y:S01]  /*12330*/  FMUL.FTZ R13, R26, R9.reuse ;  /* 0x000000091a0d7220 */ /* 0x080fe20000410000 */
[C---:B------:R-:W-:Y:S01]  /*12340*/  FFMA.FTZ R26, R14.reuse, R9, -R5 ;  /* 0x000000090e1a7223 */ /* 0x040fe20000010805 */
[-C--:B------:R-:W-:Y:S01]  /*12350*/  FMUL.FTZ R27, R27, R0.reuse ;  /* 0x000000001b1b7220 */ /* 0x080fe20000410000 */
[----:B------:R-:W-:Y:S01]  /*12360*/  FFMA.FTZ R28, R15, R0, -R28 ;  /* 0x000000000f1c7223 */ /* 0x000fe2000001081c */
[----:B------:R-:W-:Y:S02]  /*12370*/  HADD2.F32 R7, -RZ, R7.H1_H1 ;  /* 0x30000007ff077230 */ /* 0x000fe40000004100 */
[----:B------:R-:W-:Y:S01]  /*12380*/  FFMA.FTZ R14, R14, R21, R13 ;  /* 0x000000150e0e7223 */ /* 0x000fe2000001000d */
[C---:B------:R-:W-:Y:S01]  /*12390*/  FMUL.FTZ R30, R11.reuse, R24 ;  /* 0x000000180b1e7220 */ /* 0x040fe20000410000 */
[----:B------:R-:W-:Y:S01]  /*123a0*/  FMUL.FTZ R0, R11, R12 ;  /* 0x0000000c0b007220 */ /* 0x000fe20000410000 */
[----:B------:R-:W-:Y:S02]  /*123b0*/  HADD2.F32 R11, -RZ, R38.H0_H0 ;  /* 0x20000026ff0b7230 */ /* 0x000fe40000004100 */
[----:B------:R-:W-:Y:S01]  /*123c0*/  FFMA.FTZ R27, R15, R20, R27 ;  /* 0x000000140f1b7223 */ /* 0x000fe2000001001b */
[----:B------:R-:W-:-:S02]  /*123d0*/  HADD2.F32 R13, -RZ, R37.H0_H0 ;  /* 0x20000025ff0d7230 */ /* 0x000fc40000004100 */
[C---:B------:R-:W-:Y:S01]  /*123e0*/  FFMA.FTZ R21, R7.reuse, R12, -R30 ;  /* 0x0000000c07157223 */ /* 0x040fe2000001081e */
[----:B------:R-:W-:Y:S02]  /*123f0*/  HADD2.F32 R5, -RZ, R40.H0_H0 ;  /* 0x20000028ff057230 */ /* 0x000fe40000004100 */
[----:B------:R-:W-:Y:S01]  /*12400*/  FFMA.FTZ R24, R7, R24, R0 ;  /* 0x0000001807187223 */ /* 0x000fe20000010000 */
[----:B------:R-:W-:Y:S02]  /*12410*/  HADD2.F32 R9, -RZ, R39.H0_H0 ;  /* 0x20000027ff097230 */ /* 0x000fe40000004100 */
[----:B------:R-:W-:Y:S01]  /*12420*/  FMUL.FTZ R7, R8, R11 ;  /* 0x0000000b08077220 */ /* 0x000fe20000410000 */
[----:B------:R-:W-:Y:S02]  /*12430*/  HADD2.F32 R4, -RZ, R4.H1_H1 ;  /* 0x30000004ff047230 */ /* 0x000fe40000004100 */
[----:B------:R-:W-:Y:S01]  /*12440*/  FMUL.FTZ R15, R10, R13 ;  /* 0x0000000d0a0f7220 */ /* 0x000fe20000410000 */
[----:B------:R-:W-:-:S02]  /*12450*/  HADD2.F32 R6, -RZ, R6.H1_H1 ;  /* 0x30000006ff067230 */ /* 0x000fc40000004100 */
[----:B------:R-:W-:Y:S01]  /*12460*/  FMUL.FTZ R8, R8, R5 ;  /* 0x0000000508087220 */ /* 0x000fe20000410000 */
[----:B------:R-:W-:Y:S01]  /*12470*/  FMUL.FTZ R10, R10, R9 ;  /* 0x000000090a0a7220 */ /* 0x000fe20000410000 */
[----:B------:R-:W-:Y:S01]  /*12480*/  FFMA.FTZ R0, R4, R5, -R7 ;  /* 0x0000000504007223 */ /* 0x000fe20000010807 */
[----:B------:R-:W-:Y:S01]  /*12490*/  F2FP.F16.F32.PACK_AB R7, R21, R28 ;  /* 0x0000001c1507723e */ /* 0x000fe200000000ff */
[----:B------:R-:W-:Y:S01]  /*124a0*/  FFMA.FTZ R15, R6, R9, -R15 ;  /* 0x00000009060f7223 */ /* 0x000fe2000001080f */
        /* <DEDUP_REMOVED lines=11> */
.L_x_2804:
[----:B------:R-:W-:Y:S05]  /*12560*/  BSYNC B0 ;  /* 0x0000000000007941 */ /* 0x000fea0003800000 */
.L_x_2782:
        /* <DEDUP_REMOVED lines=8> */
.L_x_2780:
[----:B------:R-:W-:-:S06]  /*125f0*/  ULOP3.LUT UR4, UR60, 0x1, URZ, 0xfc, !UPT ;  /* 0x000000013c047892 */ /* 0x000fcc000f8efc3f */
[----:B01-3--:R-:W-:-:S04]  /*12600*/  MOV R0, UR4 ;  /* 0x0000000400007c02 */ /* 0x00bfc80008000f00 */
[----:B------:R-:W-:-:S13]  /*12610*/  ISETP.NE.AND P0, PT, R0, 0x3, PT ;  /* 0x000000030000780c */ /* 0x000fda0003f05270 */
[----:B------:R-:W-:Y:S05]  /*12620*/  @!P0 BRA `(.L_x_2833) ;  /* 0x0000000000048947 */ /* 0x000fea0003800000 */
[----:B------:R-:W-:Y:S01]  /*12630*/  BPT.TRAP 0x1 ;  /* 0x000000040000795c */ /* 0x000fe20000300000 */
.L_x_2833:
[----:B----4-:R-:W-:Y:S01]  /*12640*/  IMAD R9, R162, 0x8, R2 ;  /* 0x00000008a2097824 */ /* 0x010fe200078e0202 */
[----:B------:R-:W-:-:S04]  /*12650*/  SHF.L.U32 R0, R168, 0x1f, RZ ;  /* 0x0000001fa8007819 */ /* 0x000fc800000006ff */
[----:B------:R0:W1:Y:S01]  /*12660*/  SYNCS.PHASECHK.TRANS64.TRYWAIT P1, [R9+URZ+0x2a830], R0 ;  /* 0x02a83000090075a7 */ /* 0x000062000802017f */
[----:B------:R-:W-:Y:S05]  /*12670*/  @!P0 BRA `(.L_x_2834) ;  /* 0x0000000000048947 */ /* 0x000fea0003800000 */
[----:B------:R-:W-:Y:S01]  /*12680*/  BPT.TRAP 0x1 ;  /* 0x000000040000795c */ /* 0x000fe20000300000 */
.L_x_2834:
[----:B-1----:R-:W-:Y:S05]  /*12690*/  @P1 BRA `(.L_x_2835) ;  /* 0x0000000000081947 */ /* 0x002fea0003800000 */
[----:B------:R-:W1:Y:S02]  /*126a0*/  SYNCS.PHASECHK.TRANS64.TRYWAIT P1, [R9+URZ+0x2a830], R0 ;  /* 0x02a83000090075a7 */ /* 0x000e64000802017f */
[----:B-1----:R-:W-:Y:S05]  /*126b0*/  @!P1 BRA `(.L_x_2836) ;  /* 0x0000013000009947 */ /* 0x002fea0003800000 */
.L_x_2835:
[----:B------:R-:W-:Y:S05]  /*126c0*/  WARPSYNC.ALL ;  /* 0x0000000000007948 */ /* 0x000fea0003800000 */
[----:B01----:R-:W-:Y:S01]  /*126d0*/  VIADD R0, R2, 0x18400 ;  /* 0x0001840002007836 */ /* 0x003fe20000000000 */
[----:B------:R-:W-:Y:S01]  /*126e0*/  R2UR UR4, R68 ;  /* 0x00000000440472ca */ /* 0x000fe200000e0000 */
[----:B--2---:R-:W-:Y:S01]  /*126f0*/  IMAD.MOV.U32 R5, RZ, RZ, 0x40000040 ;  /* 0x40000040ff057424 */ /* 0x004fe200078e00ff */
[----:B------:R-:W-:Y:S01]  /*12700*/  WARPGROUP.ARRIVE ;  /* 0x00000000000079c5 */ /* 0x000fe20000000000 */
[----:B------:R-:W-:Y:S01]  /*12710*/  UMOV UR9, 0x40000040 ;  /* 0x4000004000097882 */ /* 0x000fe20000000000 */
[----:B------:R-:W-:Y:S01]  /*12720*/  SHF.R.U32.HI R0, RZ, 0x4, R0 ;  /* 0x00000004ff007819 */ /* 0x000fe20000011600 */
[----:B------:R-:W-:Y:S01]  /*12730*/  IMAD.U32 R11, RZ, RZ, UR9 ;  /* 0x00000009ff0b7e24 */ /* 0x000fe2000f8e00ff */
[----:B------:R-:W-:Y:S01]  /*12740*/  R2UR UR11, R5 ;  /* 0x00000000050b72ca */ /* 0x000fe200000e0000 */
[----:B------:R-:W-:Y:S01]  /*12750*/  UMOV UR57, 0x40000040 ;  /* 0x4000004000397882 */ /* 0x000fe20000000000 */
[----:B------:R-:W-:Y:S01]  /*12760*/  LOP3.LUT R0, R0, 0x3fff, RZ, 0xc0, !PT ;  /* 0x00003fff00007812 */ /* 0x000fe200078ec0ff */
[----:B------:R-:W-:Y:S01]  /*12770*/  UMOV UR53, 0x40000040 ;  /* 0x4000004000357882 */ /* 0x000fe20000000000 */
[----:B------:R-:W-:Y:S01]  /*12780*/  MOV R7, 0x40000040 ;  /* 0x4000004000077802 */ /* 0x000fe20000000f00 */
[----:B------:R-:W-:Y:S01]  /*12790*/  UMOV UR49, 0x40000040 ;  /* 0x4000004000317882 */ /* 0x000fe20000000000 */
[----:B------:R-:W-:Y:S01]  /*127a0*/  LOP3.LUT R8, R0, 0x10000, RZ, 0xfc, !PT ;  /* 0x0001000000087812 */ /* 0x000fe200078efcff */
[----:B------:R-:W-:Y:S01]  /*127b0*/  ULOP3.LUT UR4, UR4, 0x10000, URZ, 0xfc, !UPT ;  /* 0x0001000004047892 */ /* 0x000fe2000f8efc3f */
[----:B------:R-:W-:Y:S01]  /*127c0*/  MOV R5, 0x40000040 ;  /* 0x4000004000057802 */ /* 0x000fe20000000f00 */
        /* <DEDUP_REMOVED lines=21> */
[----:B------:R-:W-:Y:S01]  /*12920*/  IMAD.MOV.U32 R7, RZ, RZ, 0x40000040 ;  /* 0x40000040ff077424 */ /* 0x000fe200078e00ff */
[----:B------:R-:W-:Y:S01]  /*12930*/  IADD3 R6, R4, 0x4, RZ ;  /* 0x0000000404067810 */ /* 0x000fe20007ffe0ff */
        /* <DEDUP_REMOVED lines=65> */
[----:B------:R-:W-:Y:S01]  /*12d50*/  VIADD R6, R4, 0x602 ;  /* 0x0000060204067836 */ /* 0x000fe20000000000 */
[----:B------:R-:W-:Y:S01]  /*12d60*/  R2UR UR51, R7 ;  /* 0x00000000073372ca */ /* 0x000fe200000e0000 */
[----:B------:R-:W-:-:S03]  /*12d70*/  IMAD.MOV.U32 R7, RZ, RZ, 0x40000040 ;  /* 0x40000040ff077424 */ /* 0x000fc600078e00ff */
[----:B------:R-:W-:Y:S02]  /*12d80*/  R2UR UR46, R6 ;  /* 0x00000000062e72ca */ /* 0x000fe400000e0000 */
[----:B------:R-:W-:Y:S01]  /*12d90*/  R2UR UR47, R7 ;  /* 0x00000000072f72ca */ /* 0x000fe200000e0000 */
[----:B------:R-:W-:Y:S01]  /*12da0*/  IMAD.MOV.U32 R7, RZ, RZ, 0x40000040 ;  /* 0x40000040ff077424 */ /* 0x000fe200078e00ff */
[C---:B------:R-:W-:Y:S01]  /*12db0*/  IADD3 R6, R4.reuse, 0x604, RZ ;  /* 0x0000060404067810 */ /* 0x040fe20007ffe0ff */
[----:B------:R-:W-:-:S03]  /*12dc0*/  VIADD R4, R4, 0x606 ;  /* 0x0000060604047836 */ /* 0x000fc60000000000 */
[----:B------:R-:W-:Y:S02]  /*12dd0*/  R2UR UR42, R6 ;  /* 0x00000000062a72ca */ /* 0x000fe400000e0000 */
[----:B------:R-:W-:Y:S02]  /*12de0*/  R2UR UR43, R7 ;  /* 0x00000000072b72ca */ /* 0x000fe400000e0000 */
[----:B------:R-:W-:Y:S01]  /*12df0*/  R2UR UR38, R4 ;  /* 0x00000000042672ca */ /* 0x000fe200000e0000 */
        /* <DEDUP_REMOVED lines=24> */
.L_x_2837:
[----:B------:R-:W0:Y:S01]  /*12f80*/  LDC R0, c[0x0][0x448] ;  /* 0x00011200ff007b82 */ /* 0x000e220000000800 */
[----:B------:R-:W-:Y:S01]  /*12f90*/  IMAD R5, R72, -0x60, R188 ;  /* 0xffffffa048057824 */ /* 0x000fe200078e02bc */
[----:B------:R-:W-:Y:S01]  /*12fa0*/  ULDC UR4, c[0x0][0x988] ;  /* 0x0002620000047ab9 */ /* 0x000fe20000000800 */
[----:B------:R-:W-:Y:S01]  /*12fb0*/  IADD3 R9, R9, 0x2a840, RZ ;  /* 0x0002a84009097810 */ /* 0x000fe20007ffe0ff */
[----:B------:R-:W-:Y:S02]  /*12fc0*/  BSSY B0, `(.L_x_2838) ;  /* 0x00003e8000007945 */ /* 0x000fe40003800000 */
[----:B------:R-:W-:Y:S02]  /*12fd0*/  IADD3 R5, -R190, 0x60, R5 ;  /* 0x00000060be057810 */ /* 0x000fe40007ffe105 */
[----:B------:R-:W-:-:S04]  /*12fe0*/  PRMT R9, R178, 0x654, R9 ;  /* 0x00000654b2097816 */ /* 0x000fc80000000009 */
[----:B------:R1:W-:Y:S01]  /*12ff0*/  SYNCS.ARRIVE.TRANS64.RED.A1T0 RZ, [R9+URZ], RZ ;  /* 0x000000ff09ff79a7 */ /* 0x0003e2000810043f */
[----:B0-----:R-:W-:Y:S01]  /*13000*/  ISETP.NE.AND P1, PT, R0, 0x1, PT ;  /* 0x000000010000780c */ /* 0x001fe20003f25270 */
[----:B------:R-:W-:-:S12]  /*13010*/  IMAD.IADD R0, R191, 0x1, R186 ;  /* 0x00000001bf007824 */ /* 0x000fd800078e02ba */
[----:B------:R-:W0:Y:S08]  /*13020*/  @P1 LDC R3, c[0x0][0x44c] ;  /* 0x00011300ff031b82 */ /* 0x000e300000000800 */
[----:B------:R-:W2:Y:S01]  /*13030*/  @P1 LDC R4, c[0x0][0x450] ;  /* 0x00011400ff041b82 */ /* 0x000ea20000000800 */
[----:B0-----:R-:W-:-:S05]  /*13040*/  @P1 IMAD.HI.U32 R3, R0, R3, RZ ;  /* 0x0000000300031227 */ /* 0x001fca00078e00ff */
[----:B--2---:R-:W-:Y:S01]  /*13050*/  @P1 SHF.R.U32.HI R0, RZ, R4, R3 ;  /* 0x00000004ff001219 */ /* 0x004fe20000011603 */
[----:B------:R-:W-:-:S04]  /*13060*/  IMAD R3, R72, -0x60, RZ ;  /* 0xffffffa048037824 */ /* 0x000fc800078e02ff */
[----:B------:R-:W0:Y:S01]  /*13070*/  SHFL.IDX PT, R4, R0, 0x1, 0x1c1f ;  /* 0x003c1f0000047f89 */ /* 0x000e2200000e0000 */
[----:B------:R-:W-:-:S03]  /*13080*/  IADD3 R3, -R190, 0x61, R3 ;  /* 0x00000061be037810 */ /* 0x000fc60007ffe103 */
[----:B------:R-:W2:Y:S01]  /*13090*/  SHFL.IDX PT, R0, R0, RZ, 0x1c1f ;  /* 0x001c1fff00007589 */ /* 0x000ea200000e0000 */
[----:B------:R-:W-:-:S04]  /*130a0*/  IADD3 R84, -R187, R3, R188 ;  /* 0x00000003bb547210 */ /* 0x000fc80007ffe1bc */
[----:B0-----:R-:W-:-:S04]  /*130b0*/  VIADDMNMX R3, R4, R84, R5, PT ;  /* 0x0000005404037246 */ /* 0x001fc80003800105 */
        /* <DEDUP_REMOVED lines=70> */
[----:B--2---:R-:W-:Y:S01]  /*13520*/  VIADDMNMX R84, R0, R84, R5, PT ;  /* 0x0000005400547246 */ /* 0x004fe20003800105 */
[----:B------:R-:W-:Y:S01]  /*13530*/  IMAD.U32 R0, RZ, RZ, UR4 ;  /* 0x00000004ff007e24 */ /* 0x000fe2000f8e00ff */
[----:B------:R-:W-:-:S02]  /*13540*/  FMNMX.FTZ R86, R71, R86, !PT ;  /* 0x0000005647567209 */ /* 0x000fc40007810000 */
[C---:B------:R-:W-:Y:S02]  /*13550*/  ISETP.GT.AND P2, PT, R84.reuse, RZ, PT ;  /* 0x000000ff5400720c */ /* 0x040fe40003f44270 */
[C---:B------:R-:W-:Y:S01]  /*13560*/  ISETP.GT.AND P3, PT, R84.reuse, 0x1, PT ;  /* 0x000000015400780c */ /* 0x040fe20003f64270 */
[----:B------:R-:W0:Y:S01]  /*13570*/  SHFL.BFLY PT, R3, R86, 0x2, 0x1f ;  /* 0x0c401f0056037f89 */ /* 0x000e2200000e0000 */
[----:B------:R-:W-:Y:S02]  /*13580*/  ISETP.GT.AND P4, PT, R84, 0x8, PT ;  /* 0x000000085400780c */ /* 0x000fe40003f84270 */
[----:B------:R-:W-:Y:S02]  /*13590*/  FSEL R7, R24, -INF , P2 ;  /* 0xff80000018077808 */ /* 0x000fe40001000000 */
[----:B------:R-:W-:Y:S02]  /*135a0*/  FSEL R25, R25, -INF , P3 ;  /* 0xff80000019197808 */ /* 0x000fe40001800000 */
[----:B------:R-:W-:-:S02]  /*135b0*/  ISETP.GT.AND P2, PT, R84, 0x9, PT ;  /* 0x000000095400780c */ /* 0x000fc40003f44270 */
[----:B------:R-:W-:Y:S02]  /*135c0*/  FSEL R11, R28, -INF , P4 ;  /* 0xff8000001c0b7808 */ /* 0x000fe40002000000 */
[----:B------:R-:W-:Y:S02]  /*135d0*/  FMNMX.FTZ R24, R7, R25, !PT ;  /* 0x0000001907187209 */ /* 0x000fe40007810000 */
[C---:B------:R-:W-:Y:S02]  /*135e0*/  ISETP.GT.AND P3, PT, R84.reuse, 0x10, PT ;  /* 0x000000105400780c */ /* 0x040fe40003f64270 */
[----:B------:R-:W-:Y:S02]  /*135f0*/  FSEL R29, R29, -INF , P2 ;  /* 0xff8000001d1d7808 */ /* 0x000fe40001000000 */
[----:B------:R-:W-:Y:S02]  /*13600*/  FMNMX.FTZ R24, R11, R24, !PT ;  /* 0x000000180b187209 */ /* 0x000fe40007810000 */
[----:B------:R-:W-:-:S02]  /*13610*/  ISETP.GT.AND P2, PT, R84, 0x11, PT ;  /* 0x000000115400780c */ /* 0x000fc40003f44270 */
[----:B------:R-:W-:Y:S02]  /*13620*/  FMNMX.FTZ R24, R29, R24, !PT ;  /* 0x000000181d187209 */ /* 0x000fe40007810000 */
[----:B------:R-:W-:Y:S02]  /*13630*/  ISETP.GT.AND P4, PT, R84, 0x18, PT ;  /* 0x000000185400780c */ /* 0x000fe40003f84270 */
[----:B0-----:R-:W-:Y:S02]  /*13640*/  FMNMX.FTZ R13, R86, R3, !PT ;  /* 0x00000003560d7209 */ /* 0x001fe40007810000 */
[----:B------:R-:W-:Y:S02]  /*13650*/  CS2R R86, SRZ ;  /* 0x0000000000567805 */ /* 0x000fe4000001ff00 */
[----:B------:R-:W-:Y:S02]  /*13660*/  FSEL R33, R33, -INF , P2 ;  /* 0xff80000021217808 */ /* 0x000fe40001000000 */
[----:B------:R-:W-:Y:S01]  /*13670*/  ISETP.GT.AND P2, PT, R84, 0x19, PT ;  /* 0x000000195400780c */ /* 0x000fe20003f44270 */
[----:B------:R-:W0:Y:S01]  /*13680*/  SHFL.BFLY PT, R88, R13, 0x1, 0x1f ;  /* 0x0c201f000d587f89 */ /* 0x000e2200000e0000 */
[----:B------:R-:W-:-:S02]  /*13690*/  FSEL R15, R36, -INF , P4 ;  /* 0xff800000240f7808 */ /* 0x000fc40002000000 */
[----:B------:R-:W-:Y:S02]  /*136a0*/  FSEL R37, R37, -INF , P2 ;  /* 0xff80000025257808 */ /* 0x000fe40001000000 */
[----:B------:R-:W-:-:S04]  /*136b0*/  ISETP.GT.AND P2, PT, R84, 0x21, PT ;  /* 0x000000215400780c */ /* 0x000fc80003f44270 */
[----:B------:R-:W-:Y:S02]  /*136c0*/  FSEL R41, R41, -INF , P2 ;  /* 0xff80000029297808 */ /* 0x000fe40001000000 */
[----:B------:R-:W-:-:S04]  /*136d0*/  ISETP.GT.AND P2, PT, R84, 0x29, PT ;  /* 0x000000295400780c */ /* 0x000fc80003f44270 */
[----:B------:R-:W-:Y:S02]  /*136e0*/  FSEL R45, R45, -INF , P2 ;  /* 0xff8000002d2d7808 */ /* 0x000fe40001000000 */
[----:B------:R-:W-:-:S04]  /*136f0*/  ISETP.GT.AND P2, PT, R84, 0x31, PT ;  /* 0x000000315400780c */ /* 0x000fc80003f44270 */
[----:B------:R-:W-:Y:S02]  /*13700*/  FSEL R49, R49, -INF , P2 ;  /* 0xff80000031317808 */ /* 0x000fe40001000000 */
[----:B------:R-:W-:Y:S02]  /*13710*/  ISETP.GT.AND P2, PT, R84, 0x39, PT ;  /* 0x000000395400780c */ /* 0x000fe40003f44270 */
[----:B0-----:R-:W-:Y:S02]  /*13720*/  FMNMX.FTZ R3, R13, R88, !PT ;  /* 0x000000580d037209 */ /* 0x001fe40007810000 */
[----:B------:R-:W-:Y:S02]  /*13730*/  FSEL R13, R32, -INF , P3 ;  /* 0xff800000200d7808 */ /* 0x000fe40001800000 */
[C---:B------:R-:W-:Y:S01]  /*13740*/  FSETP.NEU.FTZ.AND P3, PT, R3.reuse, -INF , PT ;  /* 0xff8000000300780b */ /* 0x040fe20003f7d000 */
[----:B------:R-:W-:Y:S01]  /*13750*/  FMUL.FTZ R5, R3, R0 ;  /* 0x0000000003057220 */ /* 0x000fe20000410000 */
[----:B------:R-:W-:-:S02]  /*13760*/  FMNMX.FTZ R24, R13, R24, !PT ;  /* 0x000000180d187209 */ /* 0x000fc40007810000 */
[----:B------:R-:W-:Y:S02]  /*13770*/  FSEL R53, R53, -INF , P2 ;  /* 0xff80000035357808 */ /* 0x000fe40001000000 */
[----:B------:R-:W-:Y:S02]  /*13780*/  FMNMX.FTZ R24, R33, R24, !PT ;  /* 0x0000001821187209 */ /* 0x000fe40007810000 */
[----:B------:R-:W-:Y:S02]  /*13790*/  FSEL R5, R5, RZ, P3 ;  /* 0x000000ff05057208 */ /* 0x000fe40001800000 */
[----:B------:R-:W-:Y:S02]  /*137a0*/  ISETP.GT.AND P3, PT, R84, 0x20, PT ;  /* 0x000000205400780c */ /* 0x000fe40003f64270 */
[----:B------:R-:W-:Y:S01]  /*137b0*/  FMNMX.FTZ R24, R15, R24, !PT ;  /* 0x000000180f187209 */ /* 0x000fe20007810000 */
[-CC-:B------:R-:W-:Y:S01]  /*137c0*/  FFMA.FTZ R32, R30, R0.reuse, -R5.reuse ;  /* 0x000000001e207223 */ /* 0x180fe20000010805 */
[----:B------:R-:W-:Y:S01]  /*137d0*/  FSEL R21, R40, -INF , P3 ;  /* 0xff80000028157808 */ /* 0x000fe20001800000 */
[--C-:B------:R-:W-:Y:S01]  /*137e0*/  FFMA.FTZ R157, R82, R0, -R5.reuse ;  /* 0x00000000529d7223 */ /* 0x100fe20000010805 */
[----:B------:R-:W-:Y:S01]  /*137f0*/  FMNMX.FTZ R24, R37, R24, !PT ;  /* 0x0000001825187209 */ /* 0x000fe20007810000 */
[----:B------:R-:W0:Y:S01]  /*13800*/  @P1 LDC R40, c[0x0][0x450] ;  /* 0x00011400ff281b82 */ /* 0x000e220000000800 */
[----:B------:R-:W-:Y:S01]  /*13810*/  ISETP.GT.AND P3, PT, R84, 0x28, PT ;  /* 0x000000285400780c */ /* 0x000fe20003f64270 */
[--C-:B------:R-:W-:Y:S01]  /*13820*/  FFMA.FTZ R80, R80, R0, -R5.reuse ;  /* 0x0000000050507223 */ /* 0x100fe20000010805 */
[----:B------:R-:W-:Y:S01]  /*13830*/  FMNMX.FTZ R28, R21, R24, !PT ;  /* 0x00000018151c7209 */ /* 0x000fe20007810000 */
[--C-:B------:R-:W-:Y:S01]  /*13840*/  FFMA.FTZ R159, R78, R0, -R5.reuse ;  /* 0x000000004e9f7223 */ /* 0x100fe20000010805 */
[----:B------:R-:W-:Y:S01]  /*13850*/  FSEL R27, R44, -INF , P3 ;  /* 0xff8000002c1b7808 */ /* 0x000fe20001800000 */
[----:B------:R-:W-:Y:S01]  /*13860*/  MUFU.EX2 R157, R157 ;  /* 0x0000009d009d7308 */ /* 0x000fe20000000800 */
[----:B------:R-:W-:Y:S01]  /*13870*/  FMNMX.FTZ R28, R41, R28, !PT ;  /* 0x0000001c291c7209 */ /* 0x000fe20007810000 */
[-CC-:B------:R-:W-:Y:S01]  /*13880*/  FFMA.FTZ R153, R34, R0.reuse, -R5.reuse ;  /* 0x0000000022997223 */ /* 0x180fe20000010805 */
[----:B------:R-:W-:Y:S01]  /*13890*/  ISETP.GT.AND P3, PT, R84, 0x30, PT ;  /* 0x000000305400780c */ /* 0x000fe20003f64270 */
[--C-:B------:R-:W-:Y:S01]  /*138a0*/  FFMA.FTZ R10, R10, R0, -R5.reuse ;  /* 0x000000000a0a7223 */ /* 0x100fe20000010805 */
[----:B------:R-:W-:Y:S01]  /*138b0*/  FMNMX.FTZ R28, R27, R28, !PT ;  /* 0x0000001c1b1c7209 */ /* 0x000fe20007810000 */
[--C-:B------:R-:W-:Y:S01]  /*138c0*/  FFMA.FTZ R155, R38, R0, -R5.reuse ;  /* 0x00000000269b7223 */ /* 0x100fe20000010805 */
[----:B------:R-:W-:Y:S01]  /*138d0*/  FSEL R31, R48, -INF , P3 ;  /* 0xff800000301f7808 */ /* 0x000fe20001800000 */
[----:B------:R-:W2:Y:S01]  /*138e0*/  MUFU.EX2 R24, R80 ;  /* 0x0000005000187308 */ /* 0x000ea20000000800 */
[----:B------:R-:W-:Y:S01]  /*138f0*/  FMNMX.FTZ R28, R45, R28, !PT ;  /* 0x0000001c2d1c7209 */ /* 0x000fe20007810000 */
[-CC-:B------:R-:W-:Y:S01]  /*13900*/  FFMA.FTZ R6, R6, R0.reuse, -R5.reuse ;  /* 0x0000000006067223 */ /* 0x180fe20000010805 */
[----:B------:R-:W-:Y:S01]  /*13910*/  ISETP.GT.AND P3, PT, R84, 0x38, PT ;  /* 0x000000385400780c */ /* 0x000fe20003f64270 */
[--C-:B------:R-:W-:Y:S01]  /*13920*/  FFMA.FTZ R149, R42, R0, -R5.reuse ;  /* 0x000000002a957223 */ /* 0x100fe20000010805 */
[----:B------:R-:W-:Y:S01]  /*13930*/  FMNMX.FTZ R30, R31, R28, !PT ;  /* 0x0000001c1f1e7209 */ /* 0x000fe20007810000 */
[--C-:B------:R-:W-:Y:S01]  /*13940*/  FFMA.FTZ R151, R46, R0, -R5.reuse ;  /* 0x000000002e977223 */ /* 0x100fe20000010805 */
[----:B------:R-:W-:Y:S01]  /*13950*/  FSEL R35, R52, -INF , P3 ;  /* 0xff80000034237808 */ /* 0x000fe20001800000 */
[----:B------:R3:W-:Y:S01]  /*13960*/  MUFU.EX2 R28, R32 ;  /* 0x00000020001c7308 */ /* 0x0007e20000000800 */
[----:B------:R-:W-:Y:S01]  /*13970*/  FMNMX.FTZ R30, R49, R30, !PT ;  /* 0x0000001e311e7209 */ /* 0x000fe20007810000 */
[-CC-:B------:R-:W-:Y:S01]  /*13980*/  FFMA.FTZ R145, R50, R0.reuse, -R5.reuse ;  /* 0x0000000032917223 */ /* 0x180fe20000010805 */
[----:B------:R-:W-:Y:S01]  /*13990*/  ISETP.GT.AND P3, PT, R84, 0x40, PT ;  /* 0x000000405400780c */ /* 0x000fe20003f64270 */
[--C-:B------:R-:W-:Y:S01]  /*139a0*/  FFMA.FTZ R34, R14, R0, -R5.reuse ;  /* 0x000000000e227223 */ /* 0x100fe20000010805 */
[----:B------:R-:W-:Y:S01]  /*139b0*/  FMNMX.FTZ R30, R35, R30, !PT ;  /* 0x0000001e231e7209 */ /* 0x000fe20007810000 */
[-CC-:B------:R-:W-:Y:S01]  /*139c0*/  FFMA.FTZ R147, R54, R0.reuse, -R5.reuse ;  /* 0x0000000036937223 */ /* 0x180fe20000010805 */
[----:B------:R-:W-:Y:S01]  /*139d0*/  ISETP.GT.AND P2, PT, R84, 0x41, PT ;  /* 0x000000415400780c */ /* 0x000fe20003f44270 */
[----:B------:R-:W4:Y:S01]  /*139e0*/  MUFU.EX2 R159, R159 ;  /* 0x0000009f009f7308 */ /* 0x000f220000000800 */
[----:B------:R-:W-:Y:S01]  /*139f0*/  FSEL R39, R56, -INF , P3 ;  /* 0xff80000038277808 */ /* 0x000fe20001800000 */
[--C-:B---3--:R-:W-:Y:S01]  /*13a00*/  FFMA.FTZ R32, R12, R0, -R5.reuse ;  /* 0x000000000c207223 */ /* 0x108fe20000010805 */
[----:B------:R-:W-:Y:S01]  /*13a10*/  FMNMX.FTZ R30, R53, R30, !PT ;  /* 0x0000001e351e7209 */ /* 0x000fe20007810000 */
[----:B--2---:R-:W-:Y:S01]  /*13a20*/  FADD.FTZ R38, R157, R24 ;  /* 0x000000189d267221 */ /* 0x004fe20000010000 */
[----:B------:R-:W-:Y:S01]  /*13a30*/  ISETP.GT.AND P3, PT, R84, 0x48, PT ;  /* 0x000000485400780c */ /* 0x000fe20003f64270 */
[--C-:B------:R-:W-:Y:S01]  /*13a40*/  FFMA.FTZ R141, R58, R0, -R5.reuse ;  /* 0x000000003a8d7223 */ /* 0x100fe20000010805 */
[----:B------:R-:W-:Y:S01]  /*13a50*/  FSEL R57, R57, -INF , P2 ;  /* 0xff80000039397808 */ /* 0x000fe20001000000 */
[----:B------:R-:W2:Y:S01]  /*13a60*/  MUFU.EX2 R153, R153 ;  /* 0x0000009900997308 */ /* 0x000ea20000000800 */
        /* <DEDUP_REMOVED lines=8> */
[----:B------:R-:W-:Y:S01]  /*13af0*/  ISETP.GT.AND P3, PT, R84, 0x50, PT ;  /* 0x000000505400780c */ /* 0x000fe20003f64270 */
[-CC-:B------:R-:W-:Y:S01]  /*13b00*/  FFMA.FTZ R20, R20, R0.reuse, -R5.reuse ;  /* 0x0000000014147223 */ /* 0x180fe20000010805 */
[----:B------:R-:W-:Y:S01]  /*13b10*/  FSEL R61, R61, -INF , P2 ;  /* 0xff8000003d3d7808 */ /* 0x000fe20001000000 */
[----:B------:R-:W-:Y:S01]  /*13b20*/  FFMA.FTZ R139, R70, R0, -R5 ;  /* 0x00000000468b7223 */ /* 0x000fe20000010805 */
[----:B------:R-:W-:-:S02]  /*13b30*/  FMNMX.FTZ R30, R43, R30, !PT ;  /* 0x0000001e2b1e7209 */ /* 0x000fc40007810000 */
[----:B------:R-:W-:Y:S02]  /*13b40*/  CS2R R82, SRZ ;  /* 0x0000000000527805 */ /* 0x000fe4000001ff00 */
[----:B------:R-:W-:Y:S01]  /*13b50*/  ISETP.GT.AND P2, PT, R84, 0x51, PT ;  /* 0x000000515400780c */ /* 0x000fe20003f44270 */
[----:B------:R-:W-:Y:S01]  /*13b60*/  MUFU.EX2 R155, R155 ;  /* 0x0000009b009b7308 */ /* 0x000fe20000000800 */
[----:B------:R-:W-:Y:S02]  /*13b70*/  FSEL R47, R64, -INF , P3 ;  /* 0xff800000402f7808 */ /* 0x000fe40001800000 */
[----:B------:R-:W-:Y:S02]  /*13b80*/  CS2R R80, SRZ ;  /* 0x0000000000507805 */ /* 0x000fe4000001ff00 */
[----:B------:R-:W-:Y:S02]  /*13b90*/  FMNMX.FTZ R30, R61, R30, !PT ;  /* 0x0000001e3d1e7209 */ /* 0x000fe40007810000 */
[----:B------:R-:W-:-:S02]  /*13ba0*/  CS2R R78, SRZ ;  /* 0x00000000004e7805 */ /* 0x000fc4000001ff00 */
[C---:B------:R-:W-:Y:S02]  /*13bb0*/  ISETP.GT.AND P3, PT, R84.reuse, 0x58, PT ;  /* 0x000000585400780c */ /* 0x040fe40003f64270 */
[----:B------:R-:W-:Y:S02]  /*13bc0*/  CS2R R76, SRZ ;  /* 0x00000000004c7805 */ /* 0x000fe4000001ff00 */
[----:B------:R-:W-:Y:S01]  /*13bd0*/  FSEL R65, R65, -INF , P2 ;  /* 0xff80000041417808 */ /* 0x000fe20001000000 */
[----:B------:R-:W-:Y:S01]  /*13be0*/  MUFU.EX2 R6, R6 ;  /* 0x0000000600067308 */ /* 0x000fe20000000800 */
[----:B------:R-:W-:Y:S02]  /*13bf0*/  FMNMX.FTZ R30, R47, R30, !PT ;  /* 0x0000001e2f1e7209 */ /* 0x000fe40007810000 */
[----:B------:R-:W-:Y:S02]  /*13c00*/  CS2R R66, SRZ ;  /* 0x0000000000427805 */ /* 0x000fe4000001ff00 */
[----:B------:R-:W-:-:S02]  /*13c10*/  ISETP.GT.AND P2, PT, R84, 0x59, PT ;  /* 0x000000595400780c */ /* 0x000fc40003f44270 */
[----:B------:R-:W-:Y:S02]  /*13c20*/  CS2R R84, SRZ ;  /* 0x0000000000547805 */ /* 0x000fe4000001ff00 */
[----:B------:R-:W-:Y:S02]  /*13c30*/  FSEL R51, R68, -INF , P3 ;  /* 0xff80000044337808 */ /* 0x000fe40001800000 */
[----:B------:R-:W-:Y:S02]  /*13c40*/  CS2R R62, SRZ ;  /* 0x00000000003e7805 */ /* 0x000fe4000001ff00 */
[----:B------:R-:W-:Y:S01]  /*13c50*/  FMNMX.FTZ R30, R65, R30, !PT ;  /* 0x0000001e411e7209 */ /* 0x000fe20007810000 */
[----:B------:R-:W-:Y:S01]  /*13c60*/  MUFU.EX2 R149, R149 ;  /* 0x0000009500957308 */ /* 0x000fe20000000800 */
[----:B------:R-:W-:Y:S02]  /*13c70*/  FSEL R69, R69, -INF , P2 ;  /* 0xff80000045457808 */ /* 0x000fe40001000000 */
[----:B------:R-:W-:-:S02]  /*13c80*/  CS2R R58, SRZ ;  /* 0x00000000003a7805 */ /* 0x000fc4000001ff00 */
[----:B------:R-:W-:Y:S02]  /*13c90*/  FMNMX.FTZ R30, R51, R30, !PT ;  /* 0x0000001e331e7209 */ /* 0x000fe40007810000 */
[----:B------:R-:W-:Y:S02]  /*13ca0*/  F2FP.F16.F32.PACK_AB R157, R24, R157 ;  /* 0x0000009d189d723e */ /* 0x000fe400000000ff */
[----:B------:R-:W-:Y:S01]  /*13cb0*/  FMNMX.FTZ R36, R69, R30, !PT ;  /* 0x0000001e45247209 */ /* 0x000fe20007810000 */
[-CC-:B------:R-:W-:Y:S01]  /*13cc0*/  FFMA.FTZ R30, R4, R0.reuse, -R5.reuse ;  /* 0x00000000041e7223 */ /* 0x180fe20000010805 */
[----:B------:R-:W-:Y:S03]  /*13cd0*/  MUFU.EX2 R151, R151 ;  /* 0x0000009700977308 */ /* 0x000fe60000000800 */
[----:B------:R-:W3:Y:S05]  /*13ce0*/  SHFL.BFLY PT, R55, R36, 0x2, 0x1f ;  /* 0x0c401f0024377f89 */ /* 0x000eea00000e0000 */
[----:B------:R-:W-:Y:S08]  /*13cf0*/  MUFU.EX2 R30, R30 ;  /* 0x0000001e001e7308 */ /* 0x000ff00000000800 */
[----:B------:R-:W-:Y:S08]  /*13d00*/  MUFU.EX2 R32, R32 ;  /* 0x0000002000207308 */ /* 0x000ff00000000800 */
[----:B------:R-:W-:Y:S01]  /*13d10*/  MUFU.EX2 R145, R145 ;  /* 0x0000009100917308 */ /* 0x000fe20000000800 */
[----:B---3--:R-:W-:Y:S01]  /*13d20*/  FMNMX.FTZ R55, R36, R55, !PT ;  /* 0x0000003724377209 */ /* 0x008fe20007810000 */
[-CC-:B------:R-:W-:Y:S01]  /*13d30*/  FFMA.FTZ R36, R26, R0.reuse, -R5.reuse ;  /* 0x000000001a247223 */ /* 0x180fe20000010805 */
[-CC-:B------:R-:W-:Y:S01]  /*13d40*/  FFMA.FTZ R26, R74, R0.reuse, -R5.reuse ;  /* 0x000000004a1a7223 */ /* 0x180fe20000010805 */
[----:B------:R-:W-:Y:S01]  /*13d50*/  FFMA.FTZ R5, R71, R0, -R5 ;  /* 0x0000000047057223 */ /* 0x000fe20000010805 */
[----:B------:R-:W-:Y:S01]  /*13d60*/  CS2R R74, SRZ ;  /* 0x00000000004a7805 */ /* 0x000fe2000001ff00 */
[----:B------:R-:W3:Y:S02]  /*13d70*/  SHFL.BFLY PT, R4, R55, 0x1, 0x1f ;  /* 0x0c201f0037047f89 */ /* 0x000ee400000e0000 */
[----:B------:R-:W-:Y:S01]  /*13d80*/  MUFU.EX2 R34, R34 ;  /* 0x0000002200227308 */ /* 0x000fe20000000800 */
[----:B------:R-:W-:-:S07]  /*13d90*/  CS2R R70, SRZ ;  /* 0x0000000000467805 */ /* 0x000fce000001ff00 */
[----:B------:R-:W-:Y:S08]  /*13da0*/  MUFU.EX2 R147, R147 ;  /* 0x0000009300937308 */ /* 0x000ff00000000800 */
[----:B------:R-:W-:Y:S01]  /*13db0*/  MUFU.EX2 R36, R36 ;  /* 0x0000002400247308 */ /* 0x000fe20000000800 */
[----:B---3--:R-:W-:-:S07]  /*13dc0*/  FMNMX.FTZ R4, R55, R4, !PT ;  /* 0x0000000437047209 */ /* 0x008fce0007810000 */
[----:B------:R-:W-:Y:S01]  /*13dd0*/  MUFU.EX2 R141, R141 ;  /* 0x0000008d008d7308 */ /* 0x000fe20000000800 */
[----:B------:R-:W-:Y:S02]  /*13de0*/  CS2R R54, SRZ ;  /* 0x0000000000367805 */ /* 0x000fe4000001ff00 */
[C---:B------:R-:W-:Y:S01]  /*13df0*/  FSETP.NEU.FTZ.AND P2, PT, R4.reuse, -INF , PT ;  /* 0xff8000000400780b */ /* 0x040fe20003f5d000 */
[----:B------:R-:W-:-:S04]  /*13e00*/  FMUL.FTZ R12, R4, R0 ;  /* 0x00000000040c7220 */ /* 0x000fc80000410000 */
[----:B------:R-:W-:Y:S01]  /*13e10*/  MUFU.EX2 R14, R14 ;  /* 0x0000000e000e7308 */ /* 0x000fe20000000800 */
[----:B------:R-:W-:-:S05]  /*13e20*/  FSEL R12, R12, RZ, P2 ;  /* 0x000000ff0c0c7208 */ /* 0x000fca0001000000 */
[-CC-:B------:R-:W-:Y:S01]  /*13e30*/  FFMA.FTZ R158, R11, R0.reuse, -R12.reuse ;  /* 0x000000000b9e7223 */ /* 0x180fe2000001080c */
[-CC-:B------:R-:W-:Y:S01]  /*13e40*/  FFMA.FTZ R11, R29, R0.reuse, -R12.reuse ;  /* 0x000000001d0b7223 */ /* 0x180fe2000001080c */
[-CC-:B------:R-:W-:Y:S01]  /*13e50*/  FFMA.FTZ R156, R7, R0.reuse, -R12.reuse ;  /* 0x00000000079c7223 */ /* 0x180fe2000001080c */
[----:B------:R-:W3:Y:S01]  /*13e60*/  @P1 LDC R29, c[0x0][0x44c] ;  /* 0x00011300ff1d1b82 */ /* 0x000ee20000000800 */
[-CC-:B------:R-:W-:Y:S01]  /*13e70*/  FFMA.FTZ R7, R25, R0.reuse, -R12.reuse ;  /* 0x0000000019077223 */ /* 0x180fe2000001080c */
[-CC-:B------:R-:W-:Y:S01]  /*13e80*/  FFMA.FTZ R152, R13, R0.reuse, -R12.reuse ;  /* 0x000000000d987223 */ /* 0x180fe2000001080c */
[----:B------:R-:W-:Y:S01]  /*13e90*/  MUFU.EX2 R158, R158 ;  /* 0x0000009e009e7308 */ /* 0x000fe20000000800 */
[-CC-:B------:R-:W-:Y:S01]  /*13ea0*/  FFMA.FTZ R13, R33, R0.reuse, -R12.reuse ;  /* 0x00000000210d7223 */ /* 0x180fe2000001080c */
[-C--:B------:R-:W-:Y:S01]  /*13eb0*/  FFMA.FTZ R154, R15, R0.reuse, -R12 ;  /* 0x000000000f9a7223 */ /* 0x080fe2000001080c */
[----:B------:R-:W-:Y:S02]  /*13ec0*/  IMAD.MOV.U32 R33, RZ, RZ, R186 ;  /* 0x000000ffff217224 */ /* 0x000fe400078e00ba */
[-CC-:B------:R-:W-:Y:S01]  /*13ed0*/  FFMA.FTZ R15, R37, R0.reuse, -R12.reuse ;  /* 0x00000000250f7223 */ /* 0x180fe2000001080c */
[-C--:B------:R-:W-:Y:S01]  /*13ee0*/  FFMA.FTZ R144, R31, R0.reuse, -R12 ;  /* 0x000000001f907223 */ /* 0x080fe2000001080c */
[----:B----4-:R-:W-:Y:S01]  /*13ef0*/  FADD.FTZ R31, R159, R38 ;  /* 0x000000269f1f7221 */ /* 0x010fe20000010000 */
[-CC-:B------:R-:W-:Y:S01]  /*13f00*/  FFMA.FTZ R148, R21, R0.reuse, -R12.reuse ;  /* 0x0000000015947223 */ /* 0x180fe2000001080c */
[----:B------:R-:W-:Y:S01]  /*13f10*/  MUFU.EX2 R156, R156 ;  /* 0x0000009c009c7308 */ /* 0x000fe20000000800 */
[-CC-:B------:R-:W-:Y:S01]  /*13f20*/  FFMA.FTZ R21, R41, R0.reuse, -R12.reuse ;  /* 0x0000000029157223 */ /* 0x180fe2000001080c */
[-CC-:B------:R-:W-:Y:S01]  /*13f30*/  FFMA.FTZ R150, R27, R0.reuse, -R12.reuse ;  /* 0x000000001b967223 */ /* 0x180fe2000001080c */
[-CC-:B------:R-:W-:Y:S01]  /*13f40*/  FFMA.FTZ R25, R45, R0.reuse, -R12.reuse ;  /* 0x000000002d197223 */ /* 0x180fe2000001080c */
[-CC-:B------:R-:W-:Y:S01]  /*13f50*/  FFMA.FTZ R27, R49, R0.reuse, -R12.reuse ;  /* 0x00000000311b7223 */ /* 0x180fe2000001080c */
[-CC-:B------:R-:W-:Y:S01]  /*13f60*/  FFMA.FTZ R146, R35, R0.reuse, -R12.reuse ;  /* 0x0000000023927223 */ /* 0x180fe2000001080c */
[-CC-:B-1----:R-:W-:Y:S01]  /*13f70*/  FFMA.FTZ R9, R53, R0.reuse, -R12.reuse ;  /* 0x0000000035097223 */ /* 0x182fe2000001080c */
[-CC-:B-----5:R-:W-:Y:S01]  /*13f80*/  FFMA.FTZ R140, R39, R0.reuse, -R12.reuse ;  /* 0x00000000278c7223 */ /* 0x1a0fe2000001080c */
[----:B------:R-:W1:Y:S01]  /*13f90*/  MUFU.EX2 R7, R7 ;  /* 0x0000000700077308 */ /* 0x000e620000000800 */
[-CC-:B------:R-:W-:Y:S01]  /*13fa0*/  FFMA.FTZ R57, R57, R0.reuse, -R12.reuse ;  /* 0x0000000039397223 */ /* 0x180fe2000001080c */
[-CC-:B------:R-:W-:Y:S01]  /*13fb0*/  FFMA.FTZ R43, R43, R0.reuse, -R12.reuse ;  /* 0x000000002b2b7223 */ /* 0x180fe2000001080c */
[-CC-:B------:R-:W-:Y:S01]  /*13fc0*/  FFMA.FTZ R61, R61, R0.reuse, -R12.reuse ;  /* 0x000000003d3d7223 */ /* 0x180fe2000001080c */
[----:B------:R-:W-:Y:S01]  /*13fd0*/  FFMA.FTZ R47, R47, R0, -R12 ;  /* 0x000000002f2f7223 */ /* 0x000fe2000001080c */
[----:B---3--:R-:W-:-:S04]  /*13fe0*/  @P1 IMAD.HI.U32 R29, R186, R29, RZ ;  /* 0x0000001dba1d1227 */ /* 0x008fc800078e00ff */
[-CC-:B------:R-:W-:Y:S01]  /*13ff0*/  FFMA.FTZ R65, R65, R0.reuse, -R12.reuse ;  /* 0x0000000041417223 */ /* 0x180fe2000001080c */
[-CC-:B------:R-:W-:Y:S01]  /*14000*/  FFMA.FTZ R51, R51, R0.reuse, -R12.reuse ;  /* 0x0000000033337223 */ /* 0x180fe2000001080c */
[----:B------:R-:W3:Y:S01]  /*14010*/  MUFU.EX2 R11, R11 ;  /* 0x0000000b000b7308 */ /* 0x000ee20000000800 */
[----:B------:R-:W-:Y:S01]  /*14020*/  FFMA.FTZ R69, R69, R0, -R12 ;  /* 0x0000000045457223 */ /* 0x000fe2000001080c */
[----:B0-----:R-:W-:Y:S01]  /*14030*/  @P1 SHF.R.U32.HI R33, RZ, R40, R29 ;  /* 0x00000028ff211219 */ /* 0x001fe2000001161d */
[C---:B------:R-:W-:Y:S01]  /*14040*/  FADD.FTZ R40, R28.reuse, R31 ;  /* 0x0000001f1c287221 */ /* 0x040fe20000010000 */
[----:B------:R-:W-:Y:S02]  /*14050*/  F2FP.F16.F32.PACK_AB R159, R28, R159 ;  /* 0x0000009f1c9f723e */ /* 0x000fe400000000ff */
[----:B------:R-:W-:Y:S02]  /*14060*/  CS2R R52, SRZ ;  /* 0x0000000000347805 */ /* 0x000fe4000001ff00 */
[----:B------:R-:W-:Y:S01]  /*14070*/  IADD3 R33, R33, R188, -R187 ;  /* 0x000000bc21217210 */ /* 0x000fe20007ffe8bb */
[----:B--2---:R-:W-:Y:S01]  /*14080*/  FADD.FTZ R31, R153, R40 ;  /* 0x00000028991f7221 */ /* 0x004fe20000010000 */
[----:B------:R-:W0:Y:S01]  /*14090*/  MUFU.EX2 R152, R152 ;  /* 0x0000009800987308 */ /* 0x000e220000000800 */
[----:B-1----:R-:W-:Y:S01]  /*140a0*/  FADD.FTZ R29, R156, R7 ;  /* 0x000000079c1d7221 */ /* 0x002fe20000010000 */
[C---:B------:R-:W-:Y:S01]  /*140b0*/  F2FP.F16.F32.PACK_AB R153, R10.reuse, R153 ;  /* 0x000000990a99723e */ /* 0x040fe200000000ff */
[----:B------:R-:W-:Y:S01]  /*140c0*/  FADD.FTZ R40, R10, R31 ;  /* 0x0000001f0a287221 */ /* 0x000fe20000010000 */
[----:B------:R-:W-:-:S04]  /*140d0*/  IMAD.HI R33, R33, 0x2aaaaaab, RZ ;  /* 0x2aaaaaab21217827 */ /* 0x000fc800078e02ff */
[----:B------:R-:W-:Y:S01]  /*140e0*/  FADD.FTZ R38, R158, R29 ;  /* 0x0000001d9e267221 */ /* 0x000fe20000010000 */
[----:B------:R-:W-:Y:S01]  /*140f0*/  F2FP.F16.F32.PACK_AB R156, R7, R156 ;  /* 0x0000009c079c723e */ /* 0x000fe200000000ff */
[----:B------:R-:W-:Y:S01]  /*14100*/  FADD.FTZ R31, R155, R40 ;  /* 0x000000289b1f7221 */ /* 0x000fe20000010000 */
[----:B------:R-:W1:Y:S01]  /*14110*/  MUFU.EX2 R13, R13 ;  /* 0x0000000d000d7308 */ /* 0x000e620000000800 */
[C---:B---3--:R-:W-:Y:S01]  /*14120*/  FADD.FTZ R29, R11.reuse, R38 ;  /* 0x000000260b1d7221 */ /* 0x048fe20000010000 */
[C---:B------:R-:W-:Y:S01]  /*14130*/  F2FP.F16.F32.PACK_AB R155, R6.reuse, R155 ;  /* 0x0000009b069b723e */ /* 0x040fe200000000ff */
[----:B------:R-:W-:Y:S01]  /*14140*/  FADD.FTZ R40, R6, R31 ;  /* 0x0000001f06287221 */ /* 0x000fe20000010000 */
[----:B------:R-:W-:Y:S02]  /*14150*/  F2FP.F16.F32.PACK_AB R158, R11, R158 ;  /* 0x0000009e0b9e723e */ /* 0x000fe400000000ff */
[----:B------:R-:W-:Y:S02]  /*14160*/  CS2R R48, SRZ ;  /* 0x0000000000307805 */ /* 0x000fe4000001ff00 */
[----:B------:R-:W-:Y:S01]  /*14170*/  CS2R R44, SRZ ;  /* 0x00000000002c7805 */ /* 0x000fe2000001ff00 */
[----:B------:R-:W-:Y:S01]  /*14180*/  FADD.FTZ R31, R149, R40 ;  /* 0x00000028951f7221 */ /* 0x000fe20000010000 */
[----:B------:R-:W2:Y:S01]  /*14190*/  MUFU.EX2 R154, R154 ;  /* 0x0000009a009a7308 */ /* 0x000ea20000000800 */
[----:B0-----:R-:W-:Y:S01]  /*141a0*/  FADD.FTZ R38, R152, R29 ;  /* 0x0000001d98267221 */ /* 0x001fe20000010000 */
[----:B------:R-:W-:Y:S01]  /*141b0*/  SHF.R.U32.HI R40, RZ, 0x1f, R33 ;  /* 0x0000001fff287819 */ /* 0x000fe20000011621 */
[C---:B------:R-:W-:Y:S01]  /*141c0*/  FADD.FTZ R12, R30.reuse, R31 ;  /* 0x0000001f1e0c7221 */ /* 0x040fe20000010000 */
[----:B------:R-:W-:-:S03]  /*141d0*/  F2FP.F16.F32.PACK_AB R149, R30, R149 ;  /* 0x000000951e95723e */ /* 0x000fc600000000ff */
[----:B------:R-:W-:Y:S01]  /*141e0*/  FADD.FTZ R31, R151, R12 ;  /* 0x0000000c971f7221 */ /* 0x000fe20000010000 */
[----:B------:R-:W0:Y:S01]  /*141f0*/  MUFU.EX2 R15, R15 ;  /* 0x0000000f000f7308 */ /* 0x000e220000000800 */
[----:B-1----:R-:W-:Y:S01]  /*14200*/  FADD.FTZ R29, R13, R38 ;  /* 0x000000260d1d7221 */ /* 0x002fe20000010000 */
[----:B------:R-:W-:Y:S01]  /*14210*/  LEA.HI.SX32 R12, R33, R40, 0x1c ;  /* 0x00000028210c7211 */ /* 0x000fe200078fe2ff */
[C---:B------:R-:W-:Y:S01]  /*14220*/  FADD.FTZ R24, R32.reuse, R31 ;  /* 0x0000001f20187221 */ /* 0x040fe20000010000 */
[----:B------:R-:W-:Y:S02]  /*14230*/  F2FP.F16.F32.PACK_AB R151, R32, R151 ;  /* 0x000000972097723e */ /* 0x000fe400000000ff */
[----:B------:R-:W-:Y:S02]  /*14240*/  CS2R R40, SRZ ;  /* 0x0000000000287805 */ /* 0x000fe4000001ff00 */
[----:B------:R-:W-:Y:S01]  /*14250*/  VIMNMX R12, R185, R12, !PT ;  /* 0x0000000cb90c7248 */ /* 0x000fe20007fe0100 */
[----:B------:R-:W-:Y:S01]  /*14260*/  FADD.FTZ R31, R145, R24 ;  /* 0x00000018911f7221 */ /* 0x000fe20000010000 */
[----:B------:R-:W1:Y:S01]  /*14270*/  MUFU.EX2 R148, R148 ;  /* 0x0000009400947308 */ /* 0x000e620000000800 */
[----:B--2---:R-:W-:Y:S01]  /*14280*/  FADD.FTZ R38, R154, R29 ;  /* 0x0000001d9a267221 */ /* 0x004fe20000010000 */
[C---:B------:R-:W-:Y:S01]  /*14290*/  F2FP.F16.F32.PACK_AB R145, R34.reuse, R145 ;  /* 0x000000912291723e */ /* 0x040fe200000000ff */
[----:B------:R-:W-:Y:S01]  /*142a0*/  FADD.FTZ R6, R34, R31 ;  /* 0x0000001f22067221 */ /* 0x000fe20000010000 */
[----:B------:R-:W-:-:S02]  /*142b0*/  F2FP.F16.F32.PACK_AB R152, R13, R152 ;  /* 0x000000980d98723e */ /* 0x000fc400000000ff */
[----:B------:R-:W-:Y:S02]  /*142c0*/  CS2R R34, SRZ ;  /* 0x0000000000227805 */ /* 0x000fe4000001ff00 */
[----:B------:R-:W-:Y:S01]  /*142d0*/  CS2R R32, SRZ ;  /* 0x0000000000207805 */ /* 0x000fe2000001ff00 */
[----:B------:R-:W-:Y:S01]  /*142e0*/  FADD.FTZ R31, R147, R6 ;  /* 0x00000006931f7221 */ /* 0x000fe20000010000 */
[----:B------:R-:W2:Y:S01]  /*142f0*/  MUFU.EX2 R21, R21 ;  /* 0x0000001500157308 */ /* 0x000ea20000000800 */
[C---:B0-----:R-:W-:Y:S01]  /*14300*/  FADD.FTZ R29, R15.reuse, R38 ;  /* 0x000000260f1d7221 */ /* 0x041fe20000010000 */
[----:B------:R-:W-:Y:S01]  /*14310*/  F2FP.F16.F32.PACK_AB R154, R15, R154 ;  /* 0x0000009a0f9a723e */ /* 0x000fe200000000ff */
[----:B------:R-:W-:Y:S01]  /*14320*/  VIADD R15, R72, 0xfffffffe ;  /* 0xfffffffe480f7836 */ /* 0x000fe20000000000 */
[----:B------:R-:W-:Y:S02]  /*14330*/  F2FP.F16.F32.PACK_AB R147, R36, R147 ;  /* 0x000000932493723e */ /* 0x000fe400000000ff */
[----:B------:R-:W-:-:S02]  /*14340*/  CS2R R72, SRZ ;  /* 0x0000000000487805 */ /* 0x000fc4000001ff00 */
[----:B------:R-:W0:Y:S01]  /*14350*/  MUFU.EX2 R150, R150 ;  /* 0x0000009600967308 */ /* 0x000e220000000800 */
[----:B-1----:R-:W-:Y:S01]  /*14360*/  FADD.FTZ R38, R148, R29 ;  /* 0x0000001d94267221 */ /* 0x002fe20000010000 */
[----:B------:R-:W-:-:S06]  /*14370*/  ISETP.GE.AND P2, PT, R15, R12, PT ;  /* 0x0000000c0f00720c */ /* 0x000fcc0003f46270 */
[----:B------:R-:W1:Y:S01]  /*14380*/  MUFU.EX2 R25, R25 ;  /* 0x0000001900197308 */ /* 0x000e620000000800 */
[C---:B--2---:R-:W-:Y:S01]  /*14390*/  FADD.FTZ R29, R21.reuse, R38 ;  /* 0x00000026151d7221 */ /* 0x044fe20000010000 */
[----:B------:R-:W-:-:S06]  /*143a0*/  F2FP.F16.F32.PACK_AB R148, R21, R148 ;  /* 0x000000941594723e */ /* 0x000fcc00000000ff */
[----:B------:R-:W2:Y:S01]  /*143b0*/  MUFU.EX2 R144, R144 ;  /* 0x0000009000907308 */ /* 0x000ea20000000800 */
[----:B0-----:R-:W-:-:S07]  /*143c0*/  FADD.FTZ R38, R150, R29 ;  /* 0x0000001d96267221 */ /* 0x001fce0000010000 */
        /* <DEDUP_REMOVED lines=12> */
[----:B------:R-:W-:Y:S01]  /*14490*/  FADD.FTZ R7, R141, R10 ;  /* 0x0000000a8d077221 */ /* 0x000fe20000010000 */
[----:B------:R-:W-:Y:S01]  /*144a0*/  F2FP.F16.F32.PACK_AB R141, R14, R141 ;  /* 0x0000008d0e8d723e */ /* 0x000fe200000000ff */
[----:B------:R-:W0:Y:S01]  /*144b0*/  MUFU.EX2 R140, R140 ;  /* 0x0000008c008c7308 */ /* 0x000e220000000800 */
[----:B-1----:R-:W-:Y:S01]  /*144c0*/  FADD.FTZ R6, R146, R29 ;  /* 0x0000001d92067221 */ /* 0x002fe20000010000 */
[----:B------:R-:W-:-:S06]  /*144d0*/  FADD.FTZ R10, R14, R7 ;  /* 0x000000070e0a7221 */ /* 0x000fcc0000010000 */
[----:B------:R-:W1:Y:S01]  /*144e0*/  MUFU.EX2 R57, R57 ;  /* 0x0000003900397308 */ /* 0x000e620000000800 */
[C---:B--2---:R-:W-:Y:S01]  /*144f0*/  FADD.FTZ R29, R9.reuse, R6 ;  /* 0x00000006091d7221 */ /* 0x044fe20000010000 */
[----:B------:R-:W-:-:S06]  /*14500*/  F2FP.F16.F32.PACK_AB R146, R9, R146 ;  /* 0x000000920992723e */ /* 0x000fcc00000000ff */
[----:B------:R-:W2:Y:S01]  /*14510*/  MUFU.EX2 R43, R43 ;  /* 0x0000002b002b7308 */ /* 0x000ea20000000800 */
[----:B0-----:R-:W-:Y:S01]  /*14520*/  FADD.FTZ R6, R140, R29 ;  /* 0x0000001d8c067221 */ /* 0x001fe20000010000 */
[----:B------:R-:W-:-:S06]  /*14530*/  CS2R R28, SRZ ;  /* 0x00000000001c7805 */ /* 0x000fcc000001ff00 */
[----:B------:R-:W0:Y:S01]  /*14540*/  MUFU.EX2 R143, R143 ;  /* 0x0000008f008f7308 */ /* 0x000e220000000800 */
[C---:B-1----:R-:W-:Y:S01]  /*14550*/  FADD.FTZ R6, R57.reuse, R6 ;  /* 0x0000000639067221 */ /* 0x042fe20000010000 */
[----:B------:R-:W-:Y:S02]  /*14560*/  F2FP.F16.F32.PACK_AB R140, R57, R140 ;  /* 0x0000008c398c723e */ /* 0x000fe400000000ff */
[----:B------:R-:W-:-:S04]  /*14570*/  CS2R R56, SRZ ;  /* 0x0000000000387805 */ /* 0x000fc8000001ff00 */
[----:B------:R1:W3:Y:S01]  /*14580*/  MUFU.EX2 R142, R61 ;  /* 0x0000003d008e7308 */ /* 0x0002e20000000800 */
[----:B--2---:R-:W-:-:S07]  /*14590*/  FADD.FTZ R7, R43, R6 ;  /* 0x000000062b077221 */ /* 0x004fce0000010000 */
[----:B------:R-:W2:Y:S01]  /*145a0*/  MUFU.EX2 R26, R26 ;  /* 0x0000001a001a7308 */ /* 0x000ea20000000800 */
[----:B0-----:R-:W-:Y:S01]  /*145b0*/  FADD.FTZ R11, R143, R10 ;  /* 0x0000000a8f0b7221 */ /* 0x001fe20000010000 */
[----:B-1----:R-:W-:-:S06]  /*145c0*/  CS2R R60, SRZ ;  /* 0x00000000003c7805 */ /* 0x002fcc000001ff00 */
[----:B------:R-:W0:Y:S01]  /*145d0*/  MUFU.EX2 R47, R47 ;  /* 0x0000002f002f7308 */ /* 0x000e220000000800 */
[C---:B---3--:R-:W-:Y:S01]  /*145e0*/  FADD.FTZ R6, R142.reuse, R7 ;  /* 0x000000078e067221 */ /* 0x048fe20000010000 */
[----:B------:R-:W-:Y:S02]  /*145f0*/  F2FP.F16.F32.PACK_AB R142, R142, R43 ;  /* 0x0000002b8e8e723e */ /* 0x000fe400000000ff */
[----:B------:R-:W-:-:S04]  /*14600*/  CS2R R42, SRZ ;  /* 0x00000000002a7805 */ /* 0x000fc8000001ff00 */
[----:B------:R-:W1:Y:S01]  /*14610*/  MUFU.EX2 R137, R137 ;  /* 0x0000008900897308 */ /* 0x000e620000000800 */
[C---:B--2---:R-:W-:Y:S01]  /*14620*/  FADD.FTZ R24, R26.reuse, R11 ;  /* 0x0000000b1a187221 */ /* 0x044fe20000010000 */
[----:B------:R-:W-:Y:S02]  /*14630*/  F2FP.F16.F32.PACK_AB R143, R26, R143 ;  /* 0x0000008f1a8f723e */ /* 0x000fe400000000ff */
[----:B------:R-:W-:-:S04]  /*14640*/  CS2R R26, SRZ ;  /* 0x00000000001a7805 */ /* 0x000fc8000001ff00 */
[----:B------:R2:W3:Y:S01]  /*14650*/  MUFU.EX2 R136, R65 ;  /* 0x0000004100887308 */ /* 0x0004e20000000800 */
[----:B0-----:R-:W-:-:S07]  /*14660*/  FADD.FTZ R7, R47, R6 ;  /* 0x000000062f077221 */ /* 0x001fce0000010000 */
[----:B------:R-:W0:Y:S01]  /*14670*/  MUFU.EX2 R20, R20 ;  /* 0x0000001400147308 */ /* 0x000e220000000800 */
[----:B-1----:R-:W-:Y:S01]  /*14680*/  FADD.FTZ R9, R137, R24 ;  /* 0x0000001889097221 */ /* 0x002fe20000010000 */
[----:B--2---:R-:W-:Y:S02]  /*14690*/  CS2R R64, SRZ ;  /* 0x0000000000407805 */ /* 0x004fe4000001ff00 */
[----:B------:R-:W-:-:S04]  /*146a0*/  CS2R R24, SRZ ;  /* 0x0000000000187805 */ /* 0x000fc8000001ff00 */
[----:B------:R-:W1:Y:S01]  /*146b0*/  MUFU.EX2 R51, R51 ;  /* 0x0000003300337308 */ /* 0x000e620000000800 */
[C---:B---3--:R-:W-:Y:S01]  /*146c0*/  FADD.FTZ R6, R136.reuse, R7 ;  /* 0x0000000788067221 */ /* 0x048fe20000010000 */
[----:B------:R-:W-:Y:S02]  /*146d0*/  F2FP.F16.F32.PACK_AB R136, R136, R47 ;  /* 0x0000002f8888723e */ /* 0x000fe400000000ff */
[----:B------:R-:W-:-:S04]  /*146e0*/  CS2R R46, SRZ ;  /* 0x00000000002e7805 */ /* 0x000fc8000001ff00 */
[----:B------:R-:W2:Y:S01]  /*146f0*/  MUFU.EX2 R139, R139 ;  /* 0x0000008b008b7308 */ /* 0x000ea20000000800 */
[C---:B0-----:R-:W-:Y:S01]  /*14700*/  FADD.FTZ R14, R20.reuse, R9 ;  /* 0x00000009140e7221 */ /* 0x041fe20000010000 */
[----:B------:R-:W-:-:S06]  /*14710*/  F2FP.F16.F32.PACK_AB R137, R20, R137 ;  /* 0x000000891489723e */ /* 0x000fcc00000000ff */
[----:B------:R0:W3:Y:S01]  /*14720*/  MUFU.EX2 R138, R69 ;  /* 0x00000045008a7308 */ /* 0x0000e20000000800 */
[----:B-1----:R-:W-:-:S07]  /*14730*/  FADD.FTZ R7, R51, R6 ;  /* 0x0000000633077221 */ /* 0x002fce0000010000 */
[----:B------:R2:W1:Y:S01]  /*14740*/  MUFU.EX2 R10, R5 ;  /* 0x00000005000a7308 */ /* 0x0004620000000800 */
[----:B0-----:R-:W-:Y:S01]  /*14750*/  CS2R R68, SRZ ;  /* 0x0000000000447805 */ /* 0x001fe2000001ff00 */
[----:B--2---:R-:W-:Y:S01]  /*14760*/  FADD.FTZ R5, R139, R14 ;  /* 0x0000000e8b057221 */ /* 0x004fe20000010000 */
[C---:B---3--:R-:W-:Y:S01]  /*14770*/  FADD.FTZ R7, R138.reuse, R7 ;  /* 0x000000078a077221 */ /* 0x048fe20000010000 */
[----:B------:R-:W-:Y:S02]  /*14780*/  F2FP.F16.F32.PACK_AB R138, R138, R51 ;  /* 0x000000338a8a723e */ /* 0x000fe400000000ff */
[----:B------:R-:W-:Y:S01]  /*14790*/  CS2R R50, SRZ ;  /* 0x0000000000327805 */ /* 0x000fe2000001ff00 */
[C---:B-1----:R-:W-:Y:S01]  /*147a0*/  FADD.FTZ R6, R10.reuse, R5 ;  /* 0x000000050a067221 */ /* 0x042fe20000010000 */
[----:B------:R-:W-:Y:S01]  /*147b0*/  F2FP.F16.F32.PACK_AB R139, R10, R139 ;  /* 0x0000008b0a8b723e */ /* 0x000fe200000000ff */
[----:B------:R-:W-:Y:S01]  /*147c0*/  IMAD.MOV.U32 R10, RZ, RZ, 0x3f800000 ;  /* 0x3f800000ff0a7424 */ /* 0x000fe200078e00ff */
[----:B------:R-:W-:Y:S01]  /*147d0*/  MOV R5, 0x3f800000 ;  /* 0x3f80000000057802 */ /* 0x000fe20000000f00 */
[----:B------:R-:W-:Y:S06]  /*147e0*/  @!P2 BRA `(.L_x_2839) ;  /* 0x000000240094a947 */ /* 0x000fec0003800000 */
[----:B------:R-:W-:Y:S01]  /*147f0*/  BSSY B1, `(.L_x_2839) ;  /* 0x0000264000017945 */ /* 0x000fe20003800000 */
[----:B------:R-:W-:Y:S01]  /*14800*/  IMAD.MOV.U32 R13, RZ, RZ, R3 ;  /* 0x000000ffff0d7224 */ /* 0x000fe200078e0003 */
[----:B------:R-:W-:Y:S01]  /*14810*/  MOV R14, R4 ;  /* 0x00000004000e7202 */ /* 0x000fe20000000f00 */
[----:B------:R-:W-:Y:S01]  /*14820*/  IMAD.MOV.U32 R11, RZ, RZ, R168 ;  /* 0x000000ffff0b7224 */ /* 0x000fe200078e00a8 */
[----:B------:R-:W-:Y:S01]  /*14830*/  MOV R5, 0x3f800000 ;  /* 0x3f80000000057802 */ /* 0x000fe20000000f00 */
[----:B------:R-:W-:Y:S02]  /*14840*/  IMAD.MOV.U32 R20, RZ, RZ, R162 ;  /* 0x000000ffff147224 */ /* 0x000fe400078e00a2 */
[----:B------:R-:W-:-:S07]  /*14850*/  IMAD.MOV.U32 R87, RZ, RZ, RZ ;  /* 0x000000ffff577224 */ /* 0x000fce00078e00ff */
.L_x_2852:
[----:B------:R-:W-:-:S04]  /*14860*/  ISETP.NE.AND P2, PT, R20, 0x1, PT ;  /* 0x000000011400780c */ /* 0x000fc80003f45270 */
[----:B------:R-:W-:-:S04]  /*14870*/  SEL R168, RZ, 0x1, P2 ;  /* 0x00000001ffa87807 */ /* 0x000fc80001000000 */
[----:B------:R-:W-:Y:S01]  /*14880*/  LOP3.LUT R168, R11, R168, RZ, 0x3c, !PT ;  /* 0x000000a80ba87212 */ /* 0x000fe200078e3cff */
[----:B------:R-:W-:Y:S06]  /*14890*/  @!P0 BRA `(.L_x_2840) ;  /* 0x0000000000048947 */ /* 0x000fec0003800000 */
[----:B------:R-:W-:Y:S01]  /*148a0*/  BPT.TRAP 0x1 ;  /* 0x000000040000795c */ /* 0x000fe20000300000 */
.L_x_2840:
[----:B------:R-:W-:Y:S01]  /*148b0*/  VIADD R162, R20, 0x1 ;  /* 0x0000000114a27836 */ /* 0x000fe20000000000 */
[----:B------:R-:W-:-:S04]  /*148c0*/  SHF.L.U32 R4, R168, 0x1f, RZ ;  /* 0x0000001fa8047819 */ /* 0x000fc800000006ff */
[----:B------:R-:W-:-:S04]  /*148d0*/  ISETP.NE.AND P2, PT, R162, 0x2, PT ;  /* 0x00000002a200780c */ /* 0x000fc80003f45270 */
[----:B------:R-:W-:-:S04]  /*148e0*/  SEL R162, R162, RZ, P2 ;  /* 0x000000ffa2a27207 */ /* 0x000fc80001000000 */
[----:B------:R-:W-:-:S04]  /*148f0*/  LEA R9, R162, R2, 0x3 ;  /* 0x00000002a2097211 */ /* 0x000fc800078e18ff */
[----:B------:R0:W1:Y:S01]  /*14900*/  SYNCS.PHASECHK.TRANS64.TRYWAIT P2, [R9+URZ+0x2a830], R4 ;  /* 0x02a83004090075a7 */ /* 0x000062000804017f */
[----:B------:R-:W-:Y:S05]  /*14910*/  @!P0 BRA `(.L_x_2841) ;  /* 0x0000000000048947 */ /* 0x000fea0003800000 */
[----:B------:R-:W-:Y:S01]  /*14920*/  BPT.TRAP 0x1 ;  /* 0x000000040000795c */ /* 0x000fe20000300000 */
.L_x_2841:
[----:B------:R-:W-:Y:S01]  /*14930*/  IMAD R0, R162, 0x900, R8 ;  /* 0x00000900a2007824 */ /* 0x000fe200078e0208 */
[----:B------:R-:W-:Y:S03]  /*14940*/  BSSY B2, `(.L_x_2842) ;  /* 0x0000006000027945 */ /* 0x000fe60003800000 */
[C---:B------:R-:W-:Y:S02]  /*14950*/  VIADD R3, R0.reuse, 0x2 ;  /* 0x0000000200037836 */ /* 0x040fe40000000000 */
[----:B------:R-:W-:Y:S01]  /*14960*/  VIADD R21, R0, 0x4 ;  /* 0x0000000400157836 */ /* 0x000fe20000000000 */
[----:B-1----:R-:W-:Y:S06]  /*14970*/  @P2 BRA `(.L_x_2843) ;  /* 0x0000000000082947 */ /* 0x002fec0003800000 */
[----:B------:R-:W1:Y:S02]  /*14980*/  SYNCS.PHASECHK.TRANS64.TRYWAIT P2, [R9+URZ+0x2a830], R4 ;  /* 0x02a83004090075a7 */ /* 0x000e64000804017f */
[----:B-1----:R-:W-:Y:S05]  /*14990*/  @!P2 BRA `(.L_x_2844) ;  /* 0x0000010c005ca947 */ /* 0x002fea0003800000 */
.L_x_2843:
[----:B------:R-:W-:Y:S05]  /*149a0*/  BSYNC B2 ;  /* 0x0000000000027941 */ /* 0x000fea0003800000 */
.L_x_2842:
[----:B------:R-:W2:Y:S04]  /*149b0*/  LDL.64 R94, [R1+0x28] ;  /* 0x00002800015e7983 */ /* 0x000ea80000100a00 */
[----:B------:R0:W-:Y:S04]  /*149c0*/  STL.64 [R1+0x78], R8 ;  /* 0x0000780801007387 */ /* 0x0001e80000100a00 */
[----:B01----:R-:W3:Y:S04]  /*149d0*/  LDL.64 R8, [R1+0x20] ;  /* 0x0000200001087983 */ /* 0x003ee80000100a00 */
[----:B------:R0:W-:Y:S01]  /*149e0*/  STL.64 [R1+0x70], R6 ;  /* 0x0000700601007387 */ /* 0x0001e20000100a00 */
[----:B------:R-:W-:Y:S01]  /*149f0*/  MOV R88, R0 ;  /* 0x0000000000587202 */ /* 0x000fe20000000f00 */
[----:B------:R-:W-:-:S02]  /*14a00*/  VIADD R90, R0, 0x6 ;  /* 0x00000006005a7836 */ /* 0x000fc40000000000 */
[-C--:B------:R-:W-:Y:S01]  /*14a10*/  FMUL.FTZ R26, R26, R5.reuse ;  /* 0x000000051a1a7220 */ /* 0x080fe20000410000 */
[----:B------:R-:W-:Y:S02]  /*14a20*/  IMAD.MOV.U32 R89, RZ, RZ, 0x40000040 ;  /* 0x40000040ff597424 */ /* 0x000fe400078e00ff */
[-C--:B------:R-:W-:Y:S01]  /*14a30*/  FMUL.FTZ R27, R27, R5.reuse ;  /* 0x000000051b1b7220 */ /* 0x080fe20000410000 */
[----:B------:R-:W-:Y:S02]  /*14a40*/  VIADD R92, R0, 0x304 ;  /* 0x00000304005c7836 */ /* 0x000fe40000000000 */
[-C--:B------:R-:W-:Y:S01]  /*14a50*/  FMUL.FTZ R30, R30, R5.reuse ;  /* 0x000000051e1e7220 */ /* 0x080fe20000410000 */
[-C--:B------:R-:W-:Y:S01]  /*14a60*/  FMUL.FTZ R31, R31, R5.reuse ;  /* 0x000000051f1f7220 */ /* 0x080fe20000410000 */
[-C--:B------:R-:W-:Y:S01]  /*14a70*/  FMUL.FTZ R34, R34, R5.reuse ;  /* 0x0000000522227220 */ /* 0x080fe20000410000 */
[-C--:B------:R-:W-:Y:S01]  /*14a80*/  FMUL.FTZ R35, R35, R5.reuse ;  /* 0x0000000523237220 */ /* 0x080fe20000410000 */
[----:B------:R-:W-:Y:S01]  /*14a90*/  FMUL.FTZ R38, R38, R5 ;  /* 0x0000000526267220 */ /* 0x000fe20000410000 */
[----:B0-----:R-:W4:Y:S01]  /*14aa0*/  LDL.64 R6, [R1+0x18] ;  /* 0x0000180001067983 */ /* 0x001f220000100a00 */
[----:B------:R-:W-:-:S02]  /*14ab0*/  R2UR UR26, R88 ;  /* 0x00000000581a72ca */ /* 0x000fc400000e0000 */
[----:B------:R-:W-:Y:S01]  /*14ac0*/  MOV R88, R3 ;  /* 0x0000000300587202 */ /* 0x000fe20000000f00 */
[-C--:B------:R-:W-:Y:S01]  /*14ad0*/  FMUL.FTZ R39, R39, R5.reuse ;  /* 0x0000000527277220 */ /* 0x080fe20000410000 */
[-C--:B------:R-:W-:Y:S01]  /*14ae0*/  FMUL.FTZ R42, R42, R5.reuse ;  /* 0x000000052a2a7220 */ /* 0x080fe20000410000 */
[-C--:B------:R-:W-:Y:S01]  /*14af0*/  FMUL.FTZ R43, R43, R5.reuse ;  /* 0x000000052b2b7220 */ /* 0x080fe20000410000 */
[----:B------:R-:W-:Y:S01]  /*14b00*/  R2UR UR22, R88 ;  /* 0x00000000581672ca */ /* 0x000fe200000e0000 */
[----:B------:R-:W-:Y:S01]  /*14b10*/  IMAD.MOV.U32 R88, RZ, RZ, R21 ;  /* 0x000000ffff587224 */ /* 0x000fe200078e0015 */
[----:B------:R-:W-:Y:S01]  /*14b20*/  R2UR UR14, R90 ;  /* 0x000000005a0e72ca */ /* 0x000fe200000e0000 */
[----:B------:R-:W-:Y:S02]  /*14b30*/  VIADD R90, R0, 0x302 ;  /* 0x00000302005a7836 */ /* 0x000fe40000000000 */
[-C--:B------:R-:W-:Y:S01]  /*14b40*/  FMUL.FTZ R46, R46, R5.reuse ;  /* 0x000000052e2e7220 */ /* 0x080fe20000410000 */
[----:B------:R-:W-:Y:S01]  /*14b50*/  FMUL.FTZ R47, R47, R5 ;  /* 0x000000052f2f7220 */ /* 0x000fe20000410000 */
[----:B------:R-:W-:Y:S01]  /*14b60*/  R2UR UR18, R88 ;  /* 0x00000000581272ca */ /* 0x000fe200000e0000 */
[----:B------:R-:W-:Y:S01]  /*14b70*/  VIADD R88, R0, 0x300 ;  /* 0x0000030000587836 */ /* 0x000fe20000000000 */
[----:B------:R-:W-:Y:S01]  /*14b80*/  R2UR UR6, R90 ;  /* 0x000000005a0672ca */ /* 0x000fe200000e0000 */
[----:B------:R-:W-:-:S02]  /*14b90*/  VIADD R90, R0, 0x600 ;  /* 0x00000600005a7836 */ /* 0x000fc40000000000 */
[-C--:B------:R-:W-:Y:S01]  /*14ba0*/  FMUL.FTZ R50, R50, R5.reuse ;  /* 0x0000000532327220 */ /* 0x080fe20000410000 */
[-C--:B------:R-:W-:Y:S01]  /*14bb0*/  FMUL.FTZ R51, R51, R5.reuse ;  /* 0x0000000533337220 */ /* 0x080fe20000410000 */
[----:B------:R-:W-:Y:S01]  /*14bc0*/  R2UR UR10, R88 ;  /* 0x00000000580a72ca */ /* 0x000fe200000e0000 */
[-C--:B------:R-:W-:Y:S01]  /*14bd0*/  FMUL.FTZ R54, R54, R5.reuse ;  /* 0x0000000536367220 */ /* 0x080fe20000410000 */
[----:B------:R-:W-:Y:S01]  /*14be0*/  IADD3 R88, R0, 0x306, RZ ;  /* 0x0000030600587810 */ /* 0x000fe20007ffe0ff */
        /* <DEDUP_REMOVED lines=17> */
[----:B------:R-:W-:Y:S01]  /*14d00*/  MOV R91, 0x40000040 ;  /* 0x40000040005b7802 */ /* 0x000fe20000000f00 */
[----:B------:R-:W4:Y:S01]  /*14d10*/  LDL.64 R4, [R1+0x10] ;  /* 0x0000100001047983 */ /* 0x000f220000100a00 */
[C---:B------:R-:W-:Y:S01]  /*14d20*/  R2UR UR27, R89.reuse ;  /* 0x00000000591b72ca */ /* 0x040fe200000e0000 */
[----:B------:R-:W-:Y:S01]  /*14d30*/  IMAD.MOV.U32 R93, RZ, RZ, 0x40000040 ;  /* 0x40000040ff5d7424 */ /* 0x000fe200078e00ff */
[----:B------:R-:W-:Y:S01]  /*14d40*/  R2UR UR58, R92 ;  /* 0x000000005c3a72ca */ /* 0x000fe200000e0000 */
[----:B------:R-:W4:Y:S01]  /*14d50*/  LDL.64 R218, [R1+0x8] ;  /* 0x0000080001da7983 */ /* 0x000f220000100a00 */
[----:B------:R-:W-:Y:S01]  /*14d60*/  R2UR UR54, R88 ;  /* 0x00000000583672ca */ /* 0x000fe200000e0000 */
[----:B------:R-:W-:Y:S01]  /*14d70*/  VIADD R88, R0, 0x604 ;  /* 0x0000060400587836 */ /* 0x000fe20000000000 */
[----:B------:R-:W-:Y:S01]  /*14d80*/  R2UR UR50, R90 ;  /* 0x000000005a3272ca */ /* 0x000fe200000e0000 */
[C---:B------:R-:W-:Y:S01]  /*14d90*/  VIADD R90, R0.reuse, 0x606 ;  /* 0x00000606005a7836 */ /* 0x040fe20000000000 */
[----:B------:R-:W-:Y:S01]  /*14da0*/  IADD3 R92, R0, 0x602, RZ ;  /* 0x00000602005c7810 */ /* 0x000fe20007ffe0ff */
[----:B------:R-:W4:Y:S01]  /*14db0*/  LDL.64 R214, [R1] ;  /* 0x0000000001d67983 */ /* 0x000f220000100a00 */
[C---:B------:R-:W-:Y:S01]  /*14dc0*/  R2UR UR23, R89.reuse ;  /* 0x00000000591772ca */ /* 0x040fe200000e0000 */
        /* <DEDUP_REMOVED lines=55> */
[----:B----4-:R-:W-:Y:S02]  /*15140*/  R2UR UR16, R6 ;  /* 0x00000000061072ca */ /* 0x010fe400000e0000 */
[----:B------:R-:W-:Y:S02]  /*15150*/  R2UR UR17, R7 ;  /* 0x00000000071172ca */ /* 0x000fe400000e0000 */
[----:B------:R-:W-:Y:S01]  /*15160*/  R2UR UR12, R4 ;  /* 0x00000000040c72ca */ /* 0x000fe200000e0000 */
[----:B------:R0:W5:Y:S01]  /*15170*/  LDL.LU.64 R6, [R1+0x70] ;  /* 0x0000700001067983 */ /* 0x0001620000300a00 */
[----:B------:R-:W-:Y:S01]  /*15180*/  R2UR UR13, R5 ;  /* 0x00000000050d72ca */ /* 0x000fe200000e0000 */
[----:B------:R-:W-:Y:S02]  /*15190*/  WARPGROUP.DEPBAR.LE gsb0, 0x0 ;  /* 0x00008000000079c5 */ /* 0x000fe40000010000 */
[----:B------:R-:W-:-:S06]  /*151a0*/  WARPGROUP.ARRIVE ;  /* 0x00000000000079c5 */ /* 0x000fcc0000000000 */
[----:B------:R-:W-:Y:S01]  /*151b0*/  HGMMA.64x96x16.F32 R88, gdesc[UR16], R88, gsb0 ;  /* 0x01600000105879f0 */ /* 0x000fe20008000858 */
[----:B------:R-:W-:Y:S02]  /*151c0*/  R2UR UR8, R218 ;  /* 0x00000000da0872ca */ /* 0x000fe400000e0000 */
        /* <DEDUP_REMOVED lines=33> */
.L_x_2845:
[----:B------:R-:W-:Y:S02]  /*153e0*/  SHF.L.U32 R0, R11, 0x1f, RZ ;  /* 0x0000001f0b007819 */ /* 0x000fe400000006ff */
[----:B------:R-:W-:-:S04]  /*153f0*/  LEA R21, R20, R2, 0x3 ;  /* 0x0000000214157211 */ /* 0x000fc800078e18ff */
[----:B------:R0:W1:Y:S01]  /*15400*/  SYNCS.PHASECHK.TRANS64.TRYWAIT P2, [R21+URZ+0x2a850], R0 ;  /* 0x02a85000150075a7 */ /* 0x000062000804017f */
[----:B------:R-:W-:Y:S05]  /*15410*/  @!P0 BRA `(.L_x_2846) ;  /* 0x0000000000048947 */ /* 0x000fea0003800000 */
[----:B------:R-:W-:Y:S01]  /*15420*/  BPT.TRAP 0x1 ;  /* 0x000000040000795c */ /* 0x000fe20000300000 */
.L_x_2846:
[----:B------:R-:W-:Y:S04]  /*15430*/  BSSY B2, `(.L_x_2847) ;  /* 0x0000004000027945 */ /* 0x000fe80003800000 */
[----:B-1----:R-:W-:Y:S05]  /*15440*/  @P2 BRA `(.L_x_2848) ;  /* 0x0000000000082947 */ /* 0x002fea0003800000 */
[----:B------:R-:W1:Y:S02]  /*15450*/  SYNCS.PHASECHK.TRANS64.TRYWAIT P2, [R21+URZ+0x2a850], R0 ;  /* 0x02a85000150075a7 */ /* 0x000e64000804017f */
[----:B-1----:R-:W-:Y:S05]  /*15460*/  @!P2 BRA `(.L_x_2849) ;  /* 0x0000010000bca947 */ /* 0x002fea0003800000 */
.L_x_2848:
[----:B------:R-:W-:Y:S05]  /*15470*/  BSYNC B2 ;  /* 0x0000000000027941 */ /* 0x000fea0003800000 */
.L_x_2847:
[----:B01----:R-:W-:Y:S01]  /*15480*/  VIADD R0, R2, 0x400 ;  /* 0x0000040002007836 */ /* 0x003fe20000000000 */
[----:B------:R-:W-:Y:S01]  /*15490*/  WARPGROUP.ARRIVE ;  /* 0x00000000000079c5 */ /* 0x000fe20000000000 */
[----:B------:R-:W-:Y:S02]  /*154a0*/  IMAD.MOV.U32 R5, RZ, RZ, 0x40000040 ;  /* 0x40000040ff057424 */ /* 0x000fe400078e00ff */
[----:B------:R-:W-:Y:S01]  /*154b0*/  IMAD.MOV.U32 R11, RZ, RZ, 0x40000040 ;  /* 0x40000040ff0b7424 */ /* 0x000fe200078e00ff */
[----:B------:R-:W-:Y:S02]  /*154c0*/  SHF.R.U32.HI R0, RZ, 0x4, R0 ;  /* 0x00000004ff007819 */ /* 0x000fe40000011600 */
[----:B------:R-:W-:Y:S02]  /*154d0*/  R2UR UR7, R5 ;  /* 0x00000000050772ca */ /* 0x000fe400000e0000 */
[----:B------:R-:W-:Y:S02]  /*154e0*/  LOP3.LUT R0, R0, 0x3fff, RZ, 0xc0, !PT ;  /* 0x00003fff00007812 */ /* 0x000fe400078ec0ff */
[----:B------:R-:W-:-:S02]  /*154f0*/  MOV R5, 0x40000040 ;  /* 0x4000004000057802 */ /* 0x000fc40000000f00 */
[----:B------:R-:W-:-:S05]  /*15500*/  LOP3.LUT R0, R0, 0x3000000, RZ, 0xfc, !PT ;  /* 0x0300000000007812 */ /* 0x000fca00078efcff */
[----:B------:R-:W-:-:S05]  /*15510*/  IMAD R4, R20, 0x600, R0 ;  /* 0x0000060014047824 */ /* 0x000fca00078e0200 */
[C---:B------:R-:W-:Y:S02]  /*15520*/  R2UR UR6, R4.reuse ;  /* 0x00000000040672ca */ /* 0x040fe400000e0000 */
[----:B------:R-:W-:-:S11]  /*15530*/  IADD3 R10, R4, 0x80, RZ ;  /* 0x00000080040a7810 */ /* 0x000fd60007ffe0ff */
        /* <DEDUP_REMOVED lines=18> */
[C---:B------:R-:W-:Y:S01]  /*15660*/  IADD3 R10, R4.reuse, 0x200, RZ ;  /* 0x00000200040a7810 */ /* 0x040fe20007ffe0ff */
        /* <DEDUP_REMOVED lines=17> */
.L_x_2850:
[----:B------:R-:W0:Y:S01]  /*15780*/  @P1 LDC R4, c[0x0][0x44c] ;  /* 0x00011300ff041b82 */ /* 0x000e220000000800 */
[----:B------:R-:W-:Y:S01]  /*15790*/  IMAD.IADD R3, R191, 0x1, R186 ;  /* 0x00000001bf037824 */ /* 0x000fe200078e02ba */
[----:B------:R-:W-:Y:S01]  /*157a0*/  ULDC UR4, c[0x0][0x988] ;  /* 0x0002620000047ab9 */ /* 0x000fe20000000800 */
[----:B-----5:R-:W-:-:S05]  /*157b0*/  VIADD R9, R9, 0x2a840 ;  /* 0x0002a84009097836 */ /* 0x020fca0000000000 */
[----:B------:R-:W1:Y:S01]  /*157c0*/  @P1 LDC R0, c[0x0][0x450] ;  /* 0x00011400ff001b82 */ /* 0x000e620000000800 */
[----:B------:R-:W-:-:S04]  /*157d0*/  PRMT R9, R178, 0x654, R9 ;  /* 0x00000654b2097816 */ /* 0x000fc80000000009 */
[----:B------:R2:W-:Y:S01]  /*157e0*/  SYNCS.ARRIVE.TRANS64.RED.A1T0 RZ, [R9+URZ], RZ ;  /* 0x000000ff09ff79a7 */ /* 0x0005e2000810043f */
[----:B0-----:R-:W-:-:S05]  /*157f0*/  @P1 IMAD.HI.U32 R4, R3, R4, RZ ;  /* 0x0000000403041227 */ /* 0x001fca00078e00ff */
[----:B-1----:R-:W-:Y:S01]  /*15800*/  @P1 SHF.R.U32.HI R3, RZ, R0, R4 ;  /* 0x00000000ff031219 */ /* 0x002fe20000011604 */
[----:B------:R-:W-:-:S04]  /*15810*/  IMAD R0, R15, -0x60, RZ ;  /* 0xffffffa00f007824 */ /* 0x000fc800078e02ff */
[----:B------:R-:W0:Y:S01]  /*15820*/  SHFL.IDX PT, R4, R3, RZ, 0x1c1f ;  /* 0x001c1fff03047589 */ /* 0x000e2200000e0000 */
[----:B------:R-:W-:-:S03]  /*15830*/  IADD3 R0, -R190, 0x1, R0 ;  /* 0x00000001be007810 */ /* 0x000fc60007ffe100 */
[----:B------:R-:W1:Y:S01]  /*15840*/  SHFL.IDX PT, R3, R3, 0x1, 0x1c1f ;  /* 0x003c1f0003037f89 */ /* 0x000e6200000e0000 */
[----:B------:R-:W-:-:S05]  /*15850*/  IADD3 R0, -R187, R0, R188 ;  /* 0x00000000bb007210 */ /* 0x000fca0007ffe1bc */
[C---:B0-----:R-:W-:Y:S01]  /*15860*/  IMAD.IADD R4, R0.reuse, 0x1, R4 ;  /* 0x0000000100047824 */ /* 0x041fe200078e0204 */
[----:B-1----:R-:W-:Y:S01]  /*15870*/  IADD3 R3, R0, R3, RZ ;  /* 0x0000000300037210 */ /* 0x002fe20007ffe0ff */
[----:B------:R-:W-:-:S03]  /*15880*/  IMAD.U32 R0, RZ, RZ, UR4 ;  /* 0x00000004ff007e24 */ /* 0x000fc6000f8e00ff */
[C---:B------:R-:W-:Y:S02]  /*15890*/  ISETP.GT.AND P2, PT, R4.reuse, RZ, PT ;  /* 0x000000ff0400720c */ /* 0x040fe40003f44270 */
[----:B------:R-:W-:Y:S02]  /*158a0*/  ISETP.GT.AND P3, PT, R4, 0x1, PT ;  /* 0x000000010400780c */ /* 0x000fe40003f64270 */
[----:B------:R-:W-:Y:S02]  /*158b0*/  FSEL R88, R88, -INF , P2 ;  /* 0xff80000058587808 */ /* 0x000fe40001000000 */
[----:B------:R-:W-:Y:S02]  /*158c0*/  ISETP.GT.AND P2, PT, R4, 0x8, PT ;  /* 0x000000080400780c */ /* 0x000fe40003f44270 */
[----:B------:R-:W-:Y:S02]  /*158d0*/  FSEL R89, R89, -INF , P3 ;  /* 0xff80000059597808 */ /* 0x000fe40001800000 */
[----:B------:R-:W-:-:S02]  /*158e0*/  FSEL R92, R92, -INF , P2 ;  /* 0xff8000005c5c7808 */ /* 0x000fc40001000000 */
[C---:B------:R-:W-:Y:S02]  /*158f0*/  ISETP.GT.AND P3, PT, R4.reuse, 0x9, PT ;  /* 0x000000090400780c */ /* 0x040fe40003f64270 */
[----:B------:R-:W-:Y:S02]  /*15900*/  ISETP.GT.AND P2, PT, R4, 0x10, PT ;  /* 0x000000100400780c */ /* 0x000fe40003f44270 */
[----:B------:R-:W-:Y:S02]  /*15910*/  FSEL R93, R93, -INF , P3 ;  /* 0xff8000005d5d7808 */ /* 0x000fe40001800000 */
[----:B------:R-:W-:Y:S02]  /*15920*/  FSEL R96, R96, -INF , P2 ;  /* 0xff80000060607808 */ /* 0x000fe40001000000 */
[C---:B------:R-:W-:Y:S02]  /*15930*/  ISETP.GT.AND P3, PT, R4.reuse, 0x11, PT ;  /* 0x000000110400780c */ /* 0x040fe40003f64270 */
[----:B------:R-:W-:-:S02]  /*15940*/  ISETP.GT.AND P2, PT, R4, 0x18, PT ;  /* 0x000000180400780c */ /* 0x000fc40003f44270 */
[----:B------:R-:W-:Y:S02]  /*15950*/  FSEL R97, R97, -INF , P3 ;  /* 0xff80000061617808 */ /* 0x000fe40001800000 */
[----:B------:R-:W-:Y:S02]  /*15960*/  FSEL R100, R100, -INF , P2 ;  /* 0xff80000064647808 */ /* 0x000fe40001000000 */
[C---:B------:R-:W-:Y:S02]  /*15970*/  ISETP.GT.AND P3, PT, R4.reuse, 0x19, PT ;  /* 0x000000190400780c */ /* 0x040fe40003f64270 */
        /* <DEDUP_REMOVED lines=12> */
[C---:B------:R-:W-:Y:S02]  /*15a40*/  ISETP.GT.AND P2, PT, R4.reuse, 0x38, PT ;  /* 0x000000380400780c */ /* 0x040fe40003f44270 */
[C---:B------:R-:W-:Y:S02]  /*15a50*/  ISETP.GT.AND P4, PT, R4.reuse, 0x40, PT ;  /* 0x000000400400780c */ /* 0x040fe40003f84270 */
[----:B------:R-:W-:-:S02]  /*15a60*/  ISETP.GT.AND P6, PT, R4, 0x41, PT ;  /* 0x000000410400780c */ /* 0x000fc40003fc4270 */
[----:B------:R-:W-:Y:S02]  /*15a70*/  ISETP.GT.AND P5, PT, R4, 0x48, PT ;  /* 0x000000480400780c */ /* 0x000fe40003fa4270 */
[----:B------:R-:W-:Y:S02]  /*15a80*/  FSEL R113, R113, -INF , P3 ;  /* 0xff80000071717808 */ /* 0x000fe40001800000 */
[----:B------:R-:W-:Y:S02]  /*15a90*/  FSEL R116, R116, -INF , P2 ;  /* 0xff80000074747808 */ /* 0x000fe40001000000 */
[----:B------:R-:W-:Y:S02]  /*15aa0*/  FSEL R120, R120, -INF , P4 ;  /* 0xff80000078787808 */ /* 0x000fe40002000000 */
[----:B------:R-:W-:Y:S02]  /*15ab0*/  FSEL R121, R121, -INF , P6 ;  /* 0xff80000079797808 */ /* 0x000fe40003000000 */
[----:B------:R-:W-:-:S02]  /*15ac0*/  FSEL R124, R124, -INF , P5 ;  /* 0xff8000007c7c7808 */ /* 0x000fc40002800000 */
[C---:B------:R-:W-:Y:S02]  /*15ad0*/  ISETP.GT.AND P3, PT, R4.reuse, 0x39, PT ;  /* 0x000000390400780c */ /* 0x040fe40003f64270 */
[C---:B------:R-:W-:Y:S02]  /*15ae0*/  ISETP.GT.AND P2, PT, R4.reuse, 0x49, PT ;  /* 0x000000490400780c */ /* 0x040fe40003f44270 */
[C---:B------:R-:W-:Y:S02]  /*15af0*/  ISETP.GT.AND P4, PT, R4.reuse, 0x50, PT ;  /* 0x000000500400780c */ /* 0x040fe40003f84270 */
[C---:B------:R-:W-:Y:S02]  /*15b00*/  ISETP.GT.AND P6, PT, R4.reuse, 0x58, PT ;  /* 0x000000580400780c */ /* 0x040fe40003fc4270 */
[----:B------:R-:W-:Y:S02]  /*15b10*/  ISETP.GT.AND P5, PT, R4, 0x59, PT ;  /* 0x000000590400780c */ /* 0x000fe40003fa4270 */
[----:B------:R-:W-:-:S02]  /*15b20*/  FSEL R117, R117, -INF , P3 ;  /* 0xff80000075757808 */ /* 0x000fc40001800000 */
[----:B------:R-:W-:Y:S02]  /*15b30*/  FSEL R125, R125, -INF , P2 ;  /* 0xff8000007d7d7808 */ /* 0x000fe40001000000 */
[----:B------:R-:W-:Y:S02]  /*15b40*/  FSEL R128, R128, -INF , P4 ;  /* 0xff80000080807808 */ /* 0x000fe40002000000 */
[----:B------:R-:W-:Y:S02]  /*15b50*/  FSEL R132, R132, -INF , P6 ;  /* 0xff80000084847808 */ /* 0x000fe40003000000 */
[----:B------:R-:W-:Y:S02]  /*15b60*/  FSEL R133, R133, -INF , P5 ;  /* 0xff80000085857808 */ /* 0x000fe40002800000 */
[----:B------:R-:W-:Y:S02]  /*15b70*/  ISETP.GT.AND P3, PT, R4, 0x51, PT ;  /* 0x000000510400780c */ /* 0x000fe40003f64270 */
[----:B------:R-:W-:-:S02]  /*15b80*/  ISETP.GT.AND P5, PT, R3, RZ, PT ;  /* 0x000000ff0300720c */ /* 0x000fc40003fa4270 */
[C---:B------:R-:W-:Y:S02]  /*15b90*/  ISETP.GT.AND P4, PT, R3.reuse, 0x8, PT ;  /* 0x000000080300780c */ /* 0x040fe40003f84270 */
[C---:B------:R-:W-:Y:S02]  /*15ba0*/  ISETP.GT.AND P2, PT, R3.reuse, 0x9, PT ;  /* 0x000000090300780c */ /* 0x040fe40003f44270 */
[----:B------:R-:W-:Y:S02]  /*15bb0*/  ISETP.GT.AND P6, PT, R3, 0x10, PT ;  /* 0x000000100300780c */ /* 0x000fe40003fc4270 */
[----:B------:R-:W-:Y:S02]  /*15bc0*/  FSEL R129, R129, -INF , P3 ;  /* 0xff80000081817808 */ /* 0x000fe40001800000 */
[----:B------:R-:W-:Y:S02]  /*15bd0*/  FSEL R90, R90, -INF , P5 ;  /* 0xff8000005a5a7808 */ /* 0x000fe40002800000 */
[----:B------:R-:W-:-:S02]  /*15be0*/  FSEL R94, R94, -INF , P4 ;  /* 0xff8000005e5e7808 */ /* 0x000fc40002000000 */
[----:B------:R-:W-:Y:S02]  /*15bf0*/  FSEL R95, R95, -INF , P2 ;  /* 0xff8000005f5f7808 */ /* 0x000fe40001000000 */
[----:B------:R-:W-:Y:S02]  /*15c00*/  FSEL R98, R98, -INF , P6 ;  /* 0xff80000062627808 */ /* 0x000fe40003000000 */
[C---:B------:R-:W-:Y:S02]  /*15c10*/  ISETP.GT.AND P3, PT, R3.reuse, 0x1, PT ;  /* 0x000000010300780c */ /* 0x040fe40003f64270 */
[C---:B------:R-:W-:Y:S02]  /*15c20*/  ISETP.GT.AND P5, PT, R3.reuse, 0x11, PT ;  /* 0x000000110300780c */ /* 0x040fe40003fa4270 */
[C---:B------:R-:W-:Y:S02]  /*15c30*/  ISETP.GT.AND P4, PT, R3.reuse, 0x19, PT ;  /* 0x000000190300780c */ /* 0x040fe40003f84270 */
[----:B------:R-:W-:-:S02]  /*15c40*/  ISETP.GT.AND P2, PT, R3, 0x20, PT ;  /* 0x000000200300780c */ /* 0x000fc40003f44270 */
[----:B------:R-:W-:Y:S02]  /*15c50*/  ISETP.GT.AND P6, PT, R3, 0x21, PT ;  /* 0x000000210300780c */ /* 0x000fe40003fc4270 */
[----:B------:R-:W-:Y:S02]  /*15c60*/  FMNMX.FTZ R5, R88, R14, !PT ;  /* 0x0000000e58057209 */ /* 0x000fe40007810000 */
[----:B------:R-:W-:Y:S02]  /*15c70*/  FSEL R91, R91, -INF , P3 ;  /* 0xff8000005b5b7808 */ /* 0x000fe40001800000 */
[----:B------:R-:W-:Y:S02]  /*15c80*/  FSEL R99, R99, -INF , P5 ;  /* 0xff80000063637808 */ /* 0x000fe40002800000 */
[----:B------:R-:W-:Y:S02]  /*15c90*/  FSEL R103, R103, -INF , P4 ;  /* 0xff80000067677808 */ /* 0x000fe40002000000 */
[----:B------:R-:W-:-:S02]  /*15ca0*/  FSEL R106, R106, -INF , P2 ;  /* 0xff8000006a6a7808 */ /* 0x000fc40001000000 */
[----:B------:R-:W-:Y:S02]  /*15cb0*/  FSEL R107, R107, -INF , P6 ;  /* 0xff8000006b6b7808 */ /* 0x000fe40003000000 */
[C---:B------:R-:W-:Y:S02]  /*15cc0*/  ISETP.GT.AND P3, PT, R3.reuse, 0x18, PT ;  /* 0x000000180300780c */ /* 0x040fe40003f64270 */
[C---:B------:R-:W-:Y:S02]  /*15cd0*/  ISETP.GT.AND P5, PT, R3.reuse, 0x28, PT ;  /* 0x000000280300780c */ /* 0x040fe40003fa4270 */
[C---:B------:R-:W-:Y:S02]  /*15ce0*/  ISETP.GT.AND P4, PT, R3.reuse, 0x30, PT ;  /* 0x000000300300780c */ /* 0x040fe40003f84270 */
[C---:B------:R-:W-:Y:S02]  /*15cf0*/  ISETP.GT.AND P2, PT, R3.reuse, 0x31, PT ;  /* 0x000000310300780c */ /* 0x040fe40003f44270 */
[----:B------:R-:W-:-:S02]  /*15d00*/  ISETP.GT.AND P6, PT, R3, 0x38, PT ;  /* 0x000000380300780c */ /* 0x000fc40003fc4270 */
[----:B------:R-:W-:Y:S02]  /*15d10*/  FMNMX.FTZ R5, R89, R5, !PT ;  /* 0x0000000559057209 */ /* 0x000fe40007810000 */
        /* <DEDUP_REMOVED lines=10> */
[----:B------:R-:W-:-:S02]  /*15dc0*/  FMNMX.FTZ R5, R92, R5, !PT ;  /* 0x000000055c057209 */ /* 0x000fc40007810000 */
[----:B------:R-:W-:Y:S02]  /*15dd0*/  FSEL R111, R111, -INF , P3 ;  /* 0xff8000006f6f7808 */ /* 0x000fe40001800000 */
[----:B------:R-:W-:Y:S02]  /*15de0*/  FSEL R119, R119, -INF , P5 ;  /* 0xff80000077777808 */ /* 0x000fe40002800000 */
[----:B------:R-:W-:Y:S02]  /*15df0*/  FSEL R123, R123, -INF , P4 ;  /* 0xff8000007b7b7808 */ /* 0x000fe40002000000 */
[----:B------:R-:W-:Y:S02]  /*15e00*/  FSEL R126, R126, -INF , P2 ;  /* 0xff8000007e7e7808 */ /* 0x000fe40001000000 */
[----:B------:R-:W-:Y:S02]  /*15e10*/  FSEL R127, R127, -INF , P6 ;  /* 0xff8000007f7f7808 */ /* 0x000fe40003000000 */
[----:B------:R-:W-:-:S02]  /*15e20*/  ISETP.GT.AND P3, PT, R3, 0x40, PT ;  /* 0x000000400300780c */ /* 0x000fc40003f64270 */
[C---:B------:R-:W-:Y:S02]  /*15e30*/  ISETP.GT.AND P5, PT, R3.reuse, 0x50, PT ;  /* 0x000000500300780c */ /* 0x040fe40003fa4270 */
[C---:B------:R-:W-:Y:S02]  /*15e40*/  ISETP.GT.AND P4, PT, R3.reuse, 0x51, PT ;  /* 0x000000510300780c */ /* 0x040fe40003f84270 */
[C---:B------:R-:W-:Y:S02]  /*15e50*/  ISETP.GT.AND P2, PT, R3.reuse, 0x58, PT ;  /* 0x000000580300780c */ /* 0x040fe40003f44270 */
[----:B------:R-:W-:Y:S02]  /*15e60*/  ISETP.GT.AND P6, PT, R3, 0x59, PT ;  /* 0x000000590300780c */ /* 0x000fe40003fc4270 */
        /* <DEDUP_REMOVED lines=31> */
[----:B------:R-:W-:-:S02]  /*16060*/  FSEL R122, R122, -INF , P3 ;  /* 0xff8000007a7a7808 */ /* 0x000fc40001800000 */
        /* <DEDUP_REMOVED lines=8> */
[----:B------:R-:W-:Y:S02]  /*160f0*/  FSEL R130, R130, -INF , P5 ;  /* 0xff80000082827808 */ /* 0x000fe40002800000 */
[----:B------:R-:W-:Y:S02]  /*16100*/  FMNMX.FTZ R3, R127, R3, !PT ;  /* 0x000000037f037209 */ /* 0x000fe40007810000 */
[----:B------:R-:W-:Y:S02]  /*16110*/  FMNMX.FTZ R4, R133, R4, !PT ;  /* 0x0000000485047209 */ /* 0x000fe40007810000 */
[----:B------:R-:W-:-:S02]  /*16120*/  FSEL R131, R131, -INF , P4 ;  /* 0xff80000083837808 */ /* 0x000fc40002000000 */
[----:B------:R-:W-:Y:S01]  /*16130*/  FMNMX.FTZ R3, R130, R3, !PT ;  /* 0x0000000382037209 */ /* 0x000fe20007810000 */
[----:B------:R-:W0:Y:S01]  /*16140*/  SHFL.BFLY PT, R5, R4, 0x2, 0x1f ;  /* 0x0c401f0004057f89 */ /* 0x000e2200000e0000 */
[----:B------:R-:W-:Y:S02]  /*16150*/  FSEL R134, R134, -INF , P2 ;  /* 0xff80000086867808 */ /* 0x000fe40001000000 */
[----:B------:R-:W-:Y:S02]  /*16160*/  FMNMX.FTZ R3, R131, R3, !PT ;  /* 0x0000000383037209 */ /* 0x000fe40007810000 */
[----:B------:R-:W-:Y:S02]  /*16170*/  FSEL R135, R135, -INF , P6 ;  /* 0xff80000087877808 */ /* 0x000fe40003000000 */
[----:B------:R-:W-:-:S04]  /*16180*/  FMNMX.FTZ R3, R134, R3, !PT ;  /* 0x0000000386037209 */ /* 0x000fc80007810000 */
[----:B------:R-:W-:-:S05]  /*16190*/  FMNMX.FTZ R3, R135, R3, !PT ;  /* 0x0000000387037209 */ /* 0x000fca0007810000 */
[----:B------:R-:W1:Y:S01]  /*161a0*/  SHFL.BFLY PT, R10, R3, 0x2, 0x1f ;  /* 0x0c401f00030a7f89 */ /* 0x000e6200000e0000 */
[----:B0-----:R-:W-:-:S05]  /*161b0*/  FMNMX.FTZ R4, R4, R5, !PT ;  /* 0x0000000504047209 */ /* 0x001fca0007810000 */
[----:B------:R-:W0:Y:S01]  /*161c0*/  SHFL.BFLY PT, R5, R4, 0x1, 0x1f ;  /* 0x0c201f0004057f89 */ /* 0x000e2200000e0000 */
[----:B-1----:R-:W-:-:S05]  /*161d0*/  FMNMX.FTZ R3, R3, R10, !PT ;  /* 0x0000000a03037209 */ /* 0x002fca0007810000 */
[----:B------:R-:W1:Y:S01]  /*161e0*/  SHFL.BFLY PT, R10, R3, 0x1, 0x1f ;  /* 0x0c201f00030a7f89 */ /* 0x000e6200000e0000 */
[----:B0-----:R-:W-:-:S04]  /*161f0*/  FMNMX.FTZ R4, R4, R5, !PT ;  /* 0x0000000504047209 */ /* 0x001fc80007810000 */
[C---:B------:R-:W-:Y:S01]  /*16200*/  FSETP.NEU.FTZ.AND P3, PT, R4.reuse, -INF , PT ;  /* 0xff8000000400780b */ /* 0x040fe20003f7d000 */
[----:B------:R-:W-:-:S05]  /*16210*/  FMUL.FTZ R5, R4, R0 ;  /* 0x0000000004057220 */ /* 0x000fca0000410000 */
[----:B------:R-:W-:-:S05]  /*16220*/  FSEL R5, R5, RZ, P3 ;  /* 0x000000ff05057208 */ /* 0x000fca0001800000 */
[--C-:B------:R-:W-:Y:S01]  /*16230*/  FFMA.FTZ R156, R88, R0, -R5.reuse ;  /* 0x00000000589c7223 */ /* 0x100fe20000010805 */
[----:B-1----:R-:W-:Y:S01]  /*16240*/  FMNMX.FTZ R3, R3, R10, !PT ;  /* 0x0000000a03037209 */ /* 0x002fe20007810000 */
        /* <DEDUP_REMOVED lines=9> */
[----:B------:R-:W-:Y:S01]  /*162e0*/  FSETP.NEU.FTZ.AND P2, PT, R3, -INF , PT ;  /* 0xff8000000300780b */ /* 0x000fe20003f5d000 */
        /* <DEDUP_REMOVED lines=13> */
[-C--:B------:R-:W-:Y:S01]  /*163c0*/  FFMA.FTZ R105, R133, R0.reuse, -R5 ;  /* 0x0000000085697223 */ /* 0x080fe20000010805 */
[C---:B------:R-:W-:Y:S01]  /*163d0*/  FMUL.FTZ R109, R3.reuse, R0 ;  /* 0x00000000036d7220 */ /* 0x040fe20000410000 */
[----:B------:R-:W-:Y:S01]  /*163e0*/  FSEL R5, R4, RZ, P3 ;  /* 0x000000ff04057208 */ /* 0x000fe20001800000 */
[----:B------:R-:W-:Y:S01]  /*163f0*/  MUFU.EX2 R156, R156 ;  /* 0x0000009c009c7308 */ /* 0x000fe20000000800 */
[----:B------:R-:W-:-:S02]  /*16400*/  FSEL R10, R3, RZ, P2 ;  /* 0x000000ff030a7208 */ /* 0x000fc40001000000 */
[----:B------:R-:W-:Y:S01]  /*16410*/  FSEL R109, R109, RZ, P2 ;  /* 0x000000ff6d6d7208 */ /* 0x000fe20001000000 */
[----:B------:R-:W-:Y:S02]  /*16420*/  FADD.FTZ R5, -R5, R14 ;  /* 0x0000000e05057221 */ /* 0x000fe40000010100 */
[----:B------:R-:W-:Y:S02]  /*16430*/  FADD.FTZ R13, -R10, R13 ;  /* 0x0000000d0a0d7221 */ /* 0x000fe40000010100 */
[-CC-:B------:R-:W-:Y:S01]  /*16440*/  FFMA.FTZ R157, R90, R0.reuse, -R109.reuse ;  /* 0x000000005a9d7223 */ /* 0x180fe2000001086d */
[-C--:B------:R-:W-:Y:S01]  /*16450*/  FMUL.FTZ R5, R5, R0.reuse ;  /* 0x0000000005057220 */ /* 0x080fe20000410000 */
        /* <DEDUP_REMOVED lines=19> */
[----:B------:R1:W3:Y:S01]  /*16590*/  MUFU.EX2 R5, R13 ;  /* 0x0000000d00057308 */ /* 0x0002e20000000800 */
[----:B0-----:R-:W-:Y:S01]  /*165a0*/  FFMA.FTZ R7, R10, R7, R156 ;  /* 0x000000070a077223 */ /* 0x001fe2000001009c */
[-CC-:B------:R-:W-:Y:S01]  /*165b0*/  FFMA.FTZ R102, R123, R0.reuse, -R109.reuse ;  /* 0x000000007b667223 */ /* 0x180fe2000001086d */
[-CC-:B------:R-:W-:Y:S01]  /*165c0*/  FFMA.FTZ R143, R126, R0.reuse, -R109.reuse ;  /* 0x000000007e8f7223 */ /* 0x180fe2000001086d */
[-CC-:B------:R-:W-:Y:S01]  /*165d0*/  FFMA.FTZ R98, R127, R0.reuse, -R109.reuse ;  /* 0x000000007f627223 */ /* 0x180fe2000001086d */
[-CC-:B------:R-:W-:Y:S01]  /*165e0*/  FFMA.FTZ R137, R130, R0.reuse, -R109.reuse ;  /* 0x0000000082897223 */ /* 0x180fe2000001086d */
[-CC-:B------:R-:W-:Y:S01]  /*165f0*/  FFMA.FTZ R139, R134, R0.reuse, -R109.reuse ;  /* 0x00000000868b7223 */ /* 0x180fe2000001086d */
[-CC-:B--2---:R-:W-:Y:S01]  /*16600*/  FFMA.FTZ R9, R135, R0.reuse, -R109.reuse ;  /* 0x0000000087097223 */ /* 0x184fe2000001086d */
[----:B------:R-:W0:Y:S01]  /*16610*/  MUFU.EX2 R89, R89 ;  /* 0x0000005900597308 */ /* 0x000e220000000800 */
[----:B-1----:R-:W-:-:S07]  /*16620*/  FFMA.FTZ R13, R131, R0, -R109 ;  /* 0x00000000830d7223 */ /* 0x002fce000001086d */
[----:B------:R-:W1:Y:S01]  /*16630*/  MUFU.EX2 R108, R108 ;  /* 0x0000006c006c7308 */ /* 0x000e620000000800 */
[----:B---3--:R-:W-:-:S07]  /*16640*/  FFMA.FTZ R6, R5, R6, R157 ;  /* 0x0000000605067223 */ /* 0x008fce000001009d */
        /* <DEDUP_REMOVED lines=92> */
.L_x_2851:
[C---:B------:R-:W-:Y:S01]  /*16c10*/  ISETP.GT.AND P2, PT, R15.reuse, R12, PT ;  /* 0x0000000c0f00720c */ /* 0x040fe20003f44270 */
[----:B------:R-:W-:Y:S01]  /*16c20*/  VIADD R15, R15, 0xffffffff ;  /* 0xffffffff0f0f7836 */ /* 0x000fe20000000000 */
[----:B------:R-:W-:Y:S02]  /*16c30*/  IADD3 R21, R21, 0x2a860, RZ ;  /* 0x0002a86015157810 */ /* 0x000fe40007ffe0ff */
[----:B------:R-:W-:Y:S01]  /*16c40*/  F2FP.F16.F32.PACK_AB R152, R20, R152 ;  /* 0x000000981498723e */ /* 0x000fe200000000ff */
[----:B------:R-:W-:Y:S01]  /*16c50*/  IMAD.MOV.U32 R20, RZ, RZ, R162 ;  /* 0x000000ffff147224 */ /* 0x000fe200078e00a2 */
        /* <DEDUP_REMOVED lines=27> */
[----:B------:R-:W-:Y:S01]  /*16e10*/  MOV R14, R4 ;  /* 0x00000004000e7202 */ /* 0x000fe20000000f00 */
[----:B0-----:R-:W-:Y:S06]  /*16e20*/  @P2 BRA `(.L_x_2852) ;  /* 0xffffffd8008c2947 */ /* 0x001fec000383ffff */
[----:B------:R-:W-:Y:S05]  /*16e30*/  BSYNC B1 ;  /* 0x0000000000017941 */ /* 0x000fea0003800000 */
.L_x_2839:
[----:B------:R-:W-:Y:S05]  /*16e40*/  BSYNC B0 ;  /* 0x0000000000007941 */ /* 0x000fea0003800000 */
.L_x_2838:
[----:B------:R-:W-:Y:S01]  /*16e50*/  ISETP.GE.AND P1, PT, R15, R185, PT ;  /* 0x000000b90f00720c */ /* 0x000fe20003f26270 */
[----:B------:R-:W-:-:S12]  /*16e60*/  BSSY B0, `(.L_x_2853) ;  /* 0x00001f0000007945 */ /* 0x000fd80003800000 */
[----:B------:R-:W-:Y:S05]  /*16e70*/  @!P1 BRA `(.L_x_2854) ;  /* 0x0000001c00b89947 */ /* 0x000fea0003800000 */
[----:B------:R-:W-:Y:S01]  /*16e80*/  MOV R9, R3 ;  /* 0x0000000300097202 */ /* 0x000fe20000000f00 */
[----:B------:R-:W-:Y:S01]  /*16e90*/  IMAD.MOV.U32 R12, RZ, RZ, R4 ;  /* 0x000000ffff0c7224 */ /* 0x000fe200078e0004 */
[----:B------:R-:W-:Y:S01]  /*16ea0*/  MOV R14, R162 ;  /* 0x000000a2000e7202 */ /* 0x000fe20000000f00 */
[----:B------:R-:W-:-:S07]  /*16eb0*/  IMAD.MOV.U32 R11, RZ, RZ, R168 ;  /* 0x000000ffff0b7224 */ /* 0x000fce00078e00a8 */
.L_x_2867:
[----:B------:R-:W-:-:S05]  /*16ec0*/  VIADD R13, R14, 0x1 ;  /* 0x000000010e0d7836 */ /* 0x000fca0000000000 */
[----:B------:R-:W-:-:S04]  /*16ed0*/  ISETP.NE.AND P1, PT, R13, 0x2, PT ;  /* 0x000000020d00780c */ /* 0x000fc80003f25270 */
[----:B------:R-:W-:Y:S02]  /*16ee0*/  SEL R13, R13, RZ, P1 ;  /* 0x000000ff0d0d7207 */ /* 0x000fe40000800000 */
[----:B------:R-:W-:-:S03]  /*16ef0*/  SEL R168, RZ, 0x1, P1 ;  /* 0x00000001ffa87807 */ /* 0x000fc60000800000 */
[----:B------:R-:W-:Y:S01]  /*16f00*/  IMAD.MOV.U32 R162, RZ, RZ, R13 ;  /* 0x000000ffffa27224 */ /* 0x000fe200078e000d */
[----:B------:R-:W-:Y:S01]  /*16f10*/  LOP3.LUT R168, R11, R168, RZ, 0x3c, !PT ;  /* 0x000000a80ba87212 */ /* 0x000fe200078e3cff */
[----:B------:R-:W-:Y:S06]  /*16f20*/  @!P0 BRA `(.L_x_2855) ;  /* 0x0000000000048947 */ /* 0x000fec0003800000 */
[----:B------:R-:W-:Y:S01]  /*16f30*/  BPT.TRAP 0x1 ;  /* 0x000000040000795c */ /* 0x000fe20000300000 */
.L_x_2855:
[----:B------:R-:W-:Y:S02]  /*16f40*/  LEA R3, R162, R2, 0x3 ;  /* 0x00000002a2037211 */ /* 0x000fe400078e18ff */
[----:B------:R-:W-:-:S04]  /*16f50*/  SHF.L.U32 R4, R168, 0x1f, RZ ;  /* 0x0000001fa8047819 */ /* 0x000fc800000006ff */
[----:B------:R0:W1:Y:S01]  /*16f60*/  SYNCS.PHASECHK.TRANS64.TRYWAIT P1, [R3+URZ+0x2a830], R4 ;  /* 0x02a83004030075a7 */ /* 0x000062000802017f */
[----:B------:R-:W-:Y:S05]  /*16f70*/  @!P0 BRA `(.L_x_2856) ;  /* 0x0000000000048947 */ /* 0x000fea0003800000 */
[----:B------:R-:W-:Y:S01]  /*16f80*/  BPT.TRAP 0x1 ;  /* 0x000000040000795c */ /* 0x000fe20000300000 */
.L_x_2856:
[----:B------:R-:W-:Y:S01]  /*16f90*/  IMAD R0, R162, 0x900, R8 ;  /* 0x00000900a2007824 */ /* 0x000fe200078e0208 */
[----:B------:R-:W-:Y:S03]  /*16fa0*/  BSSY B1, `(.L_x_2857) ;  /* 0x0000006000017945 */ /* 0x000fe60003800000 */
[C---:B------:R-:W-:Y:S02]  /*16fb0*/  VIADD R89, R0.reuse, 0x2 ;  /* 0x0000000200597836 */ /* 0x040fe40000000000 */
[----:B------:R-:W-:Y:S01]  /*16fc0*/  VIADD R90, R0, 0x4 ;  /* 0x00000004005a7836 */ /* 0x000fe20000000000 */
[----:B-1----:R-:W-:Y:S06]  /*16fd0*/  @P1 BRA `(.L_x_2858) ;  /* 0x0000000000081947 */ /* 0x002fec0003800000 */
[----:B------:R-:W1:Y:S02]  /*16fe0*/  SYNCS.PHASECHK.TRANS64.TRYWAIT P1, [R3+URZ+0x2a830], R4 ;  /* 0x02a83004030075a7 */ /* 0x000e64000802017f */
[----:B-1----:R-:W-:Y:S05]  /*16ff0*/  @!P1 BRA `(.L_x_2859) ;  /* 0x000000e400ec9947 */ /* 0x002fea0003800000 */
.L_x_2858:
[----:B------:R-:W-:Y:S05]  /*17000*/  BSYNC B1 ;  /* 0x0000000000017941 */ /* 0x000fea0003800000 */
.L_x_2857:
[----:B------:R-:W2:Y:S04]  /*17010*/  LDL.64 R92, [R1+0x28] ;  /* 0x00002800015c7983 */ /* 0x000ea80000100a00 */
[----:B------:R0:W-:Y:S01]  /*17020*/  STL [R1+0x68], R2 ;  /* 0x0000680201007387 */ /* 0x0001e20000100800 */
        /* <DEDUP_REMOVED lines=9> */
[----:B01----:R-:W3:Y:S01]  /*170c0*/  LDL.64 R2, [R1+0x20] ;  /* 0x0000200001027983 */ /* 0x003ee20000100a00 */
        /* <DEDUP_REMOVED lines=23> */
[----:B------:R-:W-:Y:S01]  /*17240*/  MOV R20, R0 ;  /* 0x0000000000147202 */ /* 0x000fe20000000f00 */
[----:B------:R-:W4:Y:S03]  /*17250*/  LDL.64 R4, [R1+0x18] ;  /* 0x0000180001047983 */ /* 0x000f260000100a00 */
[----:B------:R-:W-:Y:S01]  /*17260*/  R2UR UR26, R20 ;  /* 0x00000000141a72ca */ /* 0x000fe200000e0000 */
[----:B------:R-:W-:Y:S01]  /*17270*/  VIADD R88, R0, 0x6 ;  /* 0x0000000600587836 */ /* 0x000fe20000000000 */
[----:B------:R-:W-:Y:S01]  /*17280*/  MOV R20, R89 ;  /* 0x0000005900147202 */ /* 0x000fe20000000f00 */
[----:B------:R-:W-:Y:S01]  /*17290*/  IMAD.MOV.U32 R21, RZ, RZ, 0x40000040 ;  /* 0x40000040ff157424 */ /* 0x000fe200078e00ff */
[----:B------:R-:W4:Y:S02]  /*172a0*/  LDL.64 R218, [R1+0x8] ;  /* 0x0000080001da7983 */ /* 0x000f240000100a00 */
[----:B------:R-:W-:Y:S01]  /*172b0*/  R2UR UR22, R20 ;  /* 0x00000000141672ca */ /* 0x000fe200000e0000 */
[----:B------:R-:W-:Y:S01]  /*172c0*/  IMAD.MOV.U32 R20, RZ, RZ, R90 ;  /* 0x000000ffff147224 */ /* 0x000fe200078e005a */
[----:B------:R-:W4:Y:S01]  /*172d0*/  LDL.64 R214, [R1] ;  /* 0x0000000001d67983 */ /* 0x000f220000100a00 */
[----:B------:R-:W-:Y:S01]  /*172e0*/  R2UR UR14, R88 ;  /* 0x00000000580e72ca */ /* 0x000fe200000e0000 */
[C---:B------:R-:W-:Y:S01]  /*172f0*/  VIADD R88, R0.reuse, 0x302 ;  /* 0x0000030200587836 */ /* 0x040fe20000000000 */
[C---:B------:R-:W-:Y:S01]  /*17300*/  R2UR UR27, R21.reuse ;  /* 0x00000000151b72ca */ /* 0x040fe200000e0000 */
[----:B------:R-:W-:Y:S01]  /*17310*/  VIADD R90, R0, 0x304 ;  /* 0x00000304005a7836 */ /* 0x000fe20000000000 */
[----:B------:R-:W-:Y:S01]  /*17320*/  R2UR UR18, R20 ;  /* 0x00000000141272ca */ /* 0x000fe200000e0000 */
[----:B------:R-:W-:Y:S01]  /*17330*/  VIADD R20, R0, 0x300 ;  /* 0x0000030000147836 */ /* 0x000fe20000000000 */
[----:B------:R-:W-:Y:S01]  /*17340*/  R2UR UR6, R88 ;  /* 0x00000000580672ca */ /* 0x000fe200000e0000 */
[----:B------:R-:W-:Y:S01]  /*17350*/  VIADD R88, R0, 0x600 ;  /* 0x0000060000587836 */ /* 0x000fe20000000000 */
[----:B------:R-:W-:Y:S01]  /*17360*/  R2UR UR23, R21 ;  /* 0x00000000151772ca */ /* 0x000fe200000e0000 */
[----:B------:R-:W-:Y:S01]  /*17370*/  IMAD.MOV.U32 R91, RZ, RZ, 0x40000040 ;  /* 0x40000040ff5b7424 */ /* 0x000fe200078e00ff */
[----:B------:R-:W-:-:S02]  /*17380*/  R2UR UR10, R20 ;  /* 0x00000000140a72ca */ /* 0x000fc400000e0000 */
[----:B------:R-:W-:Y:S02]  /*17390*/  IADD3 R20, R0, 0x306, RZ ;  /* 0x0000030600147810 */ /* 0x000fe40007ffe0ff */
[C---:B------:R-:W-:Y:S02]  /*173a0*/  R2UR UR19, R21.reuse ;  /* 0x00000000151372ca */ /* 0x040fe400000e0000 */
[----:B------:R-:W-:Y:S01]  /*173b0*/  R2UR UR54, R20 ;  /* 0x00000000143672ca */ /* 0x000fe200000e0000 */
[----:B------:R-:W-:Y:S01]  /*173c0*/  VIADD R20, R0, 0x604 ;  /* 0x0000060400147836 */ /* 0x000fe20000000000 */
[C---:B------:R-:W-:Y:S02]  /*173d0*/  R2UR UR11, R21.reuse ;  /* 0x00000000150b72ca */ /* 0x040fe400000e0000 */
[----:B------:R-:W-:Y:S02]  /*173e0*/  R2UR UR55, R21 ;  /* 0x00000000153772ca */ /* 0x000fe400000e0000 */
[----:B------:R-:W-:-:S02]  /*173f0*/  R2UR UR42, R20 ;  /* 0x00000000142a72ca */ /* 0x000fc400000e0000 */
[----:B------:R-:W-:Y:S02]  /*17400*/  R2UR UR43, R21 ;  /* 0x00000000152b72ca */ /* 0x000fe400000e0000 */
[----:B------:R-:W4:Y:S01]  /*17410*/  LDL.64 R20, [R1+0x10] ;  /* 0x0000100001147983 */ /* 0x000f220000100a00 */
[----:B------:R-:W-:Y:S02]  /*17420*/  R2UR UR58, R90 ;  /* 0x000000005a3a72ca */ /* 0x000fe400000e0000 */
[----:B------:R-:W-:Y:S01]  /*17430*/  R2UR UR50, R88 ;  /* 0x00000000583272ca */ /* 0x000fe200000e0000 */
[C---:B------:R-:W-:Y:S01]  /*17440*/  VIADD R88, R0.reuse, 0x606 ;  /* 0x0000060600587836 */ /* 0x040fe20000000000 */
[----:B------:R-:W-:Y:S02]  /*17450*/  MOV R89, 0x40000040 ;  /* 0x4000004000597802 */ /* 0x000fe40000000f00 */
[----:B------:R-:W-:Y:S02]  /*17460*/  IADD3 R90, R0, 0x602, RZ ;  /* 0x00000602005a7810 */ /* 0x000fe40007ffe0ff */
[----:B------:R-:W-:-:S02]  /*17470*/  R2UR UR15, R89 ;  /* 0x00000000590f72ca */ /* 0x000fc400000e0000 */
[----:B------:R-:W-:Y:S02]  /*17480*/  R2UR UR7, R89 ;  /* 0x00000000590772ca */ /* 0x000fe400000e0000 */
[----:B------:R-:W-:Y:S02]  /*17490*/  R2UR UR59, R91 ;  /* 0x000000005b3b72ca */ /* 0x000fe400000e0000 */
[----:B------:R-:W-:Y:S02]  /*174a0*/  R2UR UR51, R89 ;  /* 0x00000000593372ca */ /* 0x000fe400000e0000 */
[----:B------:R-:W-:Y:S02]  /*174b0*/  R2UR UR46, R90 ;  /* 0x000000005a2e72ca */ /* 0x000fe400000e0000 */
[----:B------:R-:W-:Y:S02]  /*174c0*/  R2UR UR47, R91 ;  /* 0x000000005b2f72ca */ /* 0x000fe400000e0000 */
[----:B------:R-:W-:-:S02]  /*174d0*/  R2UR UR38, R88 ;  /* 0x00000000582672ca */ /* 0x000fc400000e0000 */
[----:B------:R-:W-:Y:S02]  /*174e0*/  R2UR UR39, R89 ;  /* 0x00000000592772ca */ /* 0x000fe400000e0000 */
[----:B--2---:R-:W-:Y:S02]  /*174f0*/  R2UR UR24, R92 ;  /* 0x000000005c1872ca */ /* 0x004fe400000e0000 */
[----:B------:R-:W-:Y:S02]  /*17500*/  R2UR UR25, R93 ;  /* 0x000000005d1972ca */ /* 0x000fe400000e0000 */
[----:B------:R-:W-:-:S11]  /*17510*/  WARPGROUP.ARRIVE ;  /* 0x00000000000079c5 */ /* 0x000fd60000000000 */
[----:B------:R-:W-:Y:S01]  /*17520*/  HGMMA.64x96x16.F32 R88, gdesc[UR24], RZ, !UPT, gsb0 ;  /* 0x01600000185879f0 */ /* 0x000fe2000c0008ff */
[----:B---3--:R-:W-:Y:S02]  /*17530*/  R2UR UR20, R2 ;  /* 0x00000000021472ca */ /* 0x008fe400000e0000 */
[----:B------:R-:W-:Y:S01]  /*17540*/  R2UR UR21, R3 ;  /* 0x00000000031572ca */ /* 0x000fe200000e0000 */
[----:B------:R0:W5:Y:S01]  /*17550*/  LDL.LU R2, [R1+0x68] ;  /* 0x0000680001027983 */ /* 0x0001620000300800 */
[----:B------:R-:W-:Y:S02]  /*17560*/  WARPGROUP.DEPBAR.LE gsb0, 0x0 ;  /* 0x00008000000079c5 */ /* 0x000fe40000010000 */
[----:B------:R-:W-:-:S09]  /*17570*/  WARPGROUP.ARRIVE ;  /* 0x00000000000079c5 */ /* 0x000fd20000000000 */
[----:B------:R-:W-:Y:S01]  /*17580*/  HGMMA.64x96x16.F32 R88, gdesc[UR20], R88, gsb0 ;  /* 0x01600000145879f0 */ /* 0x000fe20008000858 */
[----:B----4-:R-:W-:Y:S02]  /*17590*/  R2UR UR16, R4 ;  /* 0x00000000041072ca */ /* 0x010fe400000e0000 */
[----:B------:R-:W-:Y:S02]  /*175a0*/  R2UR UR17, R5 ;  /* 0x00000000051172ca */ /* 0x000fe400000e0000 */
        /* <DEDUP_REMOVED lines=69> */
[----:B0-----:R-:W-:Y:S05]  /*17a00*/  @!P0 BRA `(.L_x_2860) ;  /* 0x0000000000048947 */ /* 0x001fea0003800000 */
[----:B------:R-:W-:Y:S01]  /*17a10*/  BPT.TRAP 0x1 ;  /* 0x000000040000795c */ /* 0x000fe20000300000 */
.L_x_2860:
[----:B------:R-:W-:Y:S02]  /*17a20*/  SHF.L.U32 R0, R11, 0x1f, RZ ;  /* 0x0000001f0b007819 */ /* 0x000fe400000006ff */
[----:B-----5:R-:W-:-:S04]  /*17a30*/  LEA R20, R14, R2, 0x3 ;  /* 0x000000020e147211 */ /* 0x020fc800078e18ff */
[----:B------:R0:W1:Y:S01]  /*17a40*/  SYNCS.PHASECHK.TRANS64.TRYWAIT P1, [R20+URZ+0x2a850], R0 ;  /* 0x02a85000140075a7 */ /* 0x000062000802017f */
[----:B------:R-:W-:Y:S05]  /*17a50*/  @!P0 BRA `(.L_x_2861) ;  /* 0x0000000000048947 */ /* 0x000fea0003800000 */
[----:B------:R-:W-:Y:S01]  /*17a60*/  BPT.TRAP 0x1 ;  /* 0x000000040000795c */ /* 0x000fe20000300000 */
.L_x_2861:
[----:B------:R-:W-:Y:S04]  /*17a70*/  BSSY B1, `(.L_x_2862) ;  /* 0x0000004000017945 */ /* 0x000fe80003800000 */
[----:B-1----:R-:W-:Y:S05]  /*17a80*/  @P1 BRA `(.L_x_2863) ;  /* 0x0000000000081947 */ /* 0x002fea0003800000 */
[----:B------:R-:W1:Y:S02]  /*17a90*/  SYNCS.PHASECHK.TRANS64.TRYWAIT P1, [R20+URZ+0x2a850], R0 ;  /* 0x02a85000140075a7 */ /* 0x000e64000802017f */
[----:B-1----:R-:W-:Y:S05]  /*17aa0*/  @!P1 BRA `(.L_x_2864) ;  /* 0x000000dc00549947 */ /* 0x002fea0003800000 */
.L_x_2863:
[----:B------:R-:W-:Y:S05]  /*17ab0*/  BSYNC B1 ;  /* 0x0000000000017941 */ /* 0x000fea0003800000 */
.L_x_2862:
        /* <DEDUP_REMOVED lines=48> */
.L_x_2865:
[----:B------:R-:W-:Y:S01]  /*17dc0*/  FMNMX.FTZ R0, R88, R12, !PT ;  /* 0x0000000c58007209 */ /* 0x000fe20007810000 */
[----:B------:R-:W-:Y:S01]  /*17dd0*/  ULDC UR4, c[0x0][0x988] ;  /* 0x0002620000047ab9 */ /* 0x000fe20000000800 */
[----:B------:R-:W-:Y:S02]  /*17de0*/  IMAD R13, R13, 0x8, R2 ;  /* 0x000000080d0d7824 */ /* 0x000fe400078e0202 */
[----:B------:R-:W-:Y:S02]  /*17df0*/  FMNMX.FTZ R3, R89, R0, !PT ;  /* 0x0000000059037209 */ /* 0x000fe40007810000 */
[----:B------:R-:W-:-:S04]  /*17e00*/  FMNMX.FTZ R0, R90, R9, !PT ;  /* 0x000000095a007209 */ /* 0x000fc80007810000 */
        /* <DEDUP_REMOVED lines=53> */
[----:B------:R-:W-:Y:S01]  /*18160*/  FADD.FTZ R5, -R4, R12 ;  /* 0x0000000c04057221 */ /* 0x000fe20000010100 */
[----:B------:R-:W-:-:S04]  /*18170*/  IMAD.U32 R0, RZ, RZ, UR4 ;  /* 0x00000004ff007e24 */ /* 0x000fc8000f8e00ff */
[-C--:B------:R-:W-:Y:S01]  /*18180*/  FMUL.FTZ R10, R5, R0.reuse ;  /* 0x00000000050a7220 */ /* 0x080fe20000410000 */
[----:B------:R-:W-:Y:S01]  /*18190*/  FADD.FTZ R5, -R3, R9 ;  /* 0x0000000903057221 */ /* 0x000fe20000010100 */
[----:B------:R-:W-:-:S03]  /*181a0*/  FMUL.FTZ R9, R4, R0 ;  /* 0x0000000004097220 */ /* 0x000fc60000410000 */
[-C--:B------:R-:W-:Y:S01]  /*181b0*/  FMUL.FTZ R5, R5, R0.reuse ;  /* 0x0000000005057220 */ /* 0x080fe20000410000 */
[-CC-:B------:R-:W-:Y:S01]  /*181c0*/  FFMA.FTZ R152, R96, R0.reuse, -R9.reuse ;  /* 0x0000000060987223 */ /* 0x180fe20000010809 */
[-CC-:B------:R-:W-:Y:S01]  /*181d0*/  FFMA.FTZ R96, R97, R0.reuse, -R9.reuse ;  /* 0x0000000061607223 */ /* 0x180fe20000010809 */
[-C--:B------:R-:W-:Y:S01]  /*181e0*/  FMUL.FTZ R97, R3, R0.reuse ;  /* 0x0000000003617220 */ /* 0x080fe20000410000 */
[-CC-:B------:R-:W-:Y:S01]  /*181f0*/  FFMA.FTZ R156, R88, R0.reuse, -R9.reuse ;  /* 0x00000000589c7223 */ /* 0x180fe20000010809 */
[-CC-:B------:R-:W-:Y:S01]  /*18200*/  FFMA.FTZ R139, R89, R0.reuse, -R9.reuse ;  /* 0x00000000598b7223 */ /* 0x180fe20000010809 */
[-C--:B------:R-:W-:Y:S01]  /*18210*/  FFMA.FTZ R154, R100, R0.reuse, -R9 ;  /* 0x00000000649a7223 */ /* 0x080fe20000010809 */
[-CC-:B------:R-:W-:Y:S01]  /*18220*/  FFMA.FTZ R157, R90, R0.reuse, -R97.reuse ;  /* 0x000000005a9d7223 */ /* 0x180fe20000010861 */
[-C--:B------:R-:W-:Y:S01]  /*18230*/  FFMA.FTZ R100, R91, R0.reuse, -R97 ;  /* 0x000000005b647223 */ /* 0x080fe20000010861 */
[----:B------:R-:W-:Y:S01]  /*18240*/  MUFU.EX2 R10, R10 ;  /* 0x0000000a000a7308 */ /* 0x000fe20000000800 */
[-C--:B------:R-:W-:Y:S01]  /*18250*/  FFMA.FTZ R158, R92, R0.reuse, -R9 ;  /* 0x000000005c9e7223 */ /* 0x080fe20000010809 */
[-C--:B------:R-:W-:Y:S01]  /*18260*/  FFMA.FTZ R159, R94, R0.reuse, -R97 ;  /* 0x000000005e9f7223 */ /* 0x080fe20000010861 */
[-C--:B------:R-:W-:Y:S01]  /*18270*/  FFMA.FTZ R137, R93, R0.reuse, -R9 ;  /* 0x000000005d897223 */ /* 0x080fe20000010809 */
[-CC-:B------:R-:W-:Y:S01]  /*18280*/  FFMA.FTZ R95, R95, R0.reuse, -R97.reuse ;  /* 0x000000005f5f7223 */ /* 0x180fe20000010861 */
[-CC-:B------:R-:W-:Y:S01]  /*18290*/  FFMA.FTZ R153, R98, R0.reuse, -R97.reuse ;  /* 0x0000000062997223 */ /* 0x180fe20000010861 */
[----:B------:R-:W-:Y:S01]  /*182a0*/  IADD3 R98, R13, 0x2a840, RZ ;  /* 0x0002a8400d627810 */ /* 0x000fe20007ffe0ff */
[-CC-:B------:R-:W-:Y:S01]  /*182b0*/  FFMA.FTZ R94, R99, R0.reuse, -R97.reuse ;  /* 0x00000000635e7223 */ /* 0x180fe20000010861 */
[----:B------:R-:W0:Y:S01]  /*182c0*/  MUFU.EX2 R156, R156 ;  /* 0x0000009c009c7308 */ /* 0x000e220000000800 */
[-C--:B------:R-:W-:Y:S01]  /*182d0*/  FFMA.FTZ R149, R106, R0.reuse, -R97 ;  /* 0x000000006a957223 */ /* 0x080fe20000010861 */
[----:B------:R-:W-:Y:S01]  /*182e0*/  PRMT R98, R178, 0x654, R98 ;  /* 0x00000654b2627816 */ /* 0x000fe20000000062 */
[-CC-:B------:R-:W-:Y:S01]  /*182f0*/  FFMA.FTZ R93, R101, R0.reuse, -R9.reuse ;  /* 0x00000000655d7223 */ /* 0x180fe20000010809 */
[-CC-:B------:R-:W-:Y:S01]  /*18300*/  FFMA.FTZ R148, R104, R0.reuse, -R9.reuse ;  /* 0x0000000068947223 */ /* 0x180fe20000010809 */
[-C--:B------:R-:W-:Y:S01]  /*18310*/  FFMA.FTZ R92, R105, R0.reuse, -R9 ;  /* 0x00000000695c7223 */ /* 0x080fe20000010809 */
[-CC-:B------:R-:W-:Y:S01]  /*18320*/  FFMA.FTZ R155, R102, R0.reuse, -R97.reuse ;  /* 0x00000000669b7223 */ /* 0x180fe20000010861 */
[-CC-:B------:R-:W-:Y:S01]  /*18330*/  FFMA.FTZ R91, R103, R0.reuse, -R97.reuse ;  /* 0x00000000675b7223 */ /* 0x180fe20000010861 */
[----:B------:R-:W-:Y:S01]  /*18340*/  MUFU.EX2 R5, R5 ;  /* 0x0000000500057308 */ /* 0x000fe20000000800 */
[----:B------:R1:W-:Y:S01]  /*18350*/  SYNCS.ARRIVE.TRANS64.RED.A1T0 RZ, [R98+URZ], RZ ;  /* 0x000000ff62ff79a7 */ /* 0x0003e2000810043f */
        /* <DEDUP_REMOVED lines=17> */
[-C--:B-1----:R-:W-:Y:S01]  /*18470*/  FFMA.FTZ R98, R135, R0.reuse, -R97 ;  /* 0x0000000087627223 */ /* 0x082fe20000010861 */
[-CC-:B------:R-:W-:Y:S01]  /*18480*/  FFMA.FTZ R150, R108, R0.reuse, -R9.reuse ;  /* 0x000000006c967223 */ /* 0x180fe20000010809 */
[-CC-:B------:R-:W-:Y:S01]  /*18490*/  FFMA.FTZ R89, R109, R0.reuse, -R9.reuse ;  /* 0x000000006d597223 */ /* 0x180fe20000010809 */
[-CC-:B------:R-:W-:Y:S01]  /*184a0*/  FFMA.FTZ R144, R112, R0.reuse, -R9.reuse ;  /* 0x0000000070907223 */ /* 0x180fe20000010809 */
[----:B------:R-:W-:Y:S01]  /*184b0*/  FFMA.FTZ R88, R113, R0, -R9 ;  /* 0x0000000071587223 */ /* 0x000fe20000010809 */
[----:B------:R-:W1:Y:S01]  /*184c0*/  MUFU.EX2 R100, R100 ;  /* 0x0000006400647308 */ /* 0x000e620000000800 */
[----:B--2---:R-:W-:Y:S01]  /*184d0*/  FFMA.FTZ R7, R5, R6, R157 ;  /* 0x0000000605077223 */ /* 0x004fe2000001009d */
[-CC-:B------:R-:W-:Y:S01]  /*184e0*/  FFMA.FTZ R146, R116, R0.reuse, -R9.reuse ;  /* 0x0000000074927223 */ /* 0x180fe20000010809 */
[-CC-:B------:R-:W-:Y:S01]  /*184f0*/  FFMA.FTZ R21, R117, R0.reuse, -R9.reuse ;  /* 0x0000000075157223 */ /* 0x180fe20000010809 */
[-CC-:B------:R-:W-:Y:S01]  /*18500*/  FFMA.FTZ R140, R120, R0.reuse, -R9.reuse ;  /* 0x00000000788c7223 */ /* 0x180fe20000010809 */
[-CC-:B------:R-:W-:Y:S01]  /*18510*/  FFMA.FTZ R14, R121, R0.reuse, -R9.reuse ;  /* 0x00000000790e7223 */ /* 0x180fe20000010809 */
[-CC-:B------:R-:W-:Y:S01]  /*18520*/  FFMA.FTZ R142, R124, R0.reuse, -R9.reuse ;  /* 0x000000007c8e7223 */ /* 0x180fe20000010809 */
[-CC-:B------:R-:W-:Y:S01]  /*18530*/  FFMA.FTZ R12, R125, R0.reuse, -R9.reuse ;  /* 0x000000007d0c7223 */ /* 0x180fe20000010809 */
[----:B------:R-:W2:Y:S01]  /*18540*/  MUFU.EX2 R158, R158 ;  /* 0x0000009e009e7308 */ /* 0x000ea20000000800 */
[----:B0-----:R-:W-:Y:S01]  /*18550*/  FADD.FTZ R97, R139, R106 ;  /* 0x0000006a8b617221 */ /* 0x001fe20000010000 */
[-CC-:B------:R-:W-:Y:S01]  /*18560*/  FFMA.FTZ R136, R128, R0.reuse, -R9.reuse ;  /* 0x0000000080887223 */ /* 0x180fe20000010809 */
[-CC-:B------:R-:W-:Y:S01]  /*18570*/  FFMA.FTZ R11, R129, R0.reuse, -R9.reuse ;  /* 0x00000000810b7223 */ /* 0x180fe20000010809 */
[-CC-:B------:R-:W-:Y:S01]  /*18580*/  FFMA.FTZ R138, R132, R0.reuse, -R9.reuse ;  /* 0x00000000848a7223 */ /* 0x180fe20000010809 */
[----:B------:R-:W-:-:S03]  /*18590*/  FFMA.FTZ R9, R133, R0, -R9 ;  /* 0x0000000085097223 */ /* 0x000fc60000010809 */
        /* <DEDUP_REMOVED lines=90> */
.L_x_2866:
[----:B------:R-:W-:Y:S01]  /*18b40*/  ISETP.GT.AND P1, PT, R15, R185, PT ;  /* 0x000000b90f00720c */ /* 0x000fe20003f24270 */
[----:B------:R-:W-:Y:S01]  /*18b50*/  VIADD R107, R20, 0x2a860 ;  /* 0x0002a860146b7836 */ /* 0x000fe20000000000 */
[----:B------:R-:W-:Y:S01]  /*18b60*/  F2FP.F16.F32.PACK_AB R156, R139, R156 ;  /* 0x0000009c8b9c723e */ /* 0x000fe200000000ff */
[----:B------:R-:W-:Y:S01]  /*18b70*/  VIADD R15, R15, 0xffffffff ;  /* 0xffffffff0f0f7836 */ /* 0x000fe20000000000 */
        /* <DEDUP_REMOVED lines=27> */
[----:B------:R-:W-:Y:S02]  /*18d30*/  MOV R9, R3 ;  /* 0x0000000300097202 */ /* 0x000fe40000000f00 */
[----:B------:R-:W-:Y:S01]  /*18d40*/  MOV R14, R162 ;  /* 0x000000a2000e7202 */ /* 0x000fe20000000f00 */
[----:B0-----:R-:W-:Y:S06]  /*18d50*/  @P1 BRA `(.L_x_2867) ;  /* 0xffffffe000581947 */ /* 0x001fec000383ffff */
.L_x_2854:
[----:B------:R-:W-:Y:S05]  /*18d60*/  BSYNC B0 ;  /* 0x0000000000007941 */ /* 0x000fea0003800000 */
.L_x_2853:
        /* <DEDUP_REMOVED lines=67> */
.L_x_2868:
[----:B------:R-:W-:Y:S01]  /*191a0*/  IMAD R5, R162, 0x8, R2 ;  /* 0x00000008a2057824 */ /* 0x000fe200078e0202 */
[----:B------:R-:W-:-:S04]  /*191b0*/  SHF.L.U32 R8, R168, 0x1f, RZ ;  /* 0x0000001fa8087819 */ /* 0x000fc800000006ff */
[----:B------:R0:W1:Y:S01]  /*191c0*/  SYNCS.PHASECHK.TRANS64.TRYWAIT P1, [R5+URZ+0x2a850], R8 ;  /* 0x02a85008050075a7 */ /* 0x000062000802017f */
[----:B------:R-:W-:Y:S05]  /*191d0*/  @!P0 BRA `(.L_x_2869) ;  /* 0x0000000000048947 */ /* 0x000fea0003800000 */
[----:B------:R-:W-:Y:S01]  /*191e0*/  BPT.TRAP 0x1 ;  /* 0x000000040000795c */ /* 0x000fe20000300000 */
.L_x_2869:
        /* <DEDUP_REMOVED lines=9> */
.L_x_2871:
[----:B------:R-:W-:Y:S05]  /*19280*/  BSYNC B0 ;  /* 0x0000000000007941 */ /* 0x000fea0003800000 */
.L_x_2870:
[----:B------:R-:W-:Y:S01]  /*19290*/  IMAD.MOV.U32 R9, RZ, RZ, 0x40000040 ;  /* 0x40000040ff097424 */ /* 0x000fe200078e00ff */
[----:B01----:R-:W-:Y:S01]  /*192a0*/  MOV R8, R2 ;  /* 0x0000000200087202 */ /* 0x003fe20000000f00 */
        /* <DEDUP_REMOVED lines=66> */
.L_x_2873:
        /* <DEDUP_REMOVED lines=73> */
[----:B--2---:R-:W-:-:S07]  /*19b60*/  SEL R162, R162, RZ, P1 ;  /* 0x000000ffa2a27207 */ /* 0x004fce0000800000 */
.L_x_2774:
[----:B------:R-:W2:Y:S08]  /*19b70*/  S2UR UR4, SR_CgaCtaId ;  /* 0x00000000000479c3 */ /* 0x000eb00000008800 */
[----:B------:R-:W-:Y:S01]  /*19b80*/  BAR.SYNC.DEFER_BLOCKING 0x5, 0x180 ;  /* 0x0146000000007b1d */ /* 0x000fe20000010000 */
[----:B------:R-:W-:-:S05]  /*19b90*/  MOV R3, 0x400 ;  /* 0x0000040000037802 */ /* 0x000fca0000000f00 */
[----:B------:R-:W-:Y:S01]  /*19ba0*/  BSSY B0, `(.L_x_2874) ;  /* 0x00002e7000007945 */ /* 0x000fe20003800000 */
[----:B--2---:R-:W-:-:S05]  /*19bb0*/  IMAD.U32 R178, RZ, RZ, UR4 ;  /* 0x00000004ffb27e24 */ /* 0x004fca000f8e00ff */
[----:B------:R-:W-:-:S05]  /*19bc0*/  LEA R2, R178, R3, 0x18 ;  /* 0x00000003b2027211 */ /* 0x000fca00078ec0ff */
[----:B------:R2:W3:Y:S01]  /*19bd0*/  LDS.128 R4, [R2+0x2a8d0] ;  /* 0x02a8d00002047984 */ /* 0x0004e20000000c00 */
[----:B------:R-:W-:Y:S06]  /*19be0*/  BAR.ARV 0x4, 0x180 ;  /* 0x0106000000007b1d */ /* 0x000fec0000002000 */
[----:B------:R-:W-:Y:S05]  /*19bf0*/  @P0 BRA `(.L_x_2875) ;  /* 0x0000002000840947 */ /* 0x000fea0003800000 */
[----:B------:R-:W4:Y:S01]  /*19c00*/  LDL R0, [R1+0x58] ;  /* 0x0000580001007983 */ /* 0x000f220000100800 */
[----:B------:R-:W-:Y:S01]  /*19c10*/  F2FP.F16.F32.PACK_AB R34, R69, R68 ;  /* 0x000000444522723e */ /* 0x000fe200000000ff */
[----:B------:R-:W-:Y:S01]  /*19c20*/  ULDC.64 UR6, c[0x0][0xc00] ;  /* 0x0003000000067ab9 */ /* 0x000fe20000000a00 */
[----:B------:R-:W-:Y:S01]  /*19c30*/  F2FP.F16.F32.PACK_AB R36, R97, R96 ;  /* 0x000000606124723e */ /* 0x000fe200000000ff */
[----:B------:R-:W0:Y:S01]  /*19c40*/  S2R R3, SR_SWINHI ;  /* 0x0000000000037919 */ /* 0x000e220000002f00 */
[----:B------:R-:W-:Y:S01]  /*19c50*/  ULDC.64 UR8, c[0x0][0x208] ;  /* 0x0000820000087ab9 */ /* 0x000fe20000000a00 */
[----:B------:R-:W-:Y:S01]  /*19c60*/  ULDC.64 UR4, c[0x0][0xc08] ;  /* 0x0003020000047ab9 */ /* 0x000fe20000000a00 */
[----:B------:R-:W-:Y:S02]  /*19c70*/  MOV R72, R2 ;  /* 0x0000000200487202 */ /* 0x000fe40000000f00 */
[----:B0-----:R-:W-:Y:S01]  /*19c80*/  MOV R73, R3 ;  /* 0x0000000300497202 */ /* 0x001fe20000000f00 */
[----:B------:R-:W-:Y:S02]  /*19c90*/  BAR.SYNC.DEFER_BLOCKING 0x1, 0x100 ;  /* 0x0044000000007b1d */ /* 0x000fe40000010000 */
[----:B----4-:R-:W-:-:S03]  /*19ca0*/  IMAD.WIDE R12, R0, 0x2, R72 ;  /* 0x00000002000c7825 */ /* 0x010fc600078e0248 */
[C---:B------:R-:W-:Y:S02]  /*19cb0*/  LOP3.LUT R3, R12.reuse, 0x380, RZ, 0xc0, !PT ;  /* 0x000003800c037812 */ /* 0x040fe400078ec0ff */
[C---:B------:R-:W-:Y:S02]  /*19cc0*/  IADD3 R15, P6, R12.reuse, 0x20, RZ ;  /* 0x000000200c0f7810 */ /* 0x040fe40007fde0ff */
[----:B------:R-:W-:Y:S02]  /*19cd0*/  SHF.R.U64 R3, R3, 0x3, RZ ;  /* 0x0000000303037819 */ /* 0x000fe400000012ff */
[C---:B---3--:R-:W-:Y:S01]  /*19ce0*/  IADD3 R4, P5, R12.reuse, 0x40, RZ ;  /* 0x000000400c047810 */ /* 0x048fe20007fbe0ff */
[----:B------:R-:W-:Y:S01]  /*19cf0*/  IMAD.X R9, RZ, RZ, R13, P6 ;  /* 0x000000ffff097224 */ /* 0x000fe200030e060d */
[C---:B------:R-:W-:Y:S02]  /*19d00*/  IADD3 R35, P4, R12.reuse, 0x60, RZ ;  /* 0x000000600c237810 */ /* 0x040fe40007f9e0ff */
[----:B------:R-:W-:-:S02]  /*19d10*/  IADD3 R37, P3, R12, 0x4000, RZ ;  /* 0x000040000c257810 */ /* 0x000fc40007f7e0ff */
[C---:B------:R-:W-:Y:S01]  /*19d20*/  IADD3 R39, P2, R12.reuse, 0x4020, RZ ;  /* 0x000040200c277810 */ /* 0x040fe20007f5e0ff */
[--C-:B------:R-:W-:Y:S01]  /*19d30*/  IMAD.X R25, RZ, RZ, R13.reuse, P4 ;  /* 0x000000ffff197224 */ /* 0x100fe200020e060d */
[C---:B------:R-:W-:Y:S01]  /*19d40*/  IADD3 R30, P1, R12.reuse, 0x4040, RZ ;  /* 0x000040400c1e7810 */ /* 0x040fe20007f3e0ff */
[--C-:B------:R-:W-:Y:S01]  /*19d50*/  IMAD.X R27, RZ, RZ, R13.reuse, P3 ;  /* 0x000000ffff1b7224 */ /* 0x100fe200018e060d */
[----:B------:R-:W-:Y:S02]  /*19d60*/  IADD3 R107, P0, R12, 0x4060, RZ ;  /* 0x000040600c6b7810 */ /* 0x000fe40007f1e0ff */
[----:B------:R-:W-:Y:S01]  /*19d70*/  LOP3.LUT R12, R3, R12, RZ, 0x3c, !PT ;  /* 0x0000000c030c7212 */ /* 0x000fe200078e3cff */
[--C-:B------:R-:W-:Y:S01]  /*19d80*/  IMAD.X R31, RZ, RZ, R13.reuse, P1 ;  /* 0x000000ffff1f7224 */ /* 0x100fe200008e060d */
[----:B------:R-:W-:Y:S01]  /*19d90*/  LOP3.LUT R0, R15, 0x380, RZ, 0xc0, !PT ;  /* 0x000003800f007812 */ /* 0x000fe200078ec0ff */
[----:B------:R-:W-:Y:S01]  /*19da0*/  IMAD.X R33, RZ, RZ, R13, P0 ;  /* 0x000000ffff217224 */ /* 0x000fe200000e060d */
        /* <DEDUP_REMOVED lines=8> */
[----:B------:R-:W-:Y:S02]  /*19e30*/  LOP3.LUT R0, R39, 0x380, RZ, 0xc0, !PT ;  /* 0x0000038027007812 */ /* 0x000fe400078ec0ff */
[----:B------:R-:W-:Y:S02]  /*19e40*/  SHF.R.U64 R26, R26, 0x3, RZ ;  /* 0x000000031a1a7819 */ /* 0x000fe400000012ff */
[----:B------:R-:W-:Y:S02]  /*19e50*/  LOP3.LUT R3, R30, 0x380, RZ, 0xc0, !PT ;  /* 0x000003801e037812 */ /* 0x000fe400078ec0ff */
[-C--:B------:R-:W-:Y:S02]  /*19e60*/  IADD3.X R11, RZ, R13.reuse, RZ, P5, !PT ;  /* 0x0000000dff0b7210 */ /* 0x080fe40002ffe4ff */
[----:B------:R-:W-:-:S02]  /*19e70*/  IADD3.X R29, RZ, R13, RZ, P2, !PT ;  /* 0x0000000dff1d7210 */ /* 0x000fc400017fe4ff */
[----:B------:R-:W-:Y:S02]  /*19e80*/  LOP3.LUT R24, R14, R35, RZ, 0x3c, !PT ;  /* 0x000000230e187212 */ /* 0x000fe400078e3cff */
[----:B------:R-:W-:Y:S02]  /*19e90*/  MOV R4, R12 ;  /* 0x0000000c00047202 */ /* 0x000fe40000000f00 */
[----:B------:R-:W-:Y:S02]  /*19ea0*/  LOP3.LUT R32, R107, 0x380, RZ, 0xc0, !PT ;  /* 0x000003806b207812 */ /* 0x000fe400078ec0ff */
[----:B------:R-:W-:Y:S02]  /*19eb0*/  F2FP.F16.F32.PACK_AB R12, R89, R88 ;  /* 0x00000058590c723e */ /* 0x000fe400000000ff */
[----:B------:R-:W-:Y:S02]  /*19ec0*/  F2FP.F16.F32.PACK_AB R13, R99, R98 ;  /* 0x00000062630d723e */ /* 0x000fe400000000ff */
[----:B------:R-:W-:-:S02]  /*19ed0*/  F2FP.F16.F32.PACK_AB R14, R91, R90 ;  /* 0x0000005a5b0e723e */ /* 0x000fc400000000ff */
[----:B------:R-:W-:Y:S02]  /*19ee0*/  F2FP.F16.F32.PACK_AB R15, R101, R100 ;  /* 0x00000064650f723e */ /* 0x000fe400000000ff */
[----:B------:R-:W-:Y:S02]  /*19ef0*/  SHF.R.U64 R0, R0, 0x3, RZ ;  /* 0x0000000300007819 */ /* 0x000fe400000012ff */
[----:B------:R-:W-:Y:S01]  /*19f00*/  LOP3.LUT R26, R26, R37, RZ, 0x3c, !PT ;  /* 0x000000251a1a7212 */ /* 0x000fe200078e3cff */
[----:B------:R0:W-:Y:S01]  /*19f10*/  STSM.16.M88.4 [R4], R12 ;  /* 0x0000000c04007844 */ /* 0x0001e20000000200 */
[----:B------:R-:W-:Y:S02]  /*19f20*/  SHF.R.U64 R3, R3, 0x3, RZ ;  /* 0x0000000303037819 */ /* 0x000fe400000012ff */
[----:B------:R-:W-:Y:S02]  /*19f30*/  SHF.R.U64 R32, R32, 0x3, RZ ;  /* 0x0000000320207819 */ /* 0x000fe400000012ff */
[----:B------:R-:W-:-:S02]  /*19f40*/  MOV R37, R8 ;  /* 0x0000000800257202 */ /* 0x000fc40000000f00 */
[----:B------:R-:W-:Y:S02]  /*19f50*/  MOV R38, R10 ;  /* 0x0000000a00267202 */ /* 0x000fe40000000f00 */
[----:B-1----:R-:W-:Y:S02]  /*19f60*/  LOP3.LUT R28, R0, R39, RZ, 0x3c, !PT ;  /* 0x00000027001c7212 */ /* 0x002fe400078e3cff */
[----:B------:R-:W-:Y:S02]  /*19f70*/  F2FP.F16.F32.PACK_AB R8, R93, R92 ;  /* 0x0000005c5d08723e */ /* 0x000fe400000000ff */
[----:B------:R-:W-:Y:S02]  /*19f80*/  F2FP.F16.F32.PACK_AB R9, R103, R102 ;  /* 0x000000666709723e */ /* 0x000fe400000000ff */
[----:B------:R-:W-:Y:S02]  /*19f90*/  F2FP.F16.F32.PACK_AB R10, R95, R94 ;  /* 0x0000005e5f0a723e */ /* 0x000fe400000000ff */
[----:B------:R-:W-:-:S02]  /*19fa0*/  F2FP.F16.F32.PACK_AB R11, R105, R104 ;  /* 0x00000068690b723e */ /* 0x000fc400000000ff */
[----:B------:R-:W-:Y:S02]  /*19fb0*/  LOP3.LUT R30, R3, R30, RZ, 0x3c, !PT ;  /* 0x0000001e031e7212 */ /* 0x000fe400078e3cff */
[----:B------:R-:W-:Y:S01]  /*19fc0*/  MOV R39, R24 ;  /* 0x0000001800277202 */ /* 0x000fe20000000f00 */
[----:B------:R-:W-:Y:S01]  /*19fd0*/  STSM.16.M88.4 [R37], R8 ;  /* 0x0000000825007844 */ /* 0x000fe20000000200 */
[----:B------:R-:W-:Y:S02]  /*19fe0*/  MOV R0, R26 ;  /* 0x0000001a00007202 */ /* 0x000fe40000000f00 */
[----:B0-----:R-:W-:Y:S02]  /*19ff0*/  F2FP.F16.F32.PACK_AB R12, R41, R40 ;  /* 0x00000028290c723e */ /* 0x001fe400000000ff */
[----:B------:R-:W-:Y:S02]  /*1a000*/  F2FP.F16.F32.PACK_AB R13, R43, R42 ;  /* 0x0000002a2b0d723e */ /* 0x000fe400000000ff */
[----:B------:R-:W-:-:S02]  /*1a010*/  F2FP.F16.F32.PACK_AB R14, R45, R44 ;  /* 0x0000002c2d0e723e */ /* 0x000fc400000000ff */
[----:B------:R-:W-:Y:S02]  /*1a020*/  F2FP.F16.F32.PACK_AB R15, R47, R46 ;  /* 0x0000002e2f0f723e */ /* 0x000fe400000000ff */
[----:B------:R-:W-:Y:S02]  /*1a030*/  LOP3.LUT R32, R32, R107, RZ, 0x3c, !PT ;  /* 0x0000006b20207212 */ /* 0x000fe400078e3cff */
[----:B------:R-:W-:Y:S01]  /*1a040*/  F2FP.F16.F32.PACK_AB R24, R49, R48 ;  /* 0x000000303118723e */ /* 0x000fe200000000ff */
[----:B------:R-:W-:Y:S01]  /*1a050*/  STSM.16.M88.4 [R38], R12 ;  /* 0x0000000c26007844 */ /* 0x000fe20000000200 */
[----:B------:R-:W-:Y:S02]  /*1a060*/  F2FP.F16.F32.PACK_AB R25, R51, R50 ;  /* 0x000000323319723e */ /* 0x000fe400000000ff */
[----:B------:R-:W-:Y:S02]  /*1a070*/  F2FP.F16.F32.PACK_AB R26, R53, R52 ;  /* 0x00000034351a723e */ /* 0x000fe400000000ff */
[----:B------:R-:W-:-:S02]  /*1a080*/  F2FP.F16.F32.PACK_AB R27, R55, R54 ;  /* 0x00000036371b723e */ /* 0x000fc400000000ff */
[----:B------:R-:W-:Y:S02]  /*1a090*/  MOV R3, R28 ;  /* 0x0000001c00037202 */ /* 0x000fe40000000f00 */
[----:B------:R-:W-:Y:S01]  /*1a0a0*/  MOV R106, R30 ;  /* 0x0000001e006a7202 */ /* 0x000fe20000000f00 */
[----:B------:R0:W-:Y:S01]  /*1a0b0*/  STSM.16.M88.4 [R39], R24 ;  /* 0x0000001827007844 */ /* 0x0001e20000000200 */
[----:B------:R-:W-:Y:S02]  /*1a0c0*/  F2FP.F16.F32.PACK_AB R28, R57, R56 ;  /* 0x00000038391c723e */ /* 0x000fe400000000ff */
[----:B------:R-:W-:Y:S02]  /*1a0d0*/  F2FP.F16.F32.PACK_AB R29, R59, R58 ;  /* 0x0000003a3b1d723e */ /* 0x000fe400000000ff */
[----:B------:R-:W-:Y:S02]  /*1a0e0*/  F2FP.F16.F32.PACK_AB R30, R61, R60 ;  /* 0x0000003c3d1e723e */ /* 0x000fe400000000ff */
[----:B------:R-:W-:-:S02]  /*1a0f0*/  F2FP.F16.F32.PACK_AB R31, R63, R62 ;  /* 0x0000003e3f1f723e */ /* 0x000fc400000000ff */
[----:B------:R-:W-:Y:S02]  /*1a100*/  MOV R4, R32 ;  /* 0x0000002000047202 */ /* 0x000fe40000000f00 */
[----:B------:R-:W-:Y:S01]  /*1a110*/  F2FP.F16.F32.PACK_AB R32, R65, R64 ;  /* 0x000000404120723e */ /* 0x000fe200000000ff */
[----:B------:R1:W-:Y:S01]  /*1a120*/  STSM.16.M88.4 [R0], R28 ;  /* 0x0000001c00007844 */ /* 0x0003e20000000200 */
[----:B------:R-:W-:Y:S02]  /*1a130*/  F2FP.F16.F32.PACK_AB R33, R67, R66 ;  /* 0x000000424321723e */ /* 0x000fe400000000ff */
[----:B------:R-:W-:Y:S01]  /*1a140*/  F2FP.F16.F32.PACK_AB R35, R71, R70 ;  /* 0x000000464723723e */ /* 0x000fe200000000ff */
[----:B0-----:R-:W0:Y:S01]  /*1a150*/  LDC.64 R26, c[0x0][0xba8] ;  /* 0x0002ea00ff1a7b82 */ /* 0x001e220000000a00 */
[----:B------:R-:W-:Y:S02]  /*1a160*/  F2FP.F16.F32.PACK_AB R37, R75, R74 ;  /* 0x0000004a4b25723e */ /* 0x000fe400000000ff */
[----:B------:R-:W-:Y:S01]  /*1a170*/  F2FP.F16.F32.PACK_AB R38, R77, R76 ;  /* 0x0000004c4d26723e */ /* 0x000fe200000000ff */
[----:B------:R-:W-:Y:S01]  /*1a180*/  STSM.16.M88.4 [R3], R32 ;  /* 0x0000002003007844 */ /* 0x000fe20000000200 */
[----:B------:R-:W-:-:S02]  /*1a190*/  F2FP.F16.F32.PACK_AB R39, R79, R78 ;  /* 0x0000004e4f27723e */ /* 0x000fc400000000ff */
[----:B------:R-:W-:Y:S02]  /*1a1a0*/  F2FP.F16.F32.PACK_AB R8, R81, R80 ;  /* 0x000000505108723e */ /* 0x000fe400000000ff */
[----:B------:R-:W-:Y:S01]  /*1a1b0*/  F2FP.F16.F32.PACK_AB R9, R83, R82 ;  /* 0x000000525309723e */ /* 0x000fe200000000ff */
[----:B------:R-:W-:Y:S01]  /*1a1c0*/  STSM.16.M88.4 [R106], R36 ;  /* 0x000000246a007844 */ /* 0x000fe20000000200 */
[----:B------:R-:W-:Y:S02]  /*1a1d0*/  F2FP.F16.F32.PACK_AB R10, R85, R84 ;  /* 0x00000054550a723e */ /* 0x000fe400000000ff */
[----:B------:R-:W-:Y:S02]  /*1a1e0*/  F2FP.F16.F32.PACK_AB R11, R87, R86 ;  /* 0x00000056570b723e */ /* 0x000fe400000000ff */
[----:B------:R-:W-:Y:S02]  /*1a1f0*/  ISETP.NE.U32.AND P0, PT, RZ, UR6, PT ;  /* 0x00000006ff007c0c */ /* 0x000fe4000bf05070 */
[----:B------:R-:W-:Y:S01]  /*1a200*/  IADD3 R12, P1, R196, UR6, RZ ;  /* 0x00000006c40c7c10 */ /* 0x000fe2000ff3e0ff */
[----:B------:R3:W-:Y:S01]  /*1a210*/  STSM.16.M88.4 [R4], R8 ;  /* 0x0000000804007844 */ /* 0x0007e20000000200 */
[----:B------:R-:W-:Y:S01]  /*1a220*/  BAR.SYNC.DEFER_BLOCKING 0x1, 0x100 ;  /* 0x0044000000007b1d */ /* 0x000fe20000010000 */
[----:B------:R-:W-:-:S02]  /*1a230*/  ISETP.NE.AND.EX P0, PT, RZ, UR7, PT, P0 ;  /* 0x00000007ff007c0c */ /* 0x000fc4000bf05300 */
[----:B-1----:R-:W-:Y:S02]  /*1a240*/  MOV R0, RZ ;  /* 0x000000ff00007202 */ /* 0x002fe40000000f00 */
[----:B------:R-:W-:Y:S01]  /*1a250*/  IADD3.X R13, R197, UR7, RZ, P1, !PT ;  /* 0x00000007c50d7c10 */ /* 0x000fe20008ffe4ff */
[----:B------:R-:W-:Y:S02]  /*1a260*/  IMAD.MOV.U32 R28, RZ, RZ, 0x9b8 ;  /* 0x000009b8ff1c7424 */ /* 0x000fe400078e00ff */
[----:B---3--:R-:W1:Y:S06]  /*1a270*/  LDC R4, c[0x0][0xbe8] ;  /* 0x0002fa00ff047b82 */ /* 0x008e6c0000000800 */
[----:B------:R-:W3:Y:S01]  /*1a280*/  @P0 LDG.E R0, desc[UR8][R12.64] ;  /* 0x000000080c000981 */ /* 0x000ee2000c1e1900 */
[----:B------:R-:W-:-:S04]  /*1a290*/  ISETP.NE.U32.AND P1, PT, RZ, UR4, PT ;  /* 0x00000004ff007c0c */ /* 0x000fc8000bf25070 */
[----:B------:R-:W-:-:S13]  /*1a2a0*/  ISETP.NE.AND.EX P1, PT, RZ, UR5, PT, P1 ;  /* 0x00000005ff007c0c */ /* 0x000fda000bf25310 */
[----:B------:R-:W-:Y:S01]  /*1a2b0*/  @P1 IADD3 R196, P2, R196, UR4, RZ ;  /* 0x00000004c4c41c10 */ /* 0x000fe2000ff5e0ff */
[----:B------:R-:W-:Y:S02]  /*1a2c0*/  ULDC UR4, c[0x0][0xa88] ;  /* 0x0002a20000047ab9 */ /* 0x000fe40000000800 */
[----:B------:R-:W-:Y:S01]  /*1a2d0*/  IMAD.U32 R3, RZ, RZ, UR4 ;  /* 0x00000004ff037e24 */ /* 0x000fe2000f8e00ff */
[----:B------:R-:W-:Y:S01]  /*1a2e0*/  @P1 IADD3.X R197, R197, UR5, RZ, P2, !PT ;  /* 0x00000005c5c51c10 */ /* 0x000fe200097fe4ff */
[----:B------:R-:W-:Y:S01]  /*1a2f0*/  ULDC UR4, c[0x0][0xad4] ;  /* 0x0002b50000047ab9 */ /* 0x000fe20000000800 */
[----:B------:R-:W-:Y:S02]  /*1a300*/  ISETP.NE.AND P2, PT, R194, RZ, PT ;  /* 0x000000ffc200720c */ /* 0x000fe40003f45270 */
[----:B-1----:R-:W-:Y:S01]  /*1a310*/  ISETP.NE.AND P4, PT, R4, 0x1, PT ;  /* 0x000000010400780c */ /* 0x002fe20003f85270 */
[----:B------:R1:W5:Y:S01]  /*1a320*/  @P1 LDG.E R3, desc[UR8][R196.64] ;  /* 0x00000008c4031981 */ /* 0x000362000c1e1900 */
[----:B------:R-:W-:-:S02]  /*1a330*/  SEL R194, R194, UR4, P2 ;  /* 0x00000004c2c27c07 */ /* 0x000fc40009000000 */
[----:B------:R-:W-:Y:S02]  /*1a340*/  ISETP.NE.U32.AND P2, PT, RZ, UR6, PT ;  /* 0x00000006ff007c0c */ /* 0x000fe4000bf45070 */
[----:B------:R-:W-:Y:S02]  /*1a350*/  ISETP.GT.AND P3, PT, R194, 0x1, PT ;  /* 0x00000001c200780c */ /* 0x000fe40003f64270 */
[----:B------:R-:W-:Y:S02]  /*1a360*/  ISETP.NE.AND.EX P2, PT, RZ, UR7, PT, P2 ;  /* 0x00000007ff007c0c */ /* 0x000fe4000bf45320 */
[----:B------:R-:W-:Y:S02]  /*1a370*/  SEL R28, R28, 0x978, P3 ;  /* 0x000009781c1c7807 */ /* 0x000fe40001800000 */
[----:B------:R-:W-:Y:S01]  /*1a380*/  SEL R195, R195, RZ, !P2 ;  /* 0x000000ffc3c37207 */ /* 0x000fe20005000000 */
[----:B------:R-:W4:Y:S01]  /*1a390*/  @P4 LDC R30, c[0x0][0xbec] ;  /* 0x0002fb00ff1e4b82 */ /* 0x000f220000000800 */
[----:B------:R-:W-:-:S02]  /*1a3a0*/  SEL R29, R220, RZ, !P2 ;  /* 0x000000ffdc1d7207 */ /* 0x000fc40005000000 */
[----:B------:R-:W-:-:S05]  /*1a3b0*/  SEL R31, R200, RZ, P3 ;  /* 0x000000ffc81f7207 */ /* 0x000fca0001800000 */
[----:B------:R-:W2:Y:S08]  /*1a3c0*/  LDC.64 R10, c[0x0][R28+0x220] ;  /* 0x000088001c0a7b82 */ /* 0x000eb00000000a00 */
[----:B------:R-:W1:Y:S08]  /*1a3d0*/  LDC.64 R14, c[0x0][R28+0x218] ;  /* 0x000086001c0e7b82 */ /* 0x000e700000000a00 */
[----:B------:R-:W4:Y:S08]  /*1a3e0*/  LDC.64 R24, c[0x0][R28+0x228] ;  /* 0x00008a001c187b82 */ /* 0x000f300000000a00 */
[----:B------:R3:W3:Y:S08]  /*1a3f0*/  LDC.64 R8, c[0x0][R28+0x210] ;  /* 0x000084001c087b82 */ /* 0x0006f00000000a00 */
[----:B------:R-:W3:Y:S08]  /*1a400*/  @P4 LDC R37, c[0x0][0xbf0] ;  /* 0x0002fc00ff254b82 */ /* 0x000ef00000000800 */
[----:B0-----:R-:W0:Y:S01]  /*1a410*/  @!P3 LDC R26, c[0x0][0xb50] ;  /* 0x0002d400ff1abb82 */ /* 0x001e220000000800 */
[----:B--2---:R-:W-:-:S07]  /*1a420*/  IMAD R11, R11, R195, RZ ;  /* 0x000000c30b0b7224 */ /* 0x004fce00078e02ff */
[----:B------:R-:W2:Y:S01]  /*1a430*/  @!P3 LDC R27, c[0x0][0xb54] ;  /* 0x0002d500ff1bbb82 */ /* 0x000ea20000000800 */
[C---:B------:R-:W-:Y:S01]  /*1a440*/  IMAD R35, R10.reuse, R29, R11 ;  /* 0x0000001d0a237224 */ /* 0x040fe200078e020b */
[----:B------:R-:W-:Y:S01]  /*1a450*/  IADD3 R29, R191, R186, RZ ;  /* 0x000000babf1d7210 */ /* 0x000fe20007ffe0ff */
[----:B------:R-:W-:-:S04]  /*1a460*/  IMAD.WIDE.U32 R10, R10, R195, RZ ;  /* 0x000000c30a0a7225 */ /* 0x000fc800078e00ff */
[-C--:B-1----:R-:W-:Y:S02]  /*1a470*/  IMAD R33, R15, R165.reuse, RZ ;  /* 0x000000a50f217224 */ /* 0x082fe400078e02ff */
[----:B------:R-:W-:-:S04]  /*1a480*/  IMAD.WIDE.U32 R14, R14, R165, RZ ;  /* 0x000000a50e0e7225 */ /* 0x000fc800078e00ff */
[----:B------:R-:W-:Y:S01]  /*1a490*/  IMAD.IADD R35, R11, 0x1, R35 ;  /* 0x000000010b237824 */ /* 0x000fe200078e0223 */
[----:B------:R-:W-:Y:S01]  /*1a4a0*/  MOV R11, R29 ;  /* 0x0000001d000b7202 */ /* 0x000fe20000000f00 */
[----:B------:R-:W-:Y:S02]  /*1a4b0*/  IMAD.IADD R15, R15, 0x1, R33 ;  /* 0x000000010f0f7824 */ /* 0x000fe400078e0221 */
[-C--:B----4-:R-:W-:Y:S02]  /*1a4c0*/  IMAD R33, R25, R31.reuse, RZ ;  /* 0x0000001f19217224 */ /* 0x090fe400078e02ff */
[----:B------:R-:W-:-:S04]  /*1a4d0*/  IMAD.WIDE.U32 R24, R24, R31, RZ ;  /* 0x0000001f18187225 */ /* 0x000fc800078e00ff */
[----:B------:R-:W-:Y:S01]  /*1a4e0*/  IMAD.IADD R33, R25, 0x1, R33 ;  /* 0x0000000119217824 */ /* 0x000fe200078e0221 */
[--C-:B---3--:R-:W-:Y:S01]  /*1a4f0*/  IADD3 R14, P2, P5, R10, R14, R0.reuse ;  /* 0x0000000e0a0e7210 */ /* 0x108fe20007d5e000 */
[----:B------:R-:W-:Y:S01]  /*1a500*/  @P4 IMAD.HI.U32 R10, R29, R30, RZ ;  /* 0x0000001e1d0a4227 */ /* 0x000fe200078e00ff */
[----:B------:R-:W-:-:S04]  /*1a510*/  SHF.R.S32.HI R106, RZ, 0x1f, R0 ;  /* 0x0000001fff6a7819 */ /* 0x000fc80000011400 */
[----:B------:R-:W-:Y:S02]  /*1a520*/  @P4 SHF.R.U32.HI R11, RZ, R37, R10 ;  /* 0x00000025ff0b4219 */ /* 0x000fe4000001160a */
        /* <DEDUP_REMOVED lines=15> */
[----:B------:R-:W-:Y:S02]  /*1a620*/  ULDC.64 UR4, c[0x0][0x208] ;  /* 0x0000820000047ab9 */ /* 0x000fe40000000a00 */
[----:B------:R-:W2:Y:S04]  /*1a630*/  LDG.E R8, desc[UR4][R12.64] ;  /* 0x000000040c087981 */ /* 0x000ea8000c1e1900 */
[----:B-----5:R-:W2:Y:S02]  /*1a640*/  LDG.E R3, desc[UR4][R12.64+0x4] ;  /* 0x000004040c037981 */ /* 0x020ea4000c1e1900 */
[----:B--2---:R-:W-:-:S07]  /*1a650*/  IMAD.IADD R3, R3, 0x1, -R8 ;  /* 0x0000000103037824 */ /* 0x004fce00078e0a08 */
.L_x_2876:
[----:B------:R-:W2:Y:S01]  /*1a660*/  LDL R12, [R1+0x54] ;  /* 0x00005400010c7983 */ /* 0x000ea20000100800 */
[----:B-----5:R-:W-:Y:S01]  /*1a670*/  IMAD R3, R3, R4, RZ ;  /* 0x0000000403037224 */ /* 0x020fe200078e02ff */
[----:B------:R-:W-:Y:S01]  /*1a680*/  LOP3.LUT P0, RZ, R225, 0x3, RZ, 0xc0, !PT ;  /* 0x00000003e1ff7812 */ /* 0x000fe2000780c0ff */
[----:B------:R-:W-:Y:S01]  /*1a690*/  ULDC.64 UR4, c[0x0][0x208] ;  /* 0x0000820000047ab9 */ /* 0x000fe20000000a00 */
[----:B------:R-:W-:Y:S04]  /*1a6a0*/  SHFL.IDX PT, R8, R26, RZ, 0x1c1f ;  /* 0x001c1fff1a087589 */ /* 0x000fe800000e0000 */
[----:B------:R-:W0:Y:S04]  /*1a6b0*/  SHFL.IDX PT, R9, R27, RZ, 0x1c1f ;  /* 0x001c1fff1b097589 */ /* 0x000e2800000e0000 */
[----:B------:R-:W-:Y:S04]  /*1a6c0*/  SHFL.IDX PT, R10, R26, 0x1, 0x1c1f ;  /* 0x003c1f001a0a7f89 */ /* 0x000fe800000e0000 */
[----:B------:R-:W1:Y:S01]  /*1a6d0*/  SHFL.IDX PT, R11, R27, 0x1, 0x1c1f ;  /* 0x003c1f001b0b7f89 */ /* 0x000e6200000e0000 */
[----:B--2---:R-:W-:-:S05]  /*1a6e0*/  IMAD.IADD R12, R12, 0x1, R186 ;  /* 0x000000010c0c7824 */ /* 0x004fca00078e02ba */
[C---:B------:R-:W-:Y:S02]  /*1a6f0*/  IADD3 R24, R12.reuse, 0x8, RZ ;  /* 0x000000080c187810 */ /* 0x040fe40007ffe0ff */
[-C--:B------:R-:W-:Y:S02]  /*1a700*/  ISETP.GE.OR P1, PT, R12, R3.reuse, P0 ;  /* 0x000000030c00720c */ /* 0x080fe40000726670 */
[----:B------:R-:W-:-:S11]  /*1a710*/  ISETP.GE.OR P0, PT, R24, R3, P0 ;  /* 0x000000031800720c */ /* 0x000fd60000706670 */
[----:B0-----:R0:W-:Y:S04]  /*1a720*/  @!P1 ST.E desc[UR4][R8.64], R20 ;  /* 0x0000001408009985 */ /* 0x0011e8000c101904 */
[----:B-1----:R0:W-:Y:S01]  /*1a730*/  @!P0 ST.E desc[UR4][R10.64], R21 ;  /* 0x000000150a008985 */ /* 0x0021e2000c101904 */
[----:B------:R-:W-:Y:S05]  /*1a740*/  @P3 BRA `(.L_x_2877) ;  /* 0x00000008009c3947 */ /* 0x000fea0003800000 */
[----:B0-----:R-:W-:Y:S01]  /*1a750*/  IMAD R9, R221, 0x40, R189 ;  /* 0x00000040dd097824 */ /* 0x001fe200078e02bd */
[----:B------:R-:W-:Y:S01]  /*1a760*/  ULDC.64 UR4, c[0x0][0x208] ;  /* 0x0000820000047ab9 */ /* 0x000fe20000000a00 */
[----:B------:R-:W0:Y:S02]  /*1a770*/  @P4 LDC R51, c[0x0][0xbec] ;  /* 0x0002fb00ff334b82 */ /* 0x000e240000000800 */
[----:B------:R-:W-:-:S03]  /*1a780*/  IMAD.WIDE R72, R9, 0x2, R72 ;  /* 0x0000000209487825 */ /* 0x000fc600078e0248 */
[----:B------:R-:W-:-:S03]  /*1a790*/  IADD3 R13, P6, R72, 0x1000, RZ ;  /* 0x00001000480d7810 */ /* 0x000fc60007fde0ff */
[----:B------:R-:W1:Y:S01]  /*1a7a0*/  @P4 LDC R53, c[0x0][0xbf0] ;  /* 0x0002fc00ff354b82 */ /* 0x000e620000000800 */
[C---:B------:R-:W-:Y:S02]  /*1a7b0*/  IADD3 R25, P5, R72.reuse, 0x2000, RZ ;  /* 0x0000200048197810 */ /* 0x040fe40007fbe0ff */
[----:B------:R-:W-:Y:S02]  /*1a7c0*/  LOP3.LUT R12, R13, 0x380, RZ, 0xc0, !PT ;  /* 0x000003800d0c7812 */ /* 0x000fe400078ec0ff */
[----:B------:R-:W-:Y:S02]  /*1a7d0*/  IADD3 R29, P3, R72, 0x3000, RZ ;  /* 0x00003000481d7810 */ /* 0x000fe40007f7e0ff */
[----:B------:R-:W-:Y:S02]  /*1a7e0*/  SHF.R.U64 R12, R12, 0x3, RZ ;  /* 0x000000030c0c7819 */ /* 0x000fe400000012ff */
[----:B------:R-:W-:Y:S02]  /*1a7f0*/  IADD3 R33, P2, R72, 0x4000, RZ ;  /* 0x0000400048217810 */ /* 0x000fe40007f5e0ff */
[----:B------:R-:W-:Y:S01]  /*1a800*/  LOP3.LUT R12, R12, R13, RZ, 0x3c, !PT ;  /* 0x0000000d0c0c7212 */ /* 0x000fe200078e3cff */
[----:B------:R-:W-:Y:S01]  /*1a810*/  IMAD.X R13, RZ, RZ, R73, P6 ;  /* 0x000000ffff0d7224 */ /* 0x000fe200030e0649 */
[----:B------:R-:W-:-:S02]  /*1a820*/  IADD3 R37, P1, R72, 0x5000, RZ ;  /* 0x0000500048257810 */ /* 0x000fc40007f3e0ff */
[C---:B------:R-:W-:Y:S02]  /*1a830*/  IADD3 R41, P0, R72.reuse, 0x6000, RZ ;  /* 0x0000600048297810 */ /* 0x040fe40007f1e0ff */
[----:B------:R-:W-:Y:S01]  /*1a840*/  IADD3 R9, P6, R72, 0x7000, RZ ;  /* 0x0000700048097810 */ /* 0x000fe20007fde0ff */
[----:B------:R-:W5:Y:S01]  /*1a850*/  LD.E.128 R12, desc[UR4][R12.64] ;  /* 0x000000040c0c7980 */ /* 0x000f62000c101d00 */
[----:B------:R-:W-:Y:S02]  /*1a860*/  LOP3.LUT R24, R25, 0x380, RZ, 0xc0, !PT ;  /* 0x0000038019187812 */ /* 0x000fe400078ec0ff */
[----:B------:R-:W-:Y:S01]  /*1a870*/  LOP3.LUT R28, R29, 0x380, RZ, 0xc0, !PT ;  /* 0x000003801d1c7812 */ /* 0x000fe200078ec0ff */
[----:B------:R-:W-:Y:S01]  /*1a880*/  IMAD.X R45, RZ, RZ, R73, P6 ;  /* 0x000000ffff2d7224 */ /* 0x000fe200030e0649 */
[----:B------:R-:W-:Y:S02]  /*1a890*/  LOP3.LUT R32, R33, 0x380, RZ, 0xc0, !PT ;  /* 0x0000038021207812 */ /* 0x000fe400078ec0ff */
        /* <DEDUP_REMOVED lines=12> */
[----:B------:R-:W-:Y:S01]  /*1a960*/  LOP3.LUT R28, R28, R29, RZ, 0x3c, !PT ;  /* 0x0000001d1c1c7212 */ /* 0x000fe200078e3cff */
[--C-:B------:R-:W-:Y:S01]  /*1a970*/  IMAD.X R29, RZ, RZ, R73.reuse, P3 ;  /* 0x000000ffff1d7224 */ /* 0x100fe200018e0649 */
[----:B------:R-:W-:Y:S01]  /*1a980*/  LOP3.LUT R32, R32, R33, RZ, 0x3c, !PT ;  /* 0x0000002120207212 */ /* 0x000fe200078e3cff */
[----:B------:R-:W-:Y:S01]  /*1a990*/  IMAD.X R33, RZ, RZ, R73, P2 ;  /* 0x000000ffff217224 */ /* 0x000fe200010e0649 */
[----:B------:R-:W-:-:S02]  /*1a9a0*/  LOP3.LUT R36, R36, R37, RZ, 0x3c, !PT ;  /* 0x0000002524247212 */ /* 0x000fc400078e3cff */
[----:B------:R-:W-:Y:S01]  /*1a9b0*/  LOP3.LUT R40, R40, R41, RZ, 0x3c, !PT ;  /* 0x0000002928287212 */ /* 0x000fe200078e3cff */
[----:B------:R-:W-:Y:S01]  /*1a9c0*/  IMAD.X R41, RZ, RZ, R73, P0 ;  /* 0x000000ffff297224 */ /* 0x000fe200000e0649 */
[-C--:B------:R-:W-:Y:S01]  /*1a9d0*/  IADD3.X R25, RZ, R73.reuse, RZ, P5, !PT ;  /* 0x00000049ff197210 */ /* 0x080fe20002ffe4ff */
[----:B------:R-:W5:Y:S01]  /*1a9e0*/  LD.E.128 R28, desc[UR4][R28.64] ;  /* 0x000000041c1c7980 */ /* 0x000f62000c101d00 */
[----:B------:R-:W-:Y:S02]  /*1a9f0*/  IADD3.X R37, RZ, R73, RZ, P1, !PT ;  /* 0x00000049ff257210 */ /* 0x000fe40000ffe4ff */
[----:B------:R-:W-:Y:S01]  /*1aa00*/  LOP3.LUT R44, R8, R9, RZ, 0x3c, !PT ;  /* 0x00000009082c7212 */ /* 0x000fe200078e3cff */
[----:B------:R-:W5:Y:S01]  /*1aa10*/  LD.E.128 R32, desc[UR4][R32.64] ;  /* 0x0000000420207980 */ /* 0x000f62000c101d00 */
[----:B------:R-:W-:-:S03]  /*1aa20*/  LOP3.LUT R72, R11, R72, RZ, 0x3c, !PT ;  /* 0x000000480b487212 */ /* 0x000fc600078e3cff */
[----:B------:R-:W5:Y:S04]  /*1aa30*/  LD.E.128 R24, desc[UR4][R24.64] ;  /* 0x0000000418187980 */ /* 0x000f68000c101d00 */
[----:B------:R2:W5:Y:S04]  /*1aa40*/  LD.E.128 R8, desc[UR4][R72.64] ;  /* 0x0000000448087980 */ /* 0x000568000c101d00 */
[----:B------:R-:W5:Y:S04]  /*1aa50*/  LD.E.128 R36, desc[UR4][R36.64] ;  /* 0x0000000424247980 */ /* 0x000f68000c101d00 */
[----:B------:R-:W5:Y:S04]  /*1aa60*/  LD.E.128 R40, desc[UR4][R40.64] ;  /* 0x0000000428287980 */ /* 0x000f68000c101d00 */
[----:B------:R-:W5:Y:S01]  /*1aa70*/  LD.E.128 R44, desc[UR4][R44.64] ;  /* 0x000000042c2c7980 */ /* 0x000f62000c101d00 */
[----:B------:R-:W-:-:S02]  /*1aa80*/  ULDC.64 UR4, c[0x0][0xaa0] ;  /* 0x0002a80000047ab9 */ /* 0x000fc40000000a00 */
[----:B------:R-:W-:Y:S01]  /*1aa90*/  IMAD R21, R106, UR4, RZ ;  /* 0x000000046a157c24 */ /* 0x000fe2000f8e02ff */
[----:B------:R-:W-:Y:S01]  /*1aaa0*/  SHF.R.S32.HI R48, RZ, 0x1f, R195 ;  /* 0x0000001fff307819 */ /* 0x000fe200000114c3 */
[----:B------:R-:W-:Y:S01]  /*1aab0*/  @!PT LDS RZ, [RZ] ;  /* 0x00000000fffff984 */ /* 0x000fe20000000800 */
[----:B------:R-:W-:Y:S01]  /*1aac0*/  @!PT LDS RZ, [RZ] ;  /* 0x00000000fffff984 */ /* 0x000fe20000000800 */
[----:B------:R-:W-:Y:S01]  /*1aad0*/  @!PT LDS RZ, [RZ] ;  /* 0x00000000fffff984 */ /* 0x000fe20000000800 */
[----:B------:R-:W-:Y:S01]  /*1aae0*/  @!PT LDS RZ, [RZ] ;  /* 0x00000000fffff984 */ /* 0x000fe20000000800 */
[----:B------:R3:W-:Y:S06]  /*1aaf0*/  MEMBAR.ALL.CTA ;  /* 0x0000000000007992 */ /* 0x0007ec0000008000 */
[----:B---3--:R-:W3:Y:S01]  /*1ab00*/  FENCE.VIEW.ASYNC.S ;  /* 0x00000000000073c6 */ /* 0x008ee20000000000 */
[C---:B------:R-:W-:Y:S02]  /*1ab10*/  IMAD R49, R0.reuse, UR5, R21 ;  /* 0x0000000500317c24 */ /* 0x040fe4000f8e0215 */
[----:B------:R-:W-:Y:S01]  /*1ab20*/  IMAD.WIDE.U32 R20, R0, UR4, RZ ;  /* 0x0000000400147c25 */ /* 0x000fe2000f8e00ff */
[----:B------:R-:W-:-:S04]  /*1ab30*/  ULDC.64 UR4, c[0x0][0xae8] ;  /* 0x0002ba0000047ab9 */ /* 0x000fc80000000a00 */
[----:B------:R-:W-:Y:S01]  /*1ab40*/  IADD3 R21, R21, R49, RZ ;  /* 0x0000003115157210 */ /* 0x000fe20007ffe0ff */
[----:B------:R-:W-:-:S04]  /*1ab50*/  IMAD R49, R193, 0x20, R221 ;  /* 0x00000020c1317824 */ /* 0x000fc800078e02dd */
[----:B------:R-:W-:Y:S02]  /*1ab60*/  IMAD.IADD R50, R186, 0x1, R49 ;  /* 0x00000001ba327824 */ /* 0x000fe400078e0231 */
[----:B------:R-:W-:-:S04]  /*1ab70*/  IMAD.WIDE.U32 R20, R165, UR4, R20 ;  /* 0x00000004a5147c25 */ /* 0x000fc8000f8e0014 */
[----:B0-----:R-:W-:Y:S01]  /*1ab80*/  @P4 IMAD.HI.U32 R0, R50, R51, RZ ;  /* 0x0000003332004227 */ /* 0x001fe200078e00ff */
[----:B------:R-:W-:-:S03]  /*1ab90*/  MOV R49, R50 ;  /* 0x0000003200317202 */ /* 0x000fc60000000f00 */
[----:B------:R-:W-:Y:S01]  /*1aba0*/  IMAD R21, R165, UR5, R21 ;  /* 0x00000005a5157c24 */ /* 0x000fe2000f8e0215 */
[----:B------:R-:W-:Y:S01]  /*1abb0*/  ULDC.64 UR4, c[0x0][0xaf0] ;  /* 0x0002bc0000047ab9 */ /* 0x000fe20000000a00 */
[----:B-1----:R-:W-:Y:S01]  /*1abc0*/  @P4 SHF.R.U32.HI R49, RZ, R53, R0 ;  /* 0x00000035ff314219 */ /* 0x002fe20000011600 */
[----:B------:R-:W-:Y:S02]  /*1abd0*/  IMAD R48, R48, UR4, RZ ;  /* 0x0000000430307c24 */ /* 0x000fe4000f8e02ff */
[----:B------:R-:W-:Y:S01]  /*1abe0*/  IMAD.WIDE.U32 R20, R195, UR4, R20 ;  /* 0x00000004c3147c25 */ /* 0x000fe2000f8e0014 */
[----:B------:R-:W-:-:S03]  /*1abf0*/  SHF.R.S32.HI R0, RZ, 0x1f, R49 ;  /* 0x0000001fff007819 */ /* 0x000fc60000011431 */
[----:B------:R-:W-:Y:S01]  /*1ac00*/  IMAD R51, R195, UR5, R48 ;  /* 0x00000005c3337c24 */ /* 0x000fe2000f8e0230 */
[----:B------:R-:W-:Y:S01]  /*1ac10*/  ULDC.64 UR4, c[0x0][0xae0] ;  /* 0x0002b80000047ab9 */ /* 0x000fe20000000a00 */
[----:B------:R-:W-:Y:S02]  /*1ac20*/  IMAD.MOV R53, RZ, RZ, -R49 ;  /* 0x000000ffff357224 */ /* 0x000fe400078e0a31 */
[----:B------:R-:W-:Y:S02]  /*1ac30*/  IMAD.IADD R21, R21, 0x1, R51 ;  /* 0x0000000115157824 */ /* 0x000fe400078e0233 */
[----:B------:R-:W-:Y:S02]  /*1ac40*/  IMAD R0, R0, UR4, RZ ;  /* 0x0000000400007c24 */ /* 0x000fe4000f8e02ff */
[----:B------:R-:W-:Y:S02]  /*1ac50*/  IMAD R51, R4, R53, R50 ;  /* 0x0000003504337224 */ /* 0x000fe400078e0232 */
[----:B------:R-:W-:Y:S01]  /*1ac60*/  IMAD R53, R49, UR5, R0 ;  /* 0x0000000531357c24 */ /* 0x000fe2000f8e0200 */
[----:B------:R-:W-:Y:S01]  /*1ac70*/  IADD3 R186, R221, R186, RZ ;  /* 0x000000baddba7210 */ /* 0x000fe20007ffe0ff */
[----:B------:R-:W-:Y:S01]  /*1ac80*/  IMAD.WIDE.U32 R20, R49, UR4, R20 ;  /* 0x0000000431147c25 */ /* 0x000fe2000f8e0014 */
[----:B------:R-:W-:Y:S01]  /*1ac90*/  SHF.R.S32.HI R0, RZ, 0x1f, R51 ;  /* 0x0000001fff007819 */ /* 0x000fe20000011433 */
[----:B------:R-:W-:-:S02]  /*1aca0*/  ULDC.64 UR4, c[0x0][0xad8] ;  /* 0x0002b60000047ab9 */ /* 0x000fc40000000a00 */
[----:B------:R-:W-:Y:S02]  /*1acb0*/  IMAD.IADD R21, R21, 0x1, R53 ;  /* 0x0000000115157824 */ /* 0x000fe400078e0235 */
[----:B------:R-:W-:Y:S02]  /*1acc0*/  IMAD R4, R0, UR4, RZ ;  /* 0x0000000400047c24 */ /* 0x000fe4000f8e02ff */
[C---:B------:R-:W-:Y:S02]  /*1acd0*/  VIADD R0, R186.reuse, 0x20 ;  /* 0x00000020ba007836 */ /* 0x040fe40000000000 */
[C---:B------:R-:W-:Y:S02]  /*1ace0*/  IMAD R49, R51.reuse, UR5, R4 ;  /* 0x0000000533317c24 */ /* 0x040fe4000f8e0204 */
[----:B------:R-:W-:Y:S01]  /*1acf0*/  IMAD.WIDE.U32 R20, R51, UR4, R20 ;  /* 0x0000000433147c25 */ /* 0x000fe2000f8e0014 */
[-C--:B------:R-:W-:Y:S01]  /*1ad00*/  ISETP.GE.AND P2, PT, R186, R3.reuse, PT ;  /* 0x00000003ba00720c */ /* 0x080fe20003f46270 */
[----:B------:R-:W-:Y:S01]  /*1ad10*/  ULDC.64 UR4, c[0x0][0xa80] ;  /* 0x0002a00000047ab9 */ /* 0x000fe20000000a00 */
[----:B------:R-:W-:Y:S01]  /*1ad20*/  ISETP.GE.AND P0, PT, R0, R3, PT ;  /* 0x000000030000720c */ /* 0x000fe20003f06270 */
[----:B------:R-:W-:Y:S01]  /*1ad30*/  VIADD R4, R186, 0x40 ;  /* 0x00000040ba047836 */ /* 0x000fe20000000000 */
[----:B------:R-:W-:Y:S01]  /*1ad40*/  IADD3 R0, R2, 0x2a820, RZ ;  /* 0x0002a82002007810 */ /* 0x000fe20007ffe0ff */
[----:B------:R-:W-:Y:S01]  /*1ad50*/  IMAD.IADD R21, R21, 0x1, R49 ;  /* 0x0000000115157824 */ /* 0x000fe200078e0231 */
[----:B------:R-:W-:-:S02]  /*1ad60*/  LEA R50, P3, R20, UR4, 0x1 ;  /* 0x0000000414327c11 */ /* 0x000fc4000f8608ff */
[----:B------:R-:W-:Y:S02]  /*1ad70*/  ISETP.GE.AND P1, PT, R4, R3, PT ;  /* 0x000000030400720c */ /* 0x000fe40003f26270 */
[----:B------:R-:W-:Y:S02]  /*1ad80*/  PRMT R0, RZ, 0x654, R0 ;  /* 0x00000654ff007816 */ /* 0x000fe40000000000 */
[----:B------:R-:W-:Y:S01]  /*1ad90*/  LEA.HI.X R4, R20, UR5, R21, 0x1, P3 ;  /* 0x0000000514047c11 */ /* 0x000fe200098f0c15 */
[----:B---3--:R2:W0:Y:S01]  /*1ada0*/  SHFL.IDX PT, R48, R50, RZ, 0x181f ;  /* 0x00181fff32307589 */ /* 0x00842200000e0000 */
[----:B------:R1:W-:Y:S01]  /*1adb0*/  SYNCS.ARRIVE.TRANS64.RED.A1T0 RZ, [R0+URZ], RZ ;  /* 0x000000ff00ff79a7 */ /* 0x0003e2000810043f */
[----:B------:R-:W-:Y:S01]  /*1adc0*/  BSSY B1, `(.L_x_2878) ;  /* 0x000000f000017945 */ /* 0x000fe20003800000 */
[----:B------:R-:W-:Y:S02]  /*1add0*/  SHF.R.S32.HI R107, RZ, 0x1f, R192 ;  /* 0x0000001fff6b7819 */ /* 0x000fe400000114c0 */
[----:B------:R-:W-:Y:S01]  /*1ade0*/  SHF.R.S32.HI R108, RZ, 0x1f, R189 ;  /* 0x0000001fff6c7819 */ /* 0x000fe200000114bd */
[----:B-1----:R2:W1:Y:S01]  /*1adf0*/  SHFL.IDX PT, R0, R4, RZ, 0x181f ;  /* 0x00181fff04007589 */ /* 0x00246200000e0000 */
[----:B------:R-:W-:Y:S05]  /*1ae00*/  @P2 BRA `(.L_x_2879) ;  /* 0x0000000000282947 */ /* 0x000fea0003800000 */
[----:B------:R-:W-:Y:S01]  /*1ae10*/  ULDC UR4, c[0x0][0xac8] ;  /* 0x0002b20000047ab9 */ /* 0x000fe20000000800 */
[----:B------:R-:W-:Y:S01]  /*1ae20*/  ULDC.64 UR6, c[0x0][0x208] ;  /* 0x0000820000067ab9 */ /* 0x000fe20000000a00 */
[----:B------:R-:W-:Y:S02]  /*1ae30*/  ISETP.GE.AND P2, PT, R189, UR4, PT ;  /* 0x00000004bd007c0c */ /* 0x000fe4000bf46270 */
[----:B------:R-:W-:-:S11]  /*1ae40*/  ISETP.GE.AND P3, PT, R192, UR4, PT ;  /* 0x00000004c0007c0c */ /* 0x000fd6000bf66270 */
[CC--:B0-----:R-:W-:Y:S02]  /*1ae50*/  @!P2 LEA R20, P4, R189.reuse, R48.reuse, 0x1 ;  /* 0x00000030bd14a211 */ /* 0x0c1fe400078808ff */
[C---:B------:R-:W-:Y:S02]  /*1ae60*/  @!P3 LEA R48, P5, R192.reuse, R48, 0x1 ;  /* 0x00000030c030b211 */ /* 0x040fe400078a08ff */
[-C--:B-1----:R-:W-:Y:S02]  /*1ae70*/  @!P2 LEA.HI.X R21, R189, R0.reuse, R108, 0x1, P4 ;  /* 0x00000000bd15a211 */ /* 0x082fe400020f0c6c */
[----:B------:R-:W-:-:S03]  /*1ae80*/  @!P3 LEA.HI.X R49, R192, R0, R107, 0x1, P5 ;  /* 0x00000000c031b211 */ /* 0x000fc600028f0c6b */
[----:B-----5:R3:W-:Y:S04]  /*1ae90*/  @!P2 ST.E.128 desc[UR6][R20.64], R8 ;  /* 0x000000081400a985 */ /* 0x0207e8000c101d06 */
[----:B------:R3:W-:Y:S02]  /*1aea0*/  @!P3 ST.E.128 desc[UR6][R48.64], R32 ;  /* 0x000000203000b985 */ /* 0x0007e4000c101d06 */
.L_x_2879:
[----:B------:R-:W-:Y:S05]  /*1aeb0*/  BSYNC B1 ;  /* 0x0000000000017941 */ /* 0x000fea0003800000 */
.L_x_2878:
[----:B-1----:R1:W4:Y:S01]  /*1aec0*/  SHFL.IDX PT, R0, R4, 0x1, 0x181f ;  /* 0x00381f0004007f89 */ /* 0x00232200000e0000 */
[----:B------:R-:W-:Y:S03]  /*1aed0*/  BSSY B1, `(.L_x_2880) ;  /* 0x000000d000017945 */ /* 0x000fe60003800000 */
[----:B---3-5:R1:W3:Y:S01]  /*1aee0*/  SHFL.IDX PT, R10, R50, 0x1, 0x181f ;  /* 0x00381f00320a7f89 */ /* 0x0282e200000e0000 */
[----:B------:R-:W-:Y:S05]  /*1aef0*/  @P0 BRA `(.L_x_2881) ;  /* 0x0000000000280947 */ /* 0x000fea0003800000 */
[----:B------:R-:W-:Y:S01]  /*1af00*/  ULDC UR4, c[0x0][0xac8] ;  /* 0x0002b20000047ab9 */ /* 0x000fe20000000800 */
[----:B------:R-:W-:Y:S01]  /*1af10*/  ULDC.64 UR6, c[0x0][0x208] ;  /* 0x0000820000067ab9 */ /* 0x000fe20000000a00 */
        /* <DEDUP_REMOVED lines=8> */
.L_x_2881:
[----:B------:R-:W-:Y:S05]  /*1afa0*/  BSYNC B1 ;  /* 0x0000000000017941 */ /* 0x000fea0003800000 */
.L_x_2880:
[----:B----4-:R4:W0:Y:S01]  /*1afb0*/  SHFL.IDX PT, R0, R4, 0x2, 0x181f ;  /* 0x00581f0004007f89 */ /* 0x01082200000e0000 */
[----:B------:R-:W-:Y:S03]  /*1afc0*/  BSSY B1, `(.L_x_2882) ;  /* 0x000000d000017945 */ /* 0x000fe60003800000 */
[----:B---3--:R4:W3:Y:S01]  /*1afd0*/  SHFL.IDX PT, R10, R50, 0x2, 0x181f ;  /* 0x00581f00320a7f89 */ /* 0x0088e200000e0000 */
[----:B------:R-:W-:Y:S05]  /*1afe0*/  @P1 BRA `(.L_x_2883) ;  /* 0x0000000000281947 */ /* 0x000fea0003800000 */
[----:B------:R-:W-:Y:S01]  /*1aff0*/  ULDC UR4, c[0x0][0xac8] ;  /* 0x0002b20000047ab9 */ /* 0x000fe20000000800 */
[----:B------:R-:W-:Y:S01]  /*1b000*/  ULDC.64 UR6, c[0x0][0x208] ;  /* 0x0000820000067ab9 */ /* 0x000fe20000000a00 */
        /* <DEDUP_REMOVED lines=8> */
.L_x_2883:
[----:B------:R-:W-:Y:S05]  /*1b090*/  BSYNC B1 ;  /* 0x0000000000017941 */ /* 0x000fea0003800000 */
.L_x_2882:
[----:B0-----:R-:W-:Y:S01]  /*1b0a0*/  IADD3 R0, R186, 0x60, RZ ;  /* 0x00000060ba007810 */ /* 0x001fe20007ffe0ff */
[----:B-12-4-:R-:W0:Y:S03]  /*1b0b0*/  SHFL.IDX PT, R4, R4, 0x3, 0x181f ;  /* 0x00781f0004047f89 */ /* 0x016e2600000e0000 */
[----:B------:R-:W-:Y:S01]  /*1b0c0*/  ISETP.GE.AND P0, PT, R0, R3, PT ;  /* 0x000000030000720c */ /* 0x000fe20003f06270 */
[----:B------:R-:W1:-:S12]  /*1b0d0*/  SHFL.IDX PT, R50, R50, 0x3, 0x181f ;  /* 0x00781f0032327f89 */ /* 0x000e5800000e0000 */
[----:B------:R-:W-:Y:S05]  /*1b0e0*/  @P0 BRA `(.L_x_2884) ;  /* 0x0000001800480947 */ /* 0x000fea0003800000 */
[----:B------:R-:W-:Y:S01]  /*1b0f0*/  ULDC UR4, c[0x0][0xac8] ;  /* 0x0002b20000047ab9 */ /* 0x000fe20000000800 */
[----:B------:R-:W-:Y:S01]  /*1b100*/  ULDC.64 UR6, c[0x0][0x208] ;  /* 0x0000820000067ab9 */ /* 0x000fe20000000a00 */
[----:B------:R-:W-:-:S13]  /*1b110*/  ISETP.GE.AND P1, PT, R189, UR4, PT ;  /* 0x00000004bd007c0c */ /* 0x000fda000bf26270 */
[----:B-1----:R-:W-:-:S04]  /*1b120*/  @!P1 LEA R8, P0, R189, R50, 0x1 ;  /* 0x00000032bd089211 */ /* 0x002fc800078008ff */
[----:B0-----:R-:W-:Y:S02]  /*1b130*/  @!P1 LEA.HI.X R9, R189, R4, R108, 0x1, P0 ;  /* 0x00000004bd099211 */ /* 0x001fe400000f0c6c */
[----:B------:R-:W-:-:S03]  /*1b140*/  ISETP.GE.AND P0, PT, R192, UR4, PT ;  /* 0x00000004c0007c0c */ /* 0x000fc6000bf06270 */
[----:B------:R0:W-:Y:S10]  /*1b150*/  @!P1 ST.E.128 desc[UR6][R8.64], R28 ;  /* 0x0000001c08009985 */ /* 0x0001f4000c101d06 */
[----:B------:R-:W-:Y:S05]  /*1b160*/  @P0 BRA `(.L_x_2884) ;  /* 0x0000001800280947 */ /* 0x000fea0003800000 */
[----:B0-----:R-:W-:Y:S01]  /*1b170*/  LEA R8, P0, R192, R50, 0x1 ;  /* 0x00000032c0087211 */ /* 0x001fe200078008ff */
[----:B------:R-:W-:-:S03]  /*1b180*/  ULDC.64 UR4, c[0x0][0x208] ;  /* 0x0000820000047ab9 */ /* 0x000fc60000000a00 */
[----:B------:R-:W-:-:S05]  /*1b190*/  LEA.HI.X R9, R192, R4, R107, 0x1, P0 ;  /* 0x00000004c0097211 */ /* 0x000fca00000f0c6b */
[----:B------:R0:W-:Y:S01]  /*1b1a0*/  ST.E.128 desc[UR4][R8.64], R44 ;  /* 0x0000002c08007985 */ /* 0x0001e2000c101d04 */
[----:B------:R-:W-:Y:S05]  /*1b1b0*/  BRA `(.L_x_2884) ;  /* 0x0000001800147947 */ /* 0x000fea0003800000 */
.L_x_2877:
        /* <DEDUP_REMOVED lines=11> */
[----:B------:R-:W-:-:S02]  /*1b270*/  SHF.R.S32.HI R0, RZ, 0x1f, R195 ;  /* 0x0000001fff007819 */ /* 0x000fc400000114c3 */
[----:B------:R-:W-:Y:S01]  /*1b280*/  IMAD.IADD R9, R9, 0x1, R11 ;  /* 0x0000000109097824 */ /* 0x000fe200078e020b */
[----:B------:R-:W-:Y:S01]  /*1b290*/  SHF.R.S32.HI R28, RZ, 0x1f, R205 ;  /* 0x0000001fff1c7819 */ /* 0x000fe200000114cd */
[----:B------:R-:W-:Y:S01]  /*1b2a0*/  IMAD.MOV.U32 R11, RZ, RZ, R29 ;  /* 0x000000ffff0b7224 */ /* 0x000fe200078e001d */
        /* <DEDUP_REMOVED lines=15> */
[----:B-1----:R-:W-:Y:S01]  /*1b3a0*/  @P4 SHF.R.U32.HI R11, RZ, R15, R10 ;  /* 0x0000000fff0b4219 */ /* 0x002fe2000001160a */
[----:B------:R-:W-:Y:S01]  /*1b3b0*/  ULDC.64 UR4, c[0x0][0xb48] ;  /* 0x0002d20000047ab9 */ /* 0x000fe20000000a00 */
[----:B------:R-:W-:Y:S02]  /*1b3c0*/  SHF.R.S32.HI R26, RZ, 0x1f, R216 ;  /* 0x0000001fff1a7819 */ /* 0x000fe400000114d8 */
[----:B------:R-:W-:Y:S01]  /*1b3d0*/  IADD3 R9, R9, R13, RZ ;  /* 0x0000000d09097210 */ /* 0x000fe20007ffe0ff */
[--C-:B------:R-:W-:Y:S01]  /*1b3e0*/  IMAD.MOV R13, RZ, RZ, -R11.reuse ;  /* 0x000000ffff0d7224 */ /* 0x100fe200078e0a0b */
[----:B------:R-:W-:-:S02]  /*1b3f0*/  SHF.R.S32.HI R0, RZ, 0x1f, R11 ;  /* 0x0000001fff007819 */ /* 0x000fc4000001140b */
[----:B------:R-:W-:Y:S01]  /*1b400*/  SHF.R.S32.HI R21, RZ, 0x1f, R217 ;  /* 0x0000001fff157819 */ /* 0x000fe200000114d9 */
[----:B------:R-:W-:-:S04]  /*1b410*/  IMAD.WIDE.U32 R8, R200, UR4, R8 ;  /* 0x00000004c8087c25 */ /* 0x000fc8000f8e0008 */
[----:B------:R-:W-:Y:S01]  /*1b420*/  IMAD R13, R4, R13, R29 ;  /* 0x0000000d040d7224 */ /* 0x000fe200078e021d */
[----:B------:R-:W-:Y:S01]  /*1b430*/  IADD3 R4, R2, 0x2a820, RZ ;  /* 0x0002a82002047810 */ /* 0x000fe20007ffe0ff */
[----:B------:R-:W-:Y:S02]  /*1b440*/  IMAD R0, R0, UR6, RZ ;  /* 0x0000000600007c24 */ /* 0x000fe4000f8e02ff */
[----:B------:R-:W-:Y:S01]  /*1b450*/  IMAD R9, R200, UR5, R9 ;  /* 0x00000005c8097c24 */ /* 0x000fe2000f8e0209 */
[----:B------:R-:W-:Y:S01]  /*1b460*/  ULDC.64 UR4, c[0x0][0xb28] ;  /* 0x0002ca0000047ab9 */ /* 0x000fe20000000a00 */
[C---:B------:R-:W-:Y:S01]  /*1b470*/  IMAD R15, R11.reuse, UR7, R0 ;  /* 0x000000070b0f7c24 */ /* 0x040fe2000f8e0200 */
[----:B------:R-:W-:Y:S01]  /*1b480*/  SHF.R.S32.HI R0, RZ, 0x1f, R13 ;  /* 0x0000001fff007819 */ /* 0x000fe2000001140d */
[----:B------:R-:W-:Y:S01]  /*1b490*/  IMAD.WIDE.U32 R8, R11, UR6, R8 ;  /* 0x000000060b087c25 */ /* 0x000fe2000f8e0008 */
[----:B------:R-:W-:-:S03]  /*1b4a0*/  PRMT R10, RZ, 0x654, R4 ;  /* 0x00000654ff0a7816 */ /* 0x000fc60000000004 */
[----:B------:R-:W-:Y:S01]  /*1b4b0*/  IMAD R0, R0, UR4, RZ ;  /* 0x0000000400007c24 */ /* 0x000fe2000f8e02ff */
[----:B------:R0:W-:Y:S01]  /*1b4c0*/  SYNCS.ARRIVE.TRANS64.RED.A1T0 RZ, [R10+URZ], RZ ;  /* 0x000000ff0aff79a7 */ /* 0x0001e2000810043f */
        /* <DEDUP_REMOVED lines=10> */
[----:B------:R-:W-:Y:S01]  /*1b570*/  ULDC UR4, c[0x0][0xac8] ;  /* 0x0002b20000047ab9 */ /* 0x000fe20000000800 */
[----:B------:R-:W-:Y:S01]  /*1b580*/  ULDC.64 UR6, c[0x0][0x208] ;  /* 0x0000820000067ab9 */ /* 0x000fe20000000a00 */
        /* <DEDUP_REMOVED lines=63> */
.L_x_2886:
[----:B------:R-:W-:Y:S05]  /*1b980*/  BSYNC B1 ;  /* 0x0000000000017941 */ /* 0x000fea0003800000 */
.L_x_2885:
[----:B------:R-:W-:Y:S01]  /*1b990*/  ISETP.GE.AND P0, PT, R24, R3, PT ;  /* 0x000000031800720c */ /* 0x000fe20003f06270 */
[----:B--23--:R2:W3:Y:S04]  /*1b9a0*/  SHFL.IDX PT, R9, R4, 0x1, 0x1c1f ;  /* 0x003c1f0004097f89 */ /* 0x00c4e800000e0000 */
[----:B-1----:R2:W1:Y:S08]  /*1b9b0*/  SHFL.IDX PT, R8, R0, 0x1, 0x1c1f ;  /* 0x003c1f0000087f89 */ /* 0x00247000000e0000 */
[----:B--2---:R-:W-:Y:S05]  /*1b9c0*/  @P0 BRA `(.L_x_2884) ;  /* 0x0000001000100947 */ /* 0x004fea0003800000 */
[----:B------:R-:W-:Y:S01]  /*1b9d0*/  ULDC UR4, c[0x0][0xac8] ;  /* 0x0002b20000047ab9 */ /* 0x000fe20000000800 */
[----:B------:R-:W-:Y:S01]  /*1b9e0*/  ULDC.64 UR6, c[0x0][0x208] ;  /* 0x0000820000067ab9 */ /* 0x000fe20000000a00 */
        /* <DEDUP_REMOVED lines=31> */
[----:B------:R-:W-:Y:S02]  /*1bbe0*/  ISETP.GE.AND P4, PT, R207, UR4, PT ;  /* 0x00000004cf007c0c */ /* 0x000fe4000bf86270 */
[-C--:B------:R-:W-:Y:S01]  /*1bbf0*/  @!P1 LEA.HI.X R13, R210, R9.reuse, R34, 0x2, P5 ;  /* 0x00000009d20d9211 */ /* 0x080fe200028f1422 */
[----:B------:R-:W-:Y:S01]  /*1bc00*/  @!P0 ST.E.64 desc[UR6][R10.64], R50 ;  /* 0x000000320a008985 */ /* 0x000fe2000c101b06 */
[----:B------:R-:W-:Y:S02]  /*1bc10*/  @!P2 LEA.HI.X R15, R209, R9, R33, 0x2, P6 ;  /* 0x00000009d10fa211 */ /* 0x000fe400030f1421 */
[----:B------:R-:W-:Y:S01]  /*1bc20*/  ISETP.GE.AND P0, PT, R204, UR4, PT ;  /* 0x00000004cc007c0c */ /* 0x000fe2000bf06270 */
[----:B------:R0:W-:Y:S01]  /*1bc30*/  @!P1 ST.E.64 desc[UR6][R12.64], R54 ;  /* 0x000000360c009985 */ /* 0x0001e2000c101b06 */
[----:B------:R-:W-:Y:S02]  /*1bc40*/  ISETP.GE.AND P1, PT, R205, UR4, PT ;  /* 0x00000004cd007c0c */ /* 0x000fe4000bf26270 */
[----:B--2---:R-:W-:Y:S01]  /*1bc50*/  @!P3 LEA R20, P5, R208, R8, 0x2 ;  /* 0x00000008d014b211 */ /* 0x004fe200078a10ff */
[----:B------:R1:W-:Y:S01]  /*1bc60*/  @!P2 ST.E.64 desc[UR6][R14.64], R58 ;  /* 0x0000003a0e00a985 */ /* 0x0003e2000c101b06 */
[----:B------:R-:W-:-:S02]  /*1bc70*/  ISETP.GE.AND P2, PT, R206, UR4, PT ;  /* 0x00000004ce007c0c */ /* 0x000fc4000bf46270 */
[CC--:B---3--:R-:W-:Y:S02]  /*1bc80*/  @!P4 LEA R24, P6, R207.reuse, R8.reuse, 0x2 ;  /* 0x00000008cf18c211 */ /* 0x0c8fe400078c10ff */
[-C--:B------:R-:W-:Y:S02]  /*1bc90*/  @!P3 LEA.HI.X R21, R208, R9.reuse, R32, 0x2, P5 ;  /* 0x00000009d015b211 */ /* 0x080fe400028f1420 */
[----:B------:R-:W-:Y:S02]  /*1bca0*/  @!P4 LEA.HI.X R25, R207, R9, R31, 0x2, P6 ;  /* 0x00000009cf19c211 */ /* 0x000fe400030f141f */
[----:B------:R-:W-:Y:S01]  /*1bcb0*/  ISETP.GE.AND P5, PT, R203, UR4, PT ;  /* 0x00000004cb007c0c */ /* 0x000fe2000bfa6270 */
[----:B------:R2:W-:Y:S01]  /*1bcc0*/  @!P3 ST.E.64 desc[UR6][R20.64], R62 ;  /* 0x0000003e1400b985 */ /* 0x0005e2000c101b06 */
[----:B0-----:R-:W-:-:S03]  /*1bcd0*/  @!P1 LEA R12, P6, R205, R8, 0x2 ;  /* 0x00000008cd0c9211 */ /* 0x001fc600078c10ff */
[-C--:B------:R-:W-:Y:S01]  /*1bce0*/  @!P2 LEA R10, P3, R206, R8.reuse, 0x2 ;  /* 0x00000008ce0aa211 */ /* 0x080fe200078610ff */
[----:B------:R2:W-:Y:S01]  /*1bcf0*/  @!P4 ST.E.64 desc[UR6][R24.64], R66 ;  /* 0x000000421800c985 */ /* 0x0005e2000c101b06 */
[-C--:B-1----:R-:W-:Y:S02]  /*1bd00*/  @!P0 LEA R14, P4, R204, R8.reuse, 0x2 ;  /* 0x00000008cc0e8211 */ /* 0x082fe400078810ff */
[-C--:B------:R-:W-:Y:S02]  /*1bd10*/  @!P2 LEA.HI.X R11, R206, R9.reuse, R30, 0x2, P3 ;  /* 0x00000009ce0ba211 */ /* 0x080fe400018f141e */
[-C--:B------:R-:W-:Y:S02]  /*1bd20*/  @!P1 LEA.HI.X R13, R205, R9.reuse, R28, 0x2, P6 ;  /* 0x00000009cd0d9211 */ /* 0x080fe400030f141c */
[----:B------:R-:W-:Y:S01]  /*1bd30*/  @!P0 LEA.HI.X R15, R204, R9, R229, 0x2, P4 ;  /* 0x00000009cc0f8211 */ /* 0x000fe200020f14e5 */
[----:B------:R2:W-:Y:S01]  /*1bd40*/  @!P2 ST.E.64 desc[UR6][R10.64], R70 ;  /* 0x000000460a00a985 */ /* 0x0005e2000c101b06 */
[----:B------:R-:W-:-:S03]  /*1bd50*/  @!P5 LEA R26, P3, R203, R8, 0x2 ;  /* 0x00000008cb1ad211 */ /* 0x000fc600078610ff */
[----:B------:R2:W-:Y:S01]  /*1bd60*/  @!P1 ST.E.64 desc[UR6][R12.64], R74 ;  /* 0x0000004a0c009985 */ /* 0x0005e2000c101b06 */
[----:B------:R-:W-:-:S03]  /*1bd70*/  @!P5 LEA.HI.X R27, R203, R9, R228, 0x2, P3 ;  /* 0x00000009cb1bd211 */ /* 0x000fc600018f14e4 */
[----:B------:R2:W-:Y:S01]  /*1bd80*/  @!P0 ST.E.64 desc[UR6][R14.64], R78 ;  /* 0x0000004e0e008985 */ /* 0x0005e2000c101b06 */
[----:B------:R-:W-:-:S03]  /*1bd90*/  ISETP.GE.AND P0, PT, R202, UR4, PT ;  /* 0x00000004ca007c0c */ /* 0x000fc6000bf06270 */
[----:B------:R2:W-:Y:S10]  /*1bda0*/  @!P5 ST.E.64 desc[UR6][R26.64], R82 ;  /* 0x000000521a00d985 */ /* 0x0005f4000c101b06 */
[----:B------:R-:W-:Y:S05]  /*1bdb0*/  @P0 BRA `(.L_x_2884) ;  /* 0x0000000c00140947 */ /* 0x000fea0003800000 */
[----:B------:R-:W-:Y:S01]  /*1bdc0*/  LEA R8, P0, R202, R8, 0x2 ;  /* 0x00000008ca087211 */ /* 0x000fe200078010ff */
[----:B------:R-:W-:-:S03]  /*1bdd0*/  ULDC.64 UR4, c[0x0][0x208] ;  /* 0x0000820000047ab9 */ /* 0x000fc60000000a00 */
[----:B------:R-:W-:-:S05]  /*1bde0*/  LEA.HI.X R9, R202, R9, R226, 0x2, P0 ;  /* 0x00000009ca097211 */ /* 0x000fca00000f14e2 */
[----:B------:R4:W-:Y:S01]  /*1bdf0*/  ST.E.64 desc[UR4][R8.64], R86 ;  /* 0x0000005608007985 */ /* 0x0009e2000c101b04 */
[----:B------:R-:W-:Y:S05]  /*1be00*/  BRA `(.L_x_2884) ;  /* 0x0000000c00007947 */ /* 0x000fea0003800000 */
.L_x_2875:
[----:B------:R-:W-:Y:S01]  /*1be10*/  ULDC.64 UR6, c[0x0][0xc08] ;  /* 0x0003020000067ab9 */ /* 0x000fe20000000a00 */
[----:B------:R-:W-:Y:S01]  /*1be20*/  ULDC.64 UR4, c[0x0][0xc00] ;  /* 0x0003000000047ab9 */ /* 0x000fe20000000a00 */
[----:B------:R-:W-:Y:S01]  /*1be30*/  ISETP.NE.U32.AND P1, PT, RZ, UR6, PT ;  /* 0x00000006ff007c0c */ /* 0x000fe2000bf25070 */
[----:B------:R-:W-:Y:S01]  /*1be40*/  IMAD.MOV.U32 R3, RZ, RZ, RZ ;  /* 0x000000ffff037224 */ /* 0x000fe200078e00ff */
[----:B------:R-:W-:Y:S01]  /*1be50*/  IADD3 R8, P2, R196, UR4, RZ ;  /* 0x00000004c4087c10 */ /* 0x000fe2000ff5e0ff */
[----:B------:R-:W-:Y:S01]  /*1be60*/  ULDC.64 UR8, c[0x0][0x208] ;  /* 0x0000820000087ab9 */ /* 0x000fe20000000a00 */
[----:B------:R-:W-:Y:S02]  /*1be70*/  ISETP.NE.AND.EX P1, PT, RZ, UR7, PT, P1 ;  /* 0x00000007ff007c0c */ /* 0x000fe4000bf25310 */
[----:B------:R-:W-:Y:S01]  /*1be80*/  IADD3.X R9, R197, UR5, RZ, P2, !PT ;  /* 0x00000005c5097c10 */ /* 0x000fe200097fe4ff */
[----:B------:R-:W3:Y:S01]  /*1be90*/  S2R R33, SR_TID.X ;  /* 0x0000000000217919 */ /* 0x000ee20000002100 */
[----:B------:R-:W-:-:S04]  /*1bea0*/  ISETP.NE.U32.AND P0, PT, RZ, UR4, PT ;  /* 0x00000004ff007c0c */ /* 0x000fc8000bf05070 */
[----:B------:R-:W-:-:S05]  /*1beb0*/  ISETP.NE.AND.EX P0, PT, RZ, UR5, PT, P0 ;  /* 0x00000005ff007c0c */ /* 0x000fca000bf05300 */
[----:B------:R-:W-:-:S04]  /*1bec0*/  @P1 IADD3 R196, P2, R196, UR6, RZ ;  /* 0x00000006c4c41c10 */ /* 0x000fc8000ff5e0ff */
[----:B------:R-:W-:Y:S02]  /*1bed0*/  @P1 IADD3.X R197, R197, UR7, RZ, P2, !PT ;  /* 0x00000007c5c51c10 */ /* 0x000fe400097fe4ff */
[----:B------:R-:W-:Y:S01]  /*1bee0*/  ISETP.NE.AND P2, PT, R194, RZ, PT ;  /* 0x000000ffc200720c */ /* 0x000fe20003f45270 */
[----:B------:R-:W-:Y:S01]  /*1bef0*/  ULDC UR4, c[0x0][0xa88] ;  /* 0x0002a20000047ab9 */ /* 0x000fe20000000800 */
[----:B------:R0:W5:Y:S01]  /*1bf00*/  @P0 LDG.E R3, desc[UR8][R8.64] ;  /* 0x0000000808030981 */ /* 0x000162000c1e1900 */
[----:B------:R-:W-:-:S06]  /*1bf10*/  MOV R0, UR4 ;  /* 0x0000000400007c02 */ /* 0x000fcc0008000f00 */
[----:B------:R0:W5:Y:S04]  /*1bf20*/  @P1 LDG.E R0, desc[UR8][R196.64] ;  /* 0x00000008c4001981 */ /* 0x000168000c1e1900 */
[----:B------:R-:W1:Y:S01]  /*1bf30*/  @!P2 LDC R194, c[0x0][0xad4] ;  /* 0x0002b500ffc2ab82 */ /* 0x000e620000000800 */
[----:B---3--:R-:W-:-:S05]  /*1bf40*/  VIADD R4, R33, 0xffffff80 ;  /* 0xffffff8021047836 */ /* 0x008fca0000000000 */
[----:B------:R-:W-:Y:S02]  /*1bf50*/  ISETP.GT.AND P3, PT, R4, 0x7f, PT ;  /* 0x0000007f0400780c */ /* 0x000fe40003f64270 */
[----:B-1----:R-:W-:Y:S01]  /*1bf60*/  ISETP.GT.AND P2, PT, R194, 0x1, PT ;  /* 0x00000001c200780c */ /* 0x002fe20003f44270 */
[----:B0-----:R-:W-:-:S12]  /*1bf70*/  @P1 BRA `(.L_x_2887) ;  /* 0x0000000000141947 */ /* 0x001fd80003800000 */
[----:B------:R-:W-:Y:S05]  /*1bf80*/  @!P0 BRA `(.L_x_2887) ;  /* 0x0000000000108947 */ /* 0x000fea0003800000 */
[----:B------:R-:W-:Y:S02]  /*1bf90*/  ULDC.64 UR4, c[0x0][0x208] ;  /* 0x0000820000047ab9 */ /* 0x000fe40000000a00 */
[----:B------:R-:W3:Y:S04]  /*1bfa0*/  LDG.E R11, desc[UR4][R8.64] ;  /* 0x00000004080b7981 */ /* 0x000ee8000c1e1900 */
[----:B-----5:R-:W3:Y:S02]  /*1bfb0*/  LDG.E R0, desc[UR4][R8.64+0x4] ;  /* 0x0000040408007981 */ /* 0x020ee4000c1e1900 */
[----:B---3--:R-:W-:-:S07]  /*1bfc0*/  IMAD.IADD R0, R0, 0x1, -R11 ;  /* 0x0000000100007824 */ /* 0x008fce00078e0a0b */
.L_x_2887:
        /* <DEDUP_REMOVED lines=10> */
[----:B------:R-:W-:Y:S01]  /*1c070*/  ISETP.GT.AND P0, PT, R194, 0x1, PT ;  /* 0x00000001c200780c */ /* 0x000fe20003f04270 */
[----:B------:R-:W0:Y:S01]  /*1c080*/  LDC.64 R8, c[0x0][0xba8] ;  /* 0x0002ea00ff087b82 */ /* 0x000e220000000a00 */
[----:B------:R-:W-:Y:S01]  /*1c090*/  MOV R26, 0x9b8 ;  /* 0x000009b8001a7802 */ /* 0x000fe20000000f00 */
[----:B------:R-:W-:Y:S01]  /*1c0a0*/  IMAD.MOV.U32 R27, RZ, RZ, R33 ;  /* 0x000000ffff1b7224 */ /* 0x000fe200078e0021 */
[----:B------:R-:W-:Y:S01]  /*1c0b0*/  ISETP.NE.AND P1, PT, R35, 0x1, PT ;  /* 0x000000012300780c */ /* 0x000fe20003f25270 */
[----:B------:R-:W-:Y:S01]  /*1c0c0*/  ULDC.64 UR4, c[0x0][0x208] ;  /* 0x0000820000047ab9 */ /* 0x000fe20000000a00 */
[----:B------:R-:W-:-:S04]  /*1c0d0*/  SEL R26, R26, 0x978, P0 ;  /* 0x000009781a1a7807 */ /* 0x000fc80000000000 */
[----:B------:R-:W1:Y:S08]  /*1c0e0*/  LDC.64 R20, c[0x0][R26+0x220] ;  /* 0x000088001a147b82 */ /* 0x000e700000000a00 */
[----:B------:R-:W4:Y:S08]  /*1c0f0*/  LDC.64 R24, c[0x0][R26+0x218] ;  /* 0x000086001a187b82 */ /* 0x000f300000000a00 */
[----:B------:R-:W3:Y:S08]  /*1c100*/  LDC.64 R12, c[0x0][R26+0x228] ;  /* 0x00008a001a0c7b82 */ /* 0x000ef00000000a00 */
[----:B------:R-:W5:Y:S08]  /*1c110*/  @P1 LDC R4, c[0x0][0xbec] ;  /* 0x0002fb00ff041b82 */ /* 0x000f700000000800 */
[----:B------:R-:W2:Y:S08]  /*1c120*/  LDC.64 R10, c[0x0][R26+0x210] ;  /* 0x000084001a0a7b82 */ /* 0x000eb00000000a00 */
[----:B------:R-:W3:Y:S01]  /*1c130*/  @P1 LDC R31, c[0x0][0xbf0] ;  /* 0x0002fc00ff1f1b82 */ /* 0x000ee20000000800 */
[----:B-----5:R-:W-:-:S07]  /*1c140*/  @P1 IMAD.HI.U32 R4, R33, R4, RZ ;  /* 0x0000000421041227 */ /* 0x020fce00078e00ff */
[----:B0-----:R-:W0:Y:S01]  /*1c150*/  @!P0 LDC R8, c[0x0][0xb50] ;  /* 0x0002d400ff088b82 */ /* 0x001e220000000800 */
[-C--:B-1----:R-:W-:Y:S02]  /*1c160*/  IMAD R21, R21, R195.reuse, RZ ;  /* 0x000000c315157224 */ /* 0x082fe400078e02ff */
[----:B------:R-:W-:-:S05]  /*1c170*/  IMAD.WIDE.U32 R14, R20, R195, RZ ;  /* 0x000000c3140e7225 */ /* 0x000fca00078e00ff */
[----:B------:R-:W1:Y:S01]  /*1c180*/  @!P0 LDC R9, c[0x0][0xb54] ;  /* 0x0002d500ff098b82 */ /* 0x000e620000000800 */
[-C--:B----4-:R-:W-:Y:S02]  /*1c190*/  IMAD R29, R25, R165.reuse, RZ ;  /* 0x000000a5191d7224 */ /* 0x090fe400078e02ff */
[----:B------:R-:W-:Y:S01]  /*1c1a0*/  IMAD.WIDE.U32 R24, R24, R165, RZ ;  /* 0x000000a518187225 */ /* 0x000fe200078e00ff */
[----:B---3--:R-:W-:-:S03]  /*1c1b0*/  @P1 SHF.R.U32.HI R27, RZ, R31, R4 ;  /* 0x0000001fff1b1219 */ /* 0x008fc60000011604 */
[----:B------:R-:W-:Y:S01]  /*1c1c0*/  IMAD R31, R20, R220, R21 ;  /* 0x000000dc141f7224 */ /* 0x000fe200078e0215 */
[----:B------:R-:W-:Y:S01]  /*1c1d0*/  SEL R21, R200, RZ, P0 ;  /* 0x000000ffc8157207 */ /* 0x000fe20000000000 */
[----:B------:R-:W-:Y:S01]  /*1c1e0*/  IMAD.IADD R29, R25, 0x1, R29 ;  /* 0x00000001191d7824 */ /* 0x000fe200078e021d */
[----:B------:R-:W-:Y:S01]  /*1c1f0*/  IADD3 R4, -R27, RZ, RZ ;  /* 0x000000ff1b047210 */ /* 0x000fe20007ffe1ff */
[----:B------:R-:W-:Y:S01]  /*1c200*/  IMAD.IADD R31, R15, 0x1, R31 ;  /* 0x000000010f1f7824 */ /* 0x000fe200078e021f */
[----:B------:R-:W-:Y:S01]  /*1c210*/  IADD3 R24, P1, P3, R14, R24, R3 ;  /* 0x000000180e187210 */ /* 0x000fe20007b3e003 */
[-C--:B------:R-:W-:Y:S02]  /*1c220*/  IMAD R25, R13, R21.reuse, RZ ;  /* 0x000000150d197224 */ /* 0x080fe400078e02ff */
[----:B------:R-:W-:-:S04]  /*1c230*/  IMAD.WIDE.U32 R12, R12, R21, RZ ;  /* 0x000000150c0c7225 */ /* 0x000fc800078e00ff */
[----:B------:R-:W-:Y:S01]  /*1c240*/  IMAD R15, R35, R4, R33 ;  /* 0x00000004230f7224 */ /* 0x000fe200078e0221 */
[----:B------:R-:W-:Y:S01]  /*1c250*/  IADD3.X R4, R31, R29, R28, P1, P3 ;  /* 0x0000001d1f047210 */ /* 0x000fe20000fe641c */
[----:B------:R-:W-:Y:S01]  /*1c260*/  IMAD.IADD R25, R13, 0x1, R25 ;  /* 0x000000010d197824 */ /* 0x000fe200078e0219 */
[----:B------:R-:W-:Y:S02]  /*1c270*/  IADD3 R12, P0, P1, R27, R24, R12 ;  /* 0x000000181b0c7210 */ /* 0x000fe4000791e00c */
[----:B------:R-:W-:Y:S02]  /*1c280*/  SHF.R.S32.HI R27, RZ, 0x1f, R27 ;  /* 0x0000001fff1b7819 */ /* 0x000fe4000001141b */
[----:B------:R-:W-:Y:S02]  /*1c290*/  SHF.R.S32.HI R21, RZ, 0x1f, R15 ;  /* 0x0000001fff157819 */ /* 0x000fe4000001140f */
[----:B------:R-:W-:Y:S01]  /*1c2a0*/  IADD3.X R13, R27, R4, R25, P0, P1 ;  /* 0x000000041b0d7210 */ /* 0x000fe200007e2419 */
[----:B--2---:R-:W-:-:S04]  /*1c2b0*/  IMAD R4, R11, R15, RZ ;  /* 0x0000000f0b047224 */ /* 0x004fc800078e02ff */
[C---:B------:R-:W-:Y:S02]  /*1c2c0*/  IMAD R21, R10.reuse, R21, R4 ;  /* 0x000000150a157224 */ /* 0x040fe400078e0204 */
[----:B------:R-:W-:-:S05]  /*1c2d0*/  IMAD.WIDE.U32 R10, R10, R15, R12 ;  /* 0x0000000f0a0a7225 */ /* 0x000fca00078e000c */
[----:B------:R-:W-:Y:S01]  /*1c2e0*/  IADD3 R4, R11, R21, RZ ;  /* 0x000000150b047210 */ /* 0x000fe20007ffe0ff */
[----:B------:R-:W-:Y:S01]  /*1c2f0*/  IMAD.MOV.U32 R11, RZ, RZ, -0x800000 ;  /* 0xff800000ff0b7424 */ /* 0x000fe200078e00ff */
[----:B0-----:R-:W-:-:S04]  /*1c300*/  LEA R8, P0, R10, R8, 0x2 ;  /* 0x000000080a087211 */ /* 0x001fc800078010ff */
[----:B-1----:R-:W-:-:S05]  /*1c310*/  LEA.HI.X R9, R10, R9, R4, 0x2, P0 ;  /* 0x000000090a097211 */ /* 0x002fca00000f1404 */
[----:B------:R0:W-:Y:S04]  /*1c320*/  STG.E desc[UR4][R8.64], R11 ;  /* 0x0000000b08007986 */ /* 0x0001e8000c101904 */
.L_x_2889:
[----:B------:R-:W-:Y:S05]  /*1c330*/  BSYNC B1 ;  /* 0x0000000000017941 */ /* 0x000fea0003800000 */
.L_x_2888:
[----:B------:R-:W-:Y:S05]  /*1c340*/  @P2 BRA `(.L_x_2884) ;  /* 0x0000000400b02947 */ /* 0x000fea0003800000 */
[----:B------:R-:W1:Y:S01]  /*1c350*/  LDC R15, c[0x0][0xbe8] ;  /* 0x0002fa00ff0f7b82 */ /* 0x000e620000000800 */
[----:B------:R-:W-:Y:S01]  /*1c360*/  ULDC.64 UR4, c[0x0][0xaa0] ;  /* 0x0002a80000047ab9 */ /* 0x000fe20000000a00 */
[----:B------:R-:W-:Y:S01]  /*1c370*/  ULDC.64 UR6, c[0x0][0xaf0] ;  /* 0x0002bc0000067ab9 */ /* 0x000fe20000000a00 */
[----:B------:R-:W-:Y:S01]  /*1c380*/  IMAD R4, R28, UR4, RZ ;  /* 0x000000041c047c24 */ /* 0x000fe2000f8e02ff */
[----:B------:R-:W-:Y:S01]  /*1c390*/  BSSY B1, `(.L_x_2890) ;  /* 0x000003a000017945 */ /* 0x000fe20003800000 */
[C---:B0-----:R-:W-:Y:S01]  /*1c3a0*/  IMAD.WIDE.U32 R8, R3.reuse, UR4, RZ ;  /* 0x0000000403087c25 */ /* 0x041fe2000f8e00ff */
[----:B------:R-:W-:Y:S02]  /*1c3b0*/  SHF.R.S32.HI R12, RZ, 0x1f, R192 ;  /* 0x0000001fff0c7819 */ /* 0x000fe400000114c0 */
[----:B------:R-:W-:Y:S01]  /*1c3c0*/  SHF.R.S32.HI R14, RZ, 0x1f, R189 ;  /* 0x0000001fff0e7819 */ /* 0x000fe200000114bd */
[----:B------:R-:W-:Y:S01]  /*1c3d0*/  IMAD R11, R3, UR5, R4 ;  /* 0x00000005030b7c24 */ /* 0x000fe2000f8e0204 */
[----:B------:R-:W-:Y:S01]  /*1c3e0*/  ULDC.64 UR4, c[0x0][0xae8] ;  /* 0x0002ba0000047ab9 */ /* 0x000fe20000000a00 */
[----:B------:R-:W-:-:S03]  /*1c3f0*/  IMAD R3, R193, 0x20, R221 ;  /* 0x00000020c1037824 */ /* 0x000fc600078e02dd */
[----:B------:R-:W-:Y:S01]  /*1c400*/  IADD3 R9, R9, R11, RZ ;  /* 0x0000000b09097210 */ /* 0x000fe20007ffe0ff */
[----:B------:R-:W-:Y:S01]  /*1c410*/  IMAD.IADD R13, R186, 0x1, R3 ;  /* 0x00000001ba0d7824 */ /* 0x000fe200078e0203 */
[----:B------:R-:W-:Y:S01]  /*1c420*/  IADD3 R186, R221, R186, RZ ;  /* 0x000000baddba7210 */ /* 0x000fe20007ffe0ff */
[----:B------:R-:W-:-:S04]  /*1c430*/  IMAD.WIDE.U32 R8, R165, UR4, R8 ;  /* 0x00000004a5087c25 */ /* 0x000fc8000f8e0008 */
[----:B------:R-:W-:Y:S01]  /*1c440*/  IMAD.MOV.U32 R3, RZ, RZ, R13 ;  /* 0x000000ffff037224 */ /* 0x000fe200078e000d */
[----:B-1----:R-:W-:Y:S01]  /*1c450*/  ISETP.NE.AND P0, PT, R15, 0x1, PT ;  /* 0x000000010f00780c */ /* 0x002fe20003f05270 */
[----:B------:R-:W-:Y:S01]  /*1c460*/  IMAD R9, R165, UR5, R9 ;  /* 0x00000005a5097c24 */ /* 0x000fe2000f8e0209 */
[----:B------:R-:W-:Y:S01]  /*1c470*/  ULDC.64 UR4, c[0x0][0xae0] ;  /* 0x0002b80000047ab9 */ /* 0x000fe20000000a00 */
[----:B------:R-:W-:-:S10]  /*1c480*/  IMAD.WIDE.U32 R8, R195, UR6, R8 ;  /* 0x00000006c3087c25 */ /* 0x000fd4000f8e0008 */
[----:B------:R-:W0:Y:S08]  /*1c490*/  @P0 LDC R10, c[0x0][0xbec] ;  /* 0x0002fb00ff0a0b82 */ /* 0x000e300000000800 */
[----:B------:R-:W1:Y:S01]  /*1c4a0*/  @P0 LDC R21, c[0x0][0xbf0] ;  /* 0x0002fc00ff150b82 */ /* 0x000e620000000800 */
[----:B0-----:R-:W-:-:S04]  /*1c4b0*/  @P0 IMAD.HI.U32 R4, R13, R10, RZ ;  /* 0x0000000a0d040227 */ /* 0x001fc800078e00ff */
[----:B------:R-:W-:Y:S01]  /*1c4c0*/  IMAD R10, R220, UR6, RZ ;  /* 0x00000006dc0a7c24 */ /* 0x000fe2000f8e02ff */
[----:B-1----:R-:W-:-:S03]  /*1c4d0*/  @P0 SHF.R.U32.HI R3, RZ, R21, R4 ;  /* 0x00000015ff030219 */ /* 0x002fc60000011604 */
[----:B------:R-:W-:Y:S01]  /*1c4e0*/  IMAD R11, R195, UR7, R10 ;  /* 0x00000007c30b7c24 */ /* 0x000fe2000f8e020a */
[----:B------:R-:W-:-:S03]  /*1c4f0*/  SHF.R.S32.HI R4, RZ, 0x1f, R3 ;  /* 0x0000001fff047819 */ /* 0x000fc60000011403 */
[----:B------:R-:W-:Y:S01]  /*1c500*/  IMAD.IADD R9, R9, 0x1, R11 ;  /* 0x0000000109097824 */ /* 0x000fe200078e020b */
[----:B------:R-:W-:Y:S01]  /*1c510*/  IADD3 R10, -R3, RZ, RZ ;  /* 0x000000ff030a7210 */ /* 0x000fe20007ffe1ff */
[----:B------:R-:W-:-:S04]  /*1c520*/  IMAD R4, R4, UR4, RZ ;  /* 0x0000000404047c24 */ /* 0x000fc8000f8e02ff */
[----:B------:R-:W-:Y:S02]  /*1c530*/  IMAD R11, R15, R10, R13 ;  /* 0x0000000a0f0b7224 */ /* 0x000fe400078e020d */
[C---:B------:R-:W-:Y:S02]  /*1c540*/  IMAD R13, R3.reuse, UR5, R4 ;  /* 0x00000005030d7c24 */ /* 0x040fe4000f8e0204 */
[----:B------:R-:W-:Y:S01]  /*1c550*/  IMAD.WIDE.U32 R8, R3, UR4, R8 ;  /* 0x0000000403087c25 */ /* 0x000fe2000f8e0008 */
[----:B------:R-:W-:Y:S01]  /*1c560*/  SHF.R.S32.HI R3, RZ, 0x1f, R11 ;  /* 0x0000001fff037819 */ /* 0x000fe2000001140b */
[----:B------:R-:W-:Y:S02]  /*1c570*/  ULDC.64 UR4, c[0x0][0xad8] ;  /* 0x0002b60000047ab9 */ /* 0x000fe40000000a00 */
[----:B------:R-:W-:Y:S02]  /*1c580*/  IMAD.IADD R9, R9, 0x1, R13 ;  /* 0x0000000109097824 */ /* 0x000fe400078e020d */
[----:B------:R-:W-:-:S02]  /*1c590*/  IMAD R4, R3, UR4, RZ ;  /* 0x0000000403047c24 */ /* 0x000fc4000f8e02ff */
[----:B------:R-:W-:Y:S02]  /*1c5a0*/  IMAD R15, R0, R15, RZ ;  /* 0x0000000f000f7224 */ /* 0x000fe400078e02ff */
[C---:B------:R-:W-:Y:S02]  /*1c5b0*/  IMAD R3, R11.reuse, UR5, R4 ;  /* 0x000000050b037c24 */ /* 0x040fe4000f8e0204 */
[----:B------:R-:W-:Y:S01]  /*1c5c0*/  IMAD.WIDE.U32 R8, R11, UR4, R8 ;  /* 0x000000040b087c25 */ /* 0x000fe2000f8e0008 */
[C---:B------:R-:W-:Y:S01]  /*1c5d0*/  ISETP.GE.AND P2, PT, R186.reuse, R15, PT ;  /* 0x0000000fba00720c */ /* 0x040fe20003f46270 */
[----:B------:R-:W-:Y:S02]  /*1c5e0*/  ULDC.64 UR4, c[0x0][0xa80] ;  /* 0x0002a00000047ab9 */ /* 0x000fe40000000a00 */
[----:B------:R-:W-:Y:S01]  /*1c5f0*/  VIADD R0, R186, 0x20 ;  /* 0x00000020ba007836 */ /* 0x000fe20000000000 */
[----:B------:R-:W-:Y:S02]  /*1c600*/  IADD3 R3, R9, R3, RZ ;  /* 0x0000000309037210 */ /* 0x000fe40007ffe0ff */
[----:B------:R-:W-:-:S02]  /*1c610*/  LEA R4, P3, R8, UR4, 0x1 ;  /* 0x0000000408047c11 */ /* 0x000fc4000f8608ff */
[-C--:B------:R-:W-:Y:S01]  /*1c620*/  ISETP.GE.AND P1, PT, R0, R15.reuse, PT ;  /* 0x0000000f0000720c */ /* 0x080fe20003f26270 */
[----:B------:R-:W-:Y:S01]  /*1c630*/  VIADD R0, R186, 0x40 ;  /* 0x00000040ba007836 */ /* 0x000fe20000000000 */
[----:B------:R-:W-:Y:S02]  /*1c640*/  LEA.HI.X R3, R8, UR5, R3, 0x1, P3 ;  /* 0x0000000508037c11 */ /* 0x000fe400098f0c03 */
[----:B------:R0:W1:Y:S02]  /*1c650*/  SHFL.IDX PT, R8, R4, RZ, 0x181f ;  /* 0x00181fff04087589 */ /* 0x00006400000e0000 */
[----:B------:R-:W-:Y:S02]  /*1c660*/  ISETP.GE.AND P0, PT, R0, R15, PT ;  /* 0x0000000f0000720c */ /* 0x000fe40003f06270 */
[----:B------:R0:W3:Y:S01]  /*1c670*/  SHFL.IDX PT, R0, R3, RZ, 0x181f ;  /* 0x00181fff03007589 */ /* 0x0000e200000e0000 */
[----:B------:R-:W-:Y:S10]  /*1c680*/  @P2 BRA `(.L_x_2891) ;  /* 0x0000000000282947 */ /* 0x000ff40003800000 */
[----:B------:R-:W-:Y:S01]  /*1c690*/  ULDC UR4, c[0x0][0xac8] ;  /* 0x0002b20000047ab9 */ /* 0x000fe20000000800 */
[----:B------:R-:W-:Y:S01]  /*1c6a0*/  ULDC.64 UR6, c[0x0][0x208] ;  /* 0x0000820000067ab9 */ /* 0x000fe20000000a00 */
[----:B------:R-:W-:Y:S02]  /*1c6b0*/  ISETP.GE.AND P4, PT, R189, UR4, PT ;  /* 0x00000004bd007c0c */ /* 0x000fe4000bf86270 */
[----:B------:R-:W-:-:S11]  /*1c6c0*/  ISETP.GE.AND P5, PT, R192, UR4, PT ;  /* 0x00000004c0007c0c */ /* 0x000fd6000bfa6270 */
[CC--:B-1----:R-:W-:Y:S02]  /*1c6d0*/  @!P4 LEA R10, P2, R189.reuse, R8.reuse, 0x1 ;  /* 0x00000008bd0ac211 */ /* 0x0c2fe400078408ff */
[C---:B------:R-:W-:Y:S02]  /*1c6e0*/  @!P5 LEA R8, P3, R192.reuse, R8, 0x1 ;  /* 0x00000008c008d211 */ /* 0x040fe400078608ff */
[-C--:B---3--:R-:W-:Y:S02]  /*1c6f0*/  @!P4 LEA.HI.X R11, R189, R0.reuse, R14, 0x1, P2 ;  /* 0x00000000bd0bc211 */ /* 0x088fe400010f0c0e */
[----:B------:R-:W-:-:S03]  /*1c700*/  @!P5 LEA.HI.X R9, R192, R0, R12, 0x1, P3 ;  /* 0x00000000c009d211 */ /* 0x000fc600018f0c0c */
[----:B------:R1:W-:Y:S04]  /*1c710*/  @!P4 ST.E.128 desc[UR6][R10.64], RZ ;  /* 0x000000ff0a00c985 */ /* 0x0003e8000c101d06 */
[----:B------:R1:W-:Y:S02]  /*1c720*/  @!P5 ST.E.128 desc[UR6][R8.64], RZ ;  /* 0x000000ff0800d985 */ /* 0x0003e4000c101d06 */
.L_x_2891:
[----:B------:R-:W-:Y:S05]  /*1c730*/  BSYNC B1 ;  /* 0x0000000000017941 */ /* 0x000fea0003800000 */
.L_x_2890:
[----:B---3--:R3:W0:Y:S01]  /*1c740*/  SHFL.IDX PT, R0, R3, 0x1, 0x181f ;  /* 0x00381f0003007f89 */ /* 0x00862200000e0000 */
[----:B------:R-:W-:Y:S03]  /*1c750*/  BSSY B1, `(.L_x_2892) ;  /* 0x000000d000017945 */ /* 0x000fe60003800000 */
[----:B-1----:R3:W1:Y:S01]  /*1c760*/  SHFL.IDX PT, R8, R4, 0x1, 0x181f ;  /* 0x00381f0004087f89 */ /* 0x00266200000e0000 */
[----:B------:R-:W-:Y:S05]  /*1c770*/  @P1 BRA `(.L_x_2893) ;  /* 0x0000000000281947 */ /* 0x000fea0003800000 */
[----:B------:R-:W-:Y:S01]  /*1c780*/  ULDC UR4, c[0x0][0xac8] ;  /* 0x0002b20000047ab9 */ /* 0x000fe20000000800 */
[----:B------:R-:W-:Y:S01]  /*1c790*/  ULDC.64 UR6, c[0x0][0x208] ;  /* 0x0000820000067ab9 */ /* 0x000fe20000000a00 */
        /* <DEDUP_REMOVED lines=8> */
.L_x_2893:
[----:B------:R-:W-:Y:S05]  /*1c820*/  BSYNC B1 ;  /* 0x0000000000017941 */ /* 0x000fea0003800000 */
.L_x_2892:
[----:B0-----:R0:W0:Y:S01]  /*1c830*/  SHFL.IDX PT, R0, R3, 0x2, 0x181f ;  /* 0x00581f0003007f89 */ /* 0x00102200000e0000 */
[----:B------:R-:W-:Y:S03]  /*1c840*/  BSSY B1, `(.L_x_2894) ;  /* 0x000000d000017945 */ /* 0x000fe60003800000 */
[----:B-1----:R1:W0:Y:S01]  /*1c850*/  SHFL.IDX PT, R8, R4, 0x2, 0x181f ;  /* 0x00581f0004087f89 */ /* 0x00222200000e0000 */
[----:B------:R-:W-:Y:S05]  /*1c860*/  @P0 BRA `(.L_x_2895) ;  /* 0x0000000000280947 */ /* 0x000fea0003800000 */
[----:B------:R-:W-:Y:S01]  /*1c870*/  ULDC UR4, c[0x0][0xac8] ;  /* 0x0002b20000047ab9 */ /* 0x000fe20000000800 */
[----:B------:R-:W-:Y:S01]  /*1c880*/  ULDC.64 UR6, c[0x0][0x208] ;  /* 0x0000820000067ab9 */ /* 0x000fe20000000a00 */
        /* <DEDUP_REMOVED lines=8> */
.L_x_2895:
[----:B------:R-:W-:Y:S05]  /*1c910*/  BSYNC B1 ;  /* 0x0000000000017941 */ /* 0x000fea0003800000 */
.L_x_2894:
[----:B0-----:R-:W-:Y:S01]  /*1c920*/  VIADD R0, R186, 0x60 ;  /* 0x00000060ba007836 */ /* 0x001fe20000000000 */
[----:B---3--:R-:W0:Y:S04]  /*1c930*/  SHFL.IDX PT, R3, R3, 0x3, 0x181f ;  /* 0x00781f0003037f89 */ /* 0x008e2800000e0000 */
[----:B------:R-:W-:Y:S01]  /*1c940*/  ISETP.GE.AND P0, PT, R0, R15, PT ;  /* 0x0000000f0000720c */ /* 0x000fe20003f06270 */
[----:B-1----:R-:W1:-:S12]  /*1c950*/  SHFL.IDX PT, R4, R4, 0x3, 0x181f ;  /* 0x00781f0004047f89 */ /* 0x002e5800000e0000 */
        /* <DEDUP_REMOVED lines=11> */
.L_x_2884:
[----:B------:R-:W-:Y:S05]  /*1ca10*/  BSYNC B0 ;  /* 0x0000000000007941 */ /* 0x000fea0003800000 */
.L_x_2874:
[----:B------:R-:W-:Y:S02]  /*1ca20*/  ULDC UR4, c[0x0][0xc3c] ;  /* 0x00030f0000047ab9 */ /* 0x000fe40000000800 */
[----:B------:R-:W-:-:S13]  /*1ca30*/  ISETP.GE.AND P0, PT, R7, UR4, PT ;  /* 0x0000000407007c0c */ /* 0x000fda000bf06270 */
[----:B------:R-:W-:Y:S05]  /*1ca40*/  @!P0 BRA `(.L_x_2896) ;  /* 0xfffffe4800948947 */ /* 0x000fea000383ffff */
[----:B------:R-:W-:Y:S05]  /*1ca50*/  BRA `(.L_x_2653) ;  /* 0x0000007c00047947 */ /* 0x000fea0003800000 */
.L_x_2651:
[----:B------:R-:W-:-:S08]  /*1ca60*/  NOP ;  /* 0x0000000000007918 */ /* 0x000fd00000000000 */
[----:B------:R-:W0:-:S00]  /*1ca70*/  USETMAXREG.DEALLOC.CTAPOOL 0x28 ;  /* 0x00000028000079c8 */ /* 0x000e0000080e0500 */
        /* <DEDUP_REMOVED lines=14> */
.L_x_2897:
[----:B------:R-:W-:Y:S01]  /*1cb60*/  LOP3.LUT R7, R0, 0x1f, RZ, 0xc0, !PT ;  /* 0x0000001f00077812 */ /* 0x000fe200078ec0ff */
[----:B------:R-:W-:Y:S01]  /*1cb70*/  ULDC UR4, c[0x0][0xc3c] ;  /* 0x00030f0000047ab9 */ /* 0x000fe20000000800 */
[----:B------:R-:W-:Y:S01]  /*1cb80*/  MOV R9, RZ ;  /* 0x000000ff00097202 */ /* 0x000fe20000000f00 */
[----:B------:R-:W-:Y:S01]  /*1cb90*/  ULDC.64 UR6, c[0x0][0x208] ;  /* 0x0000820000067ab9 */ /* 0x000fe20000000a00 */
[----:B------:R-:W-:Y:S01]  /*1cba0*/  ISETP.NE.AND P0, PT, R7, 0x1f, PT ;  /* 0x0000001f0700780c */ /* 0x000fe20003f05270 */
[----:B------:R-:W-:-:S03]  /*1cbb0*/  ULDC UR5, c[0x0][0xc38] ;  /* 0x00030e0000057ab9 */ /* 0x000fc60000000800 */
[----:B------:R-:W-:-:S13]  /*1cbc0*/  ISETP.GE.OR P1, PT, R7, UR4, !P0 ;  /* 0x0000000407007c0c */ /* 0x000fda000c726670 */
[----:B------:R-:W0:Y:S08]  /*1cbd0*/  @!P1 LDC.64 R4, c[0x0][0xc80] ;  /* 0x00032000ff049b82 */ /* 0x000e300000000a00 */
[----:B------:R-:W1:Y:S01]  /*1cbe0*/  @!P1 LDC.64 R2, c[0x0][0xc78] ;  /* 0x00031e00ff029b82 */ /* 0x000e620000000a00 */
[----:B0-----:R-:W-:-:S05]  /*1cbf0*/  @!P1 IMAD.WIDE.U32 R4, R7, 0x4, R4 ;  /* 0x0000000407049825 */ /* 0x001fca00078e0004 */
[----:B------:R-:W2:Y:S01]  /*1cc00*/  @!P1 LDG.E R6, desc[UR6][R4.64] ;  /* 0x0000000604069981 */ /* 0x000ea2000c1e1900 */
[----:B-1----:R-:W-:-:S05]  /*1cc10*/  @!P1 IMAD.WIDE.U32 R2, R7, 0x4, R2 ;  /* 0x0000000407029825 */ /* 0x002fca00078e0002 */
[----:B------:R-:W2:Y:S01]  /*1cc20*/  @!P1 LDG.E R9, desc[UR6][R2.64] ;  /* 0x0000000602099981 */ /* 0x000ea2000c1e1900 */
[C---:B------:R-:W-:Y:S02]  /*1cc30*/  ISETP.NE.AND P1, PT, R7.reuse, RZ, PT ;  /* 0x000000ff0700720c */ /* 0x040fe40003f25270 */
[C---:B------:R-:W-:Y:S02]  /*1cc40*/  ISETP.GE.U32.AND P2, PT, R7.reuse, 0x2, PT ;  /* 0x000000020700780c */ /* 0x040fe40003f46070 */
[C---:B------:R-:W-:Y:S02]  /*1cc50*/  ISETP.GE.U32.AND P3, PT, R7.reuse, 0x4, PT ;  /* 0x000000040700780c */ /* 0x040fe40003f66070 */
[C---:B------:R-:W-:Y:S02]  /*1cc60*/  ISETP.GE.U32.AND P4, PT, R7.reuse, 0x8, PT ;  /* 0x000000080700780c */ /* 0x040fe40003f86070 */
[----:B------:R-:W-:Y:S01]  /*1cc70*/  ISETP.GE.U32.AND P5, PT, R7, 0x10, PT ;  /* 0x000000100700780c */ /* 0x000fe20003fa6070 */
[----:B------:R-:W0:Y:S01]  /*1cc80*/  S2UR UR6, SR_CTAID.X ;  /* 0x00000000000679c3 */ /* 0x000e220000002500 */
[----:B------:R-:W-:Y:S01]  /*1cc90*/  UMOV UR4, URZ ;  /* 0x0000003f00047c82 */ /* 0x000fe20008000000 */
[----:B--2---:R-:W-:-:S05]  /*1cca0*/  IMAD R8, R6, R9, RZ ;  /* 0x0000000906087224 */ /* 0x004fca00078e02ff */
        /* <DEDUP_REMOVED lines=17> */
[----:B0-----:R-:W-:Y:S02]  /*1cdc0*/  ISETP.GT.AND P6, PT, R8, UR6, PT ;  /* 0x0000000608007c0c */ /* 0x001fe4000bfc4270 */
[----:B------:R-:W-:-:S11]  /*1cdd0*/  MOV R3, R8 ;  /* 0x0000000800037202 */ /* 0x000fd60000000f00 */
[----:B------:R-:W-:Y:S05]  /*1cde0*/  @P6 BRA `(.L_x_2899) ;  /* 0x0000000000a46947 */ /* 0x000fea0003800000 */
[----:B------:R-:W-:Y:S01]  /*1cdf0*/  IMAD.MOV.U32 R8, RZ, RZ, R3 ;  /* 0x000000ffff087224 */ /* 0x000fe200078e0003 */
[----:B------:R-:W-:Y:S01]  /*1ce00*/  UMOV UR4, URZ ;  /* 0x0000003f00047c82 */ /* 0x000fe20008000000 */
[----:B------:R-:W-:-:S05]  /*1ce10*/  ULDC UR5, c[0x0][0xc38] ;  /* 0x00030e0000057ab9 */ /* 0x000fca0000000800 */
.L_x_2901:
[----:B------:R-:W0:Y:S01]  /*1ce20*/  LDC R2, c[0x0][0xc3c] ;  /* 0x00030f00ff027b82 */ /* 0x000e220000000800 */
[----:B------:R-:W-:Y:S01]  /*1ce30*/  UIADD3 UR4, UR4, 0x1f, URZ ;  /* 0x0000001f04047890 */ /* 0x000fe2000fffe03f */
[----:B------:R-:W-:Y:S02]  /*1ce40*/  ULDC UR7, c[0x0][0xc3c] ;  /* 0x00030f0000077ab9 */ /* 0x000fe40000000800 */
[----:B------:R-:W-:-:S03]  /*1ce50*/  IMAD.U32 R19, RZ, RZ, UR7 ;  /* 0x00000007ff137e24 */ /* 0x000fc6000f8e00ff */
[----:B0-----:R-:W-:-:S13]  /*1ce60*/  ISETP.LE.AND P6, PT, R2, UR4, PT ;  /* 0x0000000402007c0c */ /* 0x001fda000bfc3270 */
[----:B------:R-:W-:Y:S05]  /*1ce70*/  @P6 BRA `(.L_x_2900) ;  /* 0x0000000800b06947 */ /* 0x000fea0003800000 */
[----:B------:R-:W-:Y:S01]  /*1ce80*/  IADD3 R9, R7, UR4, RZ ;  /* 0x0000000407097c10 */ /* 0x000fe2000fffe0ff */
[----:B------:R-:W-:Y:S01]  /*1ce90*/  IMAD.MOV.U32 R6, RZ, RZ, RZ ;  /* 0x000000ffff067224 */ /* 0x000fe200078e00ff */
[----:B------:R-:W-:Y:S02]  /*1cea0*/  ULDC.64 UR8, c[0x0][0x208] ;  /* 0x0000820000087ab9 */ /* 0x000fe40000000a00 */
        /* <DEDUP_REMOVED lines=29> */
.L_x_2899:
[----:B------:R-:W-:Y:S01]  /*1d080*/  IADD3 R3, -R3, R8, RZ ;  /* 0x0000000803037210 */ /* 0x000fe20007ffe1ff */
[----:B------:R-:W-:-:S04]  /*1d090*/  IMAD.MOV.U32 R16, RZ, RZ, RZ ;  /* 0x000000ffff107224 */ /* 0x000fc800078e00ff */
        /* <DEDUP_REMOVED lines=11> */
.L_x_2902:
[----:B-1----:R-:W-:Y:S01]  /*1d150*/  IMAD R16, R16, UR5, R3 ;  /* 0x0000000510107c24 */ /* 0x002fe2000f8e0203 */
[----:B------:R-:W-:-:S04]  /*1d160*/  IADD3 R19, R19, UR4, RZ ;  /* 0x0000000413137c10 */ /* 0x000fc8000fffe0ff */
        /* <DEDUP_REMOVED lines=19> */
[----:B------:R-:W-:Y:S02]  /*1d2a0*/  IADD3 R11, R10, 0xffffffe, RZ ;  /* 0x0ffffffe0a0b7810 */ /* 0x000fe40007ffe0ff */
[----:B------:R-:W-:Y:S02]  /*1d2b0*/  LOP3.LUT R8, R5, R6, RZ, 0x3c, !PT ;  /* 0x0000000605087212 */ /* 0x000fe400078e3cff */
[----:B------:R-:W-:Y:S02]  /*1d2c0*/  ISETP.GT.U32.AND P1, PT, R12, R3, PT ;  /* 0x000000030c00720c */ /* 0x000fe40003f24070 */
[----:B------:R-:W-:-:S11]  /*1d2d0*/  ISETP.GE.AND P2, PT, R8, RZ, PT ;  /* 0x000000ff0800720c */ /* 0x000fd60003f46270 */
[----:B------:R-:W-:Y:S02]  /*1d2e0*/  @!P1 IMAD.IADD R3, R3, 0x1, -R12 ;  /* 0x0000000103039824 */ /* 0x000fe400078e0a0c */
[----:B------:R-:W-:Y:S01]  /*1d2f0*/  @!P1 VIADD R2, R2, 0x1 ;  /* 0x0000000102029836 */ /* 0x000fe20000000000 */
[----:B------:R-:W-:Y:S02]  /*1d300*/  ISETP.NE.AND P1, PT, R6, RZ, PT ;  /* 0x000000ff0600720c */ /* 0x000fe40003f25270 */
[----:B------:R-:W-:Y:S02]  /*1d310*/  ISETP.GE.U32.AND P0, PT, R3, R12, PT ;  /* 0x0000000c0300720c */ /* 0x000fe40003f06070 */
[----:B------:R-:W0:Y:S11]  /*1d320*/  F2I.FTZ.U32.TRUNC.NTZ R3, R11 ;  /* 0x0000000b00037305 */ /* 0x000e36000021f000 */
[----:B------:R-:W-:-:S02]  /*1d330*/  @P0 VIADD R2, R2, 0x1 ;  /* 0x0000000102020836 */ /* 0x000fc40000000000 */
[----:B0-----:R-:W-:-:S03]  /*1d340*/  IMAD.MOV R13, RZ, RZ, -R3 ;  /* 0x000000ffff0d7224 */ /* 0x001fc600078e0a03 */
[----:B------:R-:W-:Y:S02]  /*1d350*/  MOV R10, R2 ;  /* 0x00000002000a7202 */ /* 0x000fe40000000f00 */
[----:B------:R-:W-:Y:S01]  /*1d360*/  IABS R2, R9 ;  /* 0x0000000900027213 */ /* 0x000fe20000000000 */
[----:B------:R-:W-:Y:S02]  /*1d370*/  IMAD R11, R13, R4, RZ ;  /* 0x000000040d0b7224 */ /* 0x000fe400078e02ff */
[----:B------:R-:W-:Y:S01]  /*1d380*/  @!P2 IMAD.MOV R10, RZ, RZ, -R10 ;  /* 0x000000ffff0aa224 */ /* 0x000fe200078e0a0a */
[----:B------:R-:W-:Y:S02]  /*1d390*/  @!P1 LOP3.LUT R10, RZ, R6, RZ, 0x33, !PT ;  /* 0x00000006ff0a9212 */ /* 0x000fe400078e33ff */
[----:B------:R-:W-:Y:S01]  /*1d3a0*/  IADD3 R12, RZ, -R2, RZ ;  /* 0x80000002ff0c7210 */ /* 0x000fe20007ffe0ff */
[----:B------:R-:W-:Y:S01]  /*1d3b0*/  IMAD.MOV.U32 R2, RZ, RZ, RZ ;  /* 0x000000ffff027224 */ /* 0x000fe200078e00ff */
[----:B------:R-:W-:-:S03]  /*1d3c0*/  IABS R8, R10 ;  /* 0x0000000a00087213 */ /* 0x000fc60000000000 */
[----:B------:R-:W-:-:S04]  /*1d3d0*/  IMAD.HI.U32 R2, R3, R11, R2 ;  /* 0x0000000b03027227 */ /* 0x000fc800078e0002 */
[----:B------:R-:W-:Y:S01]  /*1d3e0*/  IMAD.MOV.U32 R3, RZ, RZ, R8 ;  /* 0x000000ffff037224 */ /* 0x000fe200078e0008 */
[----:B------:R-:W-:-:S03]  /*1d3f0*/  MOV R8, R12 ;  /* 0x0000000c00087202 */ /* 0x000fc60000000f00 */
        /* <DEDUP_REMOVED lines=9> */
[----:B------:R-:W-:-:S05]  /*1d490*/  IADD3 R3, -R10, RZ, RZ ;  /* 0x000000ff0a037210 */ /* 0x000fca0007ffe1ff */
[----:B------:R-:W-:-:S06]  /*1d4a0*/  @P0 IADD3 R2, R2, 0x1, RZ ;  /* 0x0000000102020810 */ /* 0x000fcc0007ffe0ff */
        /* <DEDUP_REMOVED lines=8> */
.L_x_2903:
[----:B------:R-:W0:Y:S01]  /*1d530*/  LDC.64 R2, c[0x0][0xc90] ;  /* 0x00032400ff027b82 */ /* 0x000e220000000a00 */
[----:B------:R-:W-:Y:S01]  /*1d540*/  ULDC.64 UR6, c[0x0][0x208] ;  /* 0x0000820000067ab9 */ /* 0x000fe20000000a00 */
        /* <DEDUP_REMOVED lines=24> */
[----:B------:R-:W-:-:S06]  /*1d6d0*/  @P0 IADD3 R2, R2, 0x1, RZ ;  /* 0x0000000102020810 */ /* 0x000fcc0007ffe0ff */
        /* <DEDUP_REMOVED lines=13> */
[----:B0-----:R-:W-:-:S06]  /*1d7b0*/  IADD3 R3, R8, 0xffffffe, RZ ;  /* 0x0ffffffe08037810 */ /* 0x001fcc0007ffe0ff */
[----:B------:R-:W0:Y:S02]  /*1d7c0*/  F2I.FTZ.U32.TRUNC.NTZ R3, R3 ;  /* 0x0000000300037305 */ /* 0x000e24000021f000 */
[----:B0-----:R-:W-:-:S05]  /*1d7d0*/  IMAD.MOV R9, RZ, RZ, -R3 ;  /* 0x000000ffff097224 */ /* 0x001fca00078e0a03 */
[----:B------:R-:W-:Y:S02]  /*1d7e0*/  MOV R5, R9 ;  /* 0x0000000900057202 */ /* 0x000fe40000000f00 */
[----:B------:R-:W-:-:S03]  /*1d7f0*/  IABS R9, R4 ;  /* 0x0000000400097213 */ /* 0x000fc60000000000 */
[----:B------:R-:W-:-:S04]  /*1d800*/  IMAD R5, R5, R10, RZ ;  /* 0x0000000a05057224 */ /* 0x000fc800078e02ff */
[----:B------:R-:W-:-:S04]  /*1d810*/  IMAD.HI.U32 R2, R3, R5, R2 ;  /* 0x0000000503027227 */ /* 0x000fc800078e0002 */
        /* <DEDUP_REMOVED lines=12> */
[----:B------:R-:W-:Y:S02]  /*1d8e0*/  @!P2 IADD3 R2, -R2, RZ, RZ ;  /* 0x000000ff0202a210 */ /* 0x000fe40007ffe1ff */
[----:B------:R-:W-:-:S05]  /*1d8f0*/  @!P1 LOP3.LUT R2, RZ, R13, RZ, 0x33, !PT ;  /* 0x0000000dff029212 */ /* 0x000fca00078e33ff */
[----:B------:R-:W-:-:S07]  /*1d900*/  IMAD R18, R2, R18, R3 ;  /* 0x0000001202127224 */ /* 0x000fce00078e0203 */
.L_x_2904:
[----:B------:R-:W-:-:S05]  /*1d910*/  LOP3.LUT R17, RZ, R2, RZ, 0x33, !PT ;  /* 0x00000002ff117212 */ /* 0x000fca00078e33ff */
[----:B------:R-:W-:Y:S01]  /*1d920*/  IMAD.IADD R17, R6, 0x1, R17 ;  /* 0x0000000106117824 */ /* 0x000fe200078e0211 */
[----:B------:R-:W-:Y:S06]  /*1d930*/  BRA `(.L_x_2905) ;  /* 0x00000000000c7947 */ /* 0x000fec0003800000 */
.L_x_2900:
[----:B------:R-:W-:Y:S01]  /*1d940*/  MOV R17, RZ ;  /* 0x000000ff00117202 */ /* 0x000fe20000000f00 */
[----:B------:R-:W-:Y:S02]  /*1d950*/  IMAD.U32 R16, RZ, RZ, UR6 ;  /* 0x00000006ff107e24 */ /* 0x000fe4000f8e00ff */
[----:B------:R-:W-:-:S07]  /*1d960*/  IMAD.MOV.U32 R18, RZ, RZ, RZ ;  /* 0x000000ffff127224 */ /* 0x000fce00078e00ff */
.L_x_2905:
[----:B------:R-:W-:-:S13]  /*1d970*/  ISETP.NE.AND P0, PT, R7, RZ, PT ;  /* 0x000000ff0700720c */ /* 0x000fda0003f05270 */
[----:B------:R-:W0:Y:S01]  /*1d980*/  @!P0 S2R R3, SR_CgaCtaId ;  /* 0x0000000000038919 */ /* 0x000e220000008800 */
[----:B------:R-:W-:-:S04]  /*1d990*/  @!P0 MOV R2, 0x400 ;  /* 0x0000040000028802 */ /* 0x000fc80000000f00 */
[----:B0-----:R-:W-:-:S05]  /*1d9a0*/  @!P0 LEA R2, R3, R2, 0x18 ;  /* 0x0000000203028211 */ /* 0x001fca00078ec0ff */
[----:B------:R1:W-:Y:S01]  /*1d9b0*/  @!P0 STS.128 [R2+0x2a8d0], R16 ;  /* 0x02a8d01002008388 */ /* 0x0003e20000000c00 */
[----:B------:R-:W-:Y:S06]  /*1d9c0*/  BAR.ARV 0x5, 0x180 ;  /* 0x0146000000007b1d */ /* 0x000fec0000002000 */
.L_x_2898:
[----:B------:R2:W-:Y:S01]  /*1d9d0*/  STL [R1+0x24], RZ ;  /* 0x000024ff01007387 */ /* 0x0005e20000100800 */
[----:B------:R-:W-:Y:S01]  /*1d9e0*/  ULDC UR4, c[0x0][0xc3c] ;  /* 0x00030f0000047ab9 */ /* 0x000fe20000000800 */
[----:B------:R-:W-:Y:S01]  /*1d9f0*/  MOV R29, 0x1 ;  /* 0x00000001001d7802 */ /* 0x000fe20000000f00 */
[----:B------:R-:W-:Y:S01]  /*1da00*/  IMAD.MOV.U32 R28, RZ, RZ, RZ ;  /* 0x000000ffff1c7224 */ /* 0x000fe200078e00ff */
[----:B0-----:R-:W-:-:S13]  /*1da10*/  ISETP.GE.AND P0, PT, R19, UR4, PT ;  /* 0x0000000413007c0c */ /* 0x001fda000bf06270 */
[----:B--2---:R-:W-:Y:S05]  /*1da20*/  @P0 BRA `(.L_x_2906) ;  /* 0x0000006800340947 */ /* 0x004fea0003800000 */
[----:B------:R-:W0:Y:S01]  /*1da30*/  S2UR UR5, SR_CgaCtaId ;  /* 0x00000000000579c3 */ /* 0x000e220000008800 */
[----:B------:R2:W-:Y:S01]  /*1da40*/  STL [R1+0x24], RZ ;  /* 0x000024ff01007387 */ /* 0x0005e20000100800 */
[C---:B-1----:R-:W-:Y:S01]  /*1da50*/  IMAD.SHL.U32 R2, R0.reuse, 0x8, RZ ;  /* 0x0000000800027824 */ /* 0x042fe200078e00ff */
[----:B------:R-:W-:Y:S01]  /*1da60*/  LOP3.LUT R4, R0, 0x7f, RZ, 0xc0, !PT ;  /* 0x0000007f00047812 */ /* 0x000fe200078ec0ff */
[----:B------:R-:W-:Y:S01]  /*1da70*/  UMOV UR4, 0x400 ;  /* 0x0000040000047882 */ /* 0x000fe20000000000 */
[----:B------:R-:W-:Y:S01]  /*1da80*/  BSSY B8, `(.L_x_2906) ;  /* 0x0000687000087945 */ /* 0x000fe20003800000 */
[----:B------:R-:W-:Y:S01]  /*1da90*/  IMAD.MOV.U32 R31, RZ, RZ, 0x1 ;  /* 0x00000001ff1f7424 */ /* 0x000fe200078e00ff */
[----:B------:R-:W-:Y:S01]  /*1daa0*/  LOP3.LUT R3, R2, 0x1f8, RZ, 0xc0, !PT ;  /* 0x000001f802037812 */ /* 0x000fe200078ec0ff */
[----:B------:R-:W-:Y:S01]  /*1dab0*/  IMAD.MOV.U32 R28, RZ, RZ, RZ ;  /* 0x000000ffff1c7224 */ /* 0x000fe200078e00ff */
[----:B------:R-:W-:Y:S01]  /*1dac0*/  SHF.L.U32 R34, R4, 0x3, RZ ;  /* 0x0000000304227819 */ /* 0x000fe200000006ff */
[----:B------:R-:W-:Y:S01]  /*1dad0*/  IMAD.MOV.U32 R29, RZ, RZ, 0x1 ;  /* 0x00000001ff1d7424 */ /* 0x000fe200078e00ff */
[----:B------:R-:W-:Y:S01]  /*1dae0*/  LOP3.LUT R3, R3, 0x38, R0, 0x78, !PT ;  /* 0x0000003803037812 */ /* 0x000fe200078e7800 */
[----:B------:R-:W-:Y:S01]  /*1daf0*/  IMAD.SHL.U32 R0, R0, 0x10, RZ ;  /* 0x0000001000007824 */ /* 0x000fe200078e00ff */
[----:B------:R-:W-:Y:S01]  /*1db00*/  LOP3.LUT R2, R2, 0x38, RZ, 0xc0, !PT ;  /* 0x0000003802027812 */ /* 0x000fe200078ec0ff */
[----:B------:R-:W-:Y:S01]  /*1db10*/  ULOP3.LUT UR37, UR60, 0x2, URZ, 0xfc, !UPT ;  /* 0x000000023c257892 */ /* 0x000fe2000f8efc3f */
[----:B------:R-:W-:Y:S01]  /*1db20*/  LOP3.LUT R34, R3, 0x200, R34, 0xf8, !PT ;  /* 0x0000020003227812 */ /* 0x000fe200078ef822 */
[----:B------:R-:W-:Y:S01]  /*1db30*/  ULDC.64 UR38, c[0x0][0x198] ;  /* 0x0000660000267ab9 */ /* 0x000fe20000000a00 */
[----:B------:R-:W-:Y:S01]  /*1db40*/  SHF.R.U32.HI R3, RZ, 0x3, R4 ;  /* 0x00000003ff037819 */ /* 0x000fe20000011604 */
[----:B------:R-:W-:Y:S01]  /*1db50*/  ULDC UR36, c[0x0][0xc] ;  /* 0x0000030000247ab9 */ /* 0x000fe20000000800 */
[----:B------:R-:W-:-:S02]  /*1db60*/  MOV R25, RZ ;  /* 0x000000ff00197202 */ /* 0x000fc40000000f00 */
[----:B------:R-:W-:Y:S02]  /*1db70*/  LOP3.LUT R4, R3, 0x70, R0, 0xf8, !PT ;  /* 0x0000007003047812 */ /* 0x000fe400078ef800 */
[C---:B------:R-:W-:Y:S01]  /*1db80*/  LOP3.LUT R3, R2.reuse, 0x40, RZ, 0xfc, !PT ;  /* 0x0000004002037812 */ /* 0x040fe200078efcff */
[----:B0-----:R-:W-:Y:S01]  /*1db90*/  ULEA UR4, UR5, UR4, 0x18 ;  /* 0x0000000405047291 */ /* 0x001fe2000f8ec03f */
[----:B------:R-:W-:-:S05]  /*1dba0*/  LOP3.LUT R0, R2, 0x80, RZ, 0xfc, !PT ;  /* 0x0000008002007812 */ /* 0x000fca00078efcff */
[----:B------:R-:W-:-:S05]  /*1dbb0*/  MOV R22, UR4 ;  /* 0x0000000400167c02 */ /* 0x000fca0008000f00 */
[----:B--2---:R-:W-:-:S07]  /*1dbc0*/  IMAD R36, R34, 0x2, R22 ;  /* 0x0000000222247824 */ /* 0x004fce00078e0216 */
.L_x_3011:
[----:B0-----:R-:W0:Y:S01]  /*1dbd0*/  LDC.64 R32, c[0x0][0xc88] ;  /* 0x00032200ff207b82 */ /* 0x001e220000000a00 */
[----:B------:R-:W-:Y:S01]  /*1dbe0*/  ULDC.64 UR4, c[0x0][0x208] ;  /* 0x0000820000047ab9 */ /* 0x000fe20000000a00 */
[----:B0-----:R-:W-:-:S06]  /*1dbf0*/  IMAD.WIDE R32, R19, 0x4, R32 ;  /* 0x0000000413207825 */ /* 0x001fcc00078e0220 */
[----:B------:R-:W2:Y:S01]  /*1dc00*/  LDG.E R32, desc[UR4][R32.64] ;  /* 0x0000000420207981 */ /* 0x000ea2000c1e1900 */
[----:B------:R-:W-:Y:S05]  /*1dc10*/  YIELD ;  /* 0x0000000000007946 */ /* 0x000fea0003800000 */
[----:B------:R-:W-:Y:S01]  /*1dc20*/  ULDC.64 UR4, c[0x0][0xa28] ;  /* 0x00028a0000047ab9 */ /* 0x000fe20000000a00 */
[----:B------:R-:W-:Y:S01]  /*1dc30*/  ULDC.64 UR8, c[0x0][0xa18] ;  /* 0x0002860000087ab9 */ /* 0x000fe20000000a00 */
[----:B------:R-:W-:Y:S01]  /*1dc40*/  ISETP.NE.U32.AND P0, PT, RZ, UR4, PT ;  /* 0x00000004ff007c0c */ /* 0x000fe2000bf05070 */
[----:B------:R-:W-:Y:S01]  /*1dc50*/  IMAD.MOV.U32 R13, RZ, RZ, RZ ;  /* 0x000000ffff0d7224 */ /* 0x000fe200078e00ff */
[----:B------:R-:W-:Y:S01]  /*1dc60*/  ULDC.64 UR10, c[0x0][0x208] ;  /* 0x00008200000a7ab9 */ /* 0x000fe20000000a00 */
[----:B------:R-:W-:Y:S01]  /*1dc70*/  ULDC.64 UR6, c[0x0][0xa10] ;  /* 0x0002840000067ab9 */ /* 0x000fe20000000a00 */
[----:B------:R-:W-:-:S02]  /*1dc80*/  ISETP.NE.AND.EX P0, PT, RZ, UR5, PT, P0 ;  /* 0x00000005ff007c0c */ /* 0x000fc4000bf05300 */
[----:B------:R-:W-:-:S04]  /*1dc90*/  ISETP.NE.U32.AND P2, PT, RZ, UR8, PT ;  /* 0x00000008ff007c0c */ /* 0x000fc8000bf45070 */
[----:B------:R-:W-:Y:S02]  /*1dca0*/  ISETP.NE.AND.EX P2, PT, RZ, UR9, PT, P2 ;  /* 0x00000009ff007c0c */ /* 0x000fe4000bf45320 */
[----:B--2---:R-:W-:-:S05]  /*1dcb0*/  SHF.R.S32.HI R0, RZ, 0x1f, R32 ;  /* 0x0000001fff007819 */ /* 0x004fca0000011420 */
[C---:B------:R-:W-:Y:S02]  /*1dcc0*/  @P0 LEA R2, P1, R32.reuse, UR4, 0x2 ;  /* 0x0000000420020c11 */ /* 0x040fe4000f8210ff */
[C---:B------:R-:W-:Y:S01]  /*1dcd0*/  SHF.L.U32 R23, R32.reuse, 0x2, RZ ;  /* 0x0000000220177819 */ /* 0x040fe200000006ff */
[----:B------:R0:W-:Y:S01]  /*1dce0*/  STL [R1+0x18], R0 ;  /* 0x0000180001007387 */ /* 0x0001e20000100800 */
[C-C-:B------:R-:W-:Y:S01]  /*1dcf0*/  @P0 LEA.HI.X R3, R32.reuse, UR5, R0.reuse, 0x2, P1 ;  /* 0x0000000520030c11 */ /* 0x140fe200088f1400 */
[----:B------:R-:W-:Y:S01]  /*1dd00*/  ULDC.64 UR4, c[0x0][0xa00] ;  /* 0x0002800000047ab9 */ /* 0x000fe20000000a00 */
[----:B------:R-:W-:-:S03]  /*1dd10*/  SHF.L.U64.HI R24, R32, 0x2, R0 ;  /* 0x0000000220187819 */ /* 0x000fc60000010200 */
[----:B-1----:R1:W2:Y:S01]  /*1dd20*/  @P0 LDG.E R13, desc[UR10][R2.64] ;  /* 0x0000000a020d0981 */ /* 0x0022a2000c1e1900 */
[----:B------:R-:W-:Y:S01]  /*1dd30*/  ISETP.NE.U32.AND P0, PT, RZ, UR4, PT ;  /* 0x00000004ff007c0c */ /* 0x000fe2000bf05070 */
[----:B------:R-:W-:Y:S01]  /*1dd40*/  IMAD.MOV.U32 R35, RZ, RZ, RZ ;  /* 0x000000ffff237224 */ /* 0x000fe200078e00ff */
[----:B------:R-:W-:Y:S01]  /*1dd50*/  ISETP.NE.U32.AND P1, PT, RZ, UR6, PT ;  /* 0x00000006ff007c0c */ /* 0x000fe2000bf25070 */
[----:B0-----:R-:W-:Y:S01]  /*1dd60*/  IMAD.MOV.U32 R0, RZ, RZ, RZ ;  /* 0x000000ffff007224 */ /* 0x001fe200078e00ff */
[----:B------:R-:W-:Y:S02]  /*1dd70*/  ISETP.NE.AND.EX P0, PT, RZ, UR5, PT, P0 ;  /* 0x00000005ff007c0c */ /* 0x000fe4000bf05300 */
[----:B------:R-:W-:Y:S02]  /*1dd80*/  ISETP.NE.AND.EX P1, PT, RZ, UR7, PT, P1 ;  /* 0x00000007ff007c0c */ /* 0x000fe4000bf25310 */
[C---:B------:R-:W-:Y:S02]  /*1dd90*/  IADD3 R4, P4, R23.reuse, UR6, RZ ;  /* 0x0000000617047c10 */ /* 0x040fe4000ff9e0ff */
[----:B-1----:R-:W-:Y:S01]  /*1dda0*/  IADD3 R2, P3, R23, UR4, RZ ;  /* 0x0000000417027c10 */ /* 0x002fe2000ff7e0ff */
[----:B------:R-:W-:Y:S01]  /*1ddb0*/  ULDC UR4, c[0x0][0x288] ;  /* 0x0000a20000047ab9 */ /* 0x000fe20000000800 */
[----:B------:R-:W-:-:S02]  /*1ddc0*/  IADD3.X R5, R24, UR7, RZ, P4, !PT ;  /* 0x0000000718057c10 */ /* 0x000fc4000a7fe4ff */
[C---:B------:R-:W-:Y:S02]  /*1ddd0*/  IADD3.X R3, R24.reuse, UR5, RZ, P3, !PT ;  /* 0x0000000518037c10 */ /* 0x040fe40009ffe4ff */
[----:B------:R-:W-:Y:S02]  /*1dde0*/  @P2 IADD3 R6, P3, R23, UR8, RZ ;  /* 0x0000000817062c10 */ /* 0x000fe4000ff7e0ff */
[----:B------:R-:W-:Y:S01]  /*1ddf0*/  MOV R8, UR4 ;  /* 0x0000000400087c02 */ /* 0x000fe20008000f00 */
[----:B------:R-:W-:Y:S01]  /*1de00*/  ULDC.64 UR4, c[0x0][0x418] ;  /* 0x0001060000047ab9 */ /* 0x000fe20000000a00 */
[----:B------:R-:W-:Y:S01]  /*1de10*/  @P2 IADD3.X R7, R24, UR9, RZ, P3, !PT ;  /* 0x0000000918072c10 */ /* 0x000fe20009ffe4ff */
[----:B------:R-:W5:Y:S04]  /*1de20*/  @P0 LDG.E R35, desc[UR10][R2.64] ;  /* 0x0000000a02230981 */ /* 0x000f68000c1e1900 */
[----:B---3--:R0:W3:Y:S01]  /*1de30*/  @P2 LDG.E R8, desc[UR10][R6.64] ;  /* 0x0000000a06082981 */ /* 0x0080e2000c1e1900 */
[----:B------:R-:W-:-:S03]  /*1de40*/  UISETP.NE.U32.AND UP0, UPT, UR4, URZ, UPT ;  /* 0x0000003f0400728c */ /* 0x000fc6000bf05070 */
[----:B------:R-:W-:Y:S01]  /*1de50*/  ULDC UR4, c[0x0][0x424] ;  /* 0x0001090000047ab9 */ /* 0x000fe20000000800 */
[----:B------:R-:W-:Y:S01]  /*1de60*/  UISETP.NE.AND.EX UP0, UPT, UR5, URZ, UPT, UP0 ;  /* 0x0000003f0500728c */ /* 0x000fe2000bf05300 */
[----:B------:R1:W5:Y:S02]  /*1de70*/  @P1 LDG.E R0, desc[UR10][R4.64] ;  /* 0x0000000a04001981 */ /* 0x000364000c1e1900 */
[----:B------:R-:W-:Y:S01]  /*1de80*/  ULDC UR5, c[0x0][0x2f0] ;  /* 0x0000bc0000057ab9 */ /* 0x000fe20000000800 */
[----:B------:R-:W-:-:S04]  /*1de90*/  USEL UR4, UR4, 0x1, UP0 ;  /* 0x0000000104047887 */ /* 0x000fc80008000000 */
[----:B------:R-:W-:-:S03]  /*1dea0*/  UIMAD UR4, UR4, UR5, URZ ;  /* 0x00000005040472a4 */ /* 0x000fc6000f8e023f */
[----:B------:R-:W-:Y:S02]  /*1deb0*/  ULDC UR5, c[0x0][0x348] ;  /* 0x0000d20000057ab9 */ /* 0x000fe40000000800 */
[----:B0-----:R-:W-:Y:S01]  /*1dec0*/  IMAD.U32 R6, RZ, RZ, UR5 ;  /* 0x00000005ff067e24 */ /* 0x001fe2000f8e00ff */
[----:B------:R-:W-:Y:S01]  /*1ded0*/  MOV R10, UR4 ;  /* 0x00000004000a7c02 */ /* 0x000fe20008000f00 */
[----:B---3--:R1:W-:Y:S04]  /*1dee0*/  STL [R1+0x10], R8 ;  /* 0x0000100801007387 */ /* 0x0083e80000100800 */
[----:B--2---:R1:W-:Y:S01]  /*1def0*/  STL [R1+0x4], R13 ;  /* 0x0000040d01007387 */ /* 0x0043e20000100800 */
[----:B------:R-:W-:Y:S01]  /*1df00*/  IMAD.MOV.U32 R12, RZ, RZ, R8 ;  /* 0x000000ffff0c7224 */ /* 0x000fe200078e0008 */
[----:B------:R-:W-:Y:S06]  /*1df10*/  @P2 BRA `(.L_x_2907) ;  /* 0x0000000000182947 */ /* 0x000fec0003800000 */
[----:B------:R-:W-:Y:S05]  /*1df20*/  @!P0 BRA `(.L_x_2907) ;  /* 0x0000000000148947 */ /* 0x000fea0003800000 */
[----:B------:R-:W-:Y:S02]  /*1df30*/  ULDC.64 UR4, c[0x0][0x208] ;  /* 0x0000820000047ab9 */ /* 0x000fe40000000a00 */
[----:B-1----:R-:W2:Y:S04]  /*1df40*/  LDG.E R8, desc[UR4][R2.64] ;  /* 0x0000000402087981 */ /* 0x002ea8000c1e1900 */
[----:B------:R-:W2:Y:S02]  /*1df50*/  LDG.E R7, desc[UR4][R2.64+0x4] ;  /* 0x0000040402077981 */ /* 0x000ea4000c1e1900 */
[----:B--2---:R-:W-:-:S05]  /*1df60*/  IMAD.IADD R12, R7, 0x1, -R8 ;  /* 0x00000001070c7824 */ /* 0x004fca00078e0a08 */
[----:B------:R0:W-:Y:S02]  /*1df70*/  STL [R1+0x10], R12 ;  /* 0x0000100c01007387 */ /* 0x0001e40000100800 */
.L_x_2907:
[----:B------:R-:W-:Y:S01]  /*1df80*/  ULDC.64 UR4, c[0x0][0xa20] ;  /* 0x0002880000047ab9 */ /* 0x000fe20000000a00 */
[C---:B------:R-:W-:Y:S01]  /*1df90*/  LOP3.LUT R2, R18.reuse, 0xff000000, RZ, 0xc0, !PT ;  /* 0xff00000012027812 */ /* 0x040fe200078ec0ff */
        /* <DEDUP_REMOVED lines=8> */
[----:B------:R-:W-:Y:S01]  /*1e020*/  IADD3 R2, P0, R23, UR4, RZ ;  /* 0x0000000417027c10 */ /* 0x000fe2000ff1e0ff */
[----:B------:R-:W-:-:S03]  /*1e030*/  ULDC.64 UR6, c[0x0][0x208] ;  /* 0x0000820000067ab9 */ /* 0x000fc60000000a00 */
[----:B------:R-:W-:-:S05]  /*1e040*/  IADD3.X R3, R24, UR5, RZ, P0, !PT ;  /* 0x0000000518037c10 */ /* 0x000fca00087fe4ff */
[----:B------:R2:W5:Y:S01]  /*1e050*/  LDG.E R10, desc[UR6][R2.64] ;  /* 0x00000006020a7981 */ /* 0x000562000c1e1900 */
[----:B------:R-:W-:Y:S05]  /*1e060*/  BRA `(.L_x_2909) ;  /* 0x0000000000287947 */ /* 0x000fea0003800000 */
.L_x_2908:
[----:B------:R-:W-:Y:S02]  /*1e070*/  ULDC.64 UR4, c[0x0][0xa08] ;  /* 0x0002820000047ab9 */ /* 0x000fe40000000a00 */
[----:B------:R-:W-:-:S04]  /*1e080*/  ISETP.NE.U32.AND P0, PT, RZ, UR4, PT ;  /* 0x00000004ff007c0c */ /* 0x000fc8000bf05070 */
[----:B------:R-:W-:-:S13]  /*1e090*/  ISETP.NE.AND.EX P0, PT, RZ, UR5, PT, P0 ;  /* 0x00000005ff007c0c */ /* 0x000fda000bf05300 */
[----:B------:R-:W-:Y:S05]  /*1e0a0*/  @!P0 BRA `(.L_x_2909) ;  /* 0x0000000000188947 */ /* 0x000fea0003800000 */
[----:B------:R-:W2:Y:S01]  /*1e0b0*/  LDC.64 R2, c[0x0][0xa08] ;  /* 0x00028200ff027b82 */ /* 0x000ea20000000a00 */
[----:B------:R-:W-:Y:S01]  /*1e0c0*/  ULDC.64 UR4, c[0x0][0x208] ;  /* 0x0000820000047ab9 */ /* 0x000fe20000000a00 */
[----:B--2---:R-:W-:-:S05]  /*1e0d0*/  IMAD.WIDE R2, R33, 0x4, R2 ;  /* 0x0000000421027825 */ /* 0x004fca00078e0202 */
[----:B------:R-:W2:Y:S04]  /*1e0e0*/  LDG.E R10, desc[UR4][R2.64] ;  /* 0x00000004020a7981 */ /* 0x000ea8000c1e1900 */
[----:B------:R-:W2:Y:S02]  /*1e0f0*/  LDG.E R7, desc[UR4][R2.64+0x4] ;  /* 0x0000040402077981 */ /* 0x000ea4000c1e1900 */
[----:B--2---:R-:W-:-:S07]  /*1e100*/  IADD3 R10, -R10, R7, RZ ;  /* 0x000000070a0a7210 */ /* 0x004fce0007ffe1ff */
.L_x_2909:
[----:B------:R-:W-:Y:S01]  /*1e110*/  ULDC.64 UR4, c[0x0][0x208] ;  /* 0x0000820000047ab9 */ /* 0x000fe20000000a00 */
[----:B--2---:R-:W2:Y:S01]  /*1e120*/  LDC R3, c[0x0][0x448] ;  /* 0x00011200ff037b82 */ /* 0x004ea20000000800 */
[----:B------:R-:W3:Y:S04]  /*1e130*/  @P1 LDG.E R2, desc[UR4][R4.64] ;  /* 0x0000000404021981 */ /* 0x000ee8000c1e1900 */
[----:B------:R1:W3:Y:S01]  /*1e140*/  @P1 LDG.E R11, desc[UR4][R4.64+0x4] ;  /* 0x00000404040b1981 */ /* 0x0002e2000c1e1900 */
[----:B-----5:R-:W-:Y:S01]  /*1e150*/  IMAD.IADD R10, R10, 0x1, -R13 ;  /* 0x000000010a0a7824 */ /* 0x020fe200078e0a0d */
[----:B------:R-:W-:Y:S01]  /*1e160*/  BSSY B0, `(.L_x_2910) ;  /* 0x0000035000007945 */ /* 0x000fe20003800000 */
[----:B------:R-:W-:Y:S01]  /*1e170*/  IMAD.MOV.U32 R14, RZ, RZ, RZ ;  /* 0x000000ffff0e7224 */ /* 0x000fe200078e00ff */
[----:B-1----:R-:W-:-:S02]  /*1e180*/  LOP3.LUT R4, R9, 0xff, RZ, 0xc0, !PT ;  /* 0x000000ff09047812 */ /* 0x002fc400078ec0ff */
[----:B------:R-:W-:Y:S02]  /*1e190*/  SHF.R.U32.HI R5, RZ, 0x10, R9 ;  /* 0x00000010ff057819 */ /* 0x000fe40000011609 */
[----:B--2---:R-:W-:-:S13]  /*1e1a0*/  ISETP.NE.AND P0, PT, R3, 0x1, PT ;  /* 0x000000010300780c */ /* 0x004fda0003f05270 */
[----:B------:R-:W1:Y:S08]  /*1e1b0*/  @P0 LDC R7, c[0x0][0x44c] ;  /* 0x00011300ff070b82 */ /* 0x000e700000000800 */
[----:B------:R-:W2:Y:S01]  /*1e1c0*/  @P0 LDC R3, c[0x0][0x450] ;  /* 0x00011400ff030b82 */ /* 0x000ea20000000800 */
[----:B---3--:R-:W-:Y:S02]  /*1e1d0*/  @P1 IMAD.IADD R6, R11, 0x1, -R2 ;  /* 0x000000010b061824 */ /* 0x008fe400078e0a02 */
[----:B------:R-:W-:-:S02]  /*1e1e0*/  IMAD.SHL.U32 R2, R17, 0x80, RZ ;  /* 0x0000008011027824 */ /* 0x000fc400078e00ff */
[----:B------:R-:W-:-:S03]  /*1e1f0*/  IMAD.IADD R37, R10, 0x1, R6 ;  /* 0x000000010a257824 */ /* 0x000fc600078e0206 */
[----:B------:R-:W-:-:S05]  /*1e200*/  IADD3 R2, R2, 0x7f, RZ ;  /* 0x0000007f02027810 */ /* 0x000fca0007ffe0ff */
[----:B-1----:R-:W-:Y:S01]  /*1e210*/  @P0 IMAD.HI.U32 R8, R2, R7, RZ ;  /* 0x0000000702080227 */ /* 0x002fe200078e00ff */
[----:B------:R-:W-:-:S04]  /*1e220*/  IADD3 R7, R37, 0x5f, RZ ;  /* 0x0000005f25077810 */ /* 0x000fc80007ffe0ff */
[----:B--2---:R-:W-:Y:S01]  /*1e230*/  @P0 SHF.R.U32.HI R2, RZ, R3, R8 ;  /* 0x00000003ff020219 */ /* 0x004fe20000011608 */
[----:B------:R-:W-:Y:S01]  /*1e240*/  IMAD.HI R7, R7, 0x2aaaaaab, RZ ;  /* 0x2aaaaaab07077827 */ /* 0x000fe200078e02ff */
[----:B------:R-:W-:-:S04]  /*1e250*/  IADD3 R8, R37, 0x60, -R12 ;  /* 0x0000006025087810 */ /* 0x000fc80007ffe80c */
[----:B------:R-:W-:Y:S01]  /*1e260*/  SHF.R.U32.HI R3, RZ, 0x1f, R7 ;  /* 0x0000001fff037819 */ /* 0x000fe20000011607 */
[----:B------:R-:W-:-:S03]  /*1e270*/  IMAD.IADD R2, R8, 0x1, R2 ;  /* 0x0000000108027824 */ /* 0x000fc600078e0202 */
[----:B------:R-:W-:Y:S01]  /*1e280*/  LEA.HI.SX32 R7, R7, R3, 0x1c ;  /* 0x0000000307077211 */ /* 0x000fe200078fe2ff */
[----:B------:R-:W-:-:S05]  /*1e290*/  IMAD.HI R2, R2, 0x2aaaaaab, RZ ;  /* 0x2aaaaaab02027827 */ /* 0x000fca00078e02ff */
[----:B------:R-:W-:-:S04]  /*1e2a0*/  SHF.R.U32.HI R3, RZ, 0x1f, R2 ;  /* 0x0000001fff037819 */ /* 0x000fc80000011602 */
[----:B------:R-:W-:-:S04]  /*1e2b0*/  LEA.HI.SX32 R2, R2, R3, 0x1c ;  /* 0x0000000302027211 */ /* 0x000fc800078fe2ff */
[----:B------:R-:W-:-:S04]  /*1e2c0*/  VIMNMX R11, R7, R2, PT ;  /* 0x00000002070b7248 */ /* 0x000fc80003fe0100 */
[----:B------:R-:W-:-:S13]  /*1e2d0*/  ISETP.GE.AND P0, PT, R11, 0x1, PT ;  /* 0x000000010b00780c */ /* 0x000fda0003f06270 */
[----:B------:R-:W-:Y:S05]  /*1e2e0*/  @!P0 BRA `(.L_x_2911) ;  /* 0x0000000000708947 */ /* 0x000fea0003800000 */
[----:B------:R-:W-:Y:S01]  /*1e2f0*/  ISETP.NE.AND P0, PT, R5, RZ, PT ;  /* 0x000000ff0500720c */ /* 0x000fe20003f05270 */
[----:B------:R-:W-:-:S03]  /*1e300*/  ULDC UR4, c[0x0][0x9f0] ;  /* 0x00027c0000047ab9 */ /* 0x000fc60000000800 */
[----:B------:R-:W-:-:S04]  /*1e310*/  SEL R9, R5, UR4, P0 ;  /* 0x0000000405097c07 */ /* 0x000fc80008000000 */
[----:B------:R-:W-:Y:S02]  /*1e320*/  IABS R13, R9 ;  /* 0x00000009000d7213 */ /* 0x000fe40000000000 */
[----:B0-----:R-:W-:Y:S02]  /*1e330*/  IADD3 R12, R9, -0x1, R11 ;  /* 0xffffffff090c7810 */ /* 0x001fe40007ffe00b */
        /* <DEDUP_REMOVED lines=22> */
[----:B------:R-:W-:-:S07]  /*1e4a0*/  @!P2 LOP3.LUT R14, RZ, R9, RZ, 0x33, !PT ;  /* 0x00000009ff0ea212 */ /* 0x000fce00078e33ff */
.L_x_2911:
[----:B------:R-:W-:Y:S05]  /*1e4b0*/  BSYNC B0 ;  /* 0x0000000000007941 */ /* 0x000fea0003800000 */
.L_x_2910:
[-C--:B------:R-:W-:Y:S01]  /*1e4c0*/  IMAD R2, R4, R14.reuse, RZ ;  /* 0x0000000e04027224 */ /* 0x080fe200078e02ff */
[----:B------:R-:W-:Y:S04]  /*1e4d0*/  BSSY B0, `(.L_x_2912) ;  /* 0x0000133000007945 */ /* 0x000fe80003800000 */
[C---:B------:R-:W-:Y:S01]  /*1e4e0*/  VIADDMNMX R11, R2.reuse, R14, R11, PT ;  /* 0x0000000e020b7246 */ /* 0x040fe2000380010b */
[----:B------:R-:W-:-:S04]  /*1e4f0*/  IMAD R2, R2, 0x60, -R10 ;  /* 0x0000006002027824 */ /* 0x000fc800078e0a0a */
[----:B------:R-:W-:Y:S01]  /*1e500*/  IMAD R11, R11, 0x60, -R10 ;  /* 0x000000600b0b7824 */ /* 0x000fe200078e0a0a */
[----:B------:R-:W-:-:S04]  /*1e510*/  VIMNMX R2, RZ, R2, !PT ;  /* 0x00000002ff027248 */ /* 0x000fc80007fe0100 */
[----:B------:R-:W-:-:S04]  /*1e520*/  VIMNMX R11, R11, R6, PT ;  /* 0x000000060b0b7248 */ /* 0x000fc80003fe0100 */
[----:B------:R-:W-:Y:S01]  /*1e530*/  ISETP.GT.AND P0, PT, R11, R2, PT ;  /* 0x000000020b00720c */ /* 0x000fe20003f04270 */
[----:B------:R-:W-:-:S05]  /*1e540*/  IMAD.WIDE.U32 R2, R2, -0x55555555, RZ ;  /* 0xaaaaaaab02027825 */ /* 0x000fca00078e00ff */
[----:B------:R-:W-:-:S04]  /*1e550*/  SHF.R.U32.HI R6, RZ, 0x6, R3 ;  /* 0x00000006ff067819 */ /* 0x000fc80000011603 */
[----:B------:R-:W-:-:S03]  /*1e560*/  MOV R3, R6 ;  /* 0x0000000600037202 */ /* 0x000fc60000000f00 */
[----:B------:R-:W-:-:S04]  /*1e570*/  @P0 VIADD R9, R11, 0x5f ;  /* 0x0000005f0b090836 */ /* 0x000fc80000000000 */
[----:B------:R-:W-:-:S05]  /*1e580*/  @P0 IMAD.HI R9, R9, 0x2aaaaaab, RZ ;  /* 0x2aaaaaab09090827 */ /* 0x000fca00078e02ff */
[----:B------:R-:W-:-:S04]  /*1e590*/  @P0 SHF.R.U32.HI R2, RZ, 0x1f, R9 ;  /* 0x0000001fff020819 */ /* 0x000fc80000011609 */
[----:B------:R-:W-:Y:S02]  /*1e5a0*/  @P0 LEA.HI.SX32 R3, R9, R2, 0x1c ;  /* 0x0000000209030211 */ /* 0x000fe400078fe2ff */
[----:B------:R-:W-:Y:S02]  /*1e5b0*/  PLOP3.LUT P0, PT, PT, PT, PT, 0x80, 0x0 ;  /* 0x000000000000781c */ /* 0x000fe40003f0f070 */
[----:B------:R-:W-:-:S13]  /*1e5c0*/  ISETP.GT.AND P2, PT, R3, R6, PT ;  /* 0x000000060300720c */ /* 0x000fda0003f44270 */
[----:B------:R-:W-:Y:S05]  /*1e5d0*/  @!P2 BRA `(.L_x_2913) ;  /* 0x000000100088a947 */ /* 0x000fea0003800000 */
[----:B------:R-:W-:Y:S01]  /*1e5e0*/  UMOV UR4, 0xffffffff ;  /* 0xffffffff00047882 */ /* 0x000fe20000000000 */
[----:B------:R-:W-:Y:S02]  /*1e5f0*/  SEL R2, R33, RZ, !P1 ;  /* 0x000000ff21027207 */ /* 0x000fe40004800000 */
[----:B------:R-:W-:Y:S05]  /*1e600*/  BRA.DIV UR4, `(.L_x_2914) ;  /* 0x0000007204a47947 */ /* 0x000fea000b800000 */
[----:B------:R-:W1:Y:S02]  /*1e610*/  S2R R9, SR_TID.X ;  /* 0x0000000000097919 */ /* 0x000e640000002100 */
[----:B-1----:R-:W-:-:S04]  /*1e620*/  SHF.R.U32.HI R9, RZ, 0x5, R9 ;  /* 0x00000005ff097819 */ /* 0x002fc80000011609 */
[----:B------:R-:W-:-:S05]  /*1e630*/  LOP3.LUT R9, R9, 0x3, RZ, 0xc0, !PT ;  /* 0x0000000309097812 */ /* 0x000fca00078ec0ff */
[----:B------:R1:W2:Y:S02]  /*1e640*/  SHFL.IDX PT, R14, R9, RZ, 0x1f ;  /* 0x00001fff090e7589 */ /* 0x0002a400000e0000 */
.L_x_3079:
[----:B--2---:R-:W-:Y:S02]  /*1e650*/  ISETP.NE.AND P0, PT, R14, RZ, PT ;  /* 0x000000ff0e00720c */ /* 0x004fe40003f05270 */
[----:B------:R-:W-:-:S11]  /*1e660*/  PLOP3.LUT P6, PT, PT, PT, PT, 0x8, 0x0 ;  /* 0x000000000000781c */ /* 0x000fd60003fce170 */
[----:B------:R-:W-:Y:S05]  /*1e670*/  @P0 BRA `(.L_x_2915) ;  /* 0x00000000000c0947 */ /* 0x000fea0003800000 */
[----:B------:R-:W-:-:S03]  /*1e680*/  UMOV UR4, 0xffffffff ;  /* 0xffffffff00047882 */ /* 0x000fc60000000000 */
[----:B------:R-:W-:Y:S05]  /*1e690*/  BRA.DIV UR4, `(.L_x_2916) ;  /* 0x0000007204b47947 */ /* 0x000fea000b800000 */
[----:B------:R-:W-:-:S13]  /*1e6a0*/  ELECT P6, URZ, PT ;  /* 0x00000000003f782f */ /* 0x000fda00038c0000 */
.L_x_2915:
[----:B-1----:R-:W2:Y:S01]  /*1e6b0*/  LDL R9, [R1+0x24] ;  /* 0x0000240001097983 */ /* 0x002ea20000100800 */
[----:B------:R-:W-:Y:S01]  /*1e6c0*/  BSSY B1, `(.L_x_2917) ;  /* 0x0000008000017945 */ /* 0x000fe20003800000 */
[----:B--2---:R-:W-:-:S05]  /*1e6d0*/  VIADD R9, R9, 0x1 ;  /* 0x0000000109097836 */ /* 0x004fca0000000000 */
[----:B------:R-:W-:-:S04]  /*1e6e0*/  LEA.HI R10, R9, R9, RZ, 0x1 ;  /* 0x00000009090a7211 */ /* 0x000fc800078f08ff */
[----:B------:R-:W-:-:S05]  /*1e6f0*/  LOP3.LUT R10, R10, 0xfffffffe, RZ, 0xc0, !PT ;  /* 0xfffffffe0a0a7812 */ /* 0x000fca00078ec0ff */
[----:B------:R-:W-:-:S05]  /*1e700*/  IMAD.IADD R9, R9, 0x1, -R10 ;  /* 0x0000000109097824 */ /* 0x000fca00078e0a0a */
[----:B------:R-:W-:-:S04]  /*1e710*/  SHF.L.U32 R9, R9, 0x1f, RZ ;  /* 0x0000001f09097819 */ /* 0x000fc800000006ff */
[----:B------:R-:W1:Y:S02]  /*1e720*/  SYNCS.PHASECHK.TRANS64.TRYWAIT P0, [R22+URZ+0x2a820], R9 ;  /* 0x02a82009160075a7 */ /* 0x000e64000800017f */
[----:B-1----:R-:W-:Y:S05]  /*1e730*/  @!P0 BRA `(.L_x_2918) ;  /* 0x0000007000ac8947 */ /* 0x002fea0003800000 */
.L_x_3082:
[----:B------:R-:W-:Y:S05]  /*1e740*/  BSYNC B1 ;  /* 0x0000000000017941 */ /* 0x000fea0003800000 */
.L_x_2917:
[----:B------:R-:W-:Y:S04]  /*1e750*/  BSSY B1, `(.L_x_2919) ;  /* 0x000007c000017945 */ /* 0x000fe80003800000 */
[----:B------:R-:W-:Y:S05]  /*1e760*/  @!P6 BRA `(.L_x_2920) ;  /* 0x0000000400e8e947 */ /* 0x000fea0003800000 */
[----:B------:R-:W-:Y:S01]  /*1e770*/  LEA R13, R25, R22, 0x3 ;  /* 0x00000016190d7211 */ /* 0x000fe200078e18ff */
[----:B------:R-:W2:Y:S01]  /*1e780*/  S2R R10, SR_TID.X ;  /* 0x00000000000a7919 */ /* 0x000ea20000002100 */
[----:B0-----:R-:W-:Y:S01]  /*1e790*/  SHF.L.U32 R12, R31, 0x1f, RZ ;  /* 0x0000001f1f0c7819 */ /* 0x001fe200000006ff */
[----:B------:R-:W-:Y:S03]  /*1e7a0*/  BSSY B2, `(.L_x_2921) ;  /* 0x0000005000027945 */ /* 0x000fe60003800000 */
[----:B------:R-:W0:Y:S01]  /*1e7b0*/  SYNCS.PHASECHK.TRANS64.TRYWAIT P0, [R13+URZ+0x2a8a0], R12 ;  /* 0x02a8a00c0d0075a7 */ /* 0x000e22000800017f */
[----:B--2---:R-:W-:-:S04]  /*1e7c0*/  LOP3.LUT R10, R10, 0x7f, RZ, 0xc0, !PT ;  /* 0x0000007f0a0a7812 */ /* 0x004fc800078ec0ff */
[----:B------:R-:W-:Y:S01]  /*1e7d0*/  ISETP.NE.AND P1, PT, R10, RZ, PT ;  /* 0x000000ff0a00720c */ /* 0x000fe20003f25270 */
[----:B0-----:R-:W-:-:S12]  /*1e7e0*/  @!P0 BRA `(.L_x_2922) ;  /* 0x0000007000948947 */ /* 0x001fd80003800000 */
.L_x_3083:
[----:B------:R-:W-:Y:S05]  /*1e7f0*/  BSYNC B2 ;  /* 0x0000000000027941 */ /* 0x000fea0003800000 */
.L_x_2921:
[----:B------:R-:W-:Y:S04]  /*1e800*/  BSSY B2, `(.L_x_2923) ;  /* 0x0000009000027945 */ /* 0x000fe80003800000 */
[----:B------:R-:W-:Y:S05]  /*1e810*/  @P1 BRA `(.L_x_2924) ;  /* 0x00000000001c1947 */ /* 0x000fea0003800000 */
[----:B------:R-:W2:Y:S01]  /*1e820*/  S2R R10, SR_TID.X ;  /* 0x00000000000a7919 */ /* 0x000ea20000002100 */
[----:B-1----:R-:W-:-:S04]  /*1e830*/  IMAD.MOV.U32 R9, RZ, RZ, 0x9000 ;  /* 0x00009000ff097424 */ /* 0x002fc800078e00ff */
[----:B------:R3:W-:Y:S01]  /*1e840*/  SYNCS.ARRIVE.TRANS64 RZ, [R13+URZ+0x2a890], R9 ;  /* 0x02a890090dff79a7 */ /* 0x0007e2000800003f */
[----:B--2---:R-:W-:-:S04]  /*1e850*/  LOP3.LUT R10, R10, 0x1f, RZ, 0xc0, !PT ;  /* 0x0000001f0a0a7812 */ /* 0x004fc800078ec0ff */
[----:B------:R-:W-:-:S13]  /*1e860*/  ISETP.NE.AND P0, PT, R10, RZ, PT ;  /* 0x000000ff0a00720c */ /* 0x000fda0003f05270 */
[----:B---3--:R-:W-:Y:S05]  /*1e870*/  @!P0 BRA `(.L_x_2924) ;  /* 0x0000000000048947 */ /* 0x008fea0003800000 */
[----:B------:R-:W-:Y:S01]  /*1e880*/  BPT.TRAP 0x1 ;  /* 0x000000040000795c */ /* 0x000fe20000300000 */
.L_x_2924:
[----:B------:R-:W-:Y:S05]  /*1e890*/  BSYNC B2 ;  /* 0x0000000000027941 */ /* 0x000fea0003800000 */
.L_x_2923:
[----:B------:R-:W-:Y:S01]  /*1e8a0*/  IMAD.MOV.U32 R20, RZ, RZ, RZ ;  /* 0x000000ffff147224 */ /* 0x000fe200078e00ff */
[----:B------:R-:W-:Y:S01]  /*1e8b0*/  UIADD3 UR4, UP0, UR38, 0x570, URZ ;  /* 0x0000057026047890 */ /* 0x000fe2000ff1e03f */
[----:B------:R-:W-:Y:S01]  /*1e8c0*/  IMAD R10, R3, 0x60, R0 ;  /* 0x00000060030a7824 */ /* 0x000fe200078e0200 */
[----:B------:R-:W-:Y:S01]  /*1e8d0*/  PLOP3.LUT P0, PT, PT, PT, PT, 0x80, 0x0 ;  /* 0x000000000000781c */ /* 0x000fe20003f0f070 */
[----:B------:R-:W-:Y:S01]  /*1e8e0*/  IMAD R11, R25, 0x9000, R22 ;  /* 0x00009000190b7824 */ /* 0x000fe200078e0216 */
[----:B------:R-:W-:Y:S01]  /*1e8f0*/  R2UR UR10, R20 ;  /* 0x00000000140a72ca */ /* 0x000fe200000e0000 */
[----:B-1----:R-:W-:Y:S01]  /*1e900*/  VIADD R9, R13, 0x2a890 ;  /* 0x0002a8900d097836 */ /* 0x002fe20000000000 */
[----:B------:R-:W-:Y:S01]  /*1e910*/  IADD3 R10, R10, -0x60, RZ ;  /* 0xffffffa00a0a7810 */ /* 0x000fe20007ffe0ff */
[----:B------:R-:W-:Y:S01]  /*1e920*/  VIADD R14, R11, 0x18400 ;  /* 0x000184000b0e7836 */ /* 0x000fe20000000000 */
[----:B------:R-:W-:Y:S01]  /*1e930*/  UIADD3.X UR5, URZ, UR39, URZ, UP0, !UPT ;  /* 0x000000273f057290 */ /* 0x000fe200087fe43f */
[----:B------:R-:W-:Y:S01]  /*1e940*/  UMOV UR6, 0x0 ;  /* 0x0000000000067882 */ /* 0x000fe20000000000 */
[----:B------:R-:W-:-:S10]  /*1e950*/  UMOV UR7, 0x12f00000 ;  /* 0x12f0000000077882 */ /* 0x000fd40000000000 */
.L_x_2925:
        /* <DEDUP_REMOVED lines=10> */
[----:B------:R-:W-:Y:S01]  /*1ea00*/  MOV R21, 0x40 ;  /* 0x0000004000157802 */ /* 0x000fe20000000f00 */
[----:B------:R-:W-:Y:S01]  /*1ea10*/  VIADD R14, R11, 0x1b400 ;  /* 0x0001b4000b0e7836 */ /* 0x000fe20000000000 */
[----:B------:R-:W-:Y:S01]  /*1ea20*/  PLOP3.LUT P0, PT, PT, PT, PT, 0x80, 0x0 ;  /* 0x000000000000781c */ /* 0x000fe20003f0f070 */
[----:B------:R-:W-:Y:S01]  /*1ea30*/  UMOV UR6, 0x0 ;  /* 0x0000000000067882 */ /* 0x000fe20000000000 */
[----:B------:R-:W-:Y:S01]  /*1ea40*/  R2UR UR10, R21 ;  /* 0x00000000150a72ca */ /* 0x000fe200000e0000 */
[----:B------:R-:W-:-:S14]  /*1ea50*/  UMOV UR7, 0x12f00000 ;  /* 0x12f0000000077882 */ /* 0x000fdc0000000000 */
.L_x_2926:
        /* <DEDUP_REMOVED lines=15> */
.L_x_2927:
        /* <DEDUP_REMOVED lines=13> */
.L_x_3084:
[----:B------:R-:W-:Y:S05]  /*1ec20*/  BSYNC B2 ;  /* 0x0000000000027941 */ /* 0x000fea0003800000 */
.L_x_2928:
[----:B------:R-:W-:Y:S01]  /*1ec30*/  BSSY B2, `(.L_x_2930) ;  /* 0x000000b000027945 */ /* 0x000fe20003800000 */
[----:B------:R-:W-:Y:S01]  /*1ec40*/  MOV R14, 0x0 ;  /* 0x00000000000e7802 */ /* 0x000fe20000000f00 */
[----:B------:R-:W-:Y:S02]  /*1ec50*/  IMAD.MOV.U32 R15, RZ, RZ, 0x12f00000 ;  /* 0x12f00000ff0f7424 */ /* 0x000fe400078e00ff */
        /* <DEDUP_REMOVED lines=8> */
.L_x_2931:
[----:B------:R-:W-:Y:S05]  /*1ece0*/  BSYNC B2 ;  /* 0x0000000000027941 */ /* 0x000fea0003800000 */
.L_x_2930:
        /* <DEDUP_REMOVED lines=9> */
.L_x_2932:
        /* <DEDUP_REMOVED lines=15> */
.L_x_2933:
        /* <DEDUP_REMOVED lines=9> */
[----:B--2---:R-:W-:Y:S05]  /*1ef00*/  @P0 BRA.U.ANY `(.L_x_2933) ;  /* 0xfffffffd00d80947 */ /* 0x004fea000393ffff */
.L_x_2920:
[----:B------:R-:W-:Y:S05]  /*1ef10*/  BSYNC B1 ;  /* 0x0000000000017941 */ /* 0x000fea0003800000 */
.L_x_2919:
[----:B------:R-:W-:Y:S01]  /*1ef20*/  VIADD R13, R3, 0xfffffffe ;  /* 0xfffffffe030d7836 */ /* 0x000fe20000000000 */
[----:B------:R-:W-:Y:S02]  /*1ef30*/  IADD3 R25, R25, 0x1, RZ ;  /* 0x0000000119197810 */ /* 0x000fe40007ffe0ff */
[----:B------:R-:W-:Y:S02]  /*1ef40*/  PLOP3.LUT P0, PT, PT, PT, PT, 0x8, 0x0 ;  /* 0x000000000000781c */ /* 0x000fe40003f0e170 */
[----:B------:R-:W-:Y:S02]  /*1ef50*/  ISETP.GE.AND P2, PT, R13, R6, PT ;  /* 0x000000060d00720c */ /* 0x000fe40003f46270 */
[----:B------:R-:W-:-:S04]  /*1ef60*/  ISETP.NE.AND P1, PT, R25, 0x2, PT ;  /* 0x000000021900780c */ /* 0x000fc80003f25270 */
[----:B------:R-:W-:Y:S02]  /*1ef70*/  SEL R3, RZ, 0x1, P1 ;  /* 0x00000001ff037807 */ /* 0x000fe40000800000 */
[----:B------:R-:W-:Y:S02]  /*1ef80*/  SEL R25, R25, RZ, P1 ;  /* 0x000000ff19197207 */ /* 0x000fe40000800000 */
[----:B------:R-:W-:-:S03]  /*1ef90*/  LOP3.LUT R31, R31, R3, RZ, 0x3c, !PT ;  /* 0x000000031f1f7212 */ /* 0x000fc600078e3cff */
[----:B------:R-:W-:Y:S05]  /*1efa0*/  @!P2 BRA `(.L_x_2913) ;  /* 0x000000080014a947 */ /* 0x000fea0003800000 */
.L_x_2949:
[----:B------:R-:W-:Y:S05]  /*1efb0*/  YIELD ;  /* 0x0000000000007946 */ /* 0x000fea0003800000 */
[----:B------:R-:W-:Y:S04]  /*1efc0*/  BSSY B1, `(.L_x_2934) ;  /* 0x000007b000017945 */ /* 0x000fe80003800000 */
[----:B------:R-:W-:Y:S05]  /*1efd0*/  @!P6 BRA `(.L_x_2935) ;  /* 0x0000000400e4e947 */ /* 0x000fea0003800000 */
[----:B0-----:R-:W-:Y:S01]  /*1efe0*/  IMAD R12, R25, 0x8, R22 ;  /* 0x00000008190c7824 */ /* 0x001fe200078e0216 */
[----:B------:R-:W-:Y:S01]  /*1eff0*/  SHF.L.U32 R11, R31, 0x1f, RZ ;  /* 0x0000001f1f0b7819 */ /* 0x000fe200000006ff */
[----:B------:R-:W0:Y:S01]  /*1f000*/  S2R R3, SR_TID.X ;  /* 0x0000000000037919 */ /* 0x000e220000002100 */
[----:B------:R-:W-:Y:S02]  /*1f010*/  BSSY B2, `(.L_x_2936) ;  /* 0x0000005000027945 */ /* 0x000fe40003800000 */
[----:B------:R-:W2:Y:S01]  /*1f020*/  SYNCS.PHASECHK.TRANS64.TRYWAIT P1, [R12+URZ+0x2a8a0], R11 ;  /* 0x02a8a00b0c0075a7 */ /* 0x000ea2000802017f */
[----:B0-----:R-:W-:-:S04]  /*1f030*/  LOP3.LUT R3, R3, 0x7f, RZ, 0xc0, !PT ;  /* 0x0000007f03037812 */ /* 0x001fc800078ec0ff */
[----:B------:R-:W-:Y:S01]  /*1f040*/  ISETP.NE.AND P2, PT, R3, RZ, PT ;  /* 0x000000ff0300720c */ /* 0x000fe20003f45270 */
[----:B--2---:R-:W-:-:S12]  /*1f050*/  @!P1 BRA `(.L_x_2937) ;  /* 0x0000006800a09947 */ /* 0x004fd80003800000 */
.L_x_3085:
[----:B------:R-:W-:Y:S05]  /*1f060*/  BSYNC B2 ;  /* 0x0000000000027941 */ /* 0x000fea0003800000 */
.L_x_2936:
[----:B------:R-:W-:Y:S04]  /*1f070*/  BSSY B2, `(.L_x_2938) ;  /* 0x0000009000027945 */ /* 0x000fe80003800000 */
[----:B------:R-:W-:Y:S05]  /*1f080*/  @P2 BRA `(.L_x_2939) ;  /* 0x00000000001c2947 */ /* 0x000fea0003800000 */
[----:B-1----:R-:W1:Y:S01]  /*1f090*/  S2R R9, SR_TID.X ;  /* 0x0000000000097919 */ /* 0x002e620000002100 */
[----:B------:R-:W-:-:S04]  /*1f0a0*/  MOV R3, 0x9000 ;  /* 0x0000900000037802 */ /* 0x000fc80000000f00 */
[----:B------:R2:W-:Y:S01]  /*1f0b0*/  SYNCS.ARRIVE.TRANS64 RZ, [R12+URZ+0x2a890], R3 ;  /* 0x02a890030cff79a7 */ /* 0x0005e2000800003f */
[----:B-1----:R-:W-:-:S04]  /*1f0c0*/  LOP3.LUT R9, R9, 0x1f, RZ, 0xc0, !PT ;  /* 0x0000001f09097812 */ /* 0x002fc800078ec0ff */
[----:B------:R-:W-:-:S13]  /*1f0d0*/  ISETP.NE.AND P1, PT, R9, RZ, PT ;  /* 0x000000ff0900720c */ /* 0x000fda0003f25270 */
[----:B--2---:R-:W-:Y:S05]  /*1f0e0*/  @!P1 BRA `(.L_x_2939) ;  /* 0x0000000000049947 */ /* 0x004fea0003800000 */
[----:B------:R-:W-:Y:S01]  /*1f0f0*/  BPT.TRAP 0x1 ;  /* 0x000000040000795c */ /* 0x000fe20000300000 */
.L_x_2939:
[----:B------:R-:W-:Y:S05]  /*1f100*/  BSYNC B2 ;  /* 0x0000000000027941 */ /* 0x000fea0003800000 */
.L_x_2938:
[----:B------:R-:W-:Y:S01]  /*1f110*/  IMAD.MOV.U32 R20, RZ, RZ, RZ ;  /* 0x000000ffff147224 */ /* 0x000fe200078e00ff */
[----:B------:R-:W-:Y:S01]  /*1f120*/  UIADD3 UR4, UP0, UR38, 0x570, URZ ;  /* 0x0000057026047890 */ /* 0x000fe2000ff1e03f */
[----:B------:R-:W-:Y:S01]  /*1f130*/  IMAD R10, R25, 0x9000, R22 ;  /* 0x00009000190a7824 */ /* 0x000fe200078e0216 */
[----:B------:R-:W-:Y:S01]  /*1f140*/  PLOP3.LUT P1, PT, PT, PT, PT, 0x80, 0x0 ;  /* 0x000000000000781c */ /* 0x000fe20003f2f070 */
[----:B-1----:R-:W-:Y:S01]  /*1f150*/  IMAD R9, R13, 0x60, R0 ;  /* 0x000000600d097824 */ /* 0x002fe200078e0200 */
[----:B------:R-:W-:Y:S01]  /*1f160*/  R2UR UR10, R20 ;  /* 0x00000000140a72ca */ /* 0x000fe200000e0000 */
[----:B------:R-:W-:Y:S01]  /*1f170*/  VIADD R3, R12, 0x2a890 ;  /* 0x0002a8900c037836 */ /* 0x000fe20000000000 */
[----:B------:R-:W-:Y:S01]  /*1f180*/  IADD3 R14, R10, 0x18400, RZ ;  /* 0x000184000a0e7810 */ /* 0x000fe20007ffe0ff */
[----:B------:R-:W-:Y:S01]  /*1f190*/  UIADD3.X UR5, URZ, UR39, URZ, UP0, !UPT ;  /* 0x000000273f057290 */ /* 0x000fe200087fe43f */
[----:B------:R-:W-:Y:S01]  /*1f1a0*/  UMOV UR6, 0x0 ;  /* 0x0000000000067882 */ /* 0x000fe20000000000 */
[----:B------:R-:W-:-:S10]  /*1f1b0*/  UMOV UR7, 0x12f00000 ;  /* 0x12f0000000077882 */ /* 0x000fd40000000000 */
.L_x_2940:
        /* <DEDUP_REMOVED lines=16> */
.L_x_2941:
        /* <DEDUP_REMOVED lines=11> */
[----:B------:R-:W-:Y:S01]  /*1f370*/  UMOV UR6, 0x0 ;  /* 0x0000000000067882 */ /* 0x000fe20000000000 */
[----:B------:R-:W-:Y:S01]  /*1f380*/  IADD3 R10, R10, 0x1e400, RZ ;  /* 0x0001e4000a0a7810 */ /* 0x000fe20007ffe0ff */
[----:B------:R-:W-:Y:S01]  /*1f390*/  UMOV UR7, 0x12f00000 ;  /* 0x12f0000000077882 */ /* 0x000fe20000000000 */
[----:B------:R-:W-:-:S09]  /*1f3a0*/  UMOV UR10, 0x80 ;  /* 0x00000080000a7882 */ /* 0x000fd20000000000 */
.L_x_2942:
        /* <DEDUP_REMOVED lines=13> */
.L_x_3086:
[----:B------:R-:W-:Y:S05]  /*1f480*/  BSYNC B2 ;  /* 0x0000000000027941 */ /* 0x000fea0003800000 */
.L_x_2943:
        /* <DEDUP_REMOVED lines=11> */
.L_x_2946:
[----:B------:R-:W-:Y:S05]  /*1f540*/  BSYNC B2 ;  /* 0x0000000000027941 */ /* 0x000fea0003800000 */
.L_x_2945:
        /* <DEDUP_REMOVED lines=9> */
.L_x_2947:
        /* <DEDUP_REMOVED lines=15> */
.L_x_2948:
        /* <DEDUP_REMOVED lines=10> */
.L_x_2935:
[----:B------:R-:W-:Y:S05]  /*1f770*/  BSYNC B1 ;  /* 0x0000000000017941 */ /* 0x000fea0003800000 */
.L_x_2934:
[----:B------:R-:W-:Y:S01]  /*1f780*/  ISETP.GT.AND P2, PT, R13, R6, PT ;  /* 0x000000060d00720c */ /* 0x000fe20003f44270 */
[----:B------:R-:W-:Y:S02]  /*1f790*/  VIADD R25, R25, 0x1 ;  /* 0x0000000119197836 */ /* 0x000fe40000000000 */
[----:B------:R-:W-:-:S03]  /*1f7a0*/  VIADD R13, R13, 0xffffffff ;  /* 0xffffffff0d0d7836 */ /* 0x000fc60000000000 */
[----:B------:R-:W-:-:S04]  /*1f7b0*/  ISETP.NE.AND P1, PT, R25, 0x2, PT ;  /* 0x000000021900780c */ /* 0x000fc80003f25270 */
[----:B------:R-:W-:Y:S02]  /*1f7c0*/  SEL R3, RZ, 0x1, P1 ;  /* 0x00000001ff037807 */ /* 0x000fe40000800000 */
[----:B------:R-:W-:Y:S02]  /*1f7d0*/  SEL R25, R25, RZ, P1 ;  /* 0x000000ff19197207 */ /* 0x000fe40000800000 */
[----:B------:R-:W-:Y:S01]  /*1f7e0*/  LOP3.LUT R31, R31, R3, RZ, 0x3c, !PT ;  /* 0x000000031f1f7212 */ /* 0x000fe200078e3cff */
[----:B------:R-:W-:Y:S06]  /*1f7f0*/  @P2 BRA `(.L_x_2949) ;  /* 0xfffffff400ec2947 */ /* 0x000fec000383ffff */
.L_x_2913:
[----:B------:R-:W-:Y:S05]  /*1f800*/  BSYNC B0 ;  /* 0x0000000000007941 */ /* 0x000fea0003800000 */
.L_x_2912:
[----:B------:R-:W2:Y:S01]  /*1f810*/  LDC R0, c[0x0][0x448] ;  /* 0x00011200ff007b82 */ /* 0x000ea20000000800 */
[----:B------:R-:W-:Y:S01]  /*1f820*/  LEA R2, R17, 0x7f, 0x7 ;  /* 0x0000007f11027811 */ /* 0x000fe200078e38ff */
[----:B------:R-:W-:Y:S06]  /*1f830*/  @!P0 WARPSYNC.ALL ;  /* 0x0000000000008948 */ /* 0x000fec0003800000 */
[----:B------:R-:W-:Y:S01]  /*1f840*/  @!P0 BAR.SYNC.DEFER_BLOCKING 0xc, 0x180 ;  /* 0x0306000000008b1d */ /* 0x000fe20000010000 */
[----:B------:R-:W-:-:S05]  /*1f850*/  ISETP.NE.AND P2, PT, R5, RZ, PT ;  /* 0x000000ff0500720c */ /* 0x000fca0003f45270 */
[----:B------:R-:W-:Y:S08]  /*1f860*/  BSSY B0, `(.L_x_2950) ;  /* 0x0000029000007945 */ /* 0x000ff00003800000 */
[----:B------:R-:W3:Y:S01]  /*1f870*/  @!P2 LDC R5, c[0x0][0x9f0] ;  /* 0x00027c00ff05ab82 */ /* 0x000ee20000000800 */
[----:B--2---:R-:W-:-:S13]  /*1f880*/  ISETP.NE.AND P1, PT, R0, 0x1, PT ;  /* 0x000000010000780c */ /* 0x004fda0003f25270 */
[----:B-1----:R-:W1:Y:S08]  /*1f890*/  @P1 LDC R9, c[0x0][0x44c] ;  /* 0x00011300ff091b82 */ /* 0x002e700000000800 */
[----:B------:R-:W2:Y:S01]  /*1f8a0*/  @P1 LDC R3, c[0x0][0x450] ;  /* 0x00011400ff031b82 */ /* 0x000ea20000000800 */
[----:B-1----:R-:W-:-:S05]  /*1f8b0*/  @P1 IMAD.HI.U32 R0, R2, R9, RZ ;  /* 0x0000000902001227 */ /* 0x002fca00078e00ff */
[----:B--2---:R-:W-:Y:S01]  /*1f8c0*/  @P1 SHF.R.U32.HI R2, RZ, R3, R0 ;  /* 0x00000003ff021219 */ /* 0x004fe20000011600 */
[----:B------:R-:W-:-:S03]  /*1f8d0*/  IMAD.MOV.U32 R0, RZ, RZ, RZ ;  /* 0x000000ffff007224 */ /* 0x000fc600078e00ff */
[----:B------:R-:W-:-:S05]  /*1f8e0*/  IADD3 R2, R8, R2, RZ ;  /* 0x0000000208027210 */ /* 0x000fca0007ffe0ff */
[----:B------:R-:W-:-:S05]  /*1f8f0*/  IMAD.HI R2, R2, 0x2aaaaaab, RZ ;  /* 0x2aaaaaab02027827 */ /* 0x000fca00078e02ff */
[----:B------:R-:W-:-:S04]  /*1f900*/  SHF.R.U32.HI R3, RZ, 0x1f, R2 ;  /* 0x0000001fff037819 */ /* 0x000fc80000011602 */
[----:B------:R-:W-:-:S04]  /*1f910*/  LEA.HI.SX32 R2, R2, R3, 0x1c ;  /* 0x0000000302027211 */ /* 0x000fc800078fe2ff */
[----:B------:R-:W-:-:S04]  /*1f920*/  VIMNMX R7, R7, R2, PT ;  /* 0x0000000207077248 */ /* 0x000fc80003fe0100 */
[----:B------:R-:W-:-:S13]  /*1f930*/  ISETP.GE.AND P1, PT, R7, 0x1, PT ;  /* 0x000000010700780c */ /* 0x000fda0003f26270 */
[----:B---3--:R-:W-:Y:S05]  /*1f940*/  @!P1 BRA `(.L_x_2951) ;  /* 0x0000000000689947 */ /* 0x008fea0003800000 */
[-C--:B------:R-:W-:Y:S01]  /*1f950*/  IABS R0, R5.reuse ;  /* 0x0000000500007213 */ /* 0x080fe20000000000 */
[----:B------:R-:W-:Y:S01]  /*1f960*/  IMAD.MOV.U32 R2, RZ, RZ, RZ ;  /* 0x000000ffff027224 */ /* 0x000fe200078e00ff */
[----:B------:R-:W-:Y:S02]  /*1f970*/  IABS R8, R5 ;  /* 0x0000000500087213 */ /* 0x000fe40000000000 */
[----:B------:R-:W1:Y:S03]  /*1f980*/  I2F.RP R9, R0 ;  /* 0x0000000000097306 */ /* 0x000e660000209400 */
[----:B------:R-:W-:-:S05]  /*1f990*/  IMAD.MOV R8, RZ, RZ, -R8 ;  /* 0x000000ffff087224 */ /* 0x000fca00078e0a08 */
[----:B-1----:R-:W1:Y:S02]  /*1f9a0*/  MUFU.RCP R9, R9 ;  /* 0x0000000900097308 */ /* 0x002e640000001000 */
[----:B-1----:R-:W-:-:S06]  /*1f9b0*/  VIADD R10, R9, 0xffffffe ;  /* 0x0ffffffe090a7836 */ /* 0x002fcc0000000000 */
[----:B------:R-:W1:Y:S02]  /*1f9c0*/  F2I.FTZ.U32.TRUNC.NTZ R3, R10 ;  /* 0x0000000a00037305 */ /* 0x000e64000021f000 */
[----:B-1----:R-:W-:-:S05]  /*1f9d0*/  IADD3 R11, RZ, -R3, RZ ;  /* 0x80000003ff0b7210 */ /* 0x002fca0007ffe0ff */
[----:B------:R-:W-:-:S04]  /*1f9e0*/  IMAD R11, R11, R0, RZ ;  /* 0x000000000b0b7224 */ /* 0x000fc800078e02ff */
[----:B------:R-:W-:Y:S01]  /*1f9f0*/  IMAD.HI.U32 R6, R3, R11, R2 ;  /* 0x0000000b03067227 */ /* 0x000fe200078e0002 */
[----:B------:R-:W-:-:S04]  /*1fa00*/  IADD3 R3, R5, -0x1, R7 ;  /* 0xffffffff05037810 */ /* 0x000fc80007ffe007 */
[----:B------:R-:W-:Y:S02]  /*1fa10*/  IABS R2, R3 ;  /* 0x0000000300027213 */ /* 0x000fe40000000000 */
[----:B------:R-:W-:-:S03]  /*1fa20*/  LOP3.LUT R3, R3, R5, RZ, 0x3c, !PT ;  /* 0x0000000503037212 */ /* 0x000fc600078e3cff */
        /* <DEDUP_REMOVED lines=12> */
.L_x_2951:
[----:B------:R-:W-:Y:S05]  /*1faf0*/  BSYNC B0 ;  /* 0x0000000000007941 */ /* 0x000fea0003800000 */
.L_x_2950:
[-C--:B------:R-:W-:Y:S01]  /*1fb00*/  IMAD R2, R4, R0.reuse, RZ ;  /* 0x0000000004027224 */ /* 0x080fe200078e02ff */
[----:B------:R-:W-:Y:S04]  /*1fb10*/  BSSY B7, `(.L_x_2952) ;  /* 0x0000377000077945 */ /* 0x000fe80003800000 */
[----:B------:R-:W-:Y:S01]  /*1fb20*/  VIADDMNMX R30, R2, R0, R7, PT ;  /* 0x00000000021e7246 */ /* 0x000fe20003800107 */
[----:B------:R1:W-:Y:S03]  /*1fb30*/  STL [R1], R2 ;  /* 0x0000000201007387 */ /* 0x0003e60000100800 */
        /* <DEDUP_REMOVED lines=10> */
[----:B------:R-:W1:Y:S01]  /*1fbe0*/  FLO.U32 R0, UR4 ;  /* 0x0000000400007d00 */ /* 0x000e6200080e0000 */
[----:B------:R-:W-:Y:S01]  /*1fbf0*/  ULDC.64 UR6, c[0x0][0x208] ;  /* 0x0000820000067ab9 */ /* 0x000fe20000000a00 */
[----:B-1----:R-:W-:-:S06]  /*1fc00*/  ISETP.EQ.U32.AND P0, PT, R0, R5, PT ;  /* 0x000000050000720c */ /* 0x002fcc0003f02070 */
[----:B------:R-:W2:Y:S07]  /*1fc10*/  POPC R5, UR4 ;  /* 0x0000000400057d09 */ /* 0x000eae0008000000 */
[----:B--2---:R-:W2:Y:S01]  /*1fc20*/  @P0 ATOMG.E.ADD.STRONG.GPU PT, R3, desc[UR6][R2.64], R5 ;  /* 0x00000005020309a8 */ /* 0x004ea200081ee1c6 */
[----:B------:R-:W1:Y:S02]  /*1fc30*/  S2R R4, SR_LTMASK ;  /* 0x0000000000047919 */ /* 0x000e640000003900 */
[----:B-1----:R-:W-:-:S04]  /*1fc40*/  LOP3.LUT R4, R4, UR4, RZ, 0xc0, !PT ;  /* 0x0000000404047c12 */ /* 0x002fc8000f8ec0ff */
[----:B------:R-:W1:Y:S01]  /*1fc50*/  POPC R7, R4 ;  /* 0x0000000400077309 */ /* 0x000e620000000000 */
[----:B--2---:R-:W1:Y:S02]  /*1fc60*/  SHFL.IDX PT, R0, R3, R0, 0x1f ;  /* 0x00001f0003007589 */ /* 0x004e6400000e0000 */
[----:B-1----:R-:W-:Y:S01]  /*1fc70*/  IADD3 R16, R0, UR36, R7 ;  /* 0x0000002400107c10 */ /* 0x002fe2000fffe007 */
[----:B------:R-:W-:Y:S06]  /*1fc80*/  BRA `(.L_x_2954) ;  /* 0x00000034007c7947 */ /* 0x000fec0003800000 */
.L_x_2953:
        /* <DEDUP_REMOVED lines=12> */
[----:B------:R-:W-:Y:S01]  /*1fd50*/  MOV R7, UR9 ;  /* 0x0000000900077c02 */ /* 0x000fe20008000f00 */
[----:B------:R-:W-:Y:S01]  /*1fd60*/  IMAD.U32 R10, RZ, RZ, UR4 ;  /* 0x00000004ff0a7e24 */ /* 0x000fe2000f8e00ff */
[----:B------:R-:W-:Y:S01]  /*1fd70*/  MOV R8, 0x70 ;  /* 0x0000007000087802 */ /* 0x000fe20000000f00 */
[----:B------:R-:W-:-:S02]  /*1fd80*/  IMAD.U32 R11, RZ, RZ, UR5 ;  /* 0x00000005ff0b7e24 */ /* 0x000fc4000f8e00ff */
[----:B0-----:R-:W-:Y:S02]  /*1fd90*/  IMAD.MOV.U32 R12, RZ, RZ, 0x1 ;  /* 0x00000001ff0c7424 */ /* 0x001fe400078e00ff */
[----:B------:R-:W-:-:S07]  /*1fda0*/  IMAD.MOV.U32 R13, RZ, RZ, RZ ;  /* 0x000000ffff0d7224 */ /* 0x000fce00078e00ff */
[----:B------:R-:W-:-:S07]  /*1fdb0*/  LEPC R20, `(.L_x_2956) ;  /* 0x000000001014794e */ /* 0x000fce0000000000 */
[----:B-1----:R-:W-:Y:S05]  /*1fdc0*/  CALL.ABS.NOINC R2 ;  /* 0x0000000002007343 */ /* 0x002fea0003c00000 */
.L_x_2956:
[----:B------:R-:W-:Y:S05]  /*1fdd0*/  BSYNC B6 ;  /* 0x0000000000067941 */ /* 0x000fea0003800000 */
.L_x_2955:
        /* <DEDUP_REMOVED lines=17> */
[----:B01----:R-:W-:-:S07]  /*1fef0*/  IMAD.MOV.U32 R12, RZ, RZ, 0x1 ;  /* 0x00000001ff0c7424 */ /* 0x003fce00078e00ff */
[----:B------:R-:W-:-:S07]  /*1ff00*/  LEPC R20, `(.L_x_2959) ;  /* 0x000000001014794e */ /* 0x000fce0000000000 */
[----:B--2---:R-:W-:Y:S05]  /*1ff10*/  CALL.ABS.NOINC R2 ;  /* 0x0000000002007343 */ /* 0x004fea0003c00000 */
.L_x_2959:
        /* <DEDUP_REMOVED lines=15> */
.L_x_2958:
[----:B------:R-:W-:Y:S05]  /*20010*/  BSYNC B6 ;  /* 0x0000000000067941 */ /* 0x000fea0003800000 */
.L_x_2957:
[----:B------:R-:W2:Y:S01]  /*20020*/  LDL R20, [R1+0x4] ;  /* 0x0000040001147983 */ /* 0x000ea20000100800 */
[----:B------:R-:W-:Y:S01]  /*20030*/  ULDC.64 UR4, c[0x0][0x9f8] ;  /* 0x00027e0000047ab9 */ /* 0x000fe20000000a00 */
[----:B------:R-:W-:Y:S01]  /*20040*/  ULDC.64 UR6, c[0x0][0x208] ;  /* 0x0000820000067ab9 */ /* 0x000fe20000000a00 */
[----:B------:R-:W-:Y:S01]  /*20050*/  ISETP.NE.U32.AND P0, PT, RZ, UR4, PT ;  /* 0x00000004ff007c0c */ /* 0x000fe2000bf05070 */
[----:B------:R-:W1:Y:S01]  /*20060*/  S2R R21, SR_TID.X ;  /* 0x0000000000157919 */ /* 0x000e620000002100 */
[----:B------:R-:W3:Y:S02]  /*20070*/  LDC R0, c[0x0][0x430] ;  /* 0x00010c00ff007b82 */ /* 0x000ee40000000800 */
[----:B------:R-:W-:-:S13]  /*20080*/  ISETP.NE.AND.EX P0, PT, RZ, UR5, PT, P0 ;  /* 0x00000005ff007c0c */ /* 0x000fda000bf05300 */
[----:B------:R-:W-:Y:S01]  /*20090*/  @P0 IADD3 R2, P1, R23, UR4, RZ ;  /* 0x0000000417020c10 */ /* 0x000fe2000ff3e0ff */
[----:B------:R-:W4:Y:S01]  /*200a0*/  S2R R9, SR_TID.X ;  /* 0x0000000000097919 */ /* 0x000f220000002100 */
[----:B------:R-:W-:Y:S01]  /*200b0*/  VIADD R26, R30, 0xffffffff ;  /* 0xffffffff1e1a7836 */ /* 0x000fe20000000000 */
[----:B------:R-:W-:Y:S01]  /*200c0*/  ULDC UR4, c[0x0][0x320] ;  /* 0x0000c80000047ab9 */ /* 0x000fe20000000800 */
[----:B------:R-:W-:-:S05]  /*200d0*/  @P0 IADD3.X R3, R24, UR5, RZ, P1, !PT ;  /* 0x0000000518030c10 */ /* 0x000fca0008ffe4ff */
[----:B------:R0:W2:Y:S01]  /*200e0*/  @P0 LDG.E R33, desc[UR6][R2.64] ;  /* 0x0000000602210981 */ /* 0x0000a2000c1e1900 */
[----:B---3--:R-:W-:Y:S02]  /*200f0*/  ISETP.NE.AND P1, PT, R0, 0x1, PT ;  /* 0x000000010000780c */ /* 0x008fe40003f25270 */
[----:B-1----:R-:W-:-:S04]  /*20100*/  LOP3.LUT R21, R21, 0x7f, RZ, 0xc0, !PT ;  /* 0x0000007f15157812 */ /* 0x002fc800078ec0ff */
[----:B------:R-:W-:-:S07]  /*20110*/  SHF.R.U32.HI R21, RZ, 0x3, R21 ;  /* 0x00000003ff157819 */ /* 0x000fce0000011615 */
[----:B------:R-:W1:Y:S08]  /*20120*/  @P1 LDC R8, c[0x0][0x434] ;  /* 0x00010d00ff081b82 */ /* 0x000e700000000800 */
[----:B------:R-:W3:Y:S01]  /*20130*/  @P1 LDC R6, c[0x0][0x438] ;  /* 0x00010e00ff061b82 */ /* 0x000ee20000000800 */
[----:B----4-:R-:W-:-:S05]  /*20140*/  IMAD.SHL.U32 R9, R9, 0x10, RZ ;  /* 0x0000001009097824 */ /* 0x010fca00078e00ff */
[----:B------:R-:W-:Y:S02]  /*20150*/  LOP3.LUT R9, R21, 0x70, R9, 0xf8, !PT ;  /* 0x0000007015097812 */ /* 0x000fe400078ef809 */
[----:B------:R-:W4:Y:S03]  /*20160*/  S2R R21, SR_TID.X ;  /* 0x0000000000157919 */ /* 0x000f260000002100 */
[----:B------:R-:W-:-:S05]  /*20170*/  IMAD R4, R26, 0x60, R9 ;  /* 0x000000601a047824 */ /* 0x000fca00078e0209 */
[----:B------:R-:W-:-:S04]  /*20180*/  ISETP.GE.AND P0, PT, R4, R37, PT ;  /* 0x000000250400720c */ /* 0x000fc80003f06270 */
[----:B------:R-:W-:Y:S01]  /*20190*/  ISETP.GT.U32.OR P0, PT, R9, 0x5f, P0 ;  /* 0x0000005f0900780c */ /* 0x000fe20000704470 */
[----:B----4-:R-:W-:-:S05]  /*201a0*/  IMAD.SHL.U32 R21, R21, 0x8, RZ ;  /* 0x0000000815157824 */ /* 0x010fca00078e00ff */
[----:B------:R-:W-:Y:S02]  /*201b0*/  LOP3.LUT R21, R21, 0x38, RZ, 0xc0, !PT ;  /* 0x0000003815157812 */ /* 0x000fe400078ec0ff */
[----:B------:R-:W-:Y:S01]  /*201c0*/  LOP3.LUT R27, R27, 0xfffffff7, RZ, 0xc0, !PT ;  /* 0xfffffff71b1b7812 */ /* 0x000fe200078ec0ff */
[----:B------:R-:W-:Y:S01]  /*201d0*/  UMOV UR5, 0xffffffff ;  /* 0xffffffff00057882 */ /* 0x000fe20000000000 */
[----:B--2---:R-:W-:-:S05]  /*201e0*/  IADD3 R5, R4, R20, RZ ;  /* 0x0000001404057210 */ /* 0x004fca0007ffe0ff */
[----:B-1----:R-:W-:-:S04]  /*201f0*/  @P1 IMAD.HI.U32 R7, R5, R8, RZ ;  /* 0x0000000805071227 */ /* 0x002fc800078e00ff */
[----:B------:R-:W-:Y:S01]  /*20200*/  IMAD.MOV.U32 R4, RZ, RZ, R5 ;  /* 0x000000ffff047224 */ /* 0x000fe200078e0005 */
[----:B---3--:R-:W-:-:S04]  /*20210*/  @P1 SHF.R.U32.HI R4, RZ, R6, R7 ;  /* 0x00000006ff041219 */ /* 0x008fc80000011607 */
[----:B0-----:R-:W-:-:S05]  /*20220*/  IADD3 R2, -R4, RZ, RZ ;  /* 0x000000ff04027210 */ /* 0x001fca0007ffe1ff */
[----:B------:R-:W-:Y:S02]  /*20230*/  IMAD R0, R0, R2, R5 ;  /* 0x0000000200007224 */ /* 0x000fe400078e0205 */
[----:B------:R-:W0:Y:S01]  /*20240*/  @!P0 LDC.64 R2, c[0x0][0x428] ;  /* 0x00010a00ff028b82 */ /* 0x000e220000000a00 */
[----:B------:R-:W-:-:S04]  /*20250*/  LOP3.LUT R20, R21, 0x40, RZ, 0xfc, !PT ;  /* 0x0000004015147812 */ /* 0x000fc800078efcff */
[----:B------:R-:W-:Y:S02]  /*20260*/  ISETP.GE.AND P2, PT, R20, UR4, PT ;  /* 0x0000000414007c0c */ /* 0x000fe4000bf46270 */
[----:B------:R-:W-:Y:S02]  /*20270*/  ISETP.GE.AND P1, PT, R21, UR4, PT ;  /* 0x0000000415007c0c */ /* 0x000fe4000bf26270 */
[----:B------:R-:W-:Y:S01]  /*20280*/  SHF.R.S32.HI R10, RZ, 0x1f, R33 ;  /* 0x0000001fff0a7819 */ /* 0x000fe20000011421 */
[----:B------:R-:W-:Y:S01]  /*20290*/  IMAD.U32 R7, RZ, RZ, UR37 ;  /* 0x00000025ff077e24 */ /* 0x000fe2000f8e00ff */
[----:B------:R-:W-:Y:S01]  /*202a0*/  SEL R5, RZ, 0xffffffff, P2 ;  /* 0xffffffffff057807 */ /* 0x000fe20001000000 */
[----:B------:R-:W-:Y:S01]  /*202b0*/  ULDC UR4, c[0x0][0x2f4] ;  /* 0x0000bd0000047ab9 */ /* 0x000fe20000000800 */
[----:B------:R-:W-:-:S03]  /*202c0*/  SEL R30, RZ, 0x1, P1 ;  /* 0x00000001ff1e7807 */ /* 0x000fc60000800000 */
[----:B------:R-:W-:-:S05]  /*202d0*/  IMAD.SHL.U32 R5, R5, 0x2, RZ ;  /* 0x0000000205057824 */ /* 0x000fca00078e00ff */
[----:B------:R-:W-:Y:S02]  /*202e0*/  LOP3.LUT R30, R5, 0x2, R30, 0xe2, !PT ;  /* 0x00000002051e7812 */ /* 0x000fe400078ee21e */
[--C-:B------:R-:W-:Y:S01]  /*202f0*/  @!P0 SHF.R.S32.HI R5, RZ, 0x1f, R4.reuse ;  /* 0x0000001fff058819 */ /* 0x100fe20000011404 */
        /* <DEDUP_REMOVED lines=11> */
[----:B------:R-:W-:-:S11]  /*203b0*/  ISETP.GE.AND P2, PT, R21, UR4, PT ;  /* 0x0000000415007c0c */ /* 0x000fd6000bf46270 */
[----:B------:R-:W-:-:S04]  /*203c0*/  @P0 LOP3.LUT R27, R27, 0x8, RZ, 0xfc, !PT ;  /* 0x000000081b1b0812 */ /* 0x000fc800078efcff */
[----:B------:R-:W-:-:S04]  /*203d0*/  LOP3.LUT R27, R27, 0xffffffef, RZ, 0xc0, !PT ;  /* 0xffffffef1b1b7812 */ /* 0x000fc800078ec0ff */
[----:B------:R-:W-:Y:S01]  /*203e0*/  @P3 LOP3.LUT R27, R27, 0x10, RZ, 0xfc, !PT ;  /* 0x000000101b1b3812 */ /* 0x000fe200078efcff */
[----:B------:R0:W-:Y:S03]  /*203f0*/  STL [R1+0x8], R10 ;  /* 0x0000080a01007387 */ /* 0x0001e60000100800 */
[----:B------:R-:W-:Y:S02]  /*20400*/  LOP3.LUT R27, R27, 0xfffffffb, RZ, 0xc0, !PT ;  /* 0xfffffffb1b1b7812 */ /* 0x000fe400078ec0ff */
[----:B------:R-:W-:Y:S02]  /*20410*/  LOP3.LUT R9, R21, 0x80, RZ, 0xfc, !PT ;  /* 0x0000008015097812 */ /* 0x000fe400078efcff */
[----:B------:R-:W-:Y:S02]  /*20420*/  ISETP.GE.AND P1, PT, R20, UR4, PT ;  /* 0x0000000414007c0c */ /* 0x000fe4000bf26270 */
[----:B------:R-:W-:-:S02]  /*20430*/  @P2 LOP3.LUT R27, R27, 0x4, RZ, 0xfc, !PT ;  /* 0x000000041b1b2812 */ /* 0x000fc400078efcff */
[----:B------:R-:W-:Y:S02]  /*20440*/  ISETP.GE.AND P0, PT, R9, UR4, PT ;  /* 0x0000000409007c0c */ /* 0x000fe4000bf06270 */
[----:B------:R-:W-:-:S04]  /*20450*/  LOP3.LUT R27, R27, 0xfffffffe, RZ, 0xc0, !PT ;  /* 0xfffffffe1b1b7812 */ /* 0x000fc800078ec0ff */
[----:B------:R-:W-:-:S04]  /*20460*/  LOP3.LUT R27, R27, 0xfffffffd, RZ, 0xc0, !PT ;  /* 0xfffffffd1b1b7812 */ /* 0x000fc800078ec0ff */
[----:B------:R-:W-:-:S04]  /*20470*/  @P1 LOP3.LUT R27, R27, 0x2, RZ, 0xfc, !PT ;  /* 0x000000021b1b1812 */ /* 0x000fc800078efcff */
[----:B------:R-:W-:Y:S01]  /*20480*/  @P0 LOP3.LUT R27, R27, 0x1, RZ, 0xfc, !PT ;  /* 0x000000011b1b0812 */ /* 0x000fe200078efcff */
[----:B0-----:R-:W-:Y:S06]  /*20490*/  BRA.DIV UR5, `(.L_x_2960) ;  /* 0x0000005605b87947 */ /* 0x001fec000b800000 */
.L_x_3089:
[----:B------:R-:W-:Y:S05]  /*204a0*/  @!P3 BRA `(.L_x_2961) ;  /* 0x000000000004b947 */ /* 0x000fea0003800000 */
[----:B------:R-:W-:Y:S01]  /*204b0*/  BPT.TRAP 0x1 ;  /* 0x000000040000795c */ /* 0x000fe20000300000 */
.L_x_2961:
        /* <DEDUP_REMOVED lines=23> */
.L_x_3090:
[----:B------:R-:W-:Y:S05]  /*20630*/  BSYNC B0 ;  /* 0x0000000000007941 */ /* 0x000fea0003800000 */
.L_x_2962:
        /* <DEDUP_REMOVED lines=32> */
[----:B------:R-:W-:Y:S01]  /*20840*/  @P0 IMAD R8, R5, 0x2, R22 ;  /* 0x0000000205080824 */ /* 0x000fe200078e0216 */
[----:B------:R-:W-:Y:S02]  /*20850*/  ULDC.64 UR4, c[0x0][0x208] ;  /* 0x0000820000047ab9 */ /* 0x000fe40000000a00 */
        /* <DEDUP_REMOVED lines=60> */
.L_x_3104:
[----:B------:R-:W-:Y:S01]  /*20c20*/  ISETP.GE.AND P0, PT, R6, 0x51, PT ;  /* 0x000000510600780c */ /* 0x000fe20003f06270 */
[----:B------:R-:W-:-:S12]  /*20c30*/  ULDC.64 UR4, c[0x0][0x208] ;  /* 0x0000820000047ab9 */ /* 0x000fd80000000a00 */
        /* <DEDUP_REMOVED lines=11> */
.L_x_2965:
[----:B------:R-:W-:Y:S02]  /*20cf0*/  PLOP3.LUT P1, PT, P1, P0, PT, 0xa2, 0x0 ;  /* 0x000000000000781c */ /* 0x000fe40000f21472 */
[----:B------:R-:W-:-:S08]  /*20d00*/  @P0 R2UR P1, UR4, R7 ;  /* 0x00000000070402ca */ /* 0x000fd00000020000 */
[----:B------:R-:W-:-:S05]  /*20d10*/  @P0 PLOP3.LUT P0, PT, P1, PT, PT, 0x80, 0x0 ;  /* 0x000000000000081c */ /* 0x000fca0000f0f070 */
[----:B------:R-:W-:Y:S01]  /*20d20*/  @!P1 SYNCS.ARRIVE.TRANS64.RED.A0T1 RZ, [UR4+0x2a830], RZ ;  /* 0x02a830ffffff99a7 */ /* 0x000fe20008200404 */
[----:B------:R-:W-:Y:S07]  /*20d30*/  @!P1 ARRIVES.LDGSTSBAR.64.TRANSCNT [UR4+0x2a830] ;  /* 0x02a83000ff0099b0 */ /* 0x000fee0008000a84 */
[----:B------:R-:W-:Y:S05]  /*20d40*/  @P0 BRA.U.ANY `(.L_x_2965) ;  /* 0xfffffffd00e80947 */ /* 0x000fea000393ffff */
[----:B------:R-:W-:Y:S01]  /*20d50*/  NOP ;  /* 0x0000000000007918 */ /* 0x000fe20000000000 */
[----:B------:R-:W-:-:S04]  /*20d60*/  MOV R0, UR37 ;  /* 0x0000002500007c02 */ /* 0x000fc80008000f00 */
[----:B------:R-:W-:-:S13]  /*20d70*/  ISETP.NE.AND P2, PT, R0, 0x3, PT ;  /* 0x000000030000780c */ /* 0x000fda0003f45270 */
[----:B------:R-:W-:Y:S05]  /*20d80*/  @!P2 BRA `(.L_x_2966) ;  /* 0x000000000004a947 */ /* 0x000fea0003800000 */
[----:B------:R-:W-:Y:S01]  /*20d90*/  BPT.TRAP 0x1 ;  /* 0x000000040000795c */ /* 0x000fe20000300000 */
.L_x_2966:
        /* <DEDUP_REMOVED lines=8> */
[----:B------:R-:W-:-:S02]  /*20e20*/  SHF.R.S32.HI R0, RZ, 0x1f, R35 ;  /* 0x0000001fff007819 */ /* 0x000fc40000011423 */
[----:B------:R-:W-:Y:S01]  /*20e30*/  ISETP.NE.AND.EX P0, PT, RZ, UR7, PT, P0 ;  /* 0x00000007ff007c0c */ /* 0x000fe2000bf05300 */
[----:B------:R-:W-:Y:S01]  /*20e40*/  VIADD R2, R22, 0xc400 ;  /* 0x0000c40016027836 */ /* 0x000fe20000000000 */
[----:B------:R-:W-:Y:S01]  /*20e50*/  BSSY B6, `(.L_x_2967) ;  /* 0x000001a000067945 */ /* 0x000fe20003800000 */
[----:B------:R-:W-:Y:S01]  /*20e60*/  IMAD R0, R0, UR4, RZ ;  /* 0x0000000400007c24 */ /* 0x000fe2000f8e02ff */
[----:B------:R-:W-:-:S03]  /*20e70*/  SEL R32, R32, RZ, !P0 ;  /* 0x000000ff20207207 */ /* 0x000fc60004000000 */
        /* <DEDUP_REMOVED lines=11> */
[----:B0-----:R-:W-:Y:S01]  /*20f30*/  MOV R4, UR4 ;  /* 0x0000000400047c02 */ /* 0x001fe20008000f00 */
[----:B------:R-:W-:Y:S01]  /*20f40*/  IMAD.U32 R5, RZ, RZ, UR5 ;  /* 0x00000005ff057e24 */ /* 0x000fe2000f8e00ff */
[----:B------:R-:W0:Y:S01]  /*20f50*/  LDC.64 R2, c[0x4][R2] ;  /* 0x0100000002027b82 */ /* 0x000e220000000a00 */
[----:B------:R-:W-:Y:S01]  /*20f60*/  IMAD.U32 R6, RZ, RZ, UR6 ;  /* 0x00000006ff067e24 */ /* 0x000fe2000f8e00ff */
[----:B-1----:R-:W-:Y:S01]  /*20f70*/  MOV R7, UR7 ;  /* 0x0000000700077c02 */ /* 0x002fe20008000f00 */
[----:B------:R-:W-:Y:S01]  /*20f80*/  IMAD.U32 R10, RZ, RZ, UR8 ;  /* 0x00000008ff0a7e24 */ /* 0x000fe2000f8e00ff */
[----:B------:R-:W-:Y:S01]  /*20f90*/  MOV R8, 0x70 ;  /* 0x0000007000087802 */ /* 0x000fe20000000f00 */
[----:B------:R-:W-:-:S02]  /*20fa0*/  IMAD.U32 R11, RZ, RZ, UR9 ;  /* 0x00000009ff0b7e24 */ /* 0x000fc4000f8e00ff */
[----:B------:R-:W-:Y:S02]  /*20fb0*/  IMAD.MOV.U32 R12, RZ, RZ, 0x1 ;  /* 0x00000001ff0c7424 */ /* 0x000fe400078e00ff */
[----:B------:R-:W-:-:S07]  /*20fc0*/  IMAD.MOV.U32 R13, RZ, RZ, RZ ;  /* 0x000000ffff0d7224 */ /* 0x000fce00078e00ff */
[----:B------:R-:W-:-:S07]  /*20fd0*/  LEPC R20, `(.L_x_2968) ;  /* 0x000000001014794e */ /* 0x000fce0000000000 */
[----:B0-----:R-:W-:Y:S05]  /*20fe0*/  CALL.ABS.NOINC R2 ;  /* 0x0000000002007343 */ /* 0x001fea0003c00000 */
.L_x_2968:
[----:B------:R-:W-:Y:S05]  /*20ff0*/  BSYNC B6 ;  /* 0x0000000000067941 */ /* 0x000fea0003800000 */
.L_x_2967:
[----:B------:R-:W2:Y:S01]  /*21000*/  LDL.LU R20, [R1+0x28] ;  /* 0x0000280001147983 */ /* 0x000ea20000300800 */
[----:B------:R-:W-:Y:S01]  /*21010*/  ULDC.64 UR4, c[0x0][0x2d8] ;  /* 0x0000b60000047ab9 */ /* 0x000fe20000000a00 */
[----:B-1----:R-:W1:Y:S02]  /*21020*/  LDC R7, c[0x0][0x448] ;  /* 0x00011200ff077b82 */ /* 0x002e640000000800 */
[----:B0-----:R-:W3:Y:S04]  /*21030*/  LDL.LU.64 R2, [R1+0x18] ;  /* 0x0000180001027983 */ /* 0x001ee80000300a00 */
[----:B------:R0:W5:Y:S01]  /*21040*/  LDL R10, [R1+0x10] ;  /* 0x00001000010a7983 */ /* 0x0001620000100800 */
[----:B-1----:R-:W-:-:S13]  /*21050*/  ISETP.NE.AND P0, PT, R7, 0x1, PT ;  /* 0x000000010700780c */ /* 0x002fda0003f05270 */
[----:B------:R-:W1:Y:S01]  /*21060*/  @P0 LDC R6, c[0x0][0x44c] ;  /* 0x00011300ff060b82 */ /* 0x000e620000000800 */
[----:B------:R-:W4:Y:S02]  /*21070*/  S2R R8, SR_TID.X ;  /* 0x0000000000087919 */ /* 0x000f240000002100 */
[----:B----4-:R-:W-:-:S05]  /*21080*/  IMAD.SHL.U32 R8, R8, 0x8, RZ ;  /* 0x0000000808087824 */ /* 0x010fca00078e00ff */
[----:B------:R-:W-:Y:S02]  /*21090*/  LOP3.LUT R8, R8, 0x38, RZ, 0xc0, !PT ;  /* 0x0000003808087812 */ /* 0x000fe400078ec0ff */
[----:B---3--:R-:W-:-:S03]  /*210a0*/  MOV R3, R35 ;  /* 0x0000002300037202 */ /* 0x008fc60000000f00 */
[----:B------:R-:W-:-:S04]  /*210b0*/  IMAD.WIDE.U32 R2, R18, UR4, R2 ;  /* 0x0000000412027c25 */ /* 0x000fc8000f8e0002 */
[----:B------:R-:W-:Y:S01]  /*210c0*/  IMAD R3, R18, UR5, R3 ;  /* 0x0000000512037c24 */ /* 0x000fe2000f8e0203 */
[----:B------:R-:W-:Y:S02]  /*210d0*/  ULDC.64 UR4, c[0x0][0x2e0] ;  /* 0x0000b80000047ab9 */ /* 0x000fe40000000a00 */
[----:B--2---:R-:W-:Y:S02]  /*210e0*/  IMAD R5, R20, UR4, RZ ;  /* 0x0000000414057c24 */ /* 0x004fe4000f8e02ff */
[----:B------:R-:W2:Y:S01]  /*210f0*/  S2R R20, SR_TID.X ;  /* 0x0000000000147919 */ /* 0x000ea20000002100 */
[----:B------:R-:W-:-:S04]  /*21100*/  IMAD.WIDE.U32 R2, R32, UR4, R2 ;  /* 0x0000000420027c25 */ /* 0x000fc8000f8e0002 */
[----:B------:R-:W-:Y:S01]  /*21110*/  IMAD R0, R32, UR5, R5 ;  /* 0x0000000520007c24 */ /* 0x000fe2000f8e0205 */
[----:B------:R-:W-:-:S03]  /*21120*/  ULDC.64 UR4, c[0x0][0x2d0] ;  /* 0x0000b40000047ab9 */ /* 0x000fc60000000a00 */
[----:B------:R-:W-:Y:S02]  /*21130*/  IMAD.IADD R3, R3, 0x1, R0 ;  /* 0x0000000103037824 */ /* 0x000fe400078e0200 */
[----:B------:R-:W3:Y:S01]  /*21140*/  @P0 LDC R0, c[0x0][0x450] ;  /* 0x00011400ff000b82 */ /* 0x000ee20000000800 */
[----:B--2---:R-:W-:-:S04]  /*21150*/  LOP3.LUT R20, R20, 0x7f, RZ, 0xc0, !PT ;  /* 0x0000007f14147812 */ /* 0x004fc800078ec0ff */
[----:B------:R-:W-:Y:S02]  /*21160*/  SHF.R.U32.HI R21, RZ, 0x3, R20 ;  /* 0x00000003ff157819 */ /* 0x000fe40000011614 */
[----:B------:R-:W2:Y:S02]  /*21170*/  S2R R20, SR_TID.X ;  /* 0x0000000000147919 */ /* 0x000ea40000002100 */
[----:B--2---:R-:W-:-:S05]  /*21180*/  IMAD.SHL.U32 R20, R20, 0x10, RZ ;  /* 0x0000001014147824 */ /* 0x004fca00078e00ff */
[----:B------:R-:W-:-:S04]  /*21190*/  LOP3.LUT R20, R21, 0x70, R20, 0xf8, !PT ;  /* 0x0000007015147812 */ /* 0x000fc800078ef814 */
[----:B------:R-:W-:Y:S01]  /*211a0*/  LEA R5, R17, R20, 0x7 ;  /* 0x0000001411057211 */ /* 0x000fe200078e38ff */
[----:B------:R-:W2:Y:S04]  /*211b0*/  S2R R21, SR_TID.X ;  /* 0x0000000000157919 */ /* 0x000ea80000002100 */
[----:B-1----:R-:W-:-:S04]  /*211c0*/  @P0 IMAD.HI.U32 R6, R5, R6, RZ ;  /* 0x0000000605060227 */ /* 0x002fc800078e00ff */
[----:B------:R-:W-:Y:S01]  /*211d0*/  IMAD.MOV.U32 R4, RZ, RZ, R5 ;  /* 0x000000ffff047224 */ /* 0x000fe200078e0005 */
        /* <DEDUP_REMOVED lines=9> */
[----:B------:R-:W-:-:S03]  /*21270*/  ULDC.64 UR4, c[0x0][0x2c8] ;  /* 0x0000b20000047ab9 */ /* 0x000fc60000000a00 */
[----:B------:R-:W-:Y:S01]  /*21280*/  IADD3 R3, R3, R5, RZ ;  /* 0x0000000503037210 */ /* 0x000fe20007ffe0ff */
[----:B------:R-:W-:Y:S01]  /*21290*/  IMAD R4, R4, UR4, RZ ;  /* 0x0000000404047c24 */ /* 0x000fe2000f8e02ff */
[----:B--2---:R-:W-:Y:S01]  /*212a0*/  SHF.L.U32 R21, R21, 0x3, RZ ;  /* 0x0000000315157819 */ /* 0x004fe200000006ff */
[----:B------:R-:W-:-:S04]  /*212b0*/  IMAD.WIDE.U32 R2, R0, UR4, R2 ;  /* 0x0000000400027c25 */ /* 0x000fc8000f8e0002 */
[----:B------:R-:W-:Y:S01]  /*212c0*/  IMAD R5, R0, UR5, R4 ;  /* 0x0000000500057c24 */ /* 0x000fe2000f8e0204 */
[----:B------:R-:W-:Y:S01]  /*212d0*/  ULDC.64 UR4, c[0x0][0x280] ;  /* 0x0000a00000047ab9 */ /* 0x000fe20000000a00 */
[----:B------:R-:W-:Y:S02]  /*212e0*/  LOP3.LUT R21, R21, 0x38, RZ, 0xc0, !PT ;  /* 0x0000003815157812 */ /* 0x000fe400078ec0ff */
[----:B------:R-:W-:Y:S01]  /*212f0*/  IMAD.IADD R4, R3, 0x1, R5 ;  /* 0x0000000103047824 */ /* 0x000fe200078e0205 */
[C---:B------:R-:W-:Y:S01]  /*21300*/  LEA R0, P0, R2.reuse, UR4, 0x1 ;  /* 0x0000000402007c11 */ /* 0x040fe2000f8008ff */
[----:B------:R-:W-:Y:S01]  /*21310*/  ULDC UR4, c[0x0][0x2b8] ;  /* 0x0000ae0000047ab9 */ /* 0x000fe20000000800 */
[C---:B------:R-:W-:Y:S02]  /*21320*/  LOP3.LUT R9, R21.reuse, 0x40, RZ, 0xfc, !PT ;  /* 0x0000004015097812 */ /* 0x040fe400078efcff */
[----:B------:R-:W-:Y:S02]  /*21330*/  LOP3.LUT R11, R21, 0x80, RZ, 0xfc, !PT ;  /* 0x00000080150b7812 */ /* 0x000fe400078efcff */
[----:B------:R-:W-:Y:S01]  /*21340*/  LEA.HI.X R4, R2, UR5, R4, 0x1, P0 ;  /* 0x0000000502047c11 */ /* 0x000fe200080f0c04 */
[----:B------:R-:W-:Y:S01]  /*21350*/  UMOV UR5, 0xffffffff ;  /* 0xffffffff00057882 */ /* 0x000fe20000000000 */
[----:B-1----:R-:W-:-:S02]  /*21360*/  LOP3.LUT R20, R20, 0x7f, RZ, 0xc0, !PT ;  /* 0x0000007f14147812 */ /* 0x002fc400078ec0ff */
[----:B------:R-:W-:Y:S02]  /*21370*/  ISETP.GE.AND P3, PT, R8, UR4, PT ;  /* 0x0000000408007c0c */ /* 0x000fe4000bf66270 */
[----:B------:R-:W-:Y:S02]  /*21380*/  ISETP.GE.AND P0, PT, R9, UR4, PT ;  /* 0x0000000409007c0c */ /* 0x000fe4000bf06270 */
[----:B------:R-:W-:Y:S02]  /*21390*/  ISETP.GE.AND P1, PT, R11, UR4, PT ;  /* 0x000000040b007c0c */ /* 0x000fe4000bf26270 */
[----:B------:R-:W-:Y:S01]  /*213a0*/  SHF.R.U32.HI R9, RZ, 0x3, R20 ;  /* 0x00000003ff097819 */ /* 0x000fe20000011614 */
[----:B0-----:R-:W-:Y:S10]  /*213b0*/  BRA.DIV UR5, `(.L_x_2969) ;  /* 0x0000005205747947 */ /* 0x001ff4000b800000 */
[----:B------:R-:W0:Y:S01]  /*213c0*/  SHFL.IDX PT, R3, R0, RZ, 0x181f ;  /* 0x00181fff00037589 */ /* 0x000e2200000e0000 */
[----:B-----5:R-:W-:Y:S01]  /*213d0*/  IMAD R5, R10, R7, RZ ;  /* 0x000000070a057224 */ /* 0x020fe200078e02ff */
[----:B------:R-:W-:Y:S01]  /*213e0*/  ULDC.64 UR4, c[0x0][0x208] ;  /* 0x0000820000047ab9 */ /* 0x000fe20000000a00 */
[----:B------:R-:W-:Y:S01]  /*213f0*/  IMAD R17, R17, 0x80, R9 ;  /* 0x0000008011117824 */ /* 0x000fe200078e0209 */
[----:B------:R-:W1:Y:S04]  /*21400*/  SHFL.IDX PT, R2, R4, RZ, 0x181f ;  /* 0x00181fff04027589 */ /* 0x000e6800000e0000 */
[----:B------:R-:W-:Y:S01]  /*21410*/  ISETP.GE.AND P2, PT, R17, R5, PT ;  /* 0x000000051100720c */ /* 0x000fe20003f46270 */
[----:B------:R-:W-:-:S12]  /*21420*/  SHFL.IDX PT, R14, R0, 0x7, 0x181f ;  /* 0x00f81f00000e7f89 */ /* 0x000fd800000e0000 */
[----:B0-----:R-:W-:-:S05]  /*21430*/  @!P2 LEA R6, P4, R8, R3, 0x1 ;  /* 0x000000030806a211 */ /* 0x001fca00078808ff */
[----:B-1----:R-:W-:Y:S01]  /*21440*/  @!P2 IMAD.X R3, RZ, RZ, R2, P4 ;  /* 0x000000ffff03a224 */ /* 0x002fe200020e0602 */
[----:B------:R-:W-:Y:S01]  /*21450*/  @!P2 MOV R2, R6 ;  /* 0x000000060002a202 */ /* 0x000fe20000000f00 */
[----:B------:R-:W-:-:S04]  /*21460*/  VIADD R6, R17, 0x10 ;  /* 0x0000001011067836 */ /* 0x000fc80000000000 */
        /* <DEDUP_REMOVED lines=64> */
[----:B------:R-:W-:-:S03]  /*21870*/  @!P2 IMAD.MOV.U32 R2, RZ, RZ, R6 ;  /* 0x000000ffff02a224 */ /* 0x000fc600078e0006 */
[----:B------:R-:W-:-:S05]  /*21880*/  @!P2 MOV R3, R7 ;  /* 0x000000070003a202 */ /* 0x000fca0000000f00 */
[----:B------:R0:W-:Y:S04]  /*21890*/  @!P2 LDGSTS.E.BYPASS.LTC128B.128 [R36+0xf400], desc[UR4][R2.64], !P3 ;  /* 0x0f4000000224afae */ /* 0x0001e8000d901d44 */
[----:B------:R0:W-:Y:S04]  /*218a0*/  @!P2 LDGSTS.E.BYPASS.LTC128B.128 [R36+0x13400], desc[UR4][R2.64+0x80], !P0 ;  /* 0x134000800224afae */ /* 0x0001e8000c101d44 */
[----:B--2---:R0:W-:Y:S02]  /*218b0*/  @!P2 LDGSTS.E.BYPASS.LTC128B.128 [R36+0x17400], desc[UR4][R2.64+0x100], !P1 ;  /* 0x174001000224afae */ /* 0x0041e4000c901d44 */
.L_x_3121:
[----:B------:R-:W-:Y:S01]  /*218c0*/  VIADD R0, R17, 0x70 ;  /* 0x0000007011007836 */ /* 0x000fe20000000000 */
[----:B------:R-:W-:Y:S04]  /*218d0*/  BSSY B0, `(.L_x_2970) ;  /* 0x000000c000007945 */ /* 0x000fe80003800000 */
[----:B------:R-:W-:-:S13]  /*218e0*/  ISETP.GE.AND P2, PT, R0, R5, PT ;  /* 0x000000050000720c */ /* 0x000fda0003f46270 */
[----:B------:R-:W-:Y:S05]  /*218f0*/  @P2 BRA `(.L_x_2971) ;  /* 0x0000000000242947 */ /* 0x000fea0003800000 */
[----:B0-----:R-:W-:Y:S01]  /*21900*/  LEA R2, P2, R8, R14, 0x1 ;  /* 0x0000000e08027211 */ /* 0x001fe200078408ff */
[----:B------:R-:W-:-:S04]  /*21910*/  ULDC.64 UR4, c[0x0][0x208] ;  /* 0x0000820000047ab9 */ /* 0x000fc80000000a00 */
[----:B------:R-:W-:-:S05]  /*21920*/  IMAD.X R3, RZ, RZ, R4, P2 ;  /* 0x000000ffff037224 */ /* 0x000fca00010e0604 */
[----:B------:R-:W-:Y:S01]  /*21930*/  @!PT LDS RZ, [RZ] ;  /* 0x00000000fffff984 */ /* 0x000fe20000000800 */
[----:B------:R-:W-:Y:S01]  /*21940*/  @!PT LDS RZ, [RZ] ;  /* 0x00000000fffff984 */ /* 0x000fe20000000800 */
[----:B------:R-:W-:Y:S01]  /*21950*/  @!PT LDS RZ, [RZ] ;  /* 0x00000000fffff984 */ /* 0x000fe20000000800 */
[----:B------:R1:W-:Y:S04]  /*21960*/  LDGSTS.E.BYPASS.LTC128B.128 [R36+0xfc00], desc[UR4][R2.64], !P3 ;  /* 0x0fc0000002247fae */ /* 0x0003e8000d901d44 */
[----:B------:R1:W-:Y:S04]  /*21970*/  LDGSTS.E.BYPASS.LTC128B.128 [R36+0x13c00], desc[UR4][R2.64+0x80], !P0 ;  /* 0x13c0008002247fae */ /* 0x0003e8000c101d44 */
[----:B------:R1:W-:Y:S02]  /*21980*/  LDGSTS.E.BYPASS.LTC128B.128 [R36+0x17c00], desc[UR4][R2.64+0x100], !P1 ;  /* 0x17c0010002247fae */ /* 0x0003e4000c901d44 */
.L_x_2971:
[----:B------:R-:W-:Y:S05]  /*21990*/  BSYNC B0 ;  /* 0x0000000000007941 */ /* 0x000fea0003800000 */
.L_x_2970:
[----:B------:R-:W-:Y:S01]  /*219a0*/  NOP ;  /* 0x0000000000007918 */ /* 0x000fe20000000000 */
[----:B------:R-:W-:-:S13]  /*219b0*/  PLOP3.LUT P0, PT, PT, PT, PT, 0x80, 0x0 ;  /* 0x000000000000781c */ /* 0x000fda0003f0f070 */
.L_x_2972:
[----:B------:R-:W-:Y:S02]  /*219c0*/  PLOP3.LUT P1, PT, P1, P0, PT, 0xa2, 0x0 ;  /* 0x000000000000781c */ /* 0x000fe40000f21472 */
[----:B------:R-:W-:-:S08]  /*219d0*/  @P0 R2UR P1, UR4, R22 ;  /* 0x00000000160402ca */ /* 0x000fd00000020000 */
[----:B------:R-:W-:-:S05]  /*219e0*/  @P0 PLOP3.LUT P0, PT, P1, PT, PT, 0x80, 0x0 ;  /* 0x000000000000081c */ /* 0x000fca0000f0f070 */
[----:B------:R-:W-:Y:S01]  /*219f0*/  @!P1 SYNCS.ARRIVE.TRANS64.RED.A0T1 RZ, [UR4+0x2a800], RZ ;  /* 0x02a800ffffff99a7 */ /* 0x000fe20008200404 */
[----:B------:R-:W-:Y:S07]  /*21a00*/  @!P1 ARRIVES.LDGSTSBAR.64.TRANSCNT [UR4+0x2a800] ;  /* 0x02a80000ff0099b0 */ /* 0x000fee0008000a84 */
[----:B------:R-:W-:Y:S05]  /*21a10*/  @P0 BRA.U.ANY `(.L_x_2972) ;  /* 0xfffffffd00e80947 */ /* 0x000fea000393ffff */
[----:B01----:R-:W2:Y:S02]  /*21a20*/  LDL.LU R2, [R1+0x24] ;  /* 0x0000240001027983 */ /* 0x003ea40000300800 */
[----:B--2---:R-:W-:-:S04]  /*21a30*/  IADD3 R2, R2, 0x1, RZ ;  /* 0x0000000102027810 */ /* 0x004fc80007ffe0ff */
[----:B------:R-:W-:Y:S01]  /*21a40*/  LEA.HI R0, R2, R2, RZ, 0x1 ;  /* 0x0000000202007211 */ /* 0x000fe200078f08ff */
[----:B------:R0:W-:Y:S03]  /*21a50*/  STL [R1+0x24], R2 ;  /* 0x0000240201007387 */ /* 0x0001e60000100800 */
[----:B------:R-:W-:-:S05]  /*21a60*/  LOP3.LUT R0, R0, 0xfffffffe, RZ, 0xc0, !PT ;  /* 0xfffffffe00007812 */ /* 0x000fca00078ec0ff */
[----:B------:R-:W-:-:S05]  /*21a70*/  IMAD.IADD R0, R2, 0x1, -R0 ;  /* 0x0000000102007824 */ /* 0x000fca00078e0a00 */
        /* <DEDUP_REMOVED lines=8> */
.L_x_3122:
[----:B------:R-:W-:Y:S05]  /*21b00*/  BSYNC B0 ;  /* 0x0000000000007941 */ /* 0x000fea0003800000 */
.L_x_2973:
[----:B------:R-:W2:Y:S01]  /*21b10*/  LDL R2, [R1] ;  /* 0x0000000001027983 */ /* 0x000ea20000100800 */
[----:B------:R-:W-:Y:S01]  /*21b20*/  BSSY B0, `(.L_x_2975) ;  /* 0x0000100000007945 */ /* 0x000fe20003800000 */
[----:B--2---:R-:W-:-:S13]  /*21b30*/  ISETP.GE.AND P0, PT, R0, R2, PT ;  /* 0x000000020000720c */ /* 0x004fda0003f06270 */
[----:B------:R-:W-:Y:S05]  /*21b40*/  @!P0 BRA `(.L_x_2976) ;  /* 0x0000000c00f48947 */ /* 0x000fea0003800000 */
[----:B------:R-:W-:Y:S01]  /*21b50*/  MOV R10, R28 ;  /* 0x0000001c000a7202 */ /* 0x000fe20000000f00 */
[----:B------:R-:W-:Y:S02]  /*21b60*/  IMAD.MOV.U32 R17, RZ, RZ, R29 ;  /* 0x000000ffff117224 */ /* 0x000fe400078e001d */
[----:B------:R-:W-:-:S07]  /*21b70*/  IMAD.MOV.U32 R32, RZ, RZ, R26 ;  /* 0x000000ffff207224 */ /* 0x000fce00078e001a */
.L_x_2989:
[----:B------:R-:W2:Y:S01]  /*21b80*/  LDL R2, [R1+0x4] ;  /* 0x0000040001027983 */ /* 0x000ea20000100800 */
[----:B------:R-:W1:Y:S03]  /*21b90*/  LDC R8, c[0x0][0x430] ;  /* 0x00010c00ff087b82 */ /* 0x000e660000000800 */
[----:B------:R-:W3:Y:S01]  /*21ba0*/  LDL R6, [R1+0x8] ;  /* 0x0000080001067983 */ /* 0x000ee20000100800 */
[----:B0-----:R-:W0:Y:S01]  /*21bb0*/  S2R R3, SR_TID.X ;  /* 0x0000000000037919 */ /* 0x001e220000002100 */
[----:B------:R-:W4:Y:S01]  /*21bc0*/  S2R R7, SR_TID.X ;  /* 0x0000000000077919 */ /* 0x000f220000002100 */
[----:B-1----:R-:W-:-:S13]  /*21bd0*/  ISETP.NE.AND P0, PT, R8, 0x1, PT ;  /* 0x000000010800780c */ /* 0x002fda0003f05270 */
[----:B------:R-:W1:Y:S01]  /*21be0*/  @P0 LDC R4, c[0x0][0x434] ;  /* 0x00010d00ff040b82 */ /* 0x000e620000000800 */
[----:B0-----:R-:W-:-:S04]  /*21bf0*/  LOP3.LUT R3, R3, 0x7f, RZ, 0xc0, !PT ;  /* 0x0000007f03037812 */ /* 0x001fc800078ec0ff */
[----:B------:R-:W-:Y:S02]  /*21c00*/  SHF.R.U32.HI R3, RZ, 0x3, R3 ;  /* 0x00000003ff037819 */ /* 0x000fe40000011603 */
[----:B----4-:R-:W-:-:S04]  /*21c10*/  SHF.L.U32 R7, R7, 0x4, RZ ;  /* 0x0000000407077819 */ /* 0x010fc800000006ff */
[----:B------:R-:W-:Y:S02]  /*21c20*/  LOP3.LUT R7, R3, 0x70, R7, 0xf8, !PT ;  /* 0x0000007003077812 */ /* 0x000fe400078ef807 */
[----:B------:R-:W0:Y:S02]  /*21c30*/  @P0 LDC R3, c[0x0][0x438] ;  /* 0x00010e00ff030b82 */ /* 0x000e240000000800 */
[----:B------:R-:W-:Y:S01]  /*21c40*/  ISETP.GT.U32.AND P1, PT, R7, 0x5f, PT ;  /* 0x0000005f0700780c */ /* 0x000fe20003f24070 */
[----:B------:R-:W-:Y:S01]  /*21c50*/  ULDC.64 UR4, c[0x0][0x208] ;  /* 0x0000820000047ab9 */ /* 0x000fe20000000a00 */
[----:B------:R-:W-:Y:S01]  /*21c60*/  IADD3 R28, R10, 0x1, RZ ;  /* 0x000000010a1c7810 */ /* 0x000fe20007ffe0ff */
[----:B------:R-:W-:Y:S02]  /*21c70*/  IMAD.MOV.U32 R26, RZ, RZ, R0 ;  /* 0x000000ffff1a7224 */ /* 0x000fe400078e0000 */
[----:B--2---:R-:W-:-:S04]  /*21c80*/  IMAD R5, R0, 0x60, R2 ;  /* 0x0000006000057824 */ /* 0x004fc800078e0202 */
[----:B------:R-:W-:-:S04]  /*21c90*/  IMAD.IADD R5, R7, 0x1, R5 ;  /* 0x0000000107057824 */ /* 0x000fc800078e0205 */
[----:B-1----:R-:W-:-:S04]  /*21ca0*/  @P0 IMAD.HI.U32 R4, R5, R4, RZ ;  /* 0x0000000405040227 */ /* 0x002fc800078e00ff */
[----:B------:R-:W-:Y:S01]  /*21cb0*/  IMAD.MOV.U32 R2, RZ, RZ, R5 ;  /* 0x000000ffff027224 */ /* 0x000fe200078e0005 */
[----:B0-----:R-:W-:-:S04]  /*21cc0*/  @P0 SHF.R.U32.HI R2, RZ, R3, R4 ;  /* 0x00000003ff020219 */ /* 0x001fc80000011604 */
[----:B------:R-:W-:-:S05]  /*21cd0*/  IADD3 R3, -R2, RZ, RZ ;  /* 0x000000ff02037210 */ /* 0x000fca0007ffe1ff */
        /* <DEDUP_REMOVED lines=8> */
[----:B------:R-:W-:Y:S02]  /*21d60*/  IMAD.MOV.U32 R7, RZ, RZ, RZ ;  /* 0x000000ffff077224 */ /* 0x000fe400078e00ff */
[----:B------:R-:W-:Y:S01]  /*21d70*/  IMAD.U32 R6, RZ, RZ, UR37 ;  /* 0x00000025ff067e24 */ /* 0x000fe2000f8e00ff */
[----:B0-----:R-:W-:-:S04]  /*21d80*/  @!P1 LEA R4, P0, R2, R4, 0x2 ;  /* 0x0000000402049211 */ /* 0x001fc800078010ff */
[----:B------:R-:W-:-:S05]  /*21d90*/  @!P1 LEA.HI.X R5, R2, R5, R3, 0x2, P0 ;  /* 0x0000000502059211 */ /* 0x000fca00000f1403 */
[----:B------:R0:W5:Y:S01]  /*21da0*/  @!P1 LDG.E R7, desc[UR4][R4.64] ;  /* 0x0000000404079981 */ /* 0x000162000c1e1900 */
[----:B------:R-:W-:Y:S02]  /*21db0*/  ISETP.NE.AND P1, PT, R6, 0x3, PT ;  /* 0x000000030600780c */ /* 0x000fe40003f25270 */
[C---:B------:R-:W-:Y:S01]  /*21dc0*/  ISETP.NE.AND P0, PT, R28.reuse, 0x2, PT ;  /* 0x000000021c00780c */ /* 0x040fe20003f05270 */
[----:B------:R-:W-:Y:S05]  /*21dd0*/  YIELD ;  /* 0x0000000000007946 */ /* 0x000fea0003800000 */
[----:B------:R-:W-:Y:S02]  /*21de0*/  SEL R2, RZ, 0x1, P0 ;  /* 0x00000001ff027807 */ /* 0x000fe40000000000 */
[----:B------:R-:W-:-:S02]  /*21df0*/  SEL R28, R28, RZ, P0 ;  /* 0x000000ff1c1c7207 */ /* 0x000fc40000000000 */
[----:B------:R-:W-:Y:S01]  /*21e00*/  LOP3.LUT R29, R17, R2, RZ, 0x3c, !PT ;  /* 0x00000002111d7212 */ /* 0x000fe200078e3cff */
[----:B0-----:R-:W-:Y:S06]  /*21e10*/  @!P1 BRA `(.L_x_2977) ;  /* 0x0000000000049947 */ /* 0x001fec0003800000 */
[----:B------:R-:W-:Y:S01]  /*21e20*/  BPT.TRAP 0x1 ;  /* 0x000000040000795c */ /* 0x000fe20000300000 */
.L_x_2977:
[----:B------:R-:W-:Y:S01]  /*21e30*/  LEA R6, R28, R22, 0x3 ;  /* 0x000000161c067211 */ /* 0x000fe200078e18ff */
[----:B------:R-:W-:Y:S01]  /*21e40*/  BSSY B1, `(.L_x_2978) ;  /* 0x0000004000017945 */ /* 0x000fe20003800000 */
[----:B------:R-:W-:-:S04]  /*21e50*/  SHF.L.U32 R3, R29, 0x1f, RZ ;  /* 0x0000001f1d037819 */ /* 0x000fc800000006ff */
[----:B------:R-:W0:Y:S02]  /*21e60*/  SYNCS.PHASECHK.TRANS64.TRYWAIT P0, [R6+URZ+0x2a840], R3 ;  /* 0x02a84003060075a7 */ /* 0x000e24000800017f */
[----:B0-----:R-:W-:Y:S05]  /*21e70*/  @!P0 BRA `(.L_x_2979) ;  /* 0x0000005000ac8947 */ /* 0x001fea0003800000 */
.L_x_3123:
[----:B------:R-:W-:Y:S05]  /*21e80*/  BSYNC B1 ;  /* 0x0000000000017941 */ /* 0x000fea0003800000 */
.L_x_2978:
[----:B------:R-:W-:Y:S01]  /*21e90*/  SHF.R.S32.HI R20, RZ, 0x1f, R8 ;  /* 0x0000001fff147819 */ /* 0x000fe20000011408 */
[----:B------:R-:W-:Y:S01]  /*21ea0*/  ULDC.64 UR4, c[0x0][0x300] ;  /* 0x0000c00000047ab9 */ /* 0x000fe20000000a00 */
[----:B-----5:R-:W-:Y:S01]  /*21eb0*/  SHF.R.S32.HI R21, RZ, 0x1f, R7 ;  /* 0x0000001fff157819 */ /* 0x020fe20000011407 */
[----:B0-----:R-:W-:Y:S01]  /*21ec0*/  IMAD.WIDE.U32 R2, R8, UR4, RZ ;  /* 0x0000000408027c25 */ /* 0x001fe2000f8e00ff */
[----:B------:R-:W-:Y:S01]  /*21ed0*/  ULDC.64 UR6, c[0x0][0x2e8] ;  /* 0x0000ba0000067ab9 */ /* 0x000fe20000000a00 */
[C---:B------:R-:W-:Y:S02]  /*21ee0*/  LOP3.LUT P3, RZ, R27.reuse, 0x4, RZ, 0xc0, !PT ;  /* 0x000000041bff7812 */ /* 0x040fe4000786c0ff */
        /* <DEDUP_REMOVED lines=19> */
[----:B------:R-:W-:Y:S01]  /*22020*/  LEA R4, R4, R22, 0x1 ;  /* 0x0000001604047211 */ /* 0x000fe200078e08ff */
[----:B------:R-:W-:Y:S01]  /*22030*/  ULDC.64 UR4, c[0x0][0x208] ;  /* 0x0000820000047ab9 */ /* 0x000fe20000000a00 */
[----:B------:R-:W1:Y:S04]  /*22040*/  SHFL.IDX PT, R2, R9, RZ, 0x181f ;  /* 0x00181fff09027589 */ /* 0x000e6800000e0000 */
[----:B------:R-:W2:Y:S04]  /*22050*/  SHFL.IDX PT, R3, R5, RZ, 0x181f ;  /* 0x00181fff05037589 */ /* 0x000ea800000e0000 */
[----:B------:R-:W-:Y:S01]  /*22060*/  SHFL.IDX PT, R35, R5, 0x2, 0x181f ;  /* 0x00581f0005237f89 */ /* 0x000fe200000e0000 */
[----:B0-----:R-:W-:-:S04]  /*22070*/  SHF.L.U32 R11, R11, 0x3, RZ ;  /* 0x000000030b0b7819 */ /* 0x001fc800000006ff */
[----:B------:R-:W-:-:S05]  /*22080*/  LOP3.LUT R11, R11, 0x38, RZ, 0xc0, !PT ;  /* 0x000000380b0b7812 */ /* 0x000fca00078ec0ff */
[----:B------:R-:W-:-:S05]  /*22090*/  IMAD.SHL.U32 R0, R11, 0x2, RZ ;  /* 0x000000020b007824 */ /* 0x000fca00078e00ff */
[----:B-1----:R-:W-:-:S05]  /*220a0*/  IADD3 R2, P0, R2, R0, RZ ;  /* 0x0000000002027210 */ /* 0x002fca0007f1e0ff */
[----:B--2---:R-:W-:-:S05]  /*220b0*/  IMAD.X R3, RZ, RZ, R3, P0 ;  /* 0x000000ffff037224 */ /* 0x004fca00000e0603 */
        /* <DEDUP_REMOVED lines=32> */
.L_x_3137:
[----:B--2---:R-:W-:Y:S01]  /*222c0*/  IADD3 R2, P0, R2, R0, RZ ;  /* 0x0000000002027210 */ /* 0x004fe20007f1e0ff */
[----:B------:R-:W-:-:S04]  /*222d0*/  ULDC.64 UR4, c[0x0][0x208] ;  /* 0x0000820000047ab9 */ /* 0x000fc80000000a00 */
        /* <DEDUP_REMOVED lines=9> */
.L_x_2981:
[----:B------:R-:W-:Y:S02]  /*22370*/  PLOP3.LUT P1, PT, P1, P0, PT, 0xa2, 0x0 ;  /* 0x000000000000781c */ /* 0x000fe40000f21472 */
[----:B------:R-:W-:-:S08]  /*22380*/  @P0 R2UR P1, UR4, R6 ;  /* 0x00000000060402ca */ /* 0x000fd00000020000 */
[----:B------:R-:W-:-:S05]  /*22390*/  @P0 PLOP3.LUT P0, PT, P1, PT, PT, 0x80, 0x0 ;  /* 0x000000000000081c */ /* 0x000fca0000f0f070 */
[----:B------:R-:W-:Y:S01]  /*223a0*/  @!P1 SYNCS.ARRIVE.TRANS64.RED.A0T1 RZ, [UR4+0x2a830], RZ ;  /* 0x02a830ffffff99a7 */ /* 0x000fe20008200404 */
[----:B------:R-:W-:Y:S07]  /*223b0*/  @!P1 ARRIVES.LDGSTSBAR.64.TRANSCNT [UR4+0x2a830] ;  /* 0x02a83000ff0099b0 */ /* 0x000fee0008000a84 */
[----:B------:R-:W-:Y:S05]  /*223c0*/  @P0 BRA.U.ANY `(.L_x_2981) ;  /* 0xfffffffd00e80947 */ /* 0x000fea000393ffff */
[----:B------:R-:W-:Y:S01]  /*223d0*/  NOP ;  /* 0x0000000000007918 */ /* 0x000fe20000000000 */
[----:B-1----:R-:W-:-:S04]  /*223e0*/  MOV R2, UR37 ;  /* 0x0000002500027c02 */ /* 0x002fc80008000f00 */
[----:B------:R-:W-:-:S13]  /*223f0*/  ISETP.NE.AND P2, PT, R2, 0x3, PT ;  /* 0x000000030200780c */ /* 0x000fda0003f45270 */
[----:B------:R-:W-:Y:S05]  /*22400*/  @!P2 BRA `(.L_x_2982) ;  /* 0x000000000004a947 */ /* 0x000fea0003800000 */
[----:B------:R-:W-:Y:S01]  /*22410*/  BPT.TRAP 0x1 ;  /* 0x000000040000795c */ /* 0x000fe20000300000 */
.L_x_2982:
[----:B------:R1:W-:Y:S01]  /*22420*/  SYNCS.ARRIVE.TRANS64.A1T0 RZ, [R6+URZ+0x2a830], RZ ;  /* 0x02a830ff06ff79a7 */ /* 0x0003e2000810003f */
[----:B------:R-:W-:Y:S05]  /*22430*/  @!P2 BRA `(.L_x_2983) ;  /* 0x000000000004a947 */ /* 0x000fea0003800000 */
[----:B------:R-:W-:Y:S01]  /*22440*/  BPT.TRAP 0x1 ;  /* 0x000000040000795c */ /* 0x000fe20000300000 */
.L_x_2983:
[----:B------:R-:W-:Y:S01]  /*22450*/  SHF.L.U32 R2, R17, 0x1f, RZ ;  /* 0x0000001f11027819 */ /* 0x000fe200000006ff */
[----:B------:R-:W-:Y:S01]  /*22460*/  IMAD R4, R10, 0x8, R22 ;  /* 0x000000080a047824 */ /* 0x000fe200078e0216 */
[----:B------:R-:W-:Y:S03]  /*22470*/  BSSY B1, `(.L_x_2984) ;  /* 0x0000003000017945 */ /* 0x000fe60003800000 */
[----:B------:R-:W2:Y:S02]  /*22480*/  SYNCS.PHASECHK.TRANS64.TRYWAIT P0, [R4+URZ+0x2a860], R2 ;  /* 0x02a86002040075a7 */ /* 0x000ea4000800017f */
[----:B--2---:R-:W-:Y:S05]  /*22490*/  @!P0 BRA `(.L_x_2985) ;  /* 0x0000005400288947 */ /* 0x004fea0003800000 */
.L_x_3138:
[----:B------:R-:W-:Y:S05]  /*224a0*/  BSYNC B1 ;  /* 0x0000000000017941 */ /* 0x000fea0003800000 */
.L_x_2984:
[----:B------:R-:W3:Y:S01]  /*224b0*/  S2R R3, SR_TID.X ;  /* 0x0000000000037919 */ /* 0x000ee20000002100 */
[----:B------:R-:W-:Y:S01]  /*224c0*/  UMOV UR4, 0xffffffff ;  /* 0xffffffff00047882 */ /* 0x000fe20000000000 */
[----:B-1----:R-:W-:Y:S01]  /*224d0*/  IMAD R6, R32, -0x60, R37 ;  /* 0xffffffa020067824 */ /* 0x002fe200078e0225 */
[----:B------:R-:W-:Y:S01]  /*224e0*/  LOP3.LUT P0, RZ, R30, 0x2, RZ, 0xc0, !PT ;  /* 0x000000021eff7812 */ /* 0x000fe2000780c0ff */
[----:B0-----:R-:W-:Y:S01]  /*224f0*/  IMAD R5, R10, 0x3000, R34 ;  /* 0x000030000a057824 */ /* 0x001fe200078e0222 */
[----:B---3--:R-:W-:-:S04]  /*22500*/  LOP3.LUT R3, R3, 0x7f, RZ, 0xc0, !PT ;  /* 0x0000007f03037812 */ /* 0x008fc800078ec0ff */
[----:B------:R-:W-:-:S05]  /*22510*/  SHF.R.U32.HI R3, RZ, 0x3, R3 ;  /* 0x00000003ff037819 */ /* 0x000fca0000011603 */
[----:B------:R-:W-:Y:S01]  /*22520*/  IMAD.IADD R6, R6, 0x1, -R3 ;  /* 0x0000000106067824 */ /* 0x000fe200078e0a03 */
[----:B------:R-:W-:Y:S06]  /*22530*/  BRA.DIV UR4, `(.L_x_2986) ;  /* 0x0000005604147947 */ /* 0x000fec000b800000 */
[----:B--2---:R-:W0:Y:S01]  /*22540*/  SHFL.IDX PT, R2, R23, RZ, 0x181f ;  /* 0x00181fff17027589 */ /* 0x004e2200000e0000 */
[----:B------:R-:W-:Y:S01]  /*22550*/  IMAD R5, R5, 0x2, R22 ;  /* 0x0000000205057824 */ /* 0x000fe200078e0216 */
[----:B------:R-:W-:Y:S02]  /*22560*/  ULDC.64 UR4, c[0x0][0x208] ;  /* 0x0000820000047ab9 */ /* 0x000fe40000000a00 */
        /* <DEDUP_REMOVED lines=43> */
.L_x_3152:
[C---:B------:R-:W-:Y:S01]  /*22820*/  ISETP.LT.OR P1, PT, R6.reuse, 0x51, !P1 ;  /* 0x000000510600780c */ /* 0x040fe20004f21670 */
[----:B------:R-:W-:Y:S01]  /*22830*/  ULDC.64 UR4, c[0x0][0x208] ;  /* 0x0000820000047ab9 */ /* 0x000fe20000000a00 */
[----:B------:R-:W-:Y:S02]  /*22840*/  ISETP.LT.OR P0, PT, R6, 0x51, !P0 ;  /* 0x000000510600780c */ /* 0x000fe40004701670 */
[----:B-1----:R-:W-:-:S04]  /*22850*/  IADD3 R2, P2, R2, R0, RZ ;  /* 0x0000000002027210 */ /* 0x002fc80007f5e0ff */
[----:B------:R-:W-:-:S05]  /*22860*/  IADD3.X R3, RZ, R24, RZ, P2, !PT ;  /* 0x00000018ff037210 */ /* 0x000fca00017fe4ff */
[----:B------:R-:W-:Y:S01]  /*22870*/  @!PT LDS RZ, [RZ] ;  /* 0x00000000fffff984 */ /* 0x000fe20000000800 */
[----:B------:R-:W-:Y:S01]  /*22880*/  @!PT LDS RZ, [RZ] ;  /* 0x00000000fffff984 */ /* 0x000fe20000000800 */
[----:B------:R-:W-:Y:S01]  /*22890*/  @!PT LDS RZ, [RZ] ;  /* 0x00000000fffff984 */ /* 0x000fe20000000800 */
[----:B------:R-:W-:Y:S04]  /*228a0*/  LDGSTS.E.BYPASS.LTC128B.128 [R5+0x2c00], desc[UR4][R2.64], !P1 ;  /* 0x02c0000002057fae */ /* 0x000fe8000c901d44 */
[----:B------:R1:W-:Y:S01]  /*228b0*/  LDGSTS.E.BYPASS.LTC128B.128 [R5+0x5c00], desc[UR4][R2.64+0x80], !P0 ;  /* 0x05c0008002057fae */ /* 0x0003e2000c101d44 */
[----:B------:R-:W-:Y:S01]  /*228c0*/  ULDC.64 UR4, c[0x0][0x328] ;  /* 0x0000ca0000047ab9 */ /* 0x000fe20000000a00 */
[----:B------:R-:W-:Y:S01]  /*228d0*/  PLOP3.LUT P0, PT, PT, PT, PT, 0x80, 0x0 ;  /* 0x000000000000781c */ /* 0x000fe20003f0f070 */
[----:B------:R-:W-:Y:S01]  /*228e0*/  IMAD R9, R20, UR4, RZ ;  /* 0x0000000414097c24 */ /* 0x000fe2000f8e02ff */
[----:B------:R-:W-:-:S03]  /*228f0*/  NOP ;  /* 0x0000000000007918 */ /* 0x000fc60000000000 */
[C---:B------:R-:W-:Y:S02]  /*22900*/  IMAD R9, R8.reuse, UR5, R9 ;  /* 0x0000000508097c24 */ /* 0x040fe4000f8e0209 */
[----:B-1----:R-:W-:Y:S01]  /*22910*/  IMAD.WIDE.U32 R2, R8, UR4, RZ ;  /* 0x0000000408027c25 */ /* 0x002fe2000f8e00ff */
[----:B------:R-:W-:-:S03]  /*22920*/  ULDC.64 UR4, c[0x0][0x338] ;  /* 0x0000ce0000047ab9 */ /* 0x000fc60000000a00 */
[----:B------:R-:W-:Y:S02]  /*22930*/  IMAD.IADD R3, R3, 0x1, R9 ;  /* 0x0000000103037824 */ /* 0x000fe400078e0209 */
[----:B------:R-:W-:Y:S02]  /*22940*/  IMAD R0, R21, UR4, RZ ;  /* 0x0000000415007c24 */ /* 0x000fe4000f8e02ff */
[----:B------:R-:W-:-:S04]  /*22950*/  IMAD.WIDE.U32 R2, R7, UR4, R2 ;  /* 0x0000000407027c25 */ /* 0x000fc8000f8e0002 */
[----:B------:R-:W-:-:S04]  /*22960*/  IMAD R9, R7, UR5, R0 ;  /* 0x0000000507097c24 */ /* 0x000fc8000f8e0200 */
[----:B------:R-:W-:-:S07]  /*22970*/  IMAD.IADD R9, R3, 0x1, R9 ;  /* 0x0000000103097824 */ /* 0x000fce00078e0209 */
.L_x_2987:
        /* <DEDUP_REMOVED lines=11> */
.L_x_2988:
        /* <DEDUP_REMOVED lines=15> */
.L_x_2976:
[----:B------:R-:W-:Y:S05]  /*22b20*/  BSYNC B0 ;  /* 0x0000000000007941 */ /* 0x000fea0003800000 */
.L_x_2975:
        /* <DEDUP_REMOVED lines=8> */
[----:B------:R-:W1:Y:S01]  /*22bb0*/  FLO.U32 R0, UR4 ;  /* 0x0000000400007d00 */ /* 0x000e6200080e0000 */
[----:B------:R-:W-:Y:S01]  /*22bc0*/  ULDC.64 UR6, c[0x0][0x208] ;  /* 0x0000820000067ab9 */ /* 0x000fe20000000a00 */
        /* <DEDUP_REMOVED lines=8> */
.L_x_2991:
[----:B------:R-:W-:Y:S05]  /*22c50*/  BSYNC B0 ;  /* 0x0000000000007941 */ /* 0x000fea0003800000 */
.L_x_2990:
[----:B------:R-:W-:-:S04]  /*22c60*/  MOV R0, UR37 ;  /* 0x0000002500007c02 */ /* 0x000fc80008000f00 */
[----:B------:R-:W-:-:S13]  /*22c70*/  ISETP.NE.AND P0, PT, R0, 0x3, PT ;  /* 0x000000030000780c */ /* 0x000fda0003f05270 */
[----:B------:R-:W-:Y:S05]  /*22c80*/  @!P0 BRA `(.L_x_2992) ;  /* 0x0000000000048947 */ /* 0x000fea0003800000 */
[----:B------:R-:W-:Y:S01]  /*22c90*/  BPT.TRAP 0x1 ;  /* 0x000000040000795c */ /* 0x000fe20000300000 */
.L_x_2992:
[----:B------:R-:W-:Y:S01]  /*22ca0*/  IMAD R0, R28, 0x8, R22 ;  /* 0x000000081c007824 */ /* 0x000fe200078e0216 */
[----:B0-----:R-:W-:Y:S01]  /*22cb0*/  SHF.L.U32 R3, R29, 0x1f, RZ ;  /* 0x0000001f1d037819 */ /* 0x001fe200000006ff */
[----:B------:R-:W-:Y:S01]  /*22cc0*/  BSSY B0, `(.L_x_2993) ;  /* 0x0000004000007945 */ /* 0x000fe20003800000 */
[----:B------:R-:W-:Y:S02]  /*22cd0*/  IMAD R6, R26, -0x60, R37 ;  /* 0xffffffa01a067824 */ /* 0x000fe400078e0225 */
[----:B------:R-:W0:Y:S02]  /*22ce0*/  SYNCS.PHASECHK.TRANS64.TRYWAIT P0, [R0+URZ+0x2a860], R3 ;  /* 0x02a86003000075a7 */ /* 0x000e24000800017f */
[----:B0-----:R-:W-:Y:S05]  /*22cf0*/  @!P0 BRA `(.L_x_2994) ;  /* 0x00000054001c8947 */ /* 0x001fea0003800000 */
.L_x_3153:
[----:B------:R-:W-:Y:S05]  /*22d00*/  BSYNC B0 ;  /* 0x0000000000007941 */ /* 0x000fea0003800000 */
.L_x_2993:
        /* <DEDUP_REMOVED lines=8> */
[C---:B------:R-:W-:Y:S01]  /*22d90*/  LOP3.LUT R2, R30.reuse, 0x1, RZ, 0xc0, !PT ;  /* 0x000000011e027812 */ /* 0x040fe200078ec0ff */
[----:B------:R-:W-:Y:S01]  /*22da0*/  ULDC.64 UR4, c[0x0][0x208] ;  /* 0x0000820000047ab9 */ /* 0x000fe20000000a00 */
        /* <DEDUP_REMOVED lines=9> */
[----:B-1----:R-:W-:-:S04]  /*22e40*/  SHF.L.U32 R7, R7, 0x3, RZ ;  /* 0x0000000307077819 */ /* 0x002fc800000006ff */
        /* <DEDUP_REMOVED lines=38> */
.L_x_3167:
[C---:B------:R-:W-:Y:S01]  /*230b0*/  ISETP.LT.OR P1, PT, R6.reuse, 0x51, P1 ;  /* 0x000000510600780c */ /* 0x040fe20000f21670 */
[----:B------:R-:W-:Y:S01]  /*230c0*/  ULDC.64 UR4, c[0x0][0x208] ;  /* 0x0000820000047ab9 */ /* 0x000fe20000000a00 */
        /* <DEDUP_REMOVED lines=10> */
.L_x_2996:
[----:B------:R-:W-:Y:S02]  /*23170*/  PLOP3.LUT P1, PT, P1, P0, PT, 0xa2, 0x0 ;  /* 0x000000000000781c */ /* 0x000fe40000f21472 */
[----:B------:R-:W-:-:S08]  /*23180*/  @P0 R2UR P1, UR4, R0 ;  /* 0x00000000000402ca */ /* 0x000fd00000020000 */
[----:B------:R-:W-:-:S05]  /*23190*/  @P0 PLOP3.LUT P0, PT, P1, PT, PT, 0x80, 0x0 ;  /* 0x000000000000081c */ /* 0x000fca0000f0f070 */
[----:B------:R-:W-:Y:S01]  /*231a0*/  @!P1 SYNCS.ARRIVE.TRANS64.RED.A0T1 RZ, [UR4+0x2a850], RZ ;  /* 0x02a850ffffff99a7 */ /* 0x000fe20008200404 */
[----:B------:R-:W-:Y:S07]  /*231b0*/  @!P1 ARRIVES.LDGSTSBAR.64.TRANSCNT [UR4+0x2a850] ;  /* 0x02a85000ff0099b0 */ /* 0x000fee0008000a84 */
[----:B------:R-:W-:Y:S05]  /*231c0*/  @P0 BRA.U.ANY `(.L_x_2996) ;  /* 0xfffffffd00e80947 */ /* 0x000fea000393ffff */
[----:B------:R-:W-:Y:S01]  /*231d0*/  NOP ;  /* 0x0000000000007918 */ /* 0x000fe20000000000 */
[----:B0-----:R-:W-:-:S04]  /*231e0*/  MOV R2, UR37 ;  /* 0x0000002500027c02 */ /* 0x001fc80008000f00 */
[----:B------:R-:W-:-:S13]  /*231f0*/  ISETP.NE.AND P2, PT, R2, 0x3, PT ;  /* 0x000000030200780c */ /* 0x000fda0003f45270 */
[----:B------:R-:W-:Y:S05]  /*23200*/  @!P2 BRA `(.L_x_2997) ;  /* 0x000000000004a947 */ /* 0x000fea0003800000 */
[----:B------:R-:W-:Y:S01]  /*23210*/  BPT.TRAP 0x1 ;  /* 0x000000040000795c */ /* 0x000fe20000300000 */
.L_x_2997:
[----:B------:R-:W-:Y:S01]  /*23220*/  VIADD R28, R28, 0x1 ;  /* 0x000000011c1c7836 */ /* 0x000fe20000000000 */
[----:B------:R0:W-:Y:S04]  /*23230*/  SYNCS.ARRIVE.TRANS64.A1T0 RZ, [R0+URZ+0x2a850], RZ ;  /* 0x02a850ff00ff79a7 */ /* 0x0001e8000810003f */
[----:B------:R-:W-:-:S04]  /*23240*/  ISETP.NE.AND P0, PT, R28, 0x2, PT ;  /* 0x000000021c00780c */ /* 0x000fc80003f05270 */
[----:B0-----:R-:W-:Y:S02]  /*23250*/  SEL R0, RZ, 0x1, P0 ;  /* 0x00000001ff007807 */ /* 0x001fe40000000000 */
[----:B------:R-:W-:Y:S02]  /*23260*/  SEL R28, R28, RZ, P0 ;  /* 0x000000ff1c1c7207 */ /* 0x000fe40000000000 */
[----:B------:R-:W-:-:S07]  /*23270*/  LOP3.LUT R29, R29, R0, RZ, 0x3c, !PT ;  /* 0x000000001d1d7212 */ /* 0x000fce00078e3cff */
.L_x_2954:
[----:B------:R-:W-:Y:S05]  /*23280*/  BSYNC B7 ;  /* 0x0000000000077941 */ /* 0x000fea0003800000 */
.L_x_2952:
[----:B------:R-:W-:-:S13]  /*23290*/  LOP3.LUT P0, RZ, R27, 0x20, RZ, 0xc0, !PT ;  /* 0x000000201bff7812 */ /* 0x000fda000780c0ff */
[----:B------:R-:W-:Y:S05]  /*232a0*/  @!P0 BRA `(.L_x_2998) ;  /* 0x0000000000248947 */ /* 0x000fea0003800000 */
[----:B------:R-:W-:Y:S05]  /*232b0*/  WARPSYNC.ALL ;  /* 0x0000000000007948 */ /* 0x000fea0003800000 */
[----:B------:R-:W1:Y:S08]  /*232c0*/  S2UR UR5, SR_CgaCtaId ;  /* 0x00000000000579c3 */ /* 0x000e700000008800 */
[----:B------:R-:W-:Y:S06]  /*232d0*/  BAR.SYNC.DEFER_BLOCKING 0x5, 0x180 ;  /* 0x0146000000007b1d */ /* 0x000fec0000010000 */
[----:B------:R-:W-:-:S02]  /*232e0*/  UMOV UR4, 0x400 ;  /* 0x0000040000047882 */ /* 0x000fc40000000000 */
[----:B-1----:R-:W-:-:S06]  /*232f0*/  ULEA UR4, UR5, UR4, 0x18 ;  /* 0x0000000405047291 */ /* 0x002fcc000f8ec03f */
[----:B------:R-:W-:-:S05]  /*23300*/  IMAD.U32 R22, RZ, RZ, UR4 ;  /* 0x00000004ff167e24 */ /* 0x000fca000f8e00ff */
[----:B------:R1:W2:Y:S01]  /*23310*/  LDS.128 R16, [R22+0x2a8d0] ;  /* 0x02a8d00016107984 */ /* 0x0002a20000000c00 */
[----:B------:R-:W-:Y:S06]  /*23320*/  BAR.ARV 0x4, 0x180 ;  /* 0x0106000000007b1d */ /* 0x000fec0000002000 */
[----:B------:R-:W-:Y:S05]  /*23330*/  BRA `(.L_x_2999) ;  /* 0x0000000c00e07947 */ /* 0x000fea0003800000 */
.L_x_2998:
[----:B------:R-:W1:Y:S01]  /*23340*/  S2R R8, SR_TID.X ;  /* 0x0000000000087919 */ /* 0x000e620000002100 */
[----:B------:R-:W-:Y:S01]  /*23350*/  UMOV UR4, 0xffffffff ;  /* 0xffffffff00047882 */ /* 0x000fe20000000000 */
[----:B-1----:R-:W-:-:S04]  /*23360*/  LOP3.LUT R8, R8, 0x1f, RZ, 0xc0, !PT ;  /* 0x0000001f08087812 */ /* 0x002fc800078ec0ff */
[----:B------:R-:W-:Y:S01]  /*23370*/  ISETP.NE.AND P0, PT, R8, 0x1f, PT ;  /* 0x0000001f0800780c */ /* 0x000fe20003f05270 */
[----:B------:R-:W-:-:S12]  /*23380*/  BRA.DIV UR4, `(.L_x_3000) ;  /* 0x00000056048c7947 */ /* 0x000fd8000b800000 */
[----:B------:R-:W-:Y:S01]  /*23390*/  IADD3 R7, R19, R8, RZ ;  /* 0x0000000813077210 */ /* 0x000fe20007ffe0ff */
[----:B------:R-:W-:Y:S01]  /*233a0*/  ULDC UR4, c[0x0][0xc3c] ;  /* 0x00030f0000047ab9 */ /* 0x000fe20000000800 */
[----:B------:R-:W-:Y:S02]  /*233b0*/  ULDC.64 UR6, c[0x0][0x208] ;  /* 0x0000820000067ab9 */ /* 0x000fe40000000a00 */
[----:B------:R-:W-:-:S13]  /*233c0*/  ISETP.GE.OR P1, PT, R7, UR4, !P0 ;  /* 0x0000000407007c0c */ /* 0x000fda000c726670 */
[----:B------:R-:W1:Y:S08]  /*233d0*/  @!P1 LDC.64 R2, c[0x0][0xc80] ;  /* 0x00032000ff029b82 */ /* 0x000e700000000a00 */
[----:B------:R-:W2:Y:S01]  /*233e0*/  @!P1 LDC.64 R4, c[0x0][0xc78] ;  /* 0x00031e00ff049b82 */ /* 0x000ea20000000a00 */
[----:B-1----:R-:W-:-:S05]  /*233f0*/  @!P1 IMAD.WIDE R2, R7, 0x4, R2 ;  /* 0x0000000407029825 */ /* 0x002fca00078e0202 */
[----:B------:R2:W3:Y:S02]  /*23400*/  @!P1 LDG.E R6, desc[UR6][R2.64] ;  /* 0x0000000602069981 */ /* 0x0004e4000c1e1900 */
[----:B--2---:R-:W-:-:S05]  /*23410*/  @!P1 IMAD.WIDE R2, R7, 0x4, R4 ;  /* 0x0000000407029825 */ /* 0x004fca00078e0204 */
[----:B------:R-:W2:Y:S01]  /*23420*/  @!P1 LDG.E R5, desc[UR6][R2.64] ;  /* 0x0000000602059981 */ /* 0x000ea2000c1e1900 */
        /* <DEDUP_REMOVED lines=8> */
[----:B---3--:R-:W-:-:S02]  /*234b0*/  @!P1 IMAD.MOV.U32 R17, RZ, RZ, R6 ;  /* 0x000000ffff119224 */ /* 0x008fc400078e0006 */
[----:B------:R-:W-:Y:S02]  /*234c0*/  IMAD.MOV.U32 R6, RZ, RZ, RZ ;  /* 0x000000ffff067224 */ /* 0x000fe400078e00ff */
[----:B--2---:R-:W-:Y:S01]  /*234d0*/  @!P1 IMAD.MOV.U32 R4, RZ, RZ, R5 ;  /* 0x000000ffff049224 */ /* 0x004fe200078e0005 */
        /* <DEDUP_REMOVED lines=17> */
[----:B------:R1:W2:Y:S02]  /*235f0*/  SHFL.IDX PT, R14, R2, 0x1f, 0x1f ;  /* 0x03e01f00020e7f89 */ /* 0x0002a400000e0000 */
.L_x_3177:
[----:B------:R-:W-:Y:S02]  /*23600*/  ULDC UR4, c[0x0][0xc38] ;  /* 0x00030e0000047ab9 */ /* 0x000fe40000000800 */
[----:B------:R-:W-:-:S04]  /*23610*/  IMAD.U32 R5, RZ, RZ, UR4 ;  /* 0x00000004ff057e24 */ /* 0x000fc8000f8e00ff */
[----:B--2---:R-:W-:-:S05]  /*23620*/  IMAD R14, R14, R5, RZ ;  /* 0x000000050e0e7224 */ /* 0x004fca00078e02ff */
[----:B------:R-:W-:-:S04]  /*23630*/  IADD3 R7, R7, R14, RZ ;  /* 0x0000000e07077210 */ /* 0x000fc80007ffe0ff */
[----:B------:R-:W-:-:S13]  /*23640*/  ISETP.GT.AND P6, PT, R7, R0, PT ;  /* 0x000000000700720c */ /* 0x000fda0003fc4270 */
[----:B------:R-:W-:Y:S05]  /*23650*/  @P6 BRA `(.L_x_3001) ;  /* 0x0000000000a86947 */ /* 0x000fea0003800000 */
.L_x_3004:
[----:B-1----:R-:W1:Y:S01]  /*23660*/  LDC R2, c[0x0][0xc3c] ;  /* 0x00030f00ff027b82 */ /* 0x002e620000000800 */
[----:B------:R-:W-:-:S05]  /*23670*/  VIADD R19, R19, 0x1f ;  /* 0x0000001f13137836 */ /* 0x000fca0000000000 */
[----:B-1----:R-:W-:-:S13]  /*23680*/  ISETP.GE.AND P6, PT, R19, R2, PT ;  /* 0x000000021300720c */ /* 0x002fda0003fc6270 */
[----:B------:R-:W-:Y:S05]  /*23690*/  @P6 BRA `(.L_x_3002) ;  /* 0x0000000800c46947 */ /* 0x000fea0003800000 */
[----:B------:R-:W1:Y:S01]  /*236a0*/  S2R R3, SR_TID.X ;  /* 0x0000000000037919 */ /* 0x000e620000002100 */
[----:B------:R-:W-:Y:S01]  /*236b0*/  MOV R17, RZ ;  /* 0x000000ff00117202 */ /* 0x000fe20000000f00 */
[----:B------:R-:W-:Y:S01]  /*236c0*/  ULDC.64 UR4, c[0x0][0x208] ;  /* 0x0000820000047ab9 */ /* 0x000fe20000000a00 */
        /* <DEDUP_REMOVED lines=29> */
.L_x_3185:
[----:B------:R-:W-:Y:S02]  /*238a0*/  ULDC UR4, c[0x0][0xc38] ;  /* 0x00030e0000047ab9 */ /* 0x000fe40000000800 */
[----:B------:R-:W-:-:S04]  /*238b0*/  IMAD.U32 R5, RZ, RZ, UR4 ;  /* 0x00000004ff057e24 */ /* 0x000fc8000f8e00ff */
[----:B--2---:R-:W-:-:S04]  /*238c0*/  IMAD R14, R14, R5, RZ ;  /* 0x000000050e0e7224 */ /* 0x004fc800078e02ff */
[----:B------:R-:W-:-:S05]  /*238d0*/  IMAD.IADD R7, R14, 0x1, R7 ;  /* 0x000000010e077824 */ /* 0x000fca00078e0207 */
[----:B------:R-:W-:-:S13]  /*238e0*/  ISETP.GT.AND P6, PT, R7, R0, PT ;  /* 0x000000000700720c */ /* 0x000fda0003fc4270 */
[----:B------:R-:W-:Y:S05]  /*238f0*/  @!P6 BRA `(.L_x_3004) ;  /* 0xfffffffc0058e947 */ /* 0x000fea000383ffff */
.L_x_3001:
[----:B------:R-:W-:Y:S01]  /*23900*/  IADD3 R7, -R14, R7, RZ ;  /* 0x000000070e077210 */ /* 0x000fe20007ffe1ff */
[----:B------:R-:W-:-:S04]  /*23910*/  UMOV UR4, 0xffffffff ;  /* 0xffffffff00047882 */ /* 0x000fc80000000000 */
[----:B------:R-:W-:-:S05]  /*23920*/  IMAD R3, R2, R5, R7 ;  /* 0x0000000502037224 */ /* 0x000fca00078e0207 */
[----:B------:R-:W-:Y:S01]  /*23930*/  ISETP.GT.AND P6, PT, R3, R0, PT ;  /* 0x000000000300720c */ /* 0x000fe20003fc4270 */
[----:B------:R-:W-:-:S12]  /*23940*/  BRA.DIV UR4, `(.L_x_3005) ;  /* 0x0000005a04147947 */ /* 0x000fd8000b800000 */
[----:B------:R-:W-:-:S04]  /*23950*/  VOTE.ANY R3, PT, !P6 ;  /* 0x0000000000037806 */ /* 0x000fc800070e0100 */
[----:B0-----:R-:W0:Y:S02]  /*23960*/  POPC R12, R3 ;  /* 0x00000003000c7309 */ /* 0x001e240000000000 */
[----:B0-----:R0:W2:Y:S01]  /*23970*/  SHFL.IDX PT, R17, R17, R12, 0x1f ;  /* 0x00001f0c11117589 */ /* 0x0010a200000e0000 */
[----:B------:R-:W-:-:S03]  /*23980*/  IMAD.IADD R19, R12, 0x1, R19 ;  /* 0x000000010c137824 */ /* 0x000fc600078e0213 */
[----:B------:R0:W3:Y:S04]  /*23990*/  SHFL.IDX PT, R4, R4, R12, 0x1f ;  /* 0x00001f0c04047589 */ /* 0x0000e800000e0000 */
.L_x_3190:
[----:B------:R-:W-:-:S13]  /*239a0*/  ISETP.NE.AND P0, PT, R3, RZ, PT ;  /* 0x000000ff0300720c */ /* 0x000fda0003f05270 */
[----:B------:R-:W-:Y:S05]  /*239b0*/  @!P0 BRA `(.L_x_3006) ;  /* 0x0000000000108947 */ /* 0x000fea0003800000 */
[----:B------:R-:W-:Y:S01]  /*239c0*/  UMOV UR4, 0xffffffff ;  /* 0xffffffff00047882 */ /* 0x000fe20000000000 */
[----:B0-----:R-:W-:Y:S02]  /*239d0*/  VIADD R12, R12, 0xffffffff ;  /* 0xffffffff0c0c7836 */ /* 0x001fe40000000000 */
[----:B------:R-:W-:Y:S05]  /*239e0*/  BRA.DIV UR4, `(.L_x_3007) ;  /* 0x0000005a04487947 */ /* 0x000fea000b800000 */
[----:B------:R4:W0:Y:S02]  /*239f0*/  SHFL.IDX PT, R6, R2, R12, 0x1f ;  /* 0x00001f0c02067589 */ /* 0x00082400000e0000 */
.L_x_3006:
[----:B---3--:R-:W-:Y:S01]  /*23a00*/  ISETP.NE.AND P0, PT, R4, 0x1, PT ;  /* 0x000000010400780c */ /* 0x008fe20003f05270 */
[----:B0-----:R-:W-:-:S05]  /*23a10*/  IMAD R16, R6, R5, R7 ;  /* 0x0000000506107224 */ /* 0x001fca00078e0207 */
[----:B------:R-:W-:-:S07]  /*23a20*/  IADD3 R0, R0, -R16, RZ ;  /* 0x8000001000007210 */ /* 0x000fce0007ffe0ff */
[----:B------:R-:W-:Y:S05]  /*23a30*/  @!P0 BRA `(.L_x_3008) ;  /* 0x0000000000dc8947 */ /* 0x000fea0003800000 */
[-C--:B--2---:R-:W-:Y:S02]  /*23a40*/  IABS R6, R17.reuse ;  /* 0x0000001100067213 */ /* 0x084fe40000000000 */
[----:B------:R-:W-:Y:S02]  /*23a50*/  IABS R5, R4 ;  /* 0x0000000400057213 */ /* 0x000fe40000000000 */
[----:B------:R-:W0:Y:S08]  /*23a60*/  I2F.RP R7, R6 ;  /* 0x0000000600077306 */ /* 0x000e300000209400 */
[----:B------:R-:W2:Y:S08]  /*23a70*/  I2F.RP R8, R5 ;  /* 0x0000000500087306 */ /* 0x000eb00000209400 */
[----:B0-----:R-:W1:Y:S08]  /*23a80*/  MUFU.RCP R7, R7 ;  /* 0x0000000700077308 */ /* 0x001e700000001000 */
[----:B--2---:R-:W-:Y:S01]  /*23a90*/  MUFU.RCP R8, R8 ;  /* 0x0000000800087308 */ /* 0x004fe20000001000 */
[----:B-1--4-:R-:W-:Y:S01]  /*23aa0*/  VIADD R2, R7, 0xffffffe ;  /* 0x0ffffffe07027836 */ /* 0x012fe20000000000 */
[----:B------:R-:W-:-:S06]  /*23ab0*/  IABS R7, R17 ;  /* 0x0000001100077213 */ /* 0x000fcc0000000000 */
[----:B------:R0:W1:Y:S02]  /*23ac0*/  F2I.FTZ.U32.TRUNC.NTZ R3, R2 ;  /* 0x0000000200037305 */ /* 0x000064000021f000 */
[----:B0-----:R-:W-:Y:S01]  /*23ad0*/  MOV R2, RZ ;  /* 0x000000ff00027202 */ /* 0x001fe20000000f00 */
[----:B-1----:R-:W-:-:S04]  /*23ae0*/  IMAD.MOV R9, RZ, RZ, -R3 ;  /* 0x000000ffff097224 */ /* 0x002fc800078e0a03 */
[----:B------:R-:W-:-:S04]  /*23af0*/  IMAD R9, R9, R6, RZ ;  /* 0x0000000609097224 */ /* 0x000fc800078e02ff */
[----:B------:R-:W-:Y:S01]  /*23b00*/  IMAD.HI.U32 R3, R3, R9, R2 ;  /* 0x0000000903037227 */ /* 0x000fe200078e0002 */
[----:B------:R-:W-:-:S03]  /*23b10*/  IABS R2, R0 ;  /* 0x0000000000027213 */ /* 0x000fc60000000000 */
[----:B------:R-:W-:Y:S02]  /*23b20*/  IMAD.MOV R9, RZ, RZ, -R7 ;  /* 0x000000ffff097224 */ /* 0x000fe400078e0a07 */
[----:B------:R-:W-:-:S04]  /*23b30*/  IMAD.HI.U32 R7, R3, R2, RZ ;  /* 0x0000000203077227 */ /* 0x000fc800078e00ff */
[----:B------:R-:W-:Y:S02]  /*23b40*/  VIADD R3, R8, 0xffffffe ;  /* 0x0ffffffe08037836 */ /* 0x000fe40000000000 */
[----:B------:R-:W-:-:S04]  /*23b50*/  IMAD R9, R7, R9, R2 ;  /* 0x0000000907097224 */ /* 0x000fc800078e0202 */
[----:B------:R-:W0:Y:S01]  /*23b60*/  F2I.FTZ.U32.TRUNC.NTZ R3, R3 ;  /* 0x0000000300037305 */ /* 0x000e22000021f000 */
[----:B------:R-:W-:-:S13]  /*23b70*/  ISETP.GT.U32.AND P1, PT, R6, R9, PT ;  /* 0x000000090600720c */ /* 0x000fda0003f24070 */
[-C--:B------:R-:W-:Y:S01]  /*23b80*/  @!P1 IADD3 R9, R9, -R6.reuse, RZ ;  /* 0x8000000609099210 */ /* 0x080fe20007ffe0ff */
[----:B0-----:R-:W-:Y:S01]  /*23b90*/  IMAD.MOV R2, RZ, RZ, -R3 ;  /* 0x000000ffff027224 */ /* 0x001fe200078e0a03 */
[----:B------:R-:W-:Y:S02]  /*23ba0*/  @!P1 IADD3 R7, R7, 0x1, RZ ;  /* 0x0000000107079810 */ /* 0x000fe40007ffe0ff */
        /* <DEDUP_REMOVED lines=8> */
[----:B------:R-:W-:-:S04]  /*23c30*/  IABS R2, R4 ;  /* 0x0000000400027213 */ /* 0x000fc80000000000 */
[----:B------:R-:W-:-:S07]  /*23c40*/  IADD3 R2, RZ, -R2, RZ ;  /* 0x80000002ff027210 */ /* 0x000fce0007ffe0ff */
[----:B------:R-:W-:Y:S01]  /*23c50*/  @!P2 IMAD.MOV R7, RZ, RZ, -R7 ;  /* 0x000000ffff07a224 */ /* 0x000fe200078e0a07 */
[----:B------:R-:W-:-:S04]  /*23c60*/  @!P1 LOP3.LUT R7, RZ, R17, RZ, 0x33, !PT ;  /* 0x00000011ff079212 */ /* 0x000fc800078e33ff */
[----:B------:R-:W-:-:S05]  /*23c70*/  IABS R3, R7 ;  /* 0x0000000700037213 */ /* 0x000fca0000000000 */
        /* <DEDUP_REMOVED lines=9> */
[----:B------:R-:W-:-:S04]  /*23d10*/  IMAD.MOV R2, RZ, RZ, -R7 ;  /* 0x000000ffff027224 */ /* 0x000fc800078e0a07 */
[----:B------:R-:W-:Y:S02]  /*23d20*/  IMAD R2, R17, R2, R0 ;  /* 0x0000000211027224 */ /* 0x000fe400078e0200 */
[----:B------:R-:W-:-:S06]  /*23d30*/  @P0 IADD3 R6, R6, 0x1, RZ ;  /* 0x0000000106060810 */ /* 0x000fcc0007ffe0ff */
[----:B------:R-:W-:Y:S01]  /*23d40*/  @!P2 IMAD.MOV R6, RZ, RZ, -R6 ;  /* 0x000000ffff06a224 */ /* 0x000fe200078e0a06 */
[----:B------:R-:W-:-:S04]  /*23d50*/  @!P1 LOP3.LUT R6, RZ, R4, RZ, 0x33, !PT ;  /* 0x00000004ff069212 */ /* 0x000fc800078e33ff */
[----:B------:R-:W-:Y:S01]  /*23d60*/  LEA R3, R4, R6, 0x18 ;  /* 0x0000000604037211 */ /* 0x000fe200078ec0ff */
[----:B------:R-:W-:-:S04]  /*23d70*/  IMAD.MOV R5, RZ, RZ, -R6 ;  /* 0x000000ffff057224 */ /* 0x000fc800078e0a06 */
[----:B------:R-:W-:-:S04]  /*23d80*/  IMAD R4, R4, R5, R7 ;  /* 0x0000000504047224 */ /* 0x000fc800078e0207 */
[----:B------:R-:W-:Y:S01]  /*23d90*/  IMAD R18, R4, 0x10000, R3 ;  /* 0x0001000004127824 */ /* 0x000fe200078e0203 */
[----:B------:R-:W-:Y:S06]  /*23da0*/  BRA `(.L_x_3009) ;  /* 0x0000000000f47947 */ /* 0x000fec0003800000 */
.L_x_3008:
[----:B-1--4-:R-:W0:Y:S01]  /*23db0*/  LDC.64 R2, c[0x0][0xc90] ;  /* 0x00032400ff027b82 */ /* 0x012e220000000a00 */
[----:B------:R-:W-:Y:S01]  /*23dc0*/  ULDC.64 UR4, c[0x0][0x208] ;  /* 0x0000820000047ab9 */ /* 0x000fe20000000a00 */
[----:B0-----:R-:W-:-:S05]  /*23dd0*/  IMAD.WIDE R2, R19, 0x4, R2 ;  /* 0x0000000413027825 */ /* 0x001fca00078e0202 */
[----:B------:R0:W2:Y:S02]  /*23de0*/  LDG.E R6, desc[UR4][R2.64] ;  /* 0x0000000402067981 */ /* 0x0000a4000c1e1900 */
[----:B0-----:R-:W-:Y:S02]  /*23df0*/  IMAD.MOV.U32 R2, RZ, RZ, RZ ;  /* 0x000000ffff027224 */ /* 0x001fe400078e00ff */
[----:B--2---:R-:W-:-:S05]  /*23e00*/  IMAD R7, R17, R6, RZ ;  /* 0x0000000611077224 */ /* 0x004fca00078e02ff */
        /* <DEDUP_REMOVED lines=26> */
[----:B------:R-:W-:Y:S01]  /*23fb0*/  IMAD R0, R7, R2, R0 ;  /* 0x0000000207007224 */ /* 0x000fe200078e0200 */
[----:B------:R-:W-:Y:S02]  /*23fc0*/  MOV R2, RZ ;  /* 0x000000ff00027202 */ /* 0x000fe40000000f00 */
[----:B------:R-:W-:-:S04]  /*23fd0*/  VIADDMNMX R5, R3, R5, R6, PT ;  /* 0x0000000503057246 */ /* 0x000fc80003800106 */
[----:B------:R-:W-:-:S04]  /*23fe0*/  IABS R6, R5 ;  /* 0x0000000500067213 */ /* 0x000fc80000000000 */
[----:B------:R-:W0:Y:S08]  /*23ff0*/  I2F.RP R8, R6 ;  /* 0x0000000600087306 */ /* 0x000e300000209400 */
[----:B0-----:R-:W0:Y:S02]  /*24000*/  MUFU.RCP R8, R8 ;  /* 0x0000000800087308 */ /* 0x001e240000001000 */
[----:B0-----:R-:W-:-:S02]  /*24010*/  IADD3 R3, R8, 0xffffffe, RZ ;  /* 0x0ffffffe08037810 */ /* 0x001fc40007ffe0ff */
[----:B------:R-:W-:-:S04]  /*24020*/  IABS R8, R5 ;  /* 0x0000000500087213 */ /* 0x000fc80000000000 */
        /* <DEDUP_REMOVED lines=9> */
[----:B------:R-:W-:Y:S01]  /*240c0*/  @!P1 IMAD.IADD R3, R3, 0x1, -R6 ;  /* 0x0000000103039824 */ /* 0x000fe200078e0a06 */
[----:B------:R-:W-:Y:S02]  /*240d0*/  @!P1 IADD3 R2, R2, 0x1, RZ ;  /* 0x0000000102029810 */ /* 0x000fe40007ffe0ff */
        /* <DEDUP_REMOVED lines=10> */
.L_x_3009:
[----:B------:R-:W-:-:S05]  /*24180*/  LOP3.LUT R2, RZ, R2, RZ, 0x33, !PT ;  /* 0x00000002ff027212 */ /* 0x000fca00078e33ff */
[----:B------:R-:W-:Y:S01]  /*24190*/  IMAD.IADD R17, R17, 0x1, R2 ;  /* 0x0000000111117824 */ /* 0x000fe200078e0202 */
[----:B------:R-:W-:Y:S06]  /*241a0*/  BRA `(.L_x_3010) ;  /* 0x00000000001c7947 */ /* 0x000fec0003800000 */
.L_x_3002:
[----:B------:R-:W-:Y:S01]  /*241b0*/  UMOV UR4, URZ ;  /* 0x0000003f00047c82 */ /* 0x000fe20008000000 */
[----:B------:R-:W-:Y:S01]  /*241c0*/  UMOV UR5, URZ ;  /* 0x0000003f00057c82 */ /* 0x000fe20008000000 */
[----:B------:R-:W-:Y:S01]  /*241d0*/  ULDC UR6, c[0x0][0xc3c] ;  /* 0x00030f0000067ab9 */ /* 0x000fe20000000800 */
[----:B------:R-:W-:Y:S01]  /*241e0*/  IMAD.MOV.U32 R16, RZ, RZ, R0 ;  /* 0x000000ffff107224 */ /* 0x000fe200078e0000 */
[----:B------:R-:W-:Y:S01]  /*241f0*/  MOV R17, UR4 ;  /* 0x0000000400117c02 */ /* 0x000fe20008000f00 */
[----:B------:R-:W-:Y:S02]  /*24200*/  IMAD.U32 R18, RZ, RZ, UR5 ;  /* 0x00000005ff127e24 */ /* 0x000fe4000f8e00ff */
[----:B------:R-:W-:-:S07]  /*24210*/  IMAD.U32 R19, RZ, RZ, UR6 ;  /* 0x00000006ff137e24 */ /* 0x000fce000f8e00ff */
.L_x_3010:
[----:B------:R-:W1:Y:S01]  /*24220*/  S2R R0, SR_TID.X ;  /* 0x0000000000007919 */ /* 0x000e620000002100 */
[----:B------:R-:W-:Y:S05]  /*24230*/  WARPSYNC.ALL ;  /* 0x0000000000007948 */ /* 0x000fea0003800000 */
[----:B------:R-:W-:Y:S01]  /*24240*/  BAR.SYNC.DEFER_BLOCKING 0x4, 0x180 ;  /* 0x0106000000007b1d */ /* 0x000fe20000010000 */
[----:B-1----:R-:W-:-:S04]  /*24250*/  LOP3.LUT R0, R0, 0x1f, RZ, 0xc0, !PT ;  /* 0x0000001f00007812 */ /* 0x002fc800078ec0ff */
[----:B------:R-:W-:-:S13]  /*24260*/  ISETP.NE.AND P0, PT, R0, RZ, PT ;  /* 0x000000ff0000720c */ /* 0x000fda0003f05270 */
[----:B------:R-:W1:Y:S01]  /*24270*/  @!P0 S2R R3, SR_CgaCtaId ;  /* 0x0000000000038919 */ /* 0x000e620000008800 */
[----:B------:R-:W-:-:S04]  /*24280*/  @!P0 MOV R0, 0x400 ;  /* 0x0000040000008802 */ /* 0x000fc80000000f00 */
[----:B-1----:R-:W-:-:S05]  /*24290*/  @!P0 LEA R22, R3, R0, 0x18 ;  /* 0x0000000003168211 */ /* 0x002fca00078ec0ff */
[----:B------:R3:W-:Y:S01]  /*242a0*/  @!P0 STS.128 [R22+0x2a8d0], R16 ;  /* 0x02a8d01016008388 */ /* 0x0007e20000000c00 */
[----:B------:R-:W-:Y:S06]  /*242b0*/  BAR.ARV 0x5, 0x180 ;  /* 0x0146000000007b1d */ /* 0x000fec0000002000 */
.L_x_2999:
[----:B------:R-:W-:Y:S02]  /*242c0*/  ULDC UR4, c[0x0][0xc3c] ;  /* 0x00030f0000047ab9 */ /* 0x000fe40000000800 */
[----:B--2---:R-:W-:-:S13]  /*242d0*/  ISETP.GE.AND P0, PT, R19, UR4, PT ;  /* 0x0000000413007c0c */ /* 0x004fda000bf06270 */
[----:B------:R-:W-:Y:S05]  /*242e0*/  @!P0 BRA `(.L_x_3011) ;  /* 0xffffff9800388947 */ /* 0x000fea000383ffff */
[----:B------:R-:W-:Y:S05]  /*242f0*/  BSYNC B8 ;  /* 0x0000000000087941 */ /* 0x000fea0003800000 */
.L_x_2906:
[----:B------:R-:W2:Y:S01]  /*24300*/  LDL.LU R0, [R1+0x24] ;  /* 0x0000240001007983 */ /* 0x000ea20000300800 */
[----:B------:R-:W-:Y:S01]  /*24310*/  BSSY B0, `(.L_x_3012) ;  /* 0x000000b000007945 */ /* 0x000fe20003800000 */
[----:B------:R-:W4:Y:S01]  /*24320*/  S2R R5, SR_CgaCtaId ;  /* 0x0000000000057919 */ /* 0x000f220000008800 */
[----:B--2---:R-:W-:-:S04]  /*24330*/  IADD3 R0, R0, 0x1, RZ ;  /* 0x0000000100007810 */ /* 0x004fc80007ffe0ff */
[----:B-1----:R-:W-:-:S04]  /*24340*/  LEA.HI R2, R0, R0, RZ, 0x1 ;  /* 0x0000000000027211 */ /* 0x002fc800078f08ff */
[----:B------:R-:W-:Y:S02]  /*24350*/  LOP3.LUT R3, R2, 0xfffffffe, RZ, 0xc0, !PT ;  /* 0xfffffffe02037812 */ /* 0x000fe400078ec0ff */
[----:B------:R-:W-:-:S03]  /*24360*/  MOV R2, 0x400 ;  /* 0x0000040000027802 */ /* 0x000fc60000000f00 */
[----:B------:R-:W-:Y:S01]  /*24370*/  IMAD.IADD R0, R0, 0x1, -R3 ;  /* 0x0000000100007824 */ /* 0x000fe200078e0a03 */
[----:B----4-:R-:W-:-:S04]  /*24380*/  LEA R5, R5, R2, 0x18 ;  /* 0x0000000205057211 */ /* 0x010fc800078ec0ff */
[----:B------:R-:W-:-:S04]  /*24390*/  SHF.L.U32 R0, R0, 0x1f, RZ ;  /* 0x0000001f00007819 */ /* 0x000fc800000006ff */
[----:B------:R-:W1:Y:S02]  /*243a0*/  SYNCS.PHASECHK.TRANS64.TRYWAIT P0, [R5+URZ+0x2a820], R0 ;  /* 0x02a82000050075a7 */ /* 0x000e64000800017f */
[----:B-1----:R-:W-:Y:S05]  /*243b0*/  @!P0 BRA `(.L_x_3013) ;  /* 0x0000004c00fc8947 */ /* 0x002fea0003800000 */
.L_x_3193:
[----:B------:R-:W-:Y:S05]  /*243c0*/  BSYNC B0 ;  /* 0x0000000000007941 */ /* 0x000fea0003800000 */
.L_x_3012:
[----:B------:R-:W-:-:S03]  /*243d0*/  UMOV UR4, 0xffffffff ;  /* 0xffffffff00047882 */ /* 0x000fc60000000000 */
[----:B------:R-:W-:Y:S05]  /*243e0*/  BRA.DIV UR4, `(.L_x_3014) ;  /* 0x0000005204047947 */ /* 0x000fea000b800000 */
[----:B-1----:R-:W1:Y:S02]  /*243f0*/  S2R R0, SR_TID.X ;  /* 0x0000000000007919 */ /* 0x002e640000002100 */
[----:B-1----:R-:W-:-:S04]  /*24400*/  SHF.R.U32.HI R0, RZ, 0x5, R0 ;  /* 0x00000005ff007819 */ /* 0x002fc80000011600 */
[----:B------:R-:W-:-:S05]  /*24410*/  LOP3.LUT R0, R0, 0x3, RZ, 0xc0, !PT ;  /* 0x0000000300007812 */ /* 0x000fca00078ec0ff */
[----:B------:R1:W2:Y:S02]  /*24420*/  SHFL.IDX PT, R14, R0, RZ, 0x1f ;  /* 0x00001fff000e7589 */ /* 0x0002a400000e0000 */
.L_x_3196:
[----:B--2---:R-:W-:-:S13]  /*24430*/  ISETP.NE.AND P0, PT, R14, RZ, PT ;  /* 0x000000ff0e00720c */ /* 0x004fda0003f05270 */
[----:B------:R-:W-:Y:S05]  /*24440*/  @P0 BRA `(.L_x_2653) ;  /* 0x0000000000880947 */ /* 0x000fea0003800000 */
[----:B------:R-:W-:-:S03]  /*24450*/  UMOV UR4, 0xffffffff ;  /* 0xffffffff00047882 */ /* 0x000fc60000000000 */
[----:B------:R-:W-:Y:S05]  /*24460*/  BRA.DIV UR4, `(.L_x_3015) ;  /* 0x0000005204187947 */ /* 0x000fea000b800000 */
[----:B------:R-:W-:-:S13]  /*24470*/  ELECT P6, URZ, PT ;  /* 0x00000000003f782f */ /* 0x000fda00038c0000 */
.L_x_3199:
[----:B------:R-:W-:Y:S05]  /*24480*/  @!P6 BRA `(.L_x_2653) ;  /* 0x000000000078e947 */ /* 0x000fea0003800000 */
[----:B------:R-:W-:-:S06]  /*24490*/  ULOP3.LUT UR4, UR60, 0x2, URZ, 0xfc, !UPT ;  /* 0x000000023c047892 */ /* 0x000fcc000f8efc3f */
[----:B-1----:R-:W-:-:S05]  /*244a0*/  IMAD.U32 R0, RZ, RZ, UR4 ;  /* 0x00000004ff007e24 */ /* 0x002fca000f8e00ff */
[----:B------:R-:W-:-:S13]  /*244b0*/  ISETP.NE.AND P0, PT, R0, 0x3, PT ;  /* 0x000000030000780c */ /* 0x000fda0003f05270 */
[----:B------:R-:W-:Y:S05]  /*244c0*/  @!P0 BRA `(.L_x_3016) ;  /* 0x0000000000048947 */ /* 0x000fea0003800000 */
[----:B------:R-:W-:Y:S01]  /*244d0*/  BPT.TRAP 0x1 ;  /* 0x000000040000795c */ /* 0x000fe20000300000 */
.L_x_3016:
[C---:B------:R-:W-:Y:S01]  /*244e0*/  LEA R3, R28.reuse, R5, 0x3 ;  /* 0x000000051c037211 */ /* 0x040fe200078e18ff */
[----:B------:R-:W-:Y:S01]  /*244f0*/  VIADD R28, R28, 0x1 ;  /* 0x000000011c1c7836 */ /* 0x000fe20000000000 */
[----:B------:R-:W-:-:S04]  /*24500*/  SHF.L.U32 R2, R29, 0x1f, RZ ;  /* 0x0000001f1d027819 */ /* 0x000fc800000006ff */
[----:B------:R-:W1:Y:S01]  /*24510*/  SYNCS.PHASECHK.TRANS64.TRYWAIT P1, [R3+URZ+0x2a840], R2 ;  /* 0x02a84002030075a7 */ /* 0x000e62000802017f */
[----:B------:R-:W-:-:S04]  /*24520*/  ISETP.NE.AND P2, PT, R28, 0x2, PT ;  /* 0x000000021c00780c */ /* 0x000fc80003f45270 */
[----:B------:R-:W-:Y:S01]  /*24530*/  SEL R0, RZ, 0x1, P2 ;  /* 0x00000001ff007807 */ /* 0x000fe20001000000 */
[----:B-1----:R-:W-:Y:S08]  /*24540*/  @!P1 BRA `(.L_x_3017) ;  /* 0x0000005000009947 */ /* 0x002ff00003800000 */
.L_x_3200:
[----:B------:R-:W-:Y:S02]  /*24550*/  SEL R28, R28, RZ, P2 ;  /* 0x000000ff1c1c7207 */ /* 0x000fe40001000000 */
[----:B------:R-:W-:Y:S01]  /*24560*/  LOP3.LUT R0, R29, R0, RZ, 0x3c, !PT ;  /* 0x000000001d007212 */ /* 0x000fe200078e3cff */
[----:B------:R-:W-:Y:S06]  /*24570*/  @!P0 BRA `(.L_x_3018) ;  /* 0x0000000000048947 */ /* 0x000fec0003800000 */
[----:B------:R-:W-:Y:S01]  /*24580*/  BPT.TRAP 0x1 ;  /* 0x000000040000795c */ /* 0x000fe20000300000 */
.L_x_3018:
[----:B------:R-:W-:Y:S01]  /*24590*/  IMAD R5, R28, 0x8, R5 ;  /* 0x000000081c057824 */ /* 0x000fe200078e0205 */
[----:B------:R-:W-:-:S04]  /*245a0*/  SHF.L.U32 R0, R0, 0x1f, RZ ;  /* 0x0000001f00007819 */ /* 0x000fc800000006ff */
[----:B------:R-:W2:Y:S02]  /*245b0*/  SYNCS.PHASECHK.TRANS64.TRYWAIT P1, [R5+URZ+0x2a840], R0 ;  /* 0x02a84000050075a7 */ /* 0x000ea4000802017f */
[----:B--2---:R-:W-:Y:S05]  /*245c0*/  @!P1 BRA `(.L_x_3019) ;  /* 0x0000004c00f49947 */ /* 0x004fea0003800000 */
.L_x_3201:
[----:B------:R-:W-:Y:S05]  /*245d0*/  @!P0 BRA `(.L_x_3020) ;  /* 0x0000000000048947 */ /* 0x000fea0003800000 */
[----:B------:R-:W-:Y:S01]  /*245e0*/  BPT.TRAP 0x1 ;  /* 0x000000040000795c */ /* 0x000fe20000300000 */
.L_x_3020:
[----:B------:R-:W4:Y:S02]  /*245f0*/  SYNCS.PHASECHK.TRANS64.TRYWAIT P1, [R3+URZ+0x2a860], R2 ;  /* 0x02a86002030075a7 */ /* 0x000f24000802017f */
[----:B----4-:R-:W-:Y:S05]  /*24600*/  @!P1 BRA `(.L_x_3021) ;  /* 0x0000004c00f89947 */ /* 0x010fea0003800000 */
.L_x_3202:
[----:B------:R-:W-:Y:S05]  /*24610*/  @!P0 BRA `(.L_x_3022) ;  /* 0x0000000000048947 */ /* 0x000fea0003800000 */
[----:B------:R-:W-:Y:S01]  /*24620*/  BPT.TRAP 0x1 ;  /* 0x000000040000795c */ /* 0x000fe20000300000 */
.L_x_3022:
[----:B------:R0:W0:Y:S02]  /*24630*/  SYNCS.PHASECHK.TRANS64.TRYWAIT P0, [R5+URZ+0x2a860], R0 ;  /* 0x02a86000050075a7 */ /* 0x000024000800017f */
[----:B0-----:R-:W-:Y:S05]  /*24640*/  @!P0 NANOSLEEP.SYNCS 0x989680 ;  /* 0x009896800000895d */ /* 0x001fea0003900000 */
[----:B------:R-:W0:Y:S02]  /*24650*/  @!P0 SYNCS.PHASECHK.TRANS64 P0, [R5+URZ+0x2a860], R0 ;  /* 0x02a86000050085a7 */ /* 0x000e24000800007f */
[----:B0-----:R-:W-:Y:S05]  /*24660*/  @!P0 BRA `(.L_x_3022) ;  /* 0xfffffffc00f08947 */ /* 0x001fea000383ffff */
.L_x_2653:
[----:B------:R-:W-:Y:S05]  /*24670*/  BSYNC B9 ;  /* 0x0000000000097941 */ /* 0x000fea0003800000 */
.L_x_2650:
[----:B------:R-:W-:Y:S05]  /*24680*/  EXIT ;  /* 0x000000000000794d */ /* 0x000fea0003800000 */
.L_x_2673:
[----:B0-----:R0:W1:Y:S02]  /*24690*/  SYNCS.PHASECHK.TRANS64.TRYWAIT P6, [R84+URZ+0x2a890], R85 ;  /* 0x02a89055540075a7 */ /* 0x00106400080c017f */
[----:B-1----:R-:W-:Y:S05]  /*246a0*/  @!P6 NANOSLEEP.SYNCS 0x989680 ;  /* 0x009896800000e95d */ /* 0x002fea0003900000 */
[----:B------:R-:W1:Y:S02]  /*246b0*/  @!P6 SYNCS.PHASECHK.TRANS64 P6, [R84+URZ+0x2a890], R85 ;  /* 0x02a890555400e5a7 */ /* 0x000e6400080c007f */
[----:B-1----:R-:W-:Y:S05]  /*246c0*/  @!P6 BRA `(.L_x_2673) ;  /* 0xfffffffc00f0e947 */ /* 0x002fea000383ffff */
[----:B------:R-:W-:Y:S05]  /*246d0*/  BRA `(.L_x_3023) ;  /* 0xfffffdf400407947 */ /* 0x000fea000383ffff */
.L_x_2674:
        /* <DEDUP_REMOVED lines=8> */
.L_x_3025:
[----:B------:R-:W-:Y:S05]  /*24760*/  BSYNC B1 ;  /* 0x0000000000017941 */ /* 0x000fea0003800000 */
.L_x_3024:
        /* <DEDUP_REMOVED lines=8> */
.L_x_3026:
[----:B------:R-:W-:Y:S01]  /*247f0*/  MOV R11, R14 ;  /* 0x0000000e000b7202 */ /* 0x000fe20000000f00 */
[----:B------:R-:W-:Y:S06]  /*24800*/  BRA `(.L_x_3027) ;  /* 0xfffffdf400087947 */ /* 0x000fec000383ffff */
.L_x_2699:
        /* <DEDUP_REMOVED lines=8> */
.L_x_3029:
[----:B------:R-:W-:Y:S05]  /*24890*/  BSYNC B1 ;  /* 0x0000000000017941 */ /* 0x000fea0003800000 */
.L_x_3028:
        /* <DEDUP_REMOVED lines=8> */
.L_x_3030:
[----:B------:R-:W-:Y:S01]  /*24920*/  IMAD.MOV.U32 R119, RZ, RZ, R14 ;  /* 0x000000ffff777224 */ /* 0x000fe200078e000e */
[----:B------:R-:W-:Y:S06]  /*24930*/  BRA `(.L_x_3031) ;  /* 0xfffffe0800307947 */ /* 0x000fec000383ffff */
.L_x_2729:
[----:B0-----:R0:W1:Y:S02]  /*24940*/  SYNCS.PHASECHK.TRANS64.TRYWAIT P6, [R84+URZ+0x2a890], R85 ;  /* 0x02a89055540075a7 */ /* 0x00106400080c017f */
[----:B-1----:R-:W-:Y:S05]  /*24950*/  @!P6 NANOSLEEP.SYNCS 0x989680 ;  /* 0x009896800000e95d */ /* 0x002fea0003900000 */
[----:B------:R-:W1:Y:S02]  /*24960*/  @!P6 SYNCS.PHASECHK.TRANS64 P6, [R84+URZ+0x2a890], R85 ;  /* 0x02a890555400e5a7 */ /* 0x000e6400080c007f */
[----:B-1----:R-:W-:Y:S05]  /*24970*/  @!P6 BRA `(.L_x_2729) ;  /* 0xfffffffc00f0e947 */ /* 0x002fea000383ffff */
[----:B------:R-:W-:Y:S05]  /*24980*/  BRA `(.L_x_3032) ;  /* 0xfffffe2800507947 */ /* 0x000fea000383ffff */
.L_x_2730:
[----:B------:R-:W-:Y:S01]  /*24990*/  BSSY B1, `(.L_x_3033) ;  /* 0x0000008000017945 */ /* 0x000fe20003800000 */
[----:B------:R-:W-:Y:S01]  /*249a0*/  IMAD.MOV.U32 R13, RZ, RZ, R118 ;  /* 0x000000ffff0d7224 */ /* 0x000fe200078e0076 */
[----:B------:R-:W-:Y:S01]  /*249b0*/  MOV R12, RZ ;  /* 0x000000ff000c7202 */ /* 0x000fe20000000f00 */
[----:B------:R-:W-:Y:S02]  /*249c0*/  IMAD.MOV.U32 R11, RZ, RZ, 0x1c1f ;  /* 0x00001c1fff0b7424 */ /* 0x000fe400078e00ff */
[----:B------:R-:W-:-:S07]  /*249d0*/  IMAD.MOV.U32 R15, RZ, RZ, -0x1 ;  /* 0xffffffffff0f7424 */ /* 0x000fce00078e00ff */
[----:B0-----:R-:W-:Y:S05]  /*249e0*/  WARPSYNC.COLLECTIVE R15, `(.L_x_3034) ;  /* 0x000000000f087348 */ /* 0x001fea0003c00000 */
[----:B------:R1:W2:Y:S02]  /*249f0*/  SHFL.IDX P6, R14, R13, R12, R11 ;  /* 0x0000000c0d0e7389 */ /* 0x0002a400000c000b */
[----:B012---:R-:W-:Y:S01]  /*24a00*/  ENDCOLLECTIVE ;  /* 0x000000000000791b */ /* 0x007fe20003800000 */
.L_x_3034:
[----:B------:R-:W-:Y:S05]  /*24a10*/  BSYNC B1 ;  /* 0x0000000000017941 */ /* 0x000fea0003800000 */
.L_x_3033:
        /* <DEDUP_REMOVED lines=8> */
.L_x_3035:
[----:B------:R-:W-:Y:S01]  /*24aa0*/  IMAD.MOV.U32 R11, RZ, RZ, R14 ;  /* 0x000000ffff0b7224 */ /* 0x000fe200078e000e */
[----:B------:R-:W-:Y:S06]  /*24ab0*/  BRA `(.L_x_3036) ;  /* 0xfffffe2800207947 */ /* 0x000fec000383ffff */
.L_x_2743:
[----:B------:R-:W-:Y:S01]  /*24ac0*/  BSSY B1, `(.L_x_3037) ;  /* 0x0000008000017945 */ /* 0x000fe20003800000 */
[----:B--234-:R-:W-:Y:S01]  /*24ad0*/  MOV R13, R118 ;  /* 0x00000076000d7202 */ /* 0x01cfe20000000f00 */
[----:B------:R-:W-:Y:S01]  /*24ae0*/  IMAD.MOV.U32 R12, RZ, RZ, 0x1 ;  /* 0x00000001ff0c7424 */ /* 0x000fe200078e00ff */
[----:B------:R-:W-:Y:S01]  /*24af0*/  MOV R15, 0xffffffff ;  /* 0xffffffff000f7802 */ /* 0x000fe20000000f00 */
[----:B------:R-:W-:-:S07]  /*24b00*/  IMAD.MOV.U32 R11, RZ, RZ, 0x1c1f ;  /* 0x00001c1fff0b7424 */ /* 0x000fce00078e00ff */
[----:B01----:R-:W-:Y:S05]  /*24b10*/  WARPSYNC.COLLECTIVE R15, `(.L_x_3038) ;  /* 0x000000000f087348 */ /* 0x003fea0003c00000 */
[----:B------:R2:W3:Y:S02]  /*24b20*/  SHFL.IDX P6, R14, R13, R12, R11 ;  /* 0x0000000c0d0e7389 */ /* 0x0004e400000c000b */
[----:B0123--:R-:W-:Y:S01]  /*24b30*/  ENDCOLLECTIVE ;  /* 0x000000000000791b */ /* 0x00ffe20003800000 */
.L_x_3038:
[----:B------:R-:W-:Y:S05]  /*24b40*/  BSYNC B1 ;  /* 0x0000000000017941 */ /* 0x000fea0003800000 */
.L_x_3037:
        /* <DEDUP_REMOVED lines=8> */
.L_x_3039:
[----:B------:R-:W-:Y:S01]  /*24bd0*/  MOV R119, R14 ;  /* 0x0000000e00777202 */ /* 0x000fe20000000f00 */
[----:B------:R-:W-:Y:S06]  /*24be0*/  BRA `(.L_x_3040) ;  /* 0xfffffe3c00cc7947 */ /* 0x000fec000383ffff */
.L_x_2756:
[----:B0-----:R0:W1:Y:S02]  /*24bf0*/  SYNCS.PHASECHK.TRANS64.TRYWAIT P4, [R84+URZ+0x2a890], R85 ;  /* 0x02a89055540075a7 */ /* 0x001064000808017f */
[----:B-1----:R-:W-:Y:S05]  /*24c00*/  @!P4 NANOSLEEP.SYNCS 0x989680 ;  /* 0x009896800000c95d */ /* 0x002fea0003900000 */
[----:B------:R-:W1:Y:S02]  /*24c10*/  @!P4 SYNCS.PHASECHK.TRANS64 P4, [R84+URZ+0x2a890], R85 ;  /* 0x02a890555400c5a7 */ /* 0x000e64000808007f */
[----:B-1----:R-:W-:Y:S05]  /*24c20*/  @!P4 BRA `(.L_x_2756) ;  /* 0xfffffffc00f0c947 */ /* 0x002fea000383ffff */
[----:B------:R-:W-:Y:S05]  /*24c30*/  BRA `(.L_x_3041) ;  /* 0xfffffe54007c7947 */ /* 0x000fea000383ffff */
.L_x_2757:
        /* <DEDUP_REMOVED lines=8> */
.L_x_3043:
[----:B------:R-:W-:Y:S05]  /*24cc0*/  BSYNC B1 ;  /* 0x0000000000017941 */ /* 0x000fea0003800000 */
.L_x_3042:
        /* <DEDUP_REMOVED lines=8> */
.L_x_3044:
[----:B------:R-:W-:Y:S01]  /*24d50*/  IMAD.MOV.U32 R37, RZ, RZ, R14 ;  /* 0x000000ffff257224 */ /* 0x000fe200078e000e */
[----:B------:R-:W-:Y:S06]  /*24d60*/  BRA `(.L_x_3045) ;  /* 0xfffffe5400987947 */ /* 0x000fec000383ffff */
.L_x_2760:
[----:B------:R-:W-:Y:S01]  /*24d70*/  BSSY B1, `(.L_x_3046) ;  /* 0x0000008000017945 */ /* 0x000fe20003800000 */
[----:B----4-:R-:W-:Y:S01]  /*24d80*/  IMAD.MOV.U32 R13, RZ, RZ, R33 ;  /* 0x000000ffff0d7224 */ /* 0x010fe200078e0021 */
[----:B------:R-:W-:Y:S01]  /*24d90*/  MOV R12, 0x1 ;  /* 0x00000001000c7802 */ /* 0x000fe20000000f00 */
[----:B------:R-:W-:Y:S02]  /*24da0*/  IMAD.MOV.U32 R11, RZ, RZ, 0x1c1f ;  /* 0x00001c1fff0b7424 */ /* 0x000fe400078e00ff */
[----:B------:R-:W-:-:S07]  /*24db0*/  IMAD.MOV.U32 R15, RZ, RZ, -0x1 ;  /* 0xffffffffff0f7424 */ /* 0x000fce00078e00ff */
[----:B0123--:R-:W-:Y:S05]  /*24dc0*/  WARPSYNC.COLLECTIVE R15, `(.L_x_3047) ;  /* 0x000000000f087348 */ /* 0x00ffea0003c00000 */
[----:B------:R4:W0:Y:S02]  /*24dd0*/  SHFL.IDX P6, R14, R13, R12, R11 ;  /* 0x0000000c0d0e7389 */ /* 0x00082400000c000b */
[----:B01234-:R-:W-:Y:S01]  /*24de0*/  ENDCOLLECTIVE ;  /* 0x000000000000791b */ /* 0x01ffe20003800000 */
.L_x_3047:
[----:B------:R-:W-:Y:S05]  /*24df0*/  BSYNC B1 ;  /* 0x0000000000017941 */ /* 0x000fea0003800000 */
.L_x_3046:
        /* <DEDUP_REMOVED lines=8> */
.L_x_3048:
[----:B------:R-:W-:Y:S01]  /*24e80*/  IMAD.MOV.U32 R37, RZ, RZ, R14 ;  /* 0x000000ffff257224 */ /* 0x000fe200078e000e */
[----:B------:R-:W-:Y:S06]  /*24e90*/  BRA `(.L_x_3049) ;  /* 0xfffffe5400f87947 */ /* 0x000fec000383ffff */
.L_x_2764:
[----:B---3--:R3:W0:Y:S02]  /*24ea0*/  SYNCS.PHASECHK.TRANS64.TRYWAIT P0, [R84+URZ+0x2a8b0], R85 ;  /* 0x02a8b055540075a7 */ /* 0x008624000800017f */
[----:B0-----:R-:W-:Y:S05]  /*24eb0*/  @!P0 NANOSLEEP.SYNCS 0x989680 ;  /* 0x009896800000895d */ /* 0x001fea0003900000 */
[----:B------:R-:W0:Y:S02]  /*24ec0*/  @!P0 SYNCS.PHASECHK.TRANS64 P0, [R84+URZ+0x2a8b0], R85 ;  /* 0x02a8b055540085a7 */ /* 0x000e24000800007f */
[----:B0-----:R-:W-:Y:S05]  /*24ed0*/  @!P0 BRA `(.L_x_2764) ;  /* 0xfffffffc00f08947 */ /* 0x001fea000383ffff */
[----:B------:R-:W-:Y:S05]  /*24ee0*/  BRA `(.L_x_3050) ;  /* 0xfffffe5800d47947 */ /* 0x000fea000383ffff */
.L_x_2784:
[----:B------:R-:W-:Y:S01]  /*24ef0*/  BSSY B1, `(.L_x_3051) ;  /* 0x0000008000017945 */ /* 0x000fe20003800000 */
[----:B------:R-:W-:Y:S01]  /*24f00*/  MOV R13, R0 ;  /* 0x00000000000d7202 */ /* 0x000fe20000000f00 */
[----:B------:R-:W-:Y:S01]  /*24f10*/  IMAD.MOV.U32 R12, RZ, RZ, RZ ;  /* 0x000000ffff0c7224 */ /* 0x000fe200078e00ff */
[----:B------:R-:W-:Y:S01]  /*24f20*/  MOV R15, 0xffffffff ;  /* 0xffffffff000f7802 */ /* 0x000fe20000000f00 */
[----:B------:R-:W-:-:S07]  /*24f30*/  IMAD.MOV.U32 R11, RZ, RZ, 0x1c1f ;  /* 0x00001c1fff0b7424 */ /* 0x000fce00078e00ff */
[----:B-1--4-:R-:W-:Y:S05]  /*24f40*/  WARPSYNC.COLLECTIVE R15, `(.L_x_3052) ;  /* 0x000000000f087348 */ /* 0x012fea0003c00000 */
[----:B------:R0:W2:Y:S02]  /*24f50*/  SHFL.IDX P6, R14, R13, R12, R11 ;  /* 0x0000000c0d0e7389 */ /* 0x0000a400000c000b */
[----:B012-4-:R-:W-:Y:S01]  /*24f60*/  ENDCOLLECTIVE ;  /* 0x000000000000791b */ /* 0x017fe20003800000 */
.L_x_3052:
[----:B------:R-:W-:Y:S05]  /*24f70*/  BSYNC B1 ;  /* 0x0000000000017941 */ /* 0x000fea0003800000 */
.L_x_3051:
        /* <DEDUP_REMOVED lines=8> */
.L_x_3053:
[----:B------:R-:W-:Y:S01]  /*25000*/  IMAD.MOV.U32 R13, RZ, RZ, R63 ;  /* 0x000000ffff0d7224 */ /* 0x000fe200078e003f */
[----:B------:R-:W-:-:S07]  /*25010*/  MOV R6, R14 ;  /* 0x0000000e00067202 */ /* 0x000fce0000000f00 */
[----:B------:R-:W-:Y:S05]  /*25020*/  WARPSYNC.COLLECTIVE R15, `(.L_x_3054) ;  /* 0x000000000f087348 */ /* 0x000fea0003c00000 */
[----:B------:R0:W1:Y:S02]  /*25030*/  SHFL.IDX P6, R14, R13, R12, R11 ;  /* 0x0000000c0d0e7389 */ /* 0x00006400000c000b */
[----:B01----:R-:W-:Y:S01]  /*25040*/  ENDCOLLECTIVE ;  /* 0x000000000000791b */ /* 0x003fe20003800000 */
.L_x_3054:
[----:B------:R-:W-:Y:S01]  /*25050*/  MOV R13, R62 ;  /* 0x0000003e000d7202 */ /* 0x000fe20000000f00 */
[----:B------:R-:W-:-:S07]  /*25060*/  IMAD.MOV.U32 R9, RZ, RZ, R14 ;  /* 0x000000ffff097224 */ /* 0x000fce00078e000e */
[----:B------:R-:W-:Y:S05]  /*25070*/  WARPSYNC.COLLECTIVE R15, `(.L_x_3055) ;  /* 0x000000000f087348 */ /* 0x000fea0003c00000 */
[----:B------:R0:W1:Y:S02]  /*25080*/  SHFL.IDX P6, R14, R13, R12, R11 ;  /* 0x0000000c0d0e7389 */ /* 0x00006400000c000b */
[----:B01----:R-:W-:Y:S01]  /*25090*/  ENDCOLLECTIVE ;  /* 0x000000000000791b */ /* 0x003fe20003800000 */
.L_x_3055:
[----:B------:R-:W-:Y:S01]  /*250a0*/  IMAD.MOV.U32 R8, RZ, RZ, R14 ;  /* 0x000000ffff087224 */ /* 0x000fe200078e000e */
[----:B------:R-:W-:Y:S06]  /*250b0*/  BRA `(.L_x_3056) ;  /* 0xfffffe6c00147947 */ /* 0x000fec000383ffff */
.L_x_2787:
[----:B------:R-:W-:Y:S01]  /*250c0*/  BSSY B1, `(.L_x_3057) ;  /* 0x0000008000017945 */ /* 0x000fe20003800000 */
[----:B------:R-:W-:Y:S01]  /*250d0*/  IMAD.MOV.U32 R13, RZ, RZ, R0 ;  /* 0x000000ffff0d7224 */ /* 0x000fe200078e0000 */
[----:B------:R-:W-:Y:S01]  /*250e0*/  MOV R12, 0x1 ;  /* 0x00000001000c7802 */ /* 0x000fe20000000f00 */
[----:B------:R-:W-:Y:S02]  /*250f0*/  IMAD.MOV.U32 R11, RZ, RZ, 0x1c1f ;  /* 0x00001c1fff0b7424 */ /* 0x000fe400078e00ff */
[----:B------:R-:W-:-:S07]  /*25100*/  IMAD.MOV.U32 R15, RZ, RZ, -0x1 ;  /* 0xffffffffff0f7424 */ /* 0x000fce00078e00ff */
[----:B-1--4-:R-:W-:Y:S05]  /*25110*/  WARPSYNC.COLLECTIVE R15, `(.L_x_3058) ;  /* 0x000000000f087348 */ /* 0x012fea0003c00000 */
[----:B------:R0:W2:Y:S02]  /*25120*/  SHFL.IDX P6, R14, R13, R12, R11 ;  /* 0x0000000c0d0e7389 */ /* 0x0000a400000c000b */
[----:B012-4-:R-:W-:Y:S01]  /*25130*/  ENDCOLLECTIVE ;  /* 0x000000000000791b */ /* 0x017fe20003800000 */
.L_x_3058:
[----:B------:R-:W-:Y:S05]  /*25140*/  BSYNC B1 ;  /* 0x0000000000017941 */ /* 0x000fea0003800000 */
.L_x_3057:
        /* <DEDUP_REMOVED lines=8> */
.L_x_3059:
[----:B------:R-:W-:Y:S01]  /*251d0*/  MOV R13, R63 ;  /* 0x0000003f000d7202 */ /* 0x000fe20000000f00 */
[----:B------:R-:W-:-:S07]  /*251e0*/  IMAD.MOV.U32 R65, RZ, RZ, R14 ;  /* 0x000000ffff417224 */ /* 0x000fce00078e000e */
[----:B------:R-:W-:Y:S05]  /*251f0*/  WARPSYNC.COLLECTIVE R15, `(.L_x_3060) ;  /* 0x000000000f087348 */ /* 0x000fea0003c00000 */
[----:B------:R0:W1:Y:S02]  /*25200*/  SHFL.IDX P6, R14, R13, R12, R11 ;  /* 0x0000000c0d0e7389 */ /* 0x00006400000c000b */
[----:B01----:R-:W-:Y:S01]  /*25210*/  ENDCOLLECTIVE ;  /* 0x000000000000791b */ /* 0x003fe20003800000 */
.L_x_3060:
[----:B------:R-:W-:Y:S02]  /*25220*/  IMAD.MOV.U32 R13, RZ, RZ, R62 ;  /* 0x000000ffff0d7224 */ /* 0x000fe400078e003e */
[----:B------:R-:W-:-:S07]  /*25230*/  IMAD.MOV.U32 R63, RZ, RZ, R14 ;  /* 0x000000ffff3f7224 */ /* 0x000fce00078e000e */
[----:B------:R-:W-:Y:S05]  /*25240*/  WARPSYNC.COLLECTIVE R15, `(.L_x_3061) ;  /* 0x000000000f087348 */ /* 0x000fea0003c00000 */
[----:B------:R0:W1:Y:S02]  /*25250*/  SHFL.IDX P6, R14, R13, R12, R11 ;  /* 0x0000000c0d0e7389 */ /* 0x00006400000c000b */
[----:B01----:R-:W-:Y:S01]  /*25260*/  ENDCOLLECTIVE ;  /* 0x000000000000791b */ /* 0x003fe20003800000 */
.L_x_3061:
[----:B------:R-:W-:Y:S01]  /*25270*/  MOV R62, R14 ;  /* 0x0000000e003e7202 */ /* 0x000fe20000000f00 */
[----:B------:R-:W-:Y:S06]  /*25280*/  BRA `(.L_x_3062) ;  /* 0xfffffe7000a87947 */ /* 0x000fec000383ffff */
.L_x_2791:
[----:B0-----:R0:W1:Y:S02]  /*25290*/  SYNCS.PHASECHK.TRANS64.TRYWAIT P0, [R2+URZ+0x2a800], R5 ;  /* 0x02a80005020075a7 */ /* 0x001064000800017f */
[----:B-1----:R-:W-:Y:S05]  /*252a0*/  @!P0 NANOSLEEP.SYNCS 0x989680 ;  /* 0x009896800000895d */ /* 0x002fea0003900000 */
[----:B------:R-:W1:Y:S02]  /*252b0*/  @!P0 SYNCS.PHASECHK.TRANS64 P0, [R2+URZ+0x2a800], R5 ;  /* 0x02a80005020085a7 */ /* 0x000e64000800007f */
[----:B-1----:R-:W-:Y:S05]  /*252c0*/  @!P0 BRA `(.L_x_2791) ;  /* 0xfffffffc00f08947 */ /* 0x002fea000383ffff */
[----:B------:R-:W-:Y:S05]  /*252d0*/  BRA `(.L_x_3063) ;  /* 0xfffffe7800c47947 */ /* 0x000fea000383ffff */
.L_x_2815:
[----:B------:R-:W-:Y:S01]  /*252e0*/  BSSY B1, `(.L_x_3064) ;  /* 0x0000008000017945 */ /* 0x000fe20003800000 */
[----:B------:R-:W-:Y:S01]  /*252f0*/  IMAD.MOV.U32 R13, RZ, RZ, R48 ;  /* 0x000000ffff0d7224 */ /* 0x000fe200078e0030 */
[----:B------:R-:W-:Y:S01]  /*25300*/  MOV R11, 0x1c1f ;  /* 0x00001c1f000b7802 */ /* 0x000fe20000000f00 */
[----:B------:R-:W-:Y:S02]  /*25310*/  IMAD.MOV.U32 R12, RZ, RZ, RZ ;  /* 0x000000ffff0c7224 */ /* 0x000fe400078e00ff */
[----:B------:R-:W-:-:S07]  /*25320*/  IMAD.MOV.U32 R15, RZ, RZ, -0x1 ;  /* 0xffffffffff0f7424 */ /* 0x000fce00078e00ff */
[----:B-1--4-:R-:W-:Y:S05]  /*25330*/  WARPSYNC.COLLECTIVE R15, `(.L_x_3065) ;  /* 0x000000000f087348 */ /* 0x012fea0003c00000 */
[----:B------:R0:W2:Y:S02]  /*25340*/  SHFL.IDX P6, R14, R13, R12, R11 ;  /* 0x0000000c0d0e7389 */ /* 0x0000a400000c000b */
[----:B012-4-:R-:W-:Y:S01]  /*25350*/  ENDCOLLECTIVE ;  /* 0x000000000000791b */ /* 0x017fe20003800000 */
.L_x_3065:
[----:B------:R-:W-:Y:S05]  /*25360*/  BSYNC B1 ;  /* 0x0000000000017941 */ /* 0x000fea0003800000 */
.L_x_3064:
        /* <DEDUP_REMOVED lines=8> */
.L_x_3066:
[----:B------:R-:W-:Y:S02]  /*253f0*/  IMAD.MOV.U32 R13, RZ, RZ, R61 ;  /* 0x000000ffff0d7224 */ /* 0x000fe400078e003d */
[----:B------:R-:W-:-:S07]  /*25400*/  IMAD.MOV.U32 R4, RZ, RZ, R14 ;  /* 0x000000ffff047224 */ /* 0x000fce00078e000e */
[----:B------:R-:W-:Y:S05]  /*25410*/  WARPSYNC.COLLECTIVE R15, `(.L_x_3067) ;  /* 0x000000000f087348 */ /* 0x000fea0003c00000 */
[----:B------:R0:W1:Y:S02]  /*25420*/  SHFL.IDX P6, R14, R13, R12, R11 ;  /* 0x0000000c0d0e7389 */ /* 0x00006400000c000b */
[----:B01----:R-:W-:Y:S01]  /*25430*/  ENDCOLLECTIVE ;  /* 0x000000000000791b */ /* 0x003fe20003800000 */
.L_x_3067:
[----:B------:R-:W-:Y:S01]  /*25440*/  IMAD.MOV.U32 R13, RZ, RZ, R0 ;  /* 0x000000ffff0d7224 */ /* 0x000fe200078e0000 */
[----:B------:R-:W-:-:S07]  /*25450*/  MOV R7, R14 ;  /* 0x0000000e00077202 */ /* 0x000fce0000000f00 */
[----:B------:R-:W-:Y:S05]  /*25460*/  WARPSYNC.COLLECTIVE R15, `(.L_x_3068) ;  /* 0x000000000f087348 */ /* 0x000fea0003c00000 */
[----:B------:R0:W1:Y:S02]  /*25470*/  SHFL.IDX P6, R14, R13, R12, R11 ;  /* 0x0000000c0d0e7389 */ /* 0x00006400000c000b */
[----:B01----:R-:W-:Y:S01]  /*25480*/  ENDCOLLECTIVE ;  /* 0x000000000000791b */ /* 0x003fe20003800000 */
.L_x_3068:
[----:B------:R-:W-:Y:S05]  /*25490*/  BRA `(.L_x_3069) ;  /* 0xfffffe9c00947947 */ /* 0x000fea000383ffff */
.L_x_2818:
[----:B------:R-:W-:Y:S01]  /*254a0*/  BSSY B1, `(.L_x_3070) ;  /* 0x0000008000017945 */ /* 0x000fe20003800000 */
[----:B------:R-:W-:Y:S01]  /*254b0*/  IMAD.MOV.U32 R13, RZ, RZ, R48 ;  /* 0x000000ffff0d7224 */ /* 0x000fe200078e0030 */
[----:B------:R-:W-:Y:S01]  /*254c0*/  MOV R12, 0x1 ;  /* 0x00000001000c7802 */ /* 0x000fe20000000f00 */
[----:B------:R-:W-:Y:S02]  /*254d0*/  IMAD.MOV.U32 R11, RZ, RZ, 0x1c1f ;  /* 0x00001c1fff0b7424 */ /* 0x000fe400078e00ff */
[----:B------:R-:W-:-:S07]  /*254e0*/  IMAD.MOV.U32 R15, RZ, RZ, -0x1 ;  /* 0xffffffffff0f7424 */ /* 0x000fce00078e00ff */
[----:B------:R-:W-:Y:S05]  /*254f0*/  WARPSYNC.COLLECTIVE R15, `(.L_x_3071) ;  /* 0x000000000f087348 */ /* 0x000fea0003c00000 */
[----:B------:R0:W1:Y:S02]  /*25500*/  SHFL.IDX P6, R14, R13, R12, R11 ;  /* 0x0000000c0d0e7389 */ /* 0x00006400000c000b */
[----:B01----:R-:W-:Y:S01]  /*25510*/  ENDCOLLECTIVE ;  /* 0x000000000000791b */ /* 0x003fe20003800000 */
.L_x_3071:
[----:B------:R-:W-:Y:S05]  /*25520*/  BSYNC B1 ;  /* 0x0000000000017941 */ /* 0x000fea0003800000 */
.L_x_3070:
        /* <DEDUP_REMOVED lines=8> */
.L_x_3072:
[----:B------:R-:W-:Y:S01]  /*255b0*/  MOV R13, R61 ;  /* 0x0000003d000d7202 */ /* 0x000fe20000000f00 */
[----:B------:R-:W-:-:S07]  /*255c0*/  IMAD.MOV.U32 R20, RZ, RZ, R14 ;  /* 0x000000ffff147224 */ /* 0x000fce00078e000e */
[----:B------:R-:W-:Y:S05]  /*255d0*/  WARPSYNC.COLLECTIVE R15, `(.L_x_3073) ;  /* 0x000000000f087348 */ /* 0x000fea0003c00000 */
[----:B------:R0:W1:Y:S02]  /*255e0*/  SHFL.IDX P6, R14, R13, R12, R11 ;  /* 0x0000000c0d0e7389 */ /* 0x00006400000c000b */
[----:B01----:R-:W-:Y:S01]  /*255f0*/  ENDCOLLECTIVE ;  /* 0x000000000000791b */ /* 0x003fe20003800000 */
.L_x_3073:
[----:B------:R-:W-:Y:S02]  /*25600*/  IMAD.MOV.U32 R13, RZ, RZ, R0 ;  /* 0x000000ffff0d7224 */ /* 0x000fe400078e0000 */
[----:B------:R-:W-:-:S07]  /*25610*/  IMAD.MOV.U32 R61, RZ, RZ, R14 ;  /* 0x000000ffff3d7224 */ /* 0x000fce00078e000e */
[----:B------:R-:W-:Y:S05]  /*25620*/  WARPSYNC.COLLECTIVE R15, `(.L_x_3074) ;  /* 0x000000000f087348 */ /* 0x000fea0003c00000 */
[----:B------:R0:W1:Y:S02]  /*25630*/  SHFL.IDX P6, R14, R13, R12, R11 ;  /* 0x0000000c0d0e7389 */ /* 0x00006400000c000b */
[----:B01----:R-:W-:Y:S01]  /*25640*/  ENDCOLLECTIVE ;  /* 0x000000000000791b */ /* 0x003fe20003800000 */
.L_x_3074:
[----:B------:R-:W-:Y:S01]  /*25650*/  MOV R0, R14 ;  /* 0x0000000e00007202 */ /* 0x000fe20000000f00 */
[----:B------:R-:W-:Y:S06]  /*25660*/  BRA `(.L_x_3075) ;  /* 0xfffffea000b47947 */ /* 0x000fec000383ffff */
.L_x_2822:
[----:B0-----:R0:W1:Y:S02]  /*25670*/  SYNCS.PHASECHK.TRANS64.TRYWAIT P0, [R2+URZ+0x2a800], R61 ;  /* 0x02a8003d020075a7 */ /* 0x001064000800017f */
[----:B-1----:R-:W-:Y:S05]  /*25680*/  @!P0 NANOSLEEP.SYNCS 0x989680 ;  /* 0x009896800000895d */ /* 0x002fea0003900000 */
[----:B------:R-:W1:Y:S02]  /*25690*/  @!P0 SYNCS.PHASECHK.TRANS64 P0, [R2+URZ+0x2a800], R61 ;  /* 0x02a8003d020085a7 */ /* 0x000e64000800007f */
[----:B-1----:R-:W-:Y:S05]  /*256a0*/  @!P0 BRA `(.L_x_2822) ;  /* 0xfffffffc00f08947 */ /* 0x002fea000383ffff */
[----:B------:R-:W-:Y:S05]  /*256b0*/  BRA `(.L_x_3076) ;  /* 0xfffffea800387947 */ /* 0x000fea000383ffff */
.L_x_2836:
[----:B-1----:R1:W3:Y:S02]  /*256c0*/  SYNCS.PHASECHK.TRANS64.TRYWAIT P1, [R9+URZ+0x2a830], R0 ;  /* 0x02a83000090075a7 */ /* 0x0022e4000802017f */
[----:B---3--:R-:W-:Y:S05]  /*256d0*/  @!P1 NANOSLEEP.SYNCS 0x989680 ;  /* 0x009896800000995d */ /* 0x008fea0003900000 */
[----:B------:R-:W3:Y:S02]  /*256e0*/  @!P1 SYNCS.PHASECHK.TRANS64 P1, [R9+URZ+0x2a830], R0 ;  /* 0x02a83000090095a7 */ /* 0x000ee4000802007f */
[----:B---3--:R-:W-:Y:S05]  /*256f0*/  @!P1 BRA `(.L_x_2836) ;  /* 0xfffffffc00f09947 */ /* 0x008fea000383ffff */
[----:B------:R-:W-:Y:S05]  /*25700*/  BRA `(.L_x_2835) ;  /* 0xfffffecc00ec7947 */ /* 0x000fea000383ffff */
.L_x_2844:
[----:B-1----:R1:W2:Y:S02]  /*25710*/  SYNCS.PHASECHK.TRANS64.TRYWAIT P2, [R9+URZ+0x2a830], R4 ;  /* 0x02a83004090075a7 */ /* 0x0022a4000804017f */
[----:B--2---:R-:W-:Y:S05]  /*25720*/  @!P2 NANOSLEEP.SYNCS 0x989680 ;  /* 0x009896800000a95d */ /* 0x004fea0003900000 */
[----:B------:R-:W2:Y:S02]  /*25730*/  @!P2 SYNCS.PHASECHK.TRANS64 P2, [R9+URZ+0x2a830], R4 ;  /* 0x02a830040900a5a7 */ /* 0x000ea4000804007f */
[----:B--2---:R-:W-:Y:S05]  /*25740*/  @!P2 BRA `(.L_x_2844) ;  /* 0xfffffffc00f0a947 */ /* 0x004fea000383ffff */
[----:B------:R-:W-:Y:S05]  /*25750*/  BRA `(.L_x_2843) ;  /* 0xfffffef000907947 */ /* 0x000fea000383ffff */
.L_x_2849:
[----:B-1----:R1:W2:Y:S02]  /*25760*/  SYNCS.PHASECHK.TRANS64.TRYWAIT P2, [R21+URZ+0x2a850], R0 ;  /* 0x02a85000150075a7 */ /* 0x0022a4000804017f */
[----:B--2---:R-:W-:Y:S05]  /*25770*/  @!P2 NANOSLEEP.SYNCS 0x989680 ;  /* 0x009896800000a95d */ /* 0x004fea0003900000 */
[----:B------:R-:W2:Y:S02]  /*25780*/  @!P2 SYNCS.PHASECHK.TRANS64 P2, [R21+URZ+0x2a850], R0 ;  /* 0x02a850001500a5a7 */ /* 0x000ea4000804007f */
[----:B--2---:R-:W-:Y:S05]  /*25790*/  @!P2 BRA `(.L_x_2849) ;  /* 0xfffffffc00f0a947 */ /* 0x004fea000383ffff */
[----:B------:R-:W-:Y:S05]  /*257a0*/  BRA `(.L_x_2848) ;  /* 0xfffffefc00307947 */ /* 0x000fea000383ffff */
.L_x_2859:
[----:B-1----:R1:W2:Y:S02]  /*257b0*/  SYNCS.PHASECHK.TRANS64.TRYWAIT P1, [R3+URZ+0x2a830], R4 ;  /* 0x02a83004030075a7 */ /* 0x0022a4000802017f */
[----:B--2---:R-:W-:Y:S05]  /*257c0*/  @!P1 NANOSLEEP.SYNCS 0x989680 ;  /* 0x009896800000995d */ /* 0x004fea0003900000 */
[----:B------:R-:W2:Y:S02]  /*257d0*/  @!P1 SYNCS.PHASECHK.TRANS64 P1, [R3+URZ+0x2a830], R4 ;  /* 0x02a83004030095a7 */ /* 0x000ea4000802007f */
[----:B--2---:R-:W-:Y:S05]  /*257e0*/  @!P1 BRA `(.L_x_2859) ;  /* 0xfffffffc00f09947 */ /* 0x004fea000383ffff */
[----:B------:R-:W-:Y:S05]  /*257f0*/  BRA `(.L_x_2858) ;  /* 0xffffff1800007947 */ /* 0x000fea000383ffff */
.L_x_2864:
[----:B-1----:R1:W2:Y:S02]  /*25800*/  SYNCS.PHASECHK.TRANS64.TRYWAIT P1, [R20+URZ+0x2a850], R0 ;  /* 0x02a85000140075a7 */ /* 0x0022a4000802017f */
[----:B--2---:R-:W-:Y:S05]  /*25810*/  @!P1 NANOSLEEP.SYNCS 0x989680 ;  /* 0x009896800000995d */ /* 0x004fea0003900000 */
[----:B------:R-:W2:Y:S02]  /*25820*/  @!P1 SYNCS.PHASECHK.TRANS64 P1, [R20+URZ+0x2a850], R0 ;  /* 0x02a85000140095a7 */ /* 0x000ea4000802007f */
[----:B--2---:R-:W-:Y:S05]  /*25830*/  @!P1 BRA `(.L_x_2864) ;  /* 0xfffffffc00f09947 */ /* 0x004fea000383ffff */
[----:B------:R-:W-:Y:S05]  /*25840*/  BRA `(.L_x_2863) ;  /* 0xffffff2000987947 */ /* 0x000fea000383ffff */
.L_x_2872:
[----:B-1----:R1:W2:Y:S02]  /*25850*/  SYNCS.PHASECHK.TRANS64.TRYWAIT P1, [R5+URZ+0x2a850], R8 ;  /* 0x02a85008050075a7 */ /* 0x0022a4000802017f */
[----:B--2---:R-:W-:Y:S05]  /*25860*/  @!P1 NANOSLEEP.SYNCS 0x989680 ;  /* 0x009896800000995d */ /* 0x004fea0003900000 */
[----:B------:R-:W2:Y:S02]  /*25870*/  @!P1 SYNCS.PHASECHK.TRANS64 P1, [R5+URZ+0x2a850], R8 ;  /* 0x02a85008050095a7 */ /* 0x000ea4000802007f */
[----:B--2---:R-:W-:Y:S05]  /*25880*/  @!P1 BRA `(.L_x_2872) ;  /* 0xfffffffc00f09947 */ /* 0x004fea000383ffff */
[----:B------:R-:W-:Y:S05]  /*25890*/  BRA `(.L_x_2871) ;  /* 0xffffff3800787947 */ /* 0x000fea000383ffff */
.L_x_2914:
[----:B0-----:R-:W0:Y:S01]  /*258a0*/  S2R R12, SR_TID.X ;  /* 0x00000000000c7919 */ /* 0x001e220000002100 */
        /* <DEDUP_REMOVED lines=10> */
.L_x_3078:
[----:B------:R-:W-:Y:S05]  /*25950*/  BSYNC B1 ;  /* 0x0000000000017941 */ /* 0x000fea0003800000 */
.L_x_3077:
[----:B------:R-:W-:Y:S05]  /*25960*/  BRA `(.L_x_3079) ;  /* 0xffffff8c00387947 */ /* 0x000fea000383ffff */
.L_x_2916:
[----:B------:R-:W-:Y:S01]  /*25970*/  BSSY B1, `(.L_x_3080) ;  /* 0x0000006000017945 */ /* 0x000fe20003800000 */
[----:B------:R-:W-:-:S07]  /*25980*/  IMAD.MOV.U32 R15, RZ, RZ, -0x1 ;  /* 0xffffffffff0f7424 */ /* 0x000fce00078e00ff */
[----:B01----:R-:W-:Y:S05]  /*25990*/  WARPSYNC.COLLECTIVE R15, `(.L_x_3081) ;  /* 0x000000000f0c7348 */ /* 0x003fea0003c00000 */
[----:B------:R-:W-:Y:S02]  /*259a0*/  ELECT P6, UR62, PT ;  /* 0x00000000003e782f */ /* 0x000fe400038c0000 */
[----:B------:R-:W-:Y:S01]  /*259b0*/  MOV R14, UR62 ;  /* 0x0000003e000e7c02 */ /* 0x000fe20008000f00 */
[----:B01----:R-:W-:Y:S10]  /*259c0*/  ENDCOLLECTIVE ;  /* 0x000000000000791b */ /* 0x003ff40003800000 */
.L_x_3081:
[----:B------:R-:W-:Y:S05]  /*259d0*/  BSYNC B1 ;  /* 0x0000000000017941 */ /* 0x000fea0003800000 */
.L_x_3080:
[----:B------:R-:W-:Y:S05]  /*259e0*/  BRA `(.L_x_2915) ;  /* 0xffffff8c00307947 */ /* 0x000fea000383ffff */
.L_x_2918:
[----:B-1----:R1:W2:Y:S02]  /*259f0*/  SYNCS.PHASECHK.TRANS64.TRYWAIT P0, [R22+URZ+0x2a820], R9 ;  /* 0x02a82009160075a7 */ /* 0x0022a4000800017f */
[----:B--2---:R-:W-:Y:S05]  /*25a00*/  @!P0 NANOSLEEP.SYNCS 0x989680 ;  /* 0x009896800000895d */ /* 0x004fea0003900000 */
[----:B------:R-:W2:Y:S02]  /*25a10*/  @!P0 SYNCS.PHASECHK.TRANS64 P0, [R22+URZ+0x2a820], R9 ;  /* 0x02a82009160085a7 */ /* 0x000ea4000800007f */
[----:B--2---:R-:W-:Y:S05]  /*25a20*/  @!P0 BRA `(.L_x_2918) ;  /* 0xfffffffc00f08947 */ /* 0x004fea000383ffff */
[----:B------:R-:W-:Y:S05]  /*25a30*/  BRA `(.L_x_3082) ;  /* 0xffffff8c00407947 */ /* 0x000fea000383ffff */
.L_x_2922:
[----:B0-----:R0:W2:Y:S02]  /*25a40*/  SYNCS.PHASECHK.TRANS64.TRYWAIT P0, [R13+URZ+0x2a8a0], R12 ;  /* 0x02a8a00c0d0075a7 */ /* 0x0010a4000800017f */
[----:B--2---:R-:W-:Y:S05]  /*25a50*/  @!P0 NANOSLEEP.SYNCS 0x989680 ;  /* 0x009896800000895d */ /* 0x004fea0003900000 */
[----:B------:R-:W2:Y:S02]  /*25a60*/  @!P0 SYNCS.PHASECHK.TRANS64 P0, [R13+URZ+0x2a8a0], R12 ;  /* 0x02a8a00c0d0085a7 */ /* 0x000ea4000800007f */
[----:B--2---:R-:W-:Y:S05]  /*25a70*/  @!P0 BRA `(.L_x_2922) ;  /* 0xfffffffc00f08947 */ /* 0x004fea000383ffff */
[----:B------:R-:W-:Y:S05]  /*25a80*/  BRA `(.L_x_3083) ;  /* 0xffffff8c00587947 */ /* 0x000fea000383ffff */
.L_x_2929:
[----:B-1----:R1:W2:Y:S02]  /*25a90*/  SYNCS.PHASECHK.TRANS64.TRYWAIT P0, [R13+URZ+0x2a8c0], R12 ;  /* 0x02a8c00c0d0075a7 */ /* 0x0022a4000800017f */
[----:B--2---:R-:W-:Y:S05]  /*25aa0*/  @!P0 NANOSLEEP.SYNCS 0x989680 ;  /* 0x009896800000895d */ /* 0x004fea0003900000 */
[----:B------:R-:W2:Y:S02]  /*25ab0*/  @!P0 SYNCS.PHASECHK.TRANS64 P0, [R13+URZ+0x2a8c0], R12 ;  /* 0x02a8c00c0d0085a7 */ /* 0x000ea4000800007f */
[----:B--2---:R-:W-:Y:S05]  /*25ac0*/  @!P0 BRA `(.L_x_2929) ;  /* 0xfffffffc00f08947 */ /* 0x004fea000383ffff */
[----:B------:R-:W-:Y:S05]  /*25ad0*/  BRA `(.L_x_3084) ;  /* 0xffffff9000507947 */ /* 0x000fea000383ffff */
.L_x_2937:
[----:B0-----:R0:W2:Y:S02]  /*25ae0*/  SYNCS.PHASECHK.TRANS64.TRYWAIT P1, [R12+URZ+0x2a8a0], R11 ;  /* 0x02a8a00b0c0075a7 */ /* 0x0010a4000802017f */
[----:B--2---:R-:W-:Y:S05]  /*25af0*/  @!P1 NANOSLEEP.SYNCS 0x989680 ;  /* 0x009896800000995d */ /* 0x004fea0003900000 */
[----:B------:R-:W2:Y:S02]  /*25b00*/  @!P1 SYNCS.PHASECHK.TRANS64 P1, [R12+URZ+0x2a8a0], R11 ;  /* 0x02a8a00b0c0095a7 */ /* 0x000ea4000802007f */
[----:B--2---:R-:W-:Y:S05]  /*25b10*/  @!P1 BRA `(.L_x_2937) ;  /* 0xfffffffc00f09947 */ /* 0x004fea000383ffff */
[----:B------:R-:W-:Y:S05]  /*25b20*/  BRA `(.L_x_3085) ;  /* 0xffffff94004c7947 */ /* 0x000fea000383ffff */
.L_x_2944:
[----:B-1----:R1:W2:Y:S02]  /*25b30*/  SYNCS.PHASECHK.TRANS64.TRYWAIT P1, [R12+URZ+0x2a8c0], R11 ;  /* 0x02a8c00b0c0075a7 */ /* 0x0022a4000802017f */
[----:B--2---:R-:W-:Y:S05]  /*25b40*/  @!P1 NANOSLEEP.SYNCS 0x989680 ;  /* 0x009896800000995d */ /* 0x004fea0003900000 */
[----:B------:R-:W2:Y:S02]  /*25b50*/  @!P1 SYNCS.PHASECHK.TRANS64 P1, [R12+URZ+0x2a8c0], R11 ;  /* 0x02a8c00b0c0095a7 */ /* 0x000ea4000802007f */
[----:B--2---:R-:W-:Y:S05]  /*25b60*/  @!P1 BRA `(.L_x_2944) ;  /* 0xfffffffc00f09947 */ /* 0x004fea000383ffff */
[----:B------:R-:W-:Y:S05]  /*25b70*/  BRA `(.L_x_3086) ;  /* 0xffffff9800407947 */ /* 0x000fea000383ffff */
.L_x_2960:
[----:B------:R-:W0:Y:S01]  /*25b80*/  S2R R9, SR_TID.X ;  /* 0x0000000000097919 */ /* 0x000e220000002100 */
[----:B------:R-:W-:Y:S01]  /*25b90*/  BSSY B0, `(.L_x_3087) ;  /* 0x000000a000007945 */ /* 0x000fe20003800000 */
[----:B------:R-:W-:Y:S01]  /*25ba0*/  IMAD.MOV.U32 R12, RZ, RZ, RZ ;  /* 0x000000ffff0c7224 */ /* 0x000fe200078e00ff */
[----:B------:R-:W-:Y:S01]  /*25bb0*/  MOV R15, 0xffffffff ;  /* 0xffffffff000f7802 */ /* 0x000fe20000000f00 */
[----:B------:R-:W-:Y:S01]  /*25bc0*/  IMAD.MOV.U32 R11, RZ, RZ, 0x1f ;  /* 0x0000001fff0b7424 */ /* 0x000fe200078e00ff */
[----:B0-----:R-:W-:-:S04]  /*25bd0*/  SHF.R.U32.HI R9, RZ, 0x5, R9 ;  /* 0x00000005ff097819 */ /* 0x001fc80000011609 */
[----:B------:R-:W-:-:S04]  /*25be0*/  LOP3.LUT R9, R9, 0x3, RZ, 0xc0, !PT ;  /* 0x0000000309097812 */ /* 0x000fc800078ec0ff */
[----:B------:R-:W-:-:S07]  /*25bf0*/  MOV R13, R9 ;  /* 0x00000009000d7202 */ /* 0x000fce0000000f00 */
[----:B-----5:R-:W-:Y:S05]  /*25c00*/  WARPSYNC.COLLECTIVE R15, `(.L_x_3088) ;  /* 0x000000000f087348 */ /* 0x020fea0003c00000 */
[----:B------:R0:W1:Y:S02]  /*25c10*/  SHFL.IDX P6, R14, R13, R12, R11 ;  /* 0x0000000c0d0e7389 */ /* 0x00006400000c000b */
[----:B01---5:R-:W-:Y:S01]  /*25c20*/  ENDCOLLECTIVE ;  /* 0x000000000000791b */ /* 0x023fe20003800000 */
.L_x_3088:
[----:B------:R-:W-:Y:S05]  /*25c30*/  BSYNC B0 ;  /* 0x0000000000007941 */ /* 0x000fea0003800000 */
.L_x_3087:
[----:B------:R-:W-:Y:S05]  /*25c40*/  BRA `(.L_x_3089) ;  /* 0xffffffa800147947 */ /* 0x000fea000383ffff */
.L_x_2963:
[----:B0-----:R0:W1:Y:S02]  /*25c50*/  SYNCS.PHASECHK.TRANS64.TRYWAIT P0, [R7+URZ+0x2a840], R2 ;  /* 0x02a84002070075a7 */ /* 0x001064000800017f */
[----:B-1----:R-:W-:Y:S05]  /*25c60*/  @!P0 NANOSLEEP.SYNCS 0x989680 ;  /* 0x009896800000895d */ /* 0x002fea0003900000 */
[----:B------:R-:W1:Y:S02]  /*25c70*/  @!P0 SYNCS.PHASECHK.TRANS64 P0, [R7+URZ+0x2a840], R2 ;  /* 0x02a84002070085a7 */ /* 0x000e64000800007f */
[----:B-1----:R-:W-:Y:S05]  /*25c80*/  @!P0 BRA `(.L_x_2963) ;  /* 0xfffffffc00f08947 */ /* 0x002fea000383ffff */
[----:B------:R-:W-:Y:S05]  /*25c90*/  BRA `(.L_x_3090) ;  /* 0xffffffa800647947 */ /* 0x000fea000383ffff */
.L_x_2964:
        /* <DEDUP_REMOVED lines=8> */
.L_x_3092:
[----:B------:R-:W-:Y:S05]  /*25d20*/  BSYNC B0 ;  /* 0x0000000000007941 */ /* 0x000fea0003800000 */
.L_x_3091:
[----:B------:R-:W-:Y:S01]  /*25d30*/  MOV R13, R4 ;  /* 0x00000004000d7202 */ /* 0x000fe20000000f00 */
[----:B------:R-:W-:Y:S01]  /*25d40*/  IMAD.MOV.U32 R12, RZ, RZ, RZ ;  /* 0x000000ffff0c7224 */ /* 0x000fe200078e00ff */
[----:B------:R-:W-:Y:S01]  /*25d50*/  MOV R15, 0xffffffff ;  /* 0xffffffff000f7802 */ /* 0x000fe20000000f00 */
[----:B------:R-:W-:Y:S01]  /*25d60*/  IMAD.MOV.U32 R11, RZ, RZ, 0x181f ;  /* 0x0000181fff0b7424 */ /* 0x000fe200078e00ff */
[----:B------:R-:W-:Y:S01]  /*25d70*/  @P0 LEA R8, R5, R22, 0x1 ;  /* 0x0000001605080211 */ /* 0x000fe200078e08ff */
[----:B------:R-:W-:-:S07]  /*25d80*/  IMAD.MOV.U32 R2, RZ, RZ, R14 ;  /* 0x000000ffff027224 */ /* 0x000fce00078e000e */
[----:B------:R-:W-:Y:S05]  /*25d90*/  WARPSYNC.COLLECTIVE R15, `(.L_x_3093) ;  /* 0x000000000f087348 */ /* 0x000fea0003c00000 */
[----:B------:R0:W1:Y:S02]  /*25da0*/  SHFL.IDX P6, R14, R13, R12, R11 ;  /* 0x0000000c0d0e7389 */ /* 0x00006400000c000b */
[----:B01----:R-:W-:Y:S01]  /*25db0*/  ENDCOLLECTIVE ;  /* 0x000000000000791b */ /* 0x003fe20003800000 */
.L_x_3093:
[----:B------:R-:W-:Y:S01]  /*25dc0*/  ULDC.64 UR4, c[0x0][0x208] ;  /* 0x0000820000047ab9 */ /* 0x000fe20000000a00 */
[----:B------:R-:W-:Y:S02]  /*25dd0*/  IMAD.MOV.U32 R13, RZ, RZ, R0 ;  /* 0x000000ffff0d7224 */ /* 0x000fe400078e0000 */
[----:B------:R-:W-:Y:S02]  /*25de0*/  IMAD.MOV.U32 R12, RZ, RZ, 0x1 ;  /* 0x00000001ff0c7424 */ /* 0x000fe400078e00ff */
[----:B------:R-:W-:-:S05]  /*25df0*/  IMAD.MOV.U32 R3, RZ, RZ, R14 ;  /* 0x000000ffff037224 */ /* 0x000fca00078e000e */
[----:B------:R-:W-:-:S05]  /*25e00*/  @P0 LEA R3, P1, R9, R3, 0x1 ;  /* 0x0000000309030211 */ /* 0x000fca00078208ff */
[----:B------:R-:W-:Y:S01]  /*25e10*/  @P0 IMAD.X R2, RZ, RZ, R2, P1 ;  /* 0x000000ffff020224 */ /* 0x000fe200008e0602 */
[----:B------:R-:W-:-:S04]  /*25e20*/  ISETP.GE.AND P1, PT, R6, 0x11, PT ;  /* 0x000000110600780c */ /* 0x000fc80003f26270 */
[----:B------:R-:W-:-:S04]  /*25e30*/  @P0 LOP3.LUT R3, R3, R2, RZ, 0x3c, !PT ;  /* 0x0000000203030212 */ /* 0x000fc800078e3cff */
[----:B------:R-:W-:-:S04]  /*25e40*/  @P0 LOP3.LUT R2, R3, R2, RZ, 0x3c, !PT ;  /* 0x0000000203020212 */ /* 0x000fc800078e3cff */
[----:B------:R-:W-:-:S05]  /*25e50*/  @P0 LOP3.LUT R3, R3, R2, RZ, 0x3c, !PT ;  /* 0x0000000203030212 */ /* 0x000fca00078e3cff */
[----:B------:R-:W-:Y:S01]  /*25e60*/  @!PT LDS RZ, [RZ] ;  /* 0x00000000fffff984 */ /* 0x000fe20000000800 */
[----:B------:R-:W-:Y:S01]  /*25e70*/  @!PT LDS RZ, [RZ] ;  /* 0x00000000fffff984 */ /* 0x000fe20000000800 */
[----:B------:R-:W-:Y:S01]  /*25e80*/  @!PT LDS RZ, [RZ] ;  /* 0x00000000fffff984 */ /* 0x000fe20000000800 */
[----:B------:R0:W-:Y:S04]  /*25e90*/  @P0 LDGSTS.E.BYPASS.LTC128B.128 [R8+0x18400], desc[UR4][R2.64], !P4 ;  /* 0x1840000002080fae */ /* 0x0001e8000e101d44 */
[----:B------:R0:W-:Y:S04]  /*25ea0*/  @P0 LDGSTS.E.BYPASS.LTC128B.128 [R8+0x1b400], desc[UR4][R2.64+0x80], !P3 ;  /* 0x1b40008002080fae */ /* 0x0001e8000d901d44 */
[----:B------:R0:W-:Y:S02]  /*25eb0*/  @P0 LDGSTS.E.BYPASS.LTC128B.128 [R8+0x1e400], desc[UR4][R2.64+0x100], !P2 ;  /* 0x1e40010002080fae */ /* 0x0001e4000d101d44 */
[----:B0-----:R-:W-:Y:S05]  /*25ec0*/  WARPSYNC.COLLECTIVE R15, `(.L_x_3094) ;  /* 0x000000000f087348 */ /* 0x001fea0003c00000 */
[----:B------:R1:W2:Y:S02]  /*25ed0*/  SHFL.IDX P6, R14, R13, R12, R11 ;  /* 0x0000000c0d0e7389 */ /* 0x0002a400000c000b */
[----:B012---:R-:W-:Y:S01]  /*25ee0*/  ENDCOLLECTIVE ;  /* 0x000000000000791b */ /* 0x007fe20003800000 */
.L_x_3094:
[----:B------:R-:W-:Y:S02]  /*25ef0*/  @P1 IMAD R8, R5, 0x2, R22 ;  /* 0x0000000205081824 */ /* 0x000fe400078e0216 */
[----:B------:R-:W-:Y:S01]  /*25f00*/  IMAD.MOV.U32 R13, RZ, RZ, R4 ;  /* 0x000000ffff0d7224 */ /* 0x000fe200078e0004 */
[----:B------:R-:W-:-:S07]  /*25f10*/  MOV R2, R14 ;  /* 0x0000000e00027202 */ /* 0x000fce0000000f00 */
[----:B------:R-:W-:Y:S05]  /*25f20*/  WARPSYNC.COLLECTIVE R15, `(.L_x_3095) ;  /* 0x000000000f087348 */ /* 0x000fea0003c00000 */
[----:B------:R0:W1:Y:S02]  /*25f30*/  SHFL.IDX P6, R14, R13, R12, R11 ;  /* 0x0000000c0d0e7389 */ /* 0x00006400000c000b */
[----:B01----:R-:W-:Y:S01]  /*25f40*/  ENDCOLLECTIVE ;  /* 0x000000000000791b */ /* 0x003fe20003800000 */
.L_x_3095:
[----:B------:R-:W-:Y:S01]  /*25f50*/  ULDC.64 UR4, c[0x0][0x208] ;  /* 0x0000820000047ab9 */ /* 0x000fe20000000a00 */
[----:B------:R-:W-:Y:S01]  /*25f60*/  IMAD.MOV.U32 R13, RZ, RZ, R0 ;  /* 0x000000ffff0d7224 */ /* 0x000fe200078e0000 */
[----:B------:R-:W-:Y:S01]  /*25f70*/  MOV R12, 0x2 ;  /* 0x00000002000c7802 */ /* 0x000fe20000000f00 */
[----:B------:R-:W-:-:S05]  /*25f80*/  IMAD.MOV.U32 R3, RZ, RZ, R14 ;  /* 0x000000ffff037224 */ /* 0x000fca00078e000e */
[----:B------:R-:W-:-:S04]  /*25f90*/  @P1 LEA R3, P0, R9, R3, 0x1 ;  /* 0x0000000309031211 */ /* 0x000fc800078008ff */
[----:B------:R-:W-:-:S04]  /*25fa0*/  @P1 IADD3.X R2, RZ, R2, RZ, P0, !PT ;  /* 0x00000002ff021210 */ /* 0x000fc800007fe4ff */
        /* <DEDUP_REMOVED lines=8> */
[----:B------:R0:W-:Y:S01]  /*26030*/  @P1 LDGSTS.E.BYPASS.LTC128B.128 [R8+0x1ec00], desc[UR4][R2.64+0x100], !P2 ;  /* 0x1ec0010002081fae */ /* 0x0001e2000d101d44 */
[----:B------:R-:W-:-:S13]  /*26040*/  ISETP.GE.AND P1, PT, R6, 0x21, PT ;  /* 0x000000210600780c */ /* 0x000fda0003f26270 */
[----:B0-----:R-:W-:Y:S05]  /*26050*/  WARPSYNC.COLLECTIVE R15, `(.L_x_3096) ;  /* 0x000000000f087348 */ /* 0x001fea0003c00000 */
[----:B------:R1:W2:Y:S02]  /*26060*/  SHFL.IDX P6, R14, R13, R12, R11 ;  /* 0x0000000c0d0e7389 */ /* 0x0002a400000c000b */
[----:B012---:R-:W-:Y:S01]  /*26070*/  ENDCOLLECTIVE ;  /* 0x000000000000791b */ /* 0x007fe20003800000 */
.L_x_3096:
[----:B------:R-:W-:Y:S02]  /*26080*/  @P1 IMAD R8, R5, 0x2, R22 ;  /* 0x0000000205081824 */ /* 0x000fe400078e0216 */
[----:B------:R-:W-:Y:S02]  /*26090*/  IMAD.MOV.U32 R13, RZ, RZ, R4 ;  /* 0x000000ffff0d7224 */ /* 0x000fe400078e0004 */
[----:B------:R-:W-:-:S07]  /*260a0*/  IMAD.MOV.U32 R2, RZ, RZ, R14 ;  /* 0x000000ffff027224 */ /* 0x000fce00078e000e */
[----:B------:R-:W-:Y:S05]  /*260b0*/  WARPSYNC.COLLECTIVE R15, `(.L_x_3097) ;  /* 0x000000000f087348 */ /* 0x000fea0003c00000 */
[----:B------:R0:W1:Y:S02]  /*260c0*/  SHFL.IDX P6, R14, R13, R12, R11 ;  /* 0x0000000c0d0e7389 */ /* 0x00006400000c000b */
[----:B01----:R-:W-:Y:S01]  /*260d0*/  ENDCOLLECTIVE ;  /* 0x000000000000791b */ /* 0x003fe20003800000 */
.L_x_3097:
[----:B------:R-:W-:Y:S01]  /*260e0*/  ULDC.64 UR4, c[0x0][0x208] ;  /* 0x0000820000047ab9 */ /* 0x000fe20000000a00 */
[----:B------:R-:W-:Y:S01]  /*260f0*/  MOV R13, R0 ;  /* 0x00000000000d7202 */ /* 0x000fe20000000f00 */
[----:B------:R-:W-:Y:S01]  /*26100*/  IMAD.MOV.U32 R12, RZ, RZ, 0x3 ;  /* 0x00000003ff0c7424 */ /* 0x000fe200078e00ff */
[----:B------:R-:W-:-:S04]  /*26110*/  MOV R3, R14 ;  /* 0x0000000e00037202 */ /* 0x000fc80000000f00 */
[----:B------:R-:W-:-:S05]  /*26120*/  @P1 LEA R3, P0, R9, R3, 0x1 ;  /* 0x0000000309031211 */ /* 0x000fca00078008ff */
[----:B------:R-:W-:-:S05]  /*26130*/  @P1 IMAD.X R2, RZ, RZ, R2, P0 ;  /* 0x000000ffff021224 */ /* 0x000fca00000e0602 */
        /* <DEDUP_REMOVED lines=13> */
.L_x_3098:
[----:B------:R-:W-:Y:S02]  /*26210*/  @P1 LEA R8, R5, R22, 0x1 ;  /* 0x0000001605081211 */ /* 0x000fe400078e08ff */
[----:B------:R-:W-:Y:S01]  /*26220*/  MOV R13, R4 ;  /* 0x00000004000d7202 */ /* 0x000fe20000000f00 */
[----:B------:R-:W-:-:S07]  /*26230*/  IMAD.MOV.U32 R2, RZ, RZ, R14 ;  /* 0x000000ffff027224 */ /* 0x000fce00078e000e */
[----:B------:R-:W-:Y:S05]  /*26240*/  WARPSYNC.COLLECTIVE R15, `(.L_x_3099) ;  /* 0x000000000f087348 */ /* 0x000fea0003c00000 */
[----:B------:R0:W1:Y:S02]  /*26250*/  SHFL.IDX P6, R14, R13, R12, R11 ;  /* 0x0000000c0d0e7389 */ /* 0x00006400000c000b */
[----:B01----:R-:W-:Y:S01]  /*26260*/  ENDCOLLECTIVE ;  /* 0x000000000000791b */ /* 0x003fe20003800000 */
.L_x_3099:
[----:B------:R-:W-:Y:S01]  /*26270*/  ULDC.64 UR4, c[0x0][0x208] ;  /* 0x0000820000047ab9 */ /* 0x000fe20000000a00 */
[----:B------:R-:W-:Y:S02]  /*26280*/  IMAD.MOV.U32 R13, RZ, RZ, R0 ;  /* 0x000000ffff0d7224 */ /* 0x000fe400078e0000 */
[----:B------:R-:W-:Y:S02]  /*26290*/  IMAD.MOV.U32 R12, RZ, RZ, 0x4 ;  /* 0x00000004ff0c7424 */ /* 0x000fe400078e00ff */
[----:B------:R-:W-:-:S05]  /*262a0*/  IMAD.MOV.U32 R3, RZ, RZ, R14 ;  /* 0x000000ffff037224 */ /* 0x000fca00078e000e */
        /* <DEDUP_REMOVED lines=15> */
.L_x_3100:
[----:B------:R-:W-:Y:S02]  /*263a0*/  @P1 IMAD R8, R5, 0x2, R22 ;  /* 0x0000000205081824 */ /* 0x000fe400078e0216 */
[----:B------:R-:W-:Y:S01]  /*263b0*/  IMAD.MOV.U32 R13, RZ, RZ, R4 ;  /* 0x000000ffff0d7224 */ /* 0x000fe200078e0004 */
[----:B------:R-:W-:-:S07]  /*263c0*/  MOV R2, R14 ;  /* 0x0000000e00027202 */ /* 0x000fce0000000f00 */
[----:B------:R-:W-:Y:S05]  /*263d0*/  WARPSYNC.COLLECTIVE R15, `(.L_x_3101) ;  /* 0x000000000f087348 */ /* 0x000fea0003c00000 */
[----:B------:R0:W1:Y:S02]  /*263e0*/  SHFL.IDX P6, R14, R13, R12, R11 ;  /* 0x0000000c0d0e7389 */ /* 0x00006400000c000b */
[----:B01----:R-:W-:Y:S01]  /*263f0*/  ENDCOLLECTIVE ;  /* 0x000000000000791b */ /* 0x003fe20003800000 */
.L_x_3101:
        /* <DEDUP_REMOVED lines=18> */
.L_x_3102:
[----:B------:R-:W-:Y:S02]  /*26520*/  IMAD.MOV.U32 R13, RZ, RZ, R4 ;  /* 0x000000ffff0d7224 */ /* 0x000fe400078e0004 */
[----:B------:R-:W-:-:S07]  /*26530*/  IMAD.MOV.U32 R0, RZ, RZ, R14 ;  /* 0x000000ffff007224 */ /* 0x000fce00078e000e */
[----:B------:R-:W-:Y:S05]  /*26540*/  WARPSYNC.COLLECTIVE R15, `(.L_x_3103) ;  /* 0x000000000f087348 */ /* 0x000fea0003c00000 */
[----:B------:R0:W1:Y:S02]  /*26550*/  SHFL.IDX P6, R14, R13, R12, R11 ;  /* 0x0000000c0d0e7389 */ /* 0x00006400000c000b */
[----:B01----:R-:W-:Y:S01]  /*26560*/  ENDCOLLECTIVE ;  /* 0x000000000000791b */ /* 0x003fe20003800000 */
.L_x_3103:
[----:B------:R-:W-:Y:S01]  /*26570*/  MOV R2, R14 ;  /* 0x0000000e00027202 */ /* 0x000fe20000000f00 */
[----:B------:R-:W-:Y:S06]  /*26580*/  BRA `(.L_x_3104) ;  /* 0xffffffa400a47947 */ /* 0x000fec000383ffff */
.L_x_2969:
        /* <DEDUP_REMOVED lines=9> */
.L_x_3105:
[----:B------:R-:W-:Y:S02]  /*26620*/  ISETP.GE.AND P2, PT, R17, R5, PT ;  /* 0x000000051100720c */ /* 0x000fe40003f46270 */
[----:B------:R-:W-:Y:S01]  /*26630*/  MOV R13, R0 ;  /* 0x00000000000d7202 */ /* 0x000fe20000000f00 */
[----:B------:R-:W-:-:S10]  /*26640*/  IMAD.MOV.U32 R2, RZ, RZ, R14 ;  /* 0x000000ffff027224 */ /* 0x000fd400078e000e */
[----:B------:R-:W-:Y:S05]  /*26650*/  WARPSYNC.COLLECTIVE R15, `(.L_x_3106) ;  /* 0x000000000f087348 */ /* 0x000fea0003c00000 */
[----:B------:R0:W1:Y:S02]  /*26660*/  SHFL.IDX P6, R14, R13, R12, R11 ;  /* 0x0000000c0d0e7389 */ /* 0x00006400000c000b */
[----:B01----:R-:W-:Y:S01]  /*26670*/  ENDCOLLECTIVE ;  /* 0x000000000000791b */ /* 0x003fe20003800000 */
.L_x_3106:
[----:B------:R-:W-:Y:S01]  /*26680*/  ULDC.64 UR4, c[0x0][0x208] ;  /* 0x0000820000047ab9 */ /* 0x000fe20000000a00 */
[----:B------:R-:W-:Y:S01]  /*26690*/  MOV R13, R4 ;  /* 0x00000004000d7202 */ /* 0x000fe20000000f00 */
[----:B------:R-:W-:Y:S02]  /*266a0*/  IMAD.MOV.U32 R12, RZ, RZ, 0x1 ;  /* 0x00000001ff0c7424 */ /* 0x000fe400078e00ff */
[----:B------:R-:W-:-:S05]  /*266b0*/  IMAD.MOV.U32 R3, RZ, RZ, R14 ;  /* 0x000000ffff037224 */ /* 0x000fca00078e000e */
[----:B------:R-:W-:-:S04]  /*266c0*/  @!P2 LEA R6, P4, R8, R3, 0x1 ;  /* 0x000000030806a211 */ /* 0x000fc800078808ff */
[----:B------:R-:W-:Y:S01]  /*266d0*/  @!P2 IADD3.X R3, RZ, R2, RZ, P4, !PT ;  /* 0x00000002ff03a210 */ /* 0x000fe200027fe4ff */
[----:B------:R-:W-:Y:S02]  /*266e0*/  @!P2 IMAD.MOV.U32 R2, RZ, RZ, R6 ;  /* 0x000000ffff02a224 */ /* 0x000fe400078e0006 */
[----:B------:R-:W-:-:S03]  /*266f0*/  VIADD R6, R17, 0x10 ;  /* 0x0000001011067836 */ /* 0x000fc60000000000 */
[----:B------:R-:W-:Y:S01]  /*26700*/  @!PT LDS RZ, [RZ] ;  /* 0x00000000fffff984 */ /* 0x000fe20000000800 */
[----:B------:R-:W-:Y:S01]  /*26710*/  @!PT LDS RZ, [RZ] ;  /* 0x00000000fffff984 */ /* 0x000fe20000000800 */
[----:B------:R-:W-:Y:S01]  /*26720*/  @!PT LDS RZ, [RZ] ;  /* 0x00000000fffff984 */ /* 0x000fe20000000800 */
[----:B------:R0:W-:Y:S04]  /*26730*/  @!P2 LDGSTS.E.BYPASS.LTC128B.128 [R36+0xc400], desc[UR4][R2.64], !P3 ;  /* 0x0c4000000224afae */ /* 0x0001e8000d901d44 */
[----:B------:R0:W-:Y:S04]  /*26740*/  @!P2 LDGSTS.E.BYPASS.LTC128B.128 [R36+0x10400], desc[UR4][R2.64+0x80], !P0 ;  /* 0x104000800224afae */ /* 0x0001e8000c101d44 */
[----:B------:R0:W-:Y:S01]  /*26750*/  @!P2 LDGSTS.E.BYPASS.LTC128B.128 [R36+0x14400], desc[UR4][R2.64+0x100], !P1 ;  /* 0x144001000224afae */ /* 0x0001e2000c901d44 */
[----:B------:R-:W-:-:S13]  /*26760*/  ISETP.GE.AND P2, PT, R6, R5, PT ;  /* 0x000000050600720c */ /* 0x000fda0003f46270 */
[----:B0-----:R-:W-:Y:S05]  /*26770*/  WARPSYNC.COLLECTIVE R15, `(.L_x_3107) ;  /* 0x000000000f087348 */ /* 0x001fea0003c00000 */
[----:B------:R1:W2:Y:S02]  /*26780*/  SHFL.IDX P6, R14, R13, R12, R11 ;  /* 0x0000000c0d0e7389 */ /* 0x0002a400000c000b */
[----:B012---:R-:W-:Y:S01]  /*26790*/  ENDCOLLECTIVE ;  /* 0x000000000000791b */ /* 0x007fe20003800000 */
.L_x_3107:
[----:B------:R-:W-:Y:S01]  /*267a0*/  MOV R13, R0 ;  /* 0x00000000000d7202 */ /* 0x000fe20000000f00 */
[----:B------:R-:W-:-:S07]  /*267b0*/  IMAD.MOV.U32 R2, RZ, RZ, R14 ;  /* 0x000000ffff027224 */ /* 0x000fce00078e000e */
[----:B------:R-:W-:Y:S05]  /*267c0*/  WARPSYNC.COLLECTIVE R15, `(.L_x_3108) ;  /* 0x000000000f087348 */ /* 0x000fea0003c00000 */
[----:B------:R0:W1:Y:S02]  /*267d0*/  SHFL.IDX P6, R14, R13, R12, R11 ;  /* 0x0000000c0d0e7389 */ /* 0x00006400000c000b */
[----:B01----:R-:W-:Y:S01]  /*267e0*/  ENDCOLLECTIVE ;  /* 0x000000000000791b */ /* 0x003fe20003800000 */
.L_x_3108:
[----:B------:R-:W-:Y:S01]  /*267f0*/  ULDC.64 UR4, c[0x0][0x208] ;  /* 0x0000820000047ab9 */ /* 0x000fe20000000a00 */
[----:B------:R-:W-:Y:S01]  /*26800*/  MOV R13, R4 ;  /* 0x00000004000d7202 */ /* 0x000fe20000000f00 */
[----:B------:R-:W-:Y:S02]  /*26810*/  IMAD.MOV.U32 R12, RZ, RZ, 0x2 ;  /* 0x00000002ff0c7424 */ /* 0x000fe400078e00ff */
[----:B------:R-:W-:-:S05]  /*26820*/  IMAD.MOV.U32 R3, RZ, RZ, R14 ;  /* 0x000000ffff037224 */ /* 0x000fca00078e000e */
[----:B------:R-:W-:-:S05]  /*26830*/  @!P2 LEA R6, P4, R8, R3, 0x1 ;  /* 0x000000030806a211 */ /* 0x000fca00078808ff */
[----:B------:R-:W-:Y:S01]  /*26840*/  @!P2 IMAD.X R7, RZ, RZ, R2, P4 ;  /* 0x000000ffff07a224 */ /* 0x000fe200020e0602 */
[----:B------:R-:W-:Y:S01]  /*26850*/  @!P2 MOV R2, R6 ;  /* 0x000000060002a202 */ /* 0x000fe20000000f00 */
[----:B------:R-:W-:Y:S02]  /*26860*/  VIADD R6, R17, 0x20 ;  /* 0x0000002011067836 */ /* 0x000fe40000000000 */
[----:B------:R-:W-:-:S05]  /*26870*/  @!P2 IMAD.MOV.U32 R3, RZ, RZ, R7 ;  /* 0x000000ffff03a224 */ /* 0x000fca00078e0007 */
        /* <DEDUP_REMOVED lines=10> */
.L_x_3109:
[----:B------:R-:W-:Y:S01]  /*26920*/  MOV R13, R0 ;  /* 0x00000000000d7202 */ /* 0x000fe20000000f00 */
[----:B------:R-:W-:-:S07]  /*26930*/  IMAD.MOV.U32 R2, RZ, RZ, R14 ;  /* 0x000000ffff027224 */ /* 0x000fce00078e000e */
[----:B------:R-:W-:Y:S05]  /*26940*/  WARPSYNC.COLLECTIVE R15, `(.L_x_3110) ;  /* 0x000000000f087348 */ /* 0x000fea0003c00000 */
[----:B------:R0:W1:Y:S02]  /*26950*/  SHFL.IDX P6, R14, R13, R12, R11 ;  /* 0x0000000c0d0e7389 */ /* 0x00006400000c000b */
[----:B01----:R-:W-:Y:S01]  /*26960*/  ENDCOLLECTIVE ;  /* 0x000000000000791b */ /* 0x003fe20003800000 */
.L_x_3110:
        /* <DEDUP_REMOVED lines=19> */
.L_x_3111:
[----:B------:R-:W-:Y:S01]  /*26aa0*/  MOV R13, R0 ;  /* 0x00000000000d7202 */ /* 0x000fe20000000f00 */
[----:B------:R-:W-:-:S07]  /*26ab0*/  IMAD.MOV.U32 R2, RZ, RZ, R14 ;  /* 0x000000ffff027224 */ /* 0x000fce00078e000e */
[----:B------:R-:W-:Y:S05]  /*26ac0*/  WARPSYNC.COLLECTIVE R15, `(.L_x_3112) ;  /* 0x000000000f087348 */ /* 0x000fea0003c00000 */
[----:B------:R0:W1:Y:S02]  /*26ad0*/  SHFL.IDX P6, R14, R13, R12, R11 ;  /* 0x0000000c0d0e7389 */ /* 0x00006400000c000b */
[----:B01----:R-:W-:Y:S01]  /*26ae0*/  ENDCOLLECTIVE ;  /* 0x000000000000791b */ /* 0x003fe20003800000 */
.L_x_3112:
        /* <DEDUP_REMOVED lines=19> */
.L_x_3113:
[----:B------:R-:W-:Y:S01]  /*26c20*/  MOV R13, R0 ;  /* 0x00000000000d7202 */ /* 0x000fe20000000f00 */
[----:B------:R-:W-:-:S07]  /*26c30*/  IMAD.MOV.U32 R2, RZ, RZ, R14 ;  /* 0x000000ffff027224 */ /* 0x000fce00078e000e */
[----:B------:R-:W-:Y:S05]  /*26c40*/  WARPSYNC.COLLECTIVE R15, `(.L_x_3114) ;  /* 0x000000000f087348 */ /* 0x000fea0003c00000 */
[----:B------:R0:W1:Y:S02]  /*26c50*/  SHFL.IDX P6, R14, R13, R12, R11 ;  /* 0x0000000c0d0e7389 */ /* 0x00006400000c000b */
[----:B01----:R-:W-:Y:S01]  /*26c60*/  ENDCOLLECTIVE ;  /* 0x000000000000791b */ /* 0x003fe20003800000 */
.L_x_3114:
        /* <DEDUP_REMOVED lines=19> */
.L_x_3115:
[----:B------:R-:W-:Y:S01]  /*26da0*/  MOV R13, R0 ;  /* 0x00000000000d7202 */ /* 0x000fe20000000f00 */
[----:B------:R-:W-:-:S07]  /*26db0*/  IMAD.MOV.U32 R2, RZ, RZ, R14 ;  /* 0x000000ffff027224 */ /* 0x000fce00078e000e */
[----:B------:R-:W-:Y:S05]  /*26dc0*/  WARPSYNC.COLLECTIVE R15, `(.L_x_3116) ;  /* 0x000000000f087348 */ /* 0x000fea0003c00000 */
[----:B------:R0:W1:Y:S02]  /*26dd0*/  SHFL.IDX P6, R14, R13, R12, R11 ;  /* 0x0000000c0d0e7389 */ /* 0x00006400000c000b */
[----:B01----:R-:W-:Y:S01]  /*26de0*/  ENDCOLLECTIVE ;  /* 0x000000000000791b */ /* 0x003fe20003800000 */
.L_x_3116:
        /* <DEDUP_REMOVED lines=19> */
.L_x_3117:
[----:B------:R-:W-:Y:S01]  /*26f20*/  MOV R13, R0 ;  /* 0x00000000000d7202 */ /* 0x000fe20000000f00 */
[----:B------:R-:W-:-:S07]  /*26f30*/  IMAD.MOV.U32 R2, RZ, RZ, R14 ;  /* 0x000000ffff027224 */ /* 0x000fce00078e000e */
[----:B------:R-:W-:Y:S05]  /*26f40*/  WARPSYNC.COLLECTIVE R15, `(.L_x_3118) ;  /* 0x000000000f087348 */ /* 0x000fea0003c00000 */
[----:B------:R0:W1:Y:S02]  /*26f50*/  SHFL.IDX P6, R14, R13, R12, R11 ;  /* 0x0000000c0d0e7389 */ /* 0x00006400000c000b */
[----:B01----:R-:W-:Y:S01]  /*26f60*/  ENDCOLLECTIVE ;  /* 0x000000000000791b */ /* 0x003fe20003800000 */
.L_x_3118:
[----:B------:R-:W-:Y:S01]  /*26f70*/  ULDC.64 UR4, c[0x0][0x208] ;  /* 0x0000820000047ab9 */ /* 0x000fe20000000a00 */
[----:B------:R-:W-:Y:S01]  /*26f80*/  IMAD.MOV.U32 R13, RZ, RZ, R4 ;  /* 0x000000ffff0d7224 */ /* 0x000fe200078e0004 */
[----:B------:R-:W-:Y:S01]  /*26f90*/  MOV R12, 0x7 ;  /* 0x00000007000c7802 */ /* 0x000fe20000000f00 */
[----:B------:R-:W-:-:S05]  /*26fa0*/  IMAD.MOV.U32 R3, RZ, RZ, R14 ;  /* 0x000000ffff037224 */ /* 0x000fca00078e000e */
[----:B------:R-:W-:-:S05]  /*26fb0*/  @!P2 LEA R6, P4, R8, R3, 0x1 ;  /* 0x000000030806a211 */ /* 0x000fca00078808ff */
[----:B------:R-:W-:Y:S01]  /*26fc0*/  @!P2 IMAD.X R7, RZ, RZ, R2, P4 ;  /* 0x000000ffff07a224 */ /* 0x000fe200020e0602 */
[----:B------:R-:W-:-:S03]  /*26fd0*/  @!P2 MOV R2, R6 ;  /* 0x000000060002a202 */ /* 0x000fc60000000f00 */
[----:B------:R-:W-:-:S05]  /*26fe0*/  @!P2 IMAD.MOV.U32 R3, RZ, RZ, R7 ;  /* 0x000000ffff03a224 */ /* 0x000fca00078e0007 */
[----:B------:R-:W-:Y:S01]  /*26ff0*/  @!PT LDS RZ, [RZ] ;  /* 0x00000000fffff984 */ /* 0x000fe20000000800 */
[----:B------:R-:W-:Y:S01]  /*27000*/  @!PT LDS RZ, [RZ] ;  /* 0x00000000fffff984 */ /* 0x000fe20000000800 */
[----:B------:R-:W-:Y:S01]  /*27010*/  @!PT LDS RZ, [RZ] ;  /* 0x00000000fffff984 */ /* 0x000fe20000000800 */
[----:B------:R0:W-:Y:S04]  /*27020*/  @!P2 LDGSTS.E.BYPASS.LTC128B.128 [R36+0xf400], desc[UR4][R2.64], !P3 ;  /* 0x0f4000000224afae */ /* 0x0001e8000d901d44 */
[----:B------:R0:W-:Y:S04]  /*27030*/  @!P2 LDGSTS.E.BYPASS.LTC128B.128 [R36+0x13400], desc[UR4][R2.64+0x80], !P0 ;  /* 0x134000800224afae */ /* 0x0001e8000c101d44 */
[----:B------:R0:W-:Y:S02]  /*27040*/  @!P2 LDGSTS.E.BYPASS.LTC128B.128 [R36+0x17400], desc[UR4][R2.64+0x100], !P1 ;  /* 0x174001000224afae */ /* 0x0001e4000c901d44 */
[----:B0-----:R-:W-:Y:S05]  /*27050*/  WARPSYNC.COLLECTIVE R15, `(.L_x_3119) ;  /* 0x000000000f087348 */ /* 0x001fea0003c00000 */
[----:B------:R1:W2:Y:S02]  /*27060*/  SHFL.IDX P6, R14, R13, R12, R11 ;  /* 0x0000000c0d0e7389 */ /* 0x0002a400000c000b */
[----:B012---:R-:W-:Y:S01]  /*27070*/  ENDCOLLECTIVE ;  /* 0x000000000000791b */ /* 0x007fe20003800000 */
.L_x_3119:
[----:B------:R-:W-:Y:S02]  /*27080*/  IMAD.MOV.U32 R13, RZ, RZ, R0 ;  /* 0x000000ffff0d7224 */ /* 0x000fe400078e0000 */
[----:B------:R-:W-:-:S07]  /*27090*/  IMAD.MOV.U32 R4, RZ, RZ, R14 ;  /* 0x000000ffff047224 */ /* 0x000fce00078e000e */
[----:B------:R-:W-:Y:S05]  /*270a0*/  WARPSYNC.COLLECTIVE R15, `(.L_x_3120) ;  /* 0x000000000f087348 */ /* 0x000fea0003c00000 */
[----:B------:R0:W1:Y:S02]  /*270b0*/  SHFL.IDX P6, R14, R13, R12, R11 ;  /* 0x0000000c0d0e7389 */ /* 0x00006400000c000b */
[----:B01----:R-:W-:Y:S01]  /*270c0*/  ENDCOLLECTIVE ;  /* 0x000000000000791b */ /* 0x003fe20003800000 */
.L_x_3120:
[----:B------:R-:W-:Y:S05]  /*270d0*/  BRA `(.L_x_3121) ;  /* 0xffffffa400f87947 */ /* 0x000fea000383ffff */
.L_x_2974:
[----:B0-----:R0:W1:Y:S02]  /*270e0*/  SYNCS.PHASECHK.TRANS64.TRYWAIT P0, [R22+URZ+0x2a820], R3 ;  /* 0x02a82003160075a7 */ /* 0x001064000800017f */
[----:B-1----:R-:W-:Y:S05]  /*270f0*/  @!P0 NANOSLEEP.SYNCS 0x989680 ;  /* 0x009896800000895d */ /* 0x002fea0003900000 */
[----:B------:R-:W1:Y:S02]  /*27100*/  @!P0 SYNCS.PHASECHK.TRANS64 P0, [R22+URZ+0x2a820], R3 ;  /* 0x02a82003160085a7 */ /* 0x000e64000800007f */
[----:B-1----:R-:W-:Y:S05]  /*27110*/  @!P0 BRA `(.L_x_2974) ;  /* 0xfffffffc00f08947 */ /* 0x002fea000383ffff */
[----:B------:R-:W-:Y:S05]  /*27120*/  BRA `(.L_x_3122) ;  /* 0xffffffa800747947 */ /* 0x000fea000383ffff */
.L_x_2979:
[----:B0-----:R0:W1:Y:S02]  /*27130*/  SYNCS.PHASECHK.TRANS64.TRYWAIT P0, [R6+URZ+0x2a840], R3 ;  /* 0x02a84003060075a7 */ /* 0x001064000800017f */
[----:B-1----:R-:W-:Y:S05]  /*27140*/  @!P0 NANOSLEEP.SYNCS 0x989680 ;  /* 0x009896800000895d */ /* 0x002fea0003900000 */
[----:B------:R-:W1:Y:S02]  /*27150*/  @!P0 SYNCS.PHASECHK.TRANS64 P0, [R6+URZ+0x2a840], R3 ;  /* 0x02a84003060085a7 */ /* 0x000e64000800007f */
[----:B-1----:R-:W-:Y:S05]  /*27160*/  @!P0 BRA `(.L_x_2979) ;  /* 0xfffffffc00f08947 */ /* 0x002fea000383ffff */
[----:B------:R-:W-:Y:S05]  /*27170*/  BRA `(.L_x_3123) ;  /* 0xffffffac00407947 */ /* 0x000fea000383ffff */
.L_x_2980:
[----:B------:R-:W-:Y:S01]  /*27180*/  BSSY B1, `(.L_x_3124) ;  /* 0x0000008000017945 */ /* 0x000fe20003800000 */
[----:B------:R-:W-:Y:S01]  /*27190*/  MOV R13, R5 ;  /* 0x00000005000d7202 */ /* 0x000fe20000000f00 */
[----:B------:R-:W-:Y:S01]  /*271a0*/  IMAD.MOV.U32 R12, RZ, RZ, RZ ;  /* 0x000000ffff0c7224 */ /* 0x000fe200078e00ff */
[----:B------:R-:W-:Y:S01]  /*271b0*/  MOV R15, 0xffffffff ;  /* 0xffffffff000f7802 */ /* 0x000fe20000000f00 */
[----:B------:R-:W-:-:S07]  /*271c0*/  IMAD.MOV.U32 R11, RZ, RZ, 0x181f ;  /* 0x0000181fff0b7424 */ /* 0x000fce00078e00ff */
[----:B------:R-:W-:Y:S05]  /*271d0*/  WARPSYNC.COLLECTIVE R15, `(.L_x_3125) ;  /* 0x000000000f087348 */ /* 0x000fea0003c00000 */
[----:B------:R0:W1:Y:S02]  /*271e0*/  SHFL.IDX P6, R14, R13, R12, R11 ;  /* 0x0000000c0d0e7389 */ /* 0x00006400000c000b */
[----:B01----:R-:W-:Y:S01]  /*271f0*/  ENDCOLLECTIVE ;  /* 0x000000000000791b */ /* 0x003fe20003800000 */
.L_x_3125:
[----:B------:R-:W-:Y:S05]  /*27200*/  BSYNC B1 ;  /* 0x0000000000017941 */ /* 0x000fea0003800000 */
.L_x_3124:
[----:B------:R-:W0:Y:S01]  /*27210*/  S2R R35, SR_TID.X ;  /* 0x0000000000237919 */ /* 0x000e220000002100 */
[----:B------:R-:W-:Y:S01]  /*27220*/  IMAD.MOV.U32 R13, RZ, RZ, R9 ;  /* 0x000000ffff0d7224 */ /* 0x000fe200078e0009 */
[----:B------:R-:W-:Y:S01]  /*27230*/  MOV R12, RZ ;  /* 0x000000ff000c7202 */ /* 0x000fe20000000f00 */
[----:B------:R-:W-:Y:S01]  /*27240*/  IMAD.MOV.U32 R11, RZ, RZ, 0x181f ;  /* 0x0000181fff0b7424 */ /* 0x000fe200078e00ff */
[----:B------:R-:W-:Y:S01]  /*27250*/  MOV R15, 0xffffffff ;  /* 0xffffffff000f7802 */ /* 0x000fe20000000f00 */
[----:B------:R-:W-:Y:S02]  /*27260*/  IMAD.MOV.U32 R3, RZ, RZ, R14 ;  /* 0x000000ffff037224 */ /* 0x000fe400078e000e */
[----:B------:R-:W-:-:S07]  /*27270*/  IMAD R4, R4, 0x2, R22 ;  /* 0x0000000204047824 */ /* 0x000fce00078e0216 */
[----:B0-----:R-:W-:Y:S05]  /*27280*/  WARPSYNC.COLLECTIVE R15, `(.L_x_3126) ;  /* 0x000000000f087348 */ /* 0x001fea0003c00000 */
[----:B------:R1:W2:Y:S02]  /*27290*/  SHFL.IDX P6, R14, R13, R12, R11 ;  /* 0x0000000c0d0e7389 */ /* 0x0002a400000c000b */
[----:B012---:R-:W-:Y:S01]  /*272a0*/  ENDCOLLECTIVE ;  /* 0x000000000000791b */ /* 0x007fe20003800000 */
.L_x_3126:
[----:B------:R-:W-:Y:S01]  /*272b0*/  ULDC.64 UR4, c[0x0][0x208] ;  /* 0x0000820000047ab9 */ /* 0x000fe20000000a00 */
[----:B------:R-:W-:Y:S01]  /*272c0*/  IMAD.MOV.U32 R13, RZ, RZ, R5 ;  /* 0x000000ffff0d7224 */ /* 0x000fe200078e0005 */
[----:B------:R-:W-:Y:S01]  /*272d0*/  MOV R12, 0x1 ;  /* 0x00000001000c7802 */ /* 0x000fe20000000f00 */
[----:B------:R-:W-:Y:S02]  /*272e0*/  IMAD.SHL.U32 R35, R35, 0x8, RZ ;  /* 0x0000000823237824 */ /* 0x000fe400078e00ff */
[----:B------:R-:W-:-:S03]  /*272f0*/  IMAD.MOV.U32 R2, RZ, RZ, R14 ;  /* 0x000000ffff027224 */ /* 0x000fc600078e000e */
[----:B------:R-:W-:-:S05]  /*27300*/  LOP3.LUT R35, R35, 0x38, RZ, 0xc0, !PT ;  /* 0x0000003823237812 */ /* 0x000fca00078ec0ff */
[----:B------:R-:W-:-:S05]  /*27310*/  IMAD.SHL.U32 R0, R35, 0x2, RZ ;  /* 0x0000000223007824 */ /* 0x000fca00078e00ff */
[----:B------:R-:W-:-:S04]  /*27320*/  IADD3 R2, P0, R2, R0, RZ ;  /* 0x0000000002027210 */ /* 0x000fc80007f1e0ff */
[----:B------:R-:W-:-:S05]  /*27330*/  IADD3.X R3, RZ, R3, RZ, P0, !PT ;  /* 0x00000003ff037210 */ /* 0x000fca00007fe4ff */
[----:B------:R-:W-:Y:S01]  /*27340*/  @!PT LDS RZ, [RZ] ;  /* 0x00000000fffff984 */ /* 0x000fe20000000800 */
[----:B------:R-:W-:Y:S01]  /*27350*/  @!PT LDS RZ, [RZ] ;  /* 0x00000000fffff984 */ /* 0x000fe20000000800 */
[----:B------:R-:W-:Y:S01]  /*27360*/  @!PT LDS RZ, [RZ] ;  /* 0x00000000fffff984 */ /* 0x000fe20000000800 */
[----:B------:R0:W-:Y:S04]  /*27370*/  LDGSTS.E.BYPASS.LTC128B.128 [R4+0x18400], desc[UR4][R2.64], !P3 ;  /* 0x1840000002047fae */ /* 0x0001e8000d901d44 */
[----:B------:R0:W-:Y:S04]  /*27380*/  LDGSTS.E.BYPASS.LTC128B.128 [R4+0x1b400], desc[UR4][R2.64+0x80], !P2 ;  /* 0x1b40008002047fae */ /* 0x0001e8000d101d44 */
[----:B------:R0:W-:Y:S02]  /*27390*/  LDGSTS.E.BYPASS.LTC128B.128 [R4+0x1e400], desc[UR4][R2.64+0x100], !P1 ;  /* 0x1e40010002047fae */ /* 0x0001e4000c901d44 */
[----:B0-----:R-:W-:Y:S05]  /*273a0*/  WARPSYNC.COLLECTIVE R15, `(.L_x_3127) ;  /* 0x000000000f087348 */ /* 0x001fea0003c00000 */
[----:B------:R1:W2:Y:S02]  /*273b0*/  SHFL.IDX P6, R14, R13, R12, R11 ;  /* 0x0000000c0d0e7389 */ /* 0x0002a400000c000b */
[----:B012---:R-:W-:Y:S01]  /*273c0*/  ENDCOLLECTIVE ;  /* 0x000000000000791b */ /* 0x007fe20003800000 */
.L_x_3127:
[----:B------:R-:W-:Y:S02]  /*273d0*/  IMAD.MOV.U32 R13, RZ, RZ, R9 ;  /* 0x000000ffff0d7224 */ /* 0x000fe400078e0009 */
[----:B------:R-:W-:-:S07]  /*273e0*/  IMAD.MOV.U32 R3, RZ, RZ, R14 ;  /* 0x000000ffff037224 */ /* 0x000fce00078e000e */
[----:B------:R-:W-:Y:S05]  /*273f0*/  WARPSYNC.COLLECTIVE R15, `(.L_x_3128) ;  /* 0x000000000f087348 */ /* 0x000fea0003c00000 */
[----:B------:R0:W1:Y:S02]  /*27400*/  SHFL.IDX P6, R14, R13, R12, R11 ;  /* 0x0000000c0d0e7389 */ /* 0x00006400000c000b */
[----:B01----:R-:W-:Y:S01]  /*27410*/  ENDCOLLECTIVE ;  /* 0x000000000000791b */ /* 0x003fe20003800000 */
.L_x_3128:
[----:B------:R-:W-:Y:S01]  /*27420*/  ULDC.64 UR4, c[0x0][0x208] ;  /* 0x0000820000047ab9 */ /* 0x000fe20000000a00 */
[----:B------:R-:W-:Y:S01]  /*27430*/  IMAD.MOV.U32 R13, RZ, RZ, R5 ;  /* 0x000000ffff0d7224 */ /* 0x000fe200078e0005 */
[----:B------:R-:W-:Y:S02]  /*27440*/  MOV R12, 0x2 ;  /* 0x00000002000c7802 */ /* 0x000fe40000000f00 */
[----:B------:R-:W-:-:S04]  /*27450*/  MOV R2, R14 ;  /* 0x0000000e00027202 */ /* 0x000fc80000000f00 */
[----:B------:R-:W-:-:S05]  /*27460*/  IADD3 R2, P0, R2, R0, RZ ;  /* 0x0000000002027210 */ /* 0x000fca0007f1e0ff */
[----:B------:R-:W-:-:S05]  /*27470*/  IMAD.X R3, RZ, RZ, R3, P0 ;  /* 0x000000ffff037224 */ /* 0x000fca00000e0603 */
        /* <DEDUP_REMOVED lines=9> */
.L_x_3129:
[----:B------:R-:W-:Y:S02]  /*27510*/  IMAD.MOV.U32 R13, RZ, RZ, R9 ;  /* 0x000000ffff0d7224 */ /* 0x000fe400078e0009 */
[----:B------:R-:W-:-:S07]  /*27520*/  IMAD.MOV.U32 R35, RZ, RZ, R14 ;  /* 0x000000ffff237224 */ /* 0x000fce00078e000e */
[----:B------:R-:W-:Y:S05]  /*27530*/  WARPSYNC.COLLECTIVE R15, `(.L_x_3130) ;  /* 0x000000000f087348 */ /* 0x000fea0003c00000 */
[----:B------:R0:W1:Y:S02]  /*27540*/  SHFL.IDX P6, R14, R13, R12, R11 ;  /* 0x0000000c0d0e7389 */ /* 0x00006400000c000b */
[----:B01----:R-:W-:Y:S01]  /*27550*/  ENDCOLLECTIVE ;  /* 0x000000000000791b */ /* 0x003fe20003800000 */
.L_x_3130:
        /* <DEDUP_REMOVED lines=15> */
.L_x_3131:
[----:B------:R-:W-:Y:S02]  /*27650*/  IMAD.MOV.U32 R13, RZ, RZ, R9 ;  /* 0x000000ffff0d7224 */ /* 0x000fe400078e0009 */
[----:B------:R-:W-:-:S07]  /*27660*/  IMAD.MOV.U32 R35, RZ, RZ, R14 ;  /* 0x000000ffff237224 */ /* 0x000fce00078e000e */
[----:B------:R-:W-:Y:S05]  /*27670*/  WARPSYNC.COLLECTIVE R15, `(.L_x_3132) ;  /* 0x000000000f087348 */ /* 0x000fea0003c00000 */
[----:B------:R0:W1:Y:S02]  /*27680*/  SHFL.IDX P6, R14, R13, R12, R11 ;  /* 0x0000000c0d0e7389 */ /* 0x00006400000c000b */
[----:B01----:R-:W-:Y:S01]  /*27690*/  ENDCOLLECTIVE ;  /* 0x000000000000791b */ /* 0x003fe20003800000 */
.L_x_3132:
        /* <DEDUP_REMOVED lines=15> */
.L_x_3133:
[----:B------:R-:W-:Y:S02]  /*27790*/  IMAD.MOV.U32 R13, RZ, RZ, R9 ;  /* 0x000000ffff0d7224 */ /* 0x000fe400078e0009 */
[----:B------:R-:W-:-:S07]  /*277a0*/  IMAD.MOV.U32 R35, RZ, RZ, R14 ;  /* 0x000000ffff237224 */ /* 0x000fce00078e000e */
[----:B------:R-:W-:Y:S05]  /*277b0*/  WARPSYNC.COLLECTIVE R15, `(.L_x_3134) ;  /* 0x000000000f087348 */ /* 0x000fea0003c00000 */
[----:B------:R0:W1:Y:S02]  /*277c0*/  SHFL.IDX P6, R14, R13, R12, R11 ;  /* 0x0000000c0d0e7389 */ /* 0x00006400000c000b */
[----:B01----:R-:W-:Y:S01]  /*277d0*/  ENDCOLLECTIVE ;  /* 0x000000000000791b */ /* 0x003fe20003800000 */
.L_x_3134:
        /* <DEDUP_REMOVED lines=15> */
.L_x_3135:
[----:B------:R-:W-:Y:S02]  /*278d0*/  IMAD.MOV.U32 R13, RZ, RZ, R9 ;  /* 0x000000ffff0d7224 */ /* 0x000fe400078e0009 */
[----:B------:R-:W-:-:S07]  /*278e0*/  IMAD.MOV.U32 R35, RZ, RZ, R14 ;  /* 0x000000ffff237224 */ /* 0x000fce00078e000e */
[----:B------:R-:W-:Y:S05]  /*278f0*/  WARPSYNC.COLLECTIVE R15, `(.L_x_3136) ;  /* 0x000000000f087348 */ /* 0x000fea0003c00000 */
[----:B------:R0:W1:Y:S02]  /*27900*/  SHFL.IDX P6, R14, R13, R12, R11 ;  /* 0x0000000c0d0e7389 */ /* 0x00006400000c000b */
[----:B01----:R-:W-:Y:S01]  /*27910*/  ENDCOLLECTIVE ;  /* 0x000000000000791b */ /* 0x003fe20003800000 */
.L_x_3136:
[----:B------:R-:W-:Y:S01]  /*27920*/  MOV R2, R14 ;  /* 0x0000000e00027202 */ /* 0x000fe20000000f00 */
[----:B------:R-:W-:Y:S06]  /*27930*/  BRA `(.L_x_3137) ;  /* 0xffffffa800607947 */ /* 0x000fec000383ffff */
.L_x_2985:
[----:B--2---:R2:W3:Y:S02]  /*27940*/  SYNCS.PHASECHK.TRANS64.TRYWAIT P0, [R4+URZ+0x2a860], R2 ;  /* 0x02a86002040075a7 */ /* 0x0044e4000800017f */
[----:B---3--:R-:W-:Y:S05]  /*27950*/  @!P0 NANOSLEEP.SYNCS 0x989680 ;  /* 0x009896800000895d */ /* 0x008fea0003900000 */
[----:B------:R-:W3:Y:S02]  /*27960*/  @!P0 SYNCS.PHASECHK.TRANS64 P0, [R4+URZ+0x2a860], R2 ;  /* 0x02a86002040085a7 */ /* 0x000ee4000800007f */
[----:B---3--:R-:W-:Y:S05]  /*27970*/  @!P0 BRA `(.L_x_2985) ;  /* 0xfffffffc00f08947 */ /* 0x008fea000383ffff */
[----:B------:R-:W-:Y:S05]  /*27980*/  BRA `(.L_x_3138) ;  /* 0xffffffa800c47947 */ /* 0x000fea000383ffff */
.L_x_2986:
[----:B------:R-:W-:Y:S01]  /*27990*/  BSSY B1, `(.L_x_3139) ;  /* 0x0000008000017945 */ /* 0x000fe20003800000 */
[----:B------:R-:W-:Y:S01]  /*279a0*/  IMAD.MOV.U32 R13, RZ, RZ, R24 ;  /* 0x000000ffff0d7224 */ /* 0x000fe200078e0018 */
[----:B------:R-:W-:Y:S01]  /*279b0*/  MOV R11, 0x181f ;  /* 0x0000181f000b7802 */ /* 0x000fe20000000f00 */
[----:B------:R-:W-:Y:S02]  /*279c0*/  IMAD.MOV.U32 R12, RZ, RZ, RZ ;  /* 0x000000ffff0c7224 */ /* 0x000fe400078e00ff */
[----:B------:R-:W-:-:S07]  /*279d0*/  IMAD.MOV.U32 R15, RZ, RZ, -0x1 ;  /* 0xffffffffff0f7424 */ /* 0x000fce00078e00ff */
[----:B--2---:R-:W-:Y:S05]  /*279e0*/  WARPSYNC.COLLECTIVE R15, `(.L_x_3140) ;  /* 0x000000000f087348 */ /* 0x004fea0003c00000 */
[----:B------:R0:W1:Y:S02]  /*279f0*/  SHFL.IDX P6, R14, R13, R12, R11 ;  /* 0x0000000c0d0e7389 */ /* 0x00006400000c000b */
[----:B012---:R-:W-:Y:S01]  /*27a00*/  ENDCOLLECTIVE ;  /* 0x000000000000791b */ /* 0x007fe20003800000 */
.L_x_3140:
[----:B------:R-:W-:Y:S05]  /*27a10*/  BSYNC B1 ;  /* 0x0000000000017941 */ /* 0x000fea0003800000 */
.L_x_3139:
[----:B------:R-:W-:Y:S01]  /*27a20*/  MOV R13, R23 ;  /* 0x00000017000d7202 */ /* 0x000fe20000000f00 */
[----:B------:R-:W-:Y:S01]  /*27a30*/  IMAD.MOV.U32 R12, RZ, RZ, RZ ;  /* 0x000000ffff0c7224 */ /* 0x000fe200078e00ff */
[----:B------:R-:W-:Y:S01]  /*27a40*/  MOV R15, 0xffffffff ;  /* 0xffffffff000f7802 */ /* 0x000fe20000000f00 */
[----:B------:R-:W-:Y:S01]  /*27a50*/  IMAD.MOV.U32 R11, RZ, RZ, 0x181f ;  /* 0x0000181fff0b7424 */ /* 0x000fe200078e00ff */
[----:B------:R-:W-:Y:S01]  /*27a60*/  LEA R5, R5, R22, 0x1 ;  /* 0x0000001605057211 */ /* 0x000fe200078e08ff */
[----:B------:R-:W-:-:S07]  /*27a70*/  IMAD.MOV.U32 R3, RZ, RZ, R14 ;  /* 0x000000ffff037224 */ /* 0x000fce00078e000e */
[----:B------:R-:W-:Y:S05]  /*27a80*/  WARPSYNC.COLLECTIVE R15, `(.L_x_3141) ;  /* 0x000000000f087348 */ /* 0x000fea0003c00000 */
[----:B------:R0:W1:Y:S02]  /*27a90*/  SHFL.IDX P6, R14, R13, R12, R11 ;  /* 0x0000000c0d0e7389 */ /* 0x00006400000c000b */
[----:B01----:R-:W-:Y:S01]  /*27aa0*/  ENDCOLLECTIVE ;  /* 0x000000000000791b */ /* 0x003fe20003800000 */
.L_x_3141:
[----:B------:R-:W-:Y:S01]  /*27ab0*/  ULDC.64 UR4, c[0x0][0x208] ;  /* 0x0000820000047ab9 */ /* 0x000fe20000000a00 */
[----:B------:R-:W-:Y:S02]  /*27ac0*/  IMAD.MOV.U32 R13, RZ, RZ, R24 ;  /* 0x000000ffff0d7224 */ /* 0x000fe400078e0018 */
[----:B------:R-:W-:Y:S02]  /*27ad0*/  IMAD.MOV.U32 R12, RZ, RZ, 0x1 ;  /* 0x00000001ff0c7424 */ /* 0x000fe400078e00ff */
[----:B------:R-:W-:-:S05]  /*27ae0*/  IMAD.MOV.U32 R2, RZ, RZ, R14 ;  /* 0x000000ffff027224 */ /* 0x000fca00078e000e */
[----:B------:R-:W-:-:S05]  /*27af0*/  IADD3 R2, P1, R2, R0, RZ ;  /* 0x0000000002027210 */ /* 0x000fca0007f3e0ff */
[----:B------:R-:W-:Y:S01]  /*27b00*/  IMAD.X R3, RZ, RZ, R3, P1 ;  /* 0x000000ffff037224 */ /* 0x000fe200008e0603 */
[----:B------:R-:W-:-:S04]  /*27b10*/  LOP3.LUT P1, RZ, R30, 0x1, RZ, 0xc0, !PT ;  /* 0x000000011eff7812 */ /* 0x000fc8000782c0ff */
[----:B------:R-:W-:-:S13]  /*27b20*/  ISETP.LT.OR P2, PT, R6, 0x1, !P1 ;  /* 0x000000010600780c */ /* 0x000fda0004f41670 */
[----:B------:R-:W-:Y:S01]  /*27b30*/  @!PT LDS RZ, [RZ] ;  /* 0x00000000fffff984 */ /* 0x000fe20000000800 */
[----:B------:R-:W-:Y:S01]  /*27b40*/  @!PT LDS RZ, [RZ] ;  /* 0x00000000fffff984 */ /* 0x000fe20000000800 */
[----:B------:R-:W-:Y:S01]  /*27b50*/  @!PT LDS RZ, [RZ] ;  /* 0x00000000fffff984 */ /* 0x000fe20000000800 */
[----:B------:R0:W-:Y:S01]  /*27b60*/  LDGSTS.E.BYPASS.LTC128B.128 [R5+0x400], desc[UR4][R2.64], !P2 ;  /* 0x0040000002057fae */ /* 0x0001e2000d101d44 */
[----:B------:R-:W-:-:S13]  /*27b70*/  ISETP.LT.OR P2, PT, R6, 0x1, !P0 ;  /* 0x000000010600780c */ /* 0x000fda0004741670 */
[----:B------:R0:W-:Y:S02]  /*27b80*/  LDGSTS.E.BYPASS.LTC128B.128 [R5+0x3400], desc[UR4][R2.64+0x80], !P2 ;  /* 0x0340008002057fae */ /* 0x0001e4000d101d44 */
[----:B0-----:R-:W-:Y:S05]  /*27b90*/  WARPSYNC.COLLECTIVE R15, `(.L_x_3142) ;  /* 0x000000000f087348 */ /* 0x001fea0003c00000 */
[----:B------:R1:W2:Y:S02]  /*27ba0*/  SHFL.IDX P6, R14, R13, R12, R11 ;  /* 0x0000000c0d0e7389 */ /* 0x0002a400000c000b */
[----:B012---:R-:W-:Y:S01]  /*27bb0*/  ENDCOLLECTIVE ;  /* 0x000000000000791b */ /* 0x007fe20003800000 */
.L_x_3142:
[----:B------:R-:W-:Y:S01]  /*27bc0*/  IMAD.MOV.U32 R13, RZ, RZ, R23 ;  /* 0x000000ffff0d7224 */ /* 0x000fe200078e0017 */
[----:B------:R-:W-:-:S07]  /*27bd0*/  MOV R3, R14 ;  /* 0x0000000e00037202 */ /* 0x000fce0000000f00 */
[----:B------:R-:W-:Y:S05]  /*27be0*/  WARPSYNC.COLLECTIVE R15, `(.L_x_3143) ;  /* 0x000000000f087348 */ /* 0x000fea0003c00000 */
[----:B------:R0:W1:Y:S02]  /*27bf0*/  SHFL.IDX P6, R14, R13, R12, R11 ;  /* 0x0000000c0d0e7389 */ /* 0x00006400000c000b */
[----:B01----:R-:W-:Y:S01]  /*27c00*/  ENDCOLLECTIVE ;  /* 0x000000000000791b */ /* 0x003fe20003800000 */
.L_x_3143:
[----:B------:R-:W-:Y:S01]  /*27c10*/  ULDC.64 UR4, c[0x0][0x208] ;  /* 0x0000820000047ab9 */ /* 0x000fe20000000a00 */
[----:B------:R-:W-:Y:S02]  /*27c20*/  IMAD.MOV.U32 R13, RZ, RZ, R24 ;  /* 0x000000ffff0d7224 */ /* 0x000fe400078e0018 */
[----:B------:R-:W-:Y:S02]  /*27c30*/  IMAD.MOV.U32 R12, RZ, RZ, 0x2 ;  /* 0x00000002ff0c7424 */ /* 0x000fe400078e00ff */
[----:B------:R-:W-:-:S05]  /*27c40*/  IMAD.MOV.U32 R2, RZ, RZ, R14 ;  /* 0x000000ffff027224 */ /* 0x000fca00078e000e */
[----:B------:R-:W-:-:S04]  /*27c50*/  IADD3 R2, P2, R2, R0, RZ ;  /* 0x0000000002027210 */ /* 0x000fc80007f5e0ff */
[----:B------:R-:W-:Y:S02]  /*27c60*/  IADD3.X R3, RZ, R3, RZ, P2, !PT ;  /* 0x00000003ff037210 */ /* 0x000fe400017fe4ff */
        /* <DEDUP_REMOVED lines=10> */
.L_x_3144:
[----:B------:R-:W-:Y:S01]  /*27d10*/  IMAD.MOV.U32 R13, RZ, RZ, R23 ;  /* 0x000000ffff0d7224 */ /* 0x000fe200078e0017 */
[----:B------:R-:W-:-:S07]  /*27d20*/  MOV R3, R14 ;  /* 0x0000000e00037202 */ /* 0x000fce0000000f00 */
[----:B------:R-:W-:Y:S05]  /*27d30*/  WARPSYNC.COLLECTIVE R15, `(.L_x_3145) ;  /* 0x000000000f087348 */ /* 0x000fea0003c00000 */
[----:B------:R0:W1:Y:S02]  /*27d40*/  SHFL.IDX P6, R14, R13, R12, R11 ;  /* 0x0000000c0d0e7389 */ /* 0x00006400000c000b */
[----:B01----:R-:W-:Y:S01]  /*27d50*/  ENDCOLLECTIVE ;  /* 0x000000000000791b */ /* 0x003fe20003800000 */
.L_x_3145:
        /* <DEDUP_REMOVED lines=16> */
.L_x_3146:
[----:B------:R-:W-:Y:S01]  /*27e60*/  IMAD.MOV.U32 R13, RZ, RZ, R23 ;  /* 0x000000ffff0d7224 */ /* 0x000fe200078e0017 */
[----:B------:R-:W-:-:S07]  /*27e70*/  MOV R3, R14 ;  /* 0x0000000e00037202 */ /* 0x000fce0000000f00 */
[----:B------:R-:W-:Y:S05]  /*27e80*/  WARPSYNC.COLLECTIVE R15, `(.L_x_3147) ;  /* 0x000000000f087348 */ /* 0x000fea0003c00000 */
[----:B------:R0:W1:Y:S02]  /*27e90*/  SHFL.IDX P6, R14, R13, R12, R11 ;  /* 0x0000000c0d0e7389 */ /* 0x00006400000c000b */
[----:B01----:R-:W-:Y:S01]  /*27ea0*/  ENDCOLLECTIVE ;  /* 0x000000000000791b */ /* 0x003fe20003800000 */
.L_x_3147:
        /* <DEDUP_REMOVED lines=16> */
.L_x_3148:
[----:B------:R-:W-:Y:S01]  /*27fb0*/  IMAD.MOV.U32 R13, RZ, RZ, R23 ;  /* 0x000000ffff0d7224 */ /* 0x000fe200078e0017 */
[----:B------:R-:W-:-:S07]  /*27fc0*/  MOV R3, R14 ;  /* 0x0000000e00037202 */ /* 0x000fce0000000f00 */
[----:B------:R-:W-:Y:S05]  /*27fd0*/  WARPSYNC.COLLECTIVE R15, `(.L_x_3149) ;  /* 0x000000000f087348 */ /* 0x000fea0003c00000 */
[----:B------:R0:W1:Y:S02]  /*27fe0*/  SHFL.IDX P6, R14, R13, R12, R11 ;  /* 0x0000000c0d0e7389 */ /* 0x00006400000c000b */
[----:B01----:R-:W-:Y:S01]  /*27ff0*/  ENDCOLLECTIVE ;  /* 0x000000000000791b */ /* 0x003fe20003800000 */
.L_x_3149:
        /* <DEDUP_REMOVED lines=16> */
.L_x_3150:
[----:B------:R-:W-:Y:S01]  /*28100*/  IMAD.MOV.U32 R13, RZ, RZ, R23 ;  /* 0x000000ffff0d7224 */ /* 0x000fe200078e0017 */
[----:B------:R-:W-:-:S07]  /*28110*/  MOV R24, R14 ;  /* 0x0000000e00187202 */ /* 0x000fce0000000f00 */
[----:B------:R-:W-:Y:S05]  /*28120*/  WARPSYNC.COLLECTIVE R15, `(.L_x_3151) ;  /* 0x000000000f087348 */ /* 0x000fea0003c00000 */
[----:B------:R0:W1:Y:S02]  /*28130*/  SHFL.IDX P6, R14, R13, R12, R11 ;  /* 0x0000000c0d0e7389 */ /* 0x00006400000c000b */
[----:B01----:R-:W-:Y:S01]  /*28140*/  ENDCOLLECTIVE ;  /* 0x000000000000791b */ /* 0x003fe20003800000 */
.L_x_3151:
[----:B------:R-:W-:Y:S01]  /*28150*/  IMAD.MOV.U32 R2, RZ, RZ, R14 ;  /* 0x000000ffff027224 */ /* 0x000fe200078e000e */
[----:B------:R-:W-:Y:S06]  /*28160*/  BRA `(.L_x_3152) ;  /* 0xffffffa400ac7947 */ /* 0x000fec000383ffff */
.L_x_2994:
[----:B0-----:R0:W1:Y:S02]  /*28170*/  SYNCS.PHASECHK.TRANS64.TRYWAIT P0, [R0+URZ+0x2a860], R3 ;  /* 0x02a86003000075a7 */ /* 0x001064000800017f */
[----:B-1----:R-:W-:Y:S05]  /*28180*/  @!P0 NANOSLEEP.SYNCS 0x989680 ;  /* 0x009896800000895d */ /* 0x002fea0003900000 */
[----:B------:R-:W1:Y:S02]  /*28190*/  @!P0 SYNCS.PHASECHK.TRANS64 P0, [R0+URZ+0x2a860], R3 ;  /* 0x02a86003000085a7 */ /* 0x000e64000800007f */
[----:B-1----:R-:W-:Y:S05]  /*281a0*/  @!P0 BRA `(.L_x_2994) ;  /* 0xfffffffc00f08947 */ /* 0x002fea000383ffff */
[----:B------:R-:W-:Y:S05]  /*281b0*/  BRA `(.L_x_3153) ;  /* 0xffffffa800d07947 */ /* 0x000fea000383ffff */
.L_x_2995:
        /* <DEDUP_REMOVED lines=8> */
.L_x_3155:
[----:B------:R-:W-:Y:S05]  /*28240*/  BSYNC B0 ;  /* 0x0000000000007941 */ /* 0x000fea0003800000 */
.L_x_3154:
        /* <DEDUP_REMOVED lines=9> */
[----:B0-----:R-:W-:Y:S05]  /*282e0*/  WARPSYNC.COLLECTIVE R15, `(.L_x_3156) ;  /* 0x000000000f087348 */ /* 0x001fea0003c00000 */
[----:B------:R1:W2:Y:S02]  /*282f0*/  SHFL.IDX P6, R14, R13, R12, R11 ;  /* 0x0000000c0d0e7389 */ /* 0x0002a400000c000b */
[----:B012---:R-:W-:Y:S01]  /*28300*/  ENDCOLLECTIVE ;  /* 0x000000000000791b */ /* 0x007fe20003800000 */
.L_x_3156:
[C---:B------:R-:W-:Y:S01]  /*28310*/  ISETP.LT.OR P4, PT, R6.reuse, 0x1, !P0 ;  /* 0x000000010600780c */ /* 0x040fe20004781670 */
[----:B------:R-:W-:Y:S01]  /*28320*/  ULDC.64 UR4, c[0x0][0x208] ;  /* 0x0000820000047ab9 */ /* 0x000fe20000000a00 */
[----:B------:R-:W-:Y:S02]  /*28330*/  ISETP.LT.OR P3, PT, R6, 0x1, P1 ;  /* 0x000000010600780c */ /* 0x000fe40000f61670 */
[----:B------:R-:W-:Y:S01]  /*28340*/  LEA R4, R4, R22, 0x1 ;  /* 0x0000001604047211 */ /* 0x000fe200078e08ff */
[----:B------:R-:W-:Y:S02]  /*28350*/  IMAD.MOV.U32 R13, RZ, RZ, R24 ;  /* 0x000000ffff0d7224 */ /* 0x000fe400078e0018 */
[----:B------:R-:W-:Y:S01]  /*28360*/  IMAD.MOV.U32 R12, RZ, RZ, 0x1 ;  /* 0x00000001ff0c7424 */ /* 0x000fe200078e00ff */
[----:B------:R-:W-:-:S04]  /*28370*/  SHF.L.U32 R5, R5, 0x3, RZ ;  /* 0x0000000305057819 */ /* 0x000fc800000006ff */
[----:B------:R-:W-:-:S05]  /*28380*/  LOP3.LUT R5, R5, 0x38, RZ, 0xc0, !PT ;  /* 0x0000003805057812 */ /* 0x000fca00078ec0ff */
[----:B------:R-:W-:-:S05]  /*28390*/  IMAD.SHL.U32 R5, R5, 0x2, RZ ;  /* 0x0000000205057824 */ /* 0x000fca00078e00ff */
[----:B------:R-:W-:-:S05]  /*283a0*/  IADD3 R2, P2, R14, R5, RZ ;  /* 0x000000050e027210 */ /* 0x000fca0007f5e0ff */
[----:B------:R-:W-:-:S05]  /*283b0*/  IMAD.X R3, RZ, RZ, R3, P2 ;  /* 0x000000ffff037224 */ /* 0x000fca00010e0603 */
[----:B------:R-:W-:Y:S01]  /*283c0*/  @!PT LDS RZ, [RZ] ;  /* 0x00000000fffff984 */ /* 0x000fe20000000800 */
[----:B------:R-:W-:Y:S01]  /*283d0*/  @!PT LDS RZ, [RZ] ;  /* 0x00000000fffff984 */ /* 0x000fe20000000800 */
[----:B------:R-:W-:Y:S01]  /*283e0*/  @!PT LDS RZ, [RZ] ;  /* 0x00000000fffff984 */ /* 0x000fe20000000800 */
[----:B------:R0:W-:Y:S01]  /*283f0*/  LDGSTS.E.BYPASS.LTC128B.128 [R4+0x400], desc[UR4][R2.64], !P3 ;  /* 0x0040000002047fae */ /* 0x0001e2000d901d44 */
[----:B------:R-:W-:-:S03]  /*28400*/  ISETP.LT.OR P3, PT, R6, 0x11, P1 ;  /* 0x000000110600780c */ /* 0x000fc60000f61670 */
[----:B------:R0:W-:Y:S01]  /*28410*/  LDGSTS.E.BYPASS.LTC128B.128 [R4+0x3400], desc[UR4][R2.64+0x80], !P4 ;  /* 0x0340008002047fae */ /* 0x0001e2000e101d44 */
[----:B------:R-:W-:-:S13]  /*28420*/  ISETP.LT.OR P4, PT, R6, 0x11, !P0 ;  /* 0x000000110600780c */ /* 0x000fda0004781670 */
[----:B0-----:R-:W-:Y:S05]  /*28430*/  WARPSYNC.COLLECTIVE R15, `(.L_x_3157) ;  /* 0x000000000f087348 */ /* 0x001fea0003c00000 */
[----:B------:R1:W2:Y:S02]  /*28440*/  SHFL.IDX P6, R14, R13, R12, R11 ;  /* 0x0000000c0d0e7389 */ /* 0x0002a400000c000b */
[----:B012---:R-:W-:Y:S01]  /*28450*/  ENDCOLLECTIVE ;  /* 0x000000000000791b */ /* 0x007fe20003800000 */
.L_x_3157:
[----:B------:R-:W-:Y:S01]  /*28460*/  IMAD.MOV.U32 R13, RZ, RZ, R23 ;  /* 0x000000ffff0d7224 */ /* 0x000fe200078e0017 */
[----:B------:R-:W-:-:S07]  /*28470*/  MOV R8, R14 ;  /* 0x0000000e00087202 */ /* 0x000fce0000000f00 */
[----:B------:R-:W-:Y:S05]  /*28480*/  WARPSYNC.COLLECTIVE R15, `(.L_x_3158) ;  /* 0x000000000f087348 */ /* 0x000fea0003c00000 */
[----:B------:R0:W1:Y:S02]  /*28490*/  SHFL.IDX P6, R14, R13, R12, R11 ;  /* 0x0000000c0d0e7389 */ /* 0x00006400000c000b */
[----:B01----:R-:W-:Y:S01]  /*284a0*/  ENDCOLLECTIVE ;  /* 0x000000000000791b */ /* 0x003fe20003800000 */
.L_x_3158:
[----:B------:R-:W-:Y:S01]  /*284b0*/  ULDC.64 UR4, c[0x0][0x208] ;  /* 0x0000820000047ab9 */ /* 0x000fe20000000a00 */
[----:B------:R-:W-:Y:S01]  /*284c0*/  MOV R13, R24 ;  /* 0x00000018000d7202 */ /* 0x000fe20000000f00 */
[----:B------:R-:W-:Y:S01]  /*284d0*/  IMAD.MOV.U32 R12, RZ, RZ, 0x2 ;  /* 0x00000002ff0c7424 */ /* 0x000fe200078e00ff */
        /* <DEDUP_REMOVED lines=12> */
.L_x_3159:
[----:B------:R-:W-:Y:S01]  /*285a0*/  MOV R13, R23 ;  /* 0x00000017000d7202 */ /* 0x000fe20000000f00 */
[----:B------:R-:W-:-:S07]  /*285b0*/  IMAD.MOV.U32 R7, RZ, RZ, R14 ;  /* 0x000000ffff077224 */ /* 0x000fce00078e000e */
[----:B------:R-:W-:Y:S05]  /*285c0*/  WARPSYNC.COLLECTIVE R15, `(.L_x_3160) ;  /* 0x000000000f087348 */ /* 0x000fea0003c00000 */
[----:B------:R0:W1:Y:S02]  /*285d0*/  SHFL.IDX P6, R14, R13, R12, R11 ;  /* 0x0000000c0d0e7389 */ /* 0x00006400000c000b */
[----:B01----:R-:W-:Y:S01]  /*285e0*/  ENDCOLLECTIVE ;  /* 0x000000000000791b */ /* 0x003fe20003800000 */
.L_x_3160:
[----:B------:R-:W-:Y:S01]  /*285f0*/  ULDC.64 UR4, c[0x0][0x208] ;  /* 0x0000820000047ab9 */ /* 0x000fe20000000a00 */
[----:B------:R-:W-:Y:S01]  /*28600*/  MOV R13, R24 ;  /* 0x00000018000d7202 */ /* 0x000fe20000000f00 */
[----:B------:R-:W-:Y:S02]  /*28610*/  IMAD.MOV.U32 R12, RZ, RZ, 0x3 ;  /* 0x00000003ff0c7424 */ /* 0x000fe400078e00ff */
[----:B------:R-:W-:-:S05]  /*28620*/  IMAD.MOV.U32 R10, RZ, RZ, R14 ;  /* 0x000000ffff0a7224 */ /* 0x000fca00078e000e */
        /* <DEDUP_REMOVED lines=12> */
.L_x_3161:
[----:B------:R-:W-:Y:S01]  /*286f0*/  MOV R13, R23 ;  /* 0x00000017000d7202 */ /* 0x000fe20000000f00 */
[----:B------:R-:W-:-:S07]  /*28700*/  IMAD.MOV.U32 R8, RZ, RZ, R14 ;  /* 0x000000ffff087224 */ /* 0x000fce00078e000e */
[----:B------:R-:W-:Y:S05]  /*28710*/  WARPSYNC.COLLECTIVE R15, `(.L_x_3162) ;  /* 0x000000000f087348 */ /* 0x000fea0003c00000 */
[----:B------:R0:W1:Y:S02]  /*28720*/  SHFL.IDX P6, R14, R13, R12, R11 ;  /* 0x0000000c0d0e7389 */ /* 0x00006400000c000b */
[----:B01----:R-:W-:Y:S01]  /*28730*/  ENDCOLLECTIVE ;  /* 0x000000000000791b */ /* 0x003fe20003800000 */
.L_x_3162:
[----:B------:R-:W-:Y:S01]  /*28740*/  ULDC.64 UR4, c[0x0][0x208] ;  /* 0x0000820000047ab9 */ /* 0x000fe20000000a00 */
[----:B------:R-:W-:Y:S01]  /*28750*/  IMAD.MOV.U32 R13, RZ, RZ, R24 ;  /* 0x000000ffff0d7224 */ /* 0x000fe200078e0018 */
[----:B------:R-:W-:Y:S02]  /*28760*/  MOV R12, 0x4 ;  /* 0x00000004000c7802 */ /* 0x000fe40000000f00 */
        /* <DEDUP_REMOVED lines=12> */
.L_x_3163:
[----:B------:R-:W-:Y:S02]  /*28830*/  IMAD.MOV.U32 R13, RZ, RZ, R23 ;  /* 0x000000ffff0d7224 */ /* 0x000fe400078e0017 */
[----:B------:R-:W-:-:S07]  /*28840*/  IMAD.MOV.U32 R7, RZ, RZ, R14 ;  /* 0x000000ffff077224 */ /* 0x000fce00078e000e */
[----:B------:R-:W-:Y:S05]  /*28850*/  WARPSYNC.COLLECTIVE R15, `(.L_x_3164) ;  /* 0x000000000f087348 */ /* 0x000fea0003c00000 */
[----:B------:R0:W1:Y:S02]  /*28860*/  SHFL.IDX P6, R14, R13, R12, R11 ;  /* 0x0000000c0d0e7389 */ /* 0x00006400000c000b */
[----:B01----:R-:W-:Y:S01]  /*28870*/  ENDCOLLECTIVE ;  /* 0x000000000000791b */ /* 0x003fe20003800000 */
.L_x_3164:
        /* <DEDUP_REMOVED lines=10> */
[----:B------:R0:W-:Y:S02]  /*28920*/  LDGSTS.E.BYPASS.LTC128B.128 [R4+0x5400], desc[UR4][R2.64+0x80], !P4 ;  /* 0x0540008002047fae */ /* 0x0001e4000e101d44 */
[----:B0-----:R-:W-:Y:S05]  /*28930*/  WARPSYNC.COLLECTIVE R15, `(.L_x_3165) ;  /* 0x000000000f087348 */ /* 0x001fea0003c00000 */
[----:B------:R1:W2:Y:S02]  /*28940*/  SHFL.IDX P6, R14, R13, R12, R11 ;  /* 0x0000000c0d0e7389 */ /* 0x0002a400000c000b */
[----:B012---:R-:W-:Y:S01]  /*28950*/  ENDCOLLECTIVE ;  /* 0x000000000000791b */ /* 0x007fe20003800000 */
.L_x_3165:
[----:B------:R-:W-:Y:S02]  /*28960*/  IMAD.MOV.U32 R13, RZ, RZ, R23 ;  /* 0x000000ffff0d7224 */ /* 0x000fe400078e0017 */
[----:B------:R-:W-:-:S07]  /*28970*/  IMAD.MOV.U32 R24, RZ, RZ, R14 ;  /* 0x000000ffff187224 */ /* 0x000fce00078e000e */
[----:B------:R-:W-:Y:S05]  /*28980*/  WARPSYNC.COLLECTIVE R15, `(.L_x_3166) ;  /* 0x000000000f087348 */ /* 0x000fea0003c00000 */
[----:B------:R0:W1:Y:S02]  /*28990*/  SHFL.IDX P6, R14, R13, R12, R11 ;  /* 0x0000000c0d0e7389 */ /* 0x00006400000c000b */
[----:B01----:R-:W-:Y:S01]  /*289a0*/  ENDCOLLECTIVE ;  /* 0x000000000000791b */ /* 0x003fe20003800000 */
.L_x_3166:
[----:B------:R-:W-:Y:S05]  /*289b0*/  BRA `(.L_x_3167) ;  /* 0xffffffa400bc7947 */ /* 0x000fea000383ffff */
.L_x_3000:
[----:B------:R-:W-:Y:S01]  /*289c0*/  BSSY B0, `(.L_x_3168) ;  /* 0x0000008000007945 */ /* 0x000fe20003800000 */
[----:B------:R-:W-:Y:S01]  /*289d0*/  MOV R13, R16 ;  /* 0x00000010000d7202 */ /* 0x000fe20000000f00 */
[----:B0-----:R-:W-:Y:S01]  /*289e0*/  IMAD.MOV.U32 R12, RZ, RZ, RZ ;  /* 0x000000ffff0c7224 */ /* 0x001fe200078e00ff */
[----:B------:R-:W-:Y:S01]  /*289f0*/  MOV R15, 0xffffffff ;  /* 0xffffffff000f7802 */ /* 0x000fe20000000f00 */
[----:B------:R-:W-:-:S07]  /*28a00*/  IMAD.MOV.U32 R11, RZ, RZ, 0x1f ;  /* 0x0000001fff0b7424 */ /* 0x000fce00078e00ff */
[----:B------:R-:W-:Y:S05]  /*28a10*/  WARPSYNC.COLLECTIVE R15, `(.L_x_3169) ;  /* 0x000000000f087348 */ /* 0x000fea0003c00000 */
[----:B------:R0:W1:Y:S02]  /*28a20*/  SHFL.IDX P6, R14, R13, R12, R11 ;  /* 0x0000000c0d0e7389 */ /* 0x00006400000c000b */
[----:B01----:R-:W-:Y:S01]  /*28a30*/  ENDCOLLECTIVE ;  /* 0x000000000000791b */ /* 0x003fe20003800000 */
.L_x_3169:
[----:B------:R-:W-:Y:S05]  /*28a40*/  BSYNC B0 ;  /* 0x0000000000007941 */ /* 0x000fea0003800000 */
.L_x_3168:
[----:B------:R-:W-:Y:S01]  /*28a50*/  IMAD.MOV.U32 R13, RZ, RZ, R16 ;  /* 0x000000ffff0d7224 */ /* 0x000fe200078e0010 */
[----:B------:R-:W-:Y:S01]  /*28a60*/  MOV R12, 0x1 ;  /* 0x00000001000c7802 */ /* 0x000fe20000000f00 */
[----:B------:R-:W-:Y:S02]  /*28a70*/  IMAD.MOV.U32 R11, RZ, RZ, 0x1f ;  /* 0x0000001fff0b7424 */ /* 0x000fe400078e00ff */
[----:B------:R-:W-:Y:S02]  /*28a80*/  IMAD.MOV.U32 R15, RZ, RZ, -0x1 ;  /* 0xffffffffff0f7424 */ /* 0x000fe400078e00ff */
[----:B------:R-:W-:Y:S02]  /*28a90*/  IMAD.IADD R9, R19, 0x1, R8 ;  /* 0x0000000113097824 */ /* 0x000fe400078e0208 */
[----:B------:R-:W-:-:S07]  /*28aa0*/  IMAD.MOV.U32 R0, RZ, RZ, R14 ;  /* 0x000000ffff007224 */ /* 0x000fce00078e000e */
[----:B------:R-:W-:Y:S05]  /*28ab0*/  WARPSYNC.COLLECTIVE R15, `(.L_x_3170) ;  /* 0x000000000f087348 */ /* 0x000fea0003c00000 */
[----:B------:R0:W1:Y:S02]  /*28ac0*/  SHFL.IDX P6, R14, R13, R12, R11 ;  /* 0x0000000c0d0e7389 */ /* 0x00006400000c000b */
[----:B01----:R-:W-:Y:S01]  /*28ad0*/  ENDCOLLECTIVE ;  /* 0x000000000000791b */ /* 0x003fe20003800000 */
.L_x_3170:
[----:B------:R-:W-:Y:S01]  /*28ae0*/  ULDC UR4, c[0x0][0xc3c] ;  /* 0x00030f0000047ab9 */ /* 0x000fe20000000800 */
[----:B------:R-:W-:Y:S01]  /*28af0*/  ULDC.64 UR6, c[0x0][0x208] ;  /* 0x0000820000067ab9 */ /* 0x000fe20000000a00 */
[----:B------:R-:W-:-:S13]  /*28b00*/  ISETP.GE.OR P1, PT, R9, UR4, !P0 ;  /* 0x0000000409007c0c */ /* 0x000fda000c726670 */
[----:B------:R-:W0:Y:S08]  /*28b10*/  @!P1 LDC.64 R2, c[0x0][0xc80] ;  /* 0x00032000ff029b82 */ /* 0x000e300000000a00 */
[----:B------:R-:W1:Y:S01]  /*28b20*/  @!P1 LDC.64 R4, c[0x0][0xc78] ;  /* 0x00031e00ff049b82 */ /* 0x000e620000000a00 */
[----:B------:R-:W-:Y:S01]  /*28b30*/  IMAD.MOV.U32 R17, RZ, RZ, RZ ;  /* 0x000000ffff117224 */ /* 0x000fe200078e00ff */
[----:B------:R-:W-:-:S02]  /*28b40*/  MOV R11, RZ ;  /* 0x000000ff000b7202 */ /* 0x000fc40000000f00 */
[----:B------:R-:W-:Y:S01]  /*28b50*/  MOV R7, R14 ;  /* 0x0000000e00077202 */ /* 0x000fe20000000f00 */
[----:B0-----:R-:W-:-:S05]  /*28b60*/  @!P1 IMAD.WIDE R2, R9, 0x4, R2 ;  /* 0x0000000409029825 */ /* 0x001fca00078e0202 */
[----:B------:R1:W2:Y:S02]  /*28b70*/  @!P1 LDG.E R6, desc[UR6][R2.64] ;  /* 0x0000000602069981 */ /* 0x0002a4000c1e1900 */
[----:B-1----:R-:W-:-:S05]  /*28b80*/  @!P1 IMAD.WIDE R2, R9, 0x4, R4 ;  /* 0x0000000409029825 */ /* 0x002fca00078e0204 */
[----:B------:R-:W3:Y:S01]  /*28b90*/  @!P1 LDG.E R5, desc[UR6][R2.64] ;  /* 0x0000000602059981 */ /* 0x000ee2000c1e1900 */
[----:B------:R-:W-:Y:S01]  /*28ba0*/  IMAD.MOV.U32 R4, RZ, RZ, RZ ;  /* 0x000000ffff047224 */ /* 0x000fe200078e00ff */
[C---:B------:R-:W-:Y:S02]  /*28bb0*/  ISETP.GE.U32.AND P2, PT, R8.reuse, 0x2, PT ;  /* 0x000000020800780c */ /* 0x040fe40003f46070 */
[C---:B------:R-:W-:Y:S02]  /*28bc0*/  ISETP.GE.U32.AND P3, PT, R8.reuse, 0x4, PT ;  /* 0x000000040800780c */ /* 0x040fe40003f66070 */
[C---:B------:R-:W-:Y:S02]  /*28bd0*/  ISETP.GE.U32.AND P4, PT, R8.reuse, 0x8, PT ;  /* 0x000000080800780c */ /* 0x040fe40003f86070 */
[----:B------:R-:W-:Y:S02]  /*28be0*/  ISETP.GE.U32.AND P5, PT, R8, 0x10, PT ;  /* 0x000000100800780c */ /* 0x000fe40003fa6070 */
[----:B--2---:R-:W-:Y:S01]  /*28bf0*/  @!P1 MOV R17, R6 ;  /* 0x0000000600119202 */ /* 0x004fe20000000f00 */
[----:B------:R-:W-:-:S02]  /*28c00*/  IMAD.MOV.U32 R6, RZ, RZ, RZ ;  /* 0x000000ffff067224 */ /* 0x000fc400078e00ff */
[----:B---3--:R-:W-:Y:S01]  /*28c10*/  @!P1 IMAD.MOV.U32 R4, RZ, RZ, R5 ;  /* 0x000000ffff049224 */ /* 0x008fe200078e0005 */
[----:B------:R-:W-:-:S03]  /*28c20*/  ISETP.NE.AND P1, PT, R8, RZ, PT ;  /* 0x000000ff0800720c */ /* 0x000fc60003f25270 */
[----:B------:R-:W-:-:S10]  /*28c30*/  IMAD R13, R4, R17, RZ ;  /* 0x00000011040d7224 */ /* 0x000fd400078e02ff */
[----:B------:R-:W-:Y:S05]  /*28c40*/  WARPSYNC.COLLECTIVE R15, `(.L_x_3171) ;  /* 0x000000000f087348 */ /* 0x000fea0003c00000 */
[----:B------:R0:W1:Y:S02]  /*28c50*/  SHFL.UP P6, R14, R13, R12, R11 ;  /* 0x0400000c0d0e7389 */ /* 0x00006400000c000b */
[----:B01----:R-:W-:Y:S01]  /*28c60*/  ENDCOLLECTIVE ;  /* 0x000000000000791b */ /* 0x003fe20003800000 */
.L_x_3171:
[----:B------:R-:W-:Y:S02]  /*28c70*/  MOV R12, 0x2 ;  /* 0x00000002000c7802 */ /* 0x000fe40000000f00 */
[----:B------:R-:W-:-:S05]  /*28c80*/  SEL R14, R14, RZ, P1 ;  /* 0x000000ff0e0e7207 */ /* 0x000fca0000800000 */
[----:B------:R-:W-:-:S04]  /*28c90*/  IMAD.IADD R5, R13, 0x1, R14 ;  /* 0x000000010d057824 */ /* 0x000fc800078e020e */
[----:B------:R-:W-:-:S07]  /*28ca0*/  IMAD.MOV.U32 R13, RZ, RZ, R5 ;  /* 0x000000ffff0d7224 */ /* 0x000fce00078e0005 */
[----:B------:R-:W-:Y:S05]  /*28cb0*/  WARPSYNC.COLLECTIVE R15, `(.L_x_3172) ;  /* 0x000000000f087348 */ /* 0x000fea0003c00000 */
[----:B------:R0:W1:Y:S02]  /*28cc0*/  SHFL.UP P6, R14, R13, R12, R11 ;  /* 0x0400000c0d0e7389 */ /* 0x00006400000c000b */
[----:B01----:R-:W-:Y:S01]  /*28cd0*/  ENDCOLLECTIVE ;  /* 0x000000000000791b */ /* 0x003fe20003800000 */
.L_x_3172:
[----:B------:R-:W-:Y:S02]  /*28ce0*/  MOV R12, 0x4 ;  /* 0x00000004000c7802 */ /* 0x000fe40000000f00 */
[----:B------:R-:W-:-:S05]  /*28cf0*/  SEL R2, R14, RZ, P2 ;  /* 0x000000ff0e027207 */ /* 0x000fca0001000000 */
[----:B------:R-:W-:-:S04]  /*28d00*/  IMAD.IADD R2, R5, 0x1, R2 ;  /* 0x0000000105027824 */ /* 0x000fc800078e0202 */
[----:B------:R-:W-:-:S07]  /*28d10*/  IMAD.MOV.U32 R13, RZ, RZ, R2 ;  /* 0x000000ffff0d7224 */ /* 0x000fce00078e0002 */
[----:B------:R-:W-:Y:S05]  /*28d20*/  WARPSYNC.COLLECTIVE R15, `(.L_x_3173) ;  /* 0x000000000f087348 */ /* 0x000fea0003c00000 */
[----:B------:R0:W1:Y:S02]  /*28d30*/  SHFL.UP P6, R14, R13, R12, R11 ;  /* 0x0400000c0d0e7389 */ /* 0x00006400000c000b */
[----:B01----:R-:W-:Y:S01]  /*28d40*/  ENDCOLLECTIVE ;  /* 0x000000000000791b */ /* 0x003fe20003800000 */
.L_x_3173:
[----:B------:R-:W-:Y:S02]  /*28d50*/  MOV R12, 0x8 ;  /* 0x00000008000c7802 */ /* 0x000fe40000000f00 */
[----:B------:R-:W-:-:S05]  /*28d60*/  SEL R3, R14, RZ, P3 ;  /* 0x000000ff0e037207 */ /* 0x000fca0001800000 */
[----:B------:R-:W-:-:S04]  /*28d70*/  IMAD.IADD R3, R2, 0x1, R3 ;  /* 0x0000000102037824 */ /* 0x000fc800078e0203 */
[----:B------:R-:W-:-:S07]  /*28d80*/  IMAD.MOV.U32 R13, RZ, RZ, R3 ;  /* 0x000000ffff0d7224 */ /* 0x000fce00078e0003 */
[----:B------:R-:W-:Y:S05]  /*28d90*/  WARPSYNC.COLLECTIVE R15, `(.L_x_3174) ;  /* 0x000000000f087348 */ /* 0x000fea0003c00000 */
[----:B------:R0:W1:Y:S02]  /*28da0*/  SHFL.UP P6, R14, R13, R12, R11 ;  /* 0x0400000c0d0e7389 */ /* 0x00006400000c000b */
[----:B01----:R-:W-:Y:S01]  /*28db0*/  ENDCOLLECTIVE ;  /* 0x000000000000791b */ /* 0x003fe20003800000 */
.L_x_3174:
[----:B------:R-:W-:Y:S02]  /*28dc0*/  MOV R12, 0x10 ;  /* 0x00000010000c7802 */ /* 0x000fe40000000f00 */
[----:B------:R-:W-:-:S05]  /*28dd0*/  SEL R14, R14, RZ, P4 ;  /* 0x000000ff0e0e7207 */ /* 0x000fca0002000000 */
[----:B------:R-:W-:-:S04]  /*28de0*/  IMAD.IADD R5, R3, 0x1, R14 ;  /* 0x0000000103057824 */ /* 0x000fc800078e020e */
[----:B------:R-:W-:-:S07]  /*28df0*/  IMAD.MOV.U32 R13, RZ, RZ, R5 ;  /* 0x000000ffff0d7224 */ /* 0x000fce00078e0005 */
[----:B------:R-:W-:Y:S05]  /*28e00*/  WARPSYNC.COLLECTIVE R15, `(.L_x_3175) ;  /* 0x000000000f087348 */ /* 0x000fea0003c00000 */
[----:B------:R0:W1:Y:S02]  /*28e10*/  SHFL.UP P6, R14, R13, R12, R11 ;  /* 0x0400000c0d0e7389 */ /* 0x00006400000c000b */
[----:B01----:R-:W-:Y:S01]  /*28e20*/  ENDCOLLECTIVE ;  /* 0x000000000000791b */ /* 0x003fe20003800000 */
.L_x_3175:
        /* <DEDUP_REMOVED lines=8> */
.L_x_3176:
[----:B------:R-:W-:Y:S05]  /*28eb0*/  BRA `(.L_x_3177) ;  /* 0xffffffa400d07947 */ /* 0x000fea000383ffff */
.L_x_3003:
[----:B------:R-:W-:Y:S01]  /*28ec0*/  BSSY B0, `(.L_x_3178) ;  /* 0x0000007000007945 */ /* 0x000fe20003800000 */
[----:B0-----:R-:W-:Y:S01]  /*28ed0*/  MOV R12, 0x1 ;  /* 0x00000001000c7802 */ /* 0x001fe20000000f00 */
[----:B------:R-:W-:Y:S02]  /*28ee0*/  IMAD.MOV.U32 R11, RZ, RZ, RZ ;  /* 0x000000ffff0b7224 */ /* 0x000fe400078e00ff */
[----:B------:R-:W-:-:S07]  /*28ef0*/  IMAD.MOV.U32 R15, RZ, RZ, -0x1 ;  /* 0xffffffffff0f7424 */ /* 0x000fce00078e00ff */
[----:B------:R-:W-:Y:S05]  /*28f00*/  WARPSYNC.COLLECTIVE R15, `(.L_x_3179) ;  /* 0x000000000f087348 */ /* 0x000fea0003c00000 */
[----:B------:R0:W1:Y:S02]  /*28f10*/  SHFL.UP P6, R14, R13, R12, R11 ;  /* 0x0400000c0d0e7389 */ /* 0x00006400000c000b */
[----:B01----:R-:W-:Y:S01]  /*28f20*/  ENDCOLLECTIVE ;  /* 0x000000000000791b */ /* 0x003fe20003800000 */
.L_x_3179:
[----:B------:R-:W-:Y:S05]  /*28f30*/  BSYNC B0 ;  /* 0x0000000000007941 */ /* 0x000fea0003800000 */
.L_x_3178:
[----:B------:R-:W-:Y:S01]  /*28f40*/  SEL R14, R14, RZ, P1 ;  /* 0x000000ff0e0e7207 */ /* 0x000fe20000800000 */
[----:B------:R-:W-:Y:S01]  /*28f50*/  IMAD.MOV.U32 R12, RZ, RZ, 0x2 ;  /* 0x00000002ff0c7424 */ /* 0x000fe200078e00ff */
[----:B------:R-:W-:Y:S01]  /*28f60*/  MOV R15, 0xffffffff ;  /* 0xffffffff000f7802 */ /* 0x000fe20000000f00 */
[----:B------:R-:W-:Y:S01]  /*28f70*/  IMAD.MOV.U32 R11, RZ, RZ, RZ ;  /* 0x000000ffff0b7224 */ /* 0x000fe200078e00ff */
[----:B------:R-:W-:-:S07]  /*28f80*/  IADD3 R13, R13, R14, RZ ;  /* 0x0000000e0d0d7210 */ /* 0x000fce0007ffe0ff */
[----:B------:R-:W-:Y:S05]  /*28f90*/  WARPSYNC.COLLECTIVE R15, `(.L_x_3180) ;  /* 0x000000000f087348 */ /* 0x000fea0003c00000 */
[----:B------:R0:W1:Y:S02]  /*28fa0*/  SHFL.UP P6, R14, R13, R12, R11 ;  /* 0x0400000c0d0e7389 */ /* 0x00006400000c000b */
[----:B01----:R-:W-:Y:S01]  /*28fb0*/  ENDCOLLECTIVE ;  /* 0x000000000000791b */ /* 0x003fe20003800000 */
.L_x_3180:
[----:B------:R-:W-:Y:S02]  /*28fc0*/  MOV R12, 0x4 ;  /* 0x00000004000c7802 */ /* 0x000fe40000000f00 */
[----:B------:R-:W-:-:S05]  /*28fd0*/  SEL R2, R14, RZ, P2 ;  /* 0x000000ff0e027207 */ /* 0x000fca0001000000 */
[----:B------:R-:W-:-:S04]  /*28fe0*/  IMAD.IADD R2, R13, 0x1, R2 ;  /* 0x000000010d027824 */ /* 0x000fc800078e0202 */
[----:B------:R-:W-:-:S07]  /*28ff0*/  IMAD.MOV.U32 R13, RZ, RZ, R2 ;  /* 0x000000ffff0d7224 */ /* 0x000fce00078e0002 */
[----:B------:R-:W-:Y:S05]  /*29000*/  WARPSYNC.COLLECTIVE R15, `(.L_x_3181) ;  /* 0x000000000f087348 */ /* 0x000fea0003c00000 */
[----:B------:R0:W1:Y:S02]  /*29010*/  SHFL.UP P6, R14, R13, R12, R11 ;  /* 0x0400000c0d0e7389 */ /* 0x00006400000c000b */
[----:B01----:R-:W-:Y:S01]  /*29020*/  ENDCOLLECTIVE ;  /* 0x000000000000791b */ /* 0x003fe20003800000 */
.L_x_3181:
[----:B------:R-:W-:Y:S02]  /*29030*/  MOV R12, 0x8 ;  /* 0x00000008000c7802 */ /* 0x000fe40000000f00 */
[----:B------:R-:W-:-:S05]  /*29040*/  SEL R3, R14, RZ, P3 ;  /* 0x000000ff0e037207 */ /* 0x000fca0001800000 */
[----:B------:R-:W-:-:S04]  /*29050*/  IMAD.IADD R3, R2, 0x1, R3 ;  /* 0x0000000102037824 */ /* 0x000fc800078e0203 */
[----:B------:R-:W-:-:S07]  /*29060*/  IMAD.MOV.U32 R13, RZ, RZ, R3 ;  /* 0x000000ffff0d7224 */ /* 0x000fce00078e0003 */
[----:B------:R-:W-:Y:S05]  /*29070*/  WARPSYNC.COLLECTIVE R15, `(.L_x_3182) ;  /* 0x000000000f087348 */ /* 0x000fea0003c00000 */
[----:B------:R0:W1:Y:S02]  /*29080*/  SHFL.UP P6, R14, R13, R12, R11 ;  /* 0x0400000c0d0e7389 */ /* 0x00006400000c000b */
[----:B01----:R-:W-:Y:S01]  /*29090*/  ENDCOLLECTIVE ;  /* 0x000000000000791b */ /* 0x003fe20003800000 */
.L_x_3182:
[----:B------:R-:W-:Y:S02]  /*290a0*/  MOV R12, 0x10 ;  /* 0x00000010000c7802 */ /* 0x000fe40000000f00 */
[----:B------:R-:W-:-:S05]  /*290b0*/  SEL R14, R14, RZ, P4 ;  /* 0x000000ff0e0e7207 */ /* 0x000fca0002000000 */
[----:B------:R-:W-:-:S04]  /*290c0*/  IMAD.IADD R5, R3, 0x1, R14 ;  /* 0x0000000103057824 */ /* 0x000fc800078e020e */
[----:B------:R-:W-:-:S07]  /*290d0*/  IMAD.MOV.U32 R13, RZ, RZ, R5 ;  /* 0x000000ffff0d7224 */ /* 0x000fce00078e0005 */
[----:B------:R-:W-:Y:S05]  /*290e0*/  WARPSYNC.COLLECTIVE R15, `(.L_x_3183) ;  /* 0x000000000f087348 */ /* 0x000fea0003c00000 */
[----:B------:R0:W1:Y:S02]  /*290f0*/  SHFL.UP P6, R14, R13, R12, R11 ;  /* 0x0400000c0d0e7389 */ /* 0x00006400000c000b */
[----:B01----:R-:W-:Y:S01]  /*29100*/  ENDCOLLECTIVE ;  /* 0x000000000000791b */ /* 0x003fe20003800000 */
.L_x_3183:
        /* <DEDUP_REMOVED lines=8> */
.L_x_3184:
[----:B------:R-:W-:Y:S05]  /*29190*/  BRA `(.L_x_3185) ;  /* 0xffffffa400c07947 */ /* 0x000fea000383ffff */
.L_x_3005:
[----:B------:R-:W-:Y:S01]  /*291a0*/  BSSY B0, `(.L_x_3186) ;  /* 0x0000006000007945 */ /* 0x000fe20003800000 */
[----:B------:R-:W-:Y:S01]  /*291b0*/  PLOP3.LUT P6, PT, P6, PT, PT, 0x8, 0x0 ;  /* 0x000000000000781c */ /* 0x000fe200037ce170 */
[----:B------:R-:W-:-:S12]  /*291c0*/  IMAD.MOV.U32 R15, RZ, RZ, -0x1 ;  /* 0xffffffffff0f7424 */ /* 0x000fd800078e00ff */
[----:B01----:R-:W-:Y:S05]  /*291d0*/  WARPSYNC.COLLECTIVE R15, `(.L_x_3187) ;  /* 0x000000000f087348 */ /* 0x003fea0003c00000 */
[----:B------:R-:W-:Y:S01]  /*291e0*/  VOTE.ANY R14, PT, P6 ;  /* 0x00000000000e7806 */ /* 0x000fe200030e0100 */
[----:B01----:R-:W-:Y:S06]  /*291f0*/  ENDCOLLECTIVE ;  /* 0x000000000000791b */ /* 0x003fec0003800000 */
.L_x_3187:
[----:B------:R-:W-:Y:S05]  /*29200*/  BSYNC B0 ;  /* 0x0000000000007941 */ /* 0x000fea0003800000 */
.L_x_3186:
[----:B------:R-:W-:Y:S01]  /*29210*/  MOV R3, R14 ;  /* 0x0000000e00037202 */ /* 0x000fe20000000f00 */
[----:B------:R-:W-:Y:S01]  /*29220*/  IMAD.MOV.U32 R13, RZ, RZ, R17 ;  /* 0x000000ffff0d7224 */ /* 0x000fe200078e0011 */
[----:B------:R-:W-:Y:S01]  /*29230*/  MOV R15, 0xffffffff ;  /* 0xffffffff000f7802 */ /* 0x000fe20000000f00 */
[----:B------:R-:W-:Y:S01]  /*29240*/  IMAD.MOV.U32 R11, RZ, RZ, 0x1f ;  /* 0x0000001fff0b7424 */ /* 0x000fe200078e00ff */
[----:B------:R0:W1:Y:S06]  /*29250*/  POPC R12, R3 ;  /* 0x00000003000c7309 */ /* 0x00006c0000000000 */
[----:B01----:R-:W-:Y:S05]  /*29260*/  WARPSYNC.COLLECTIVE R15, `(.L_x_3188) ;  /* 0x000000000f087348 */ /* 0x003fea0003c00000 */
[----:B-1----:R1:W2:Y:S02]  /*29270*/  SHFL.IDX P6, R14, R13, R12, R11 ;  /* 0x0000000c0d0e7389 */ /* 0x0022a400000c000b */
[----:B012---:R-:W-:Y:S01]  /*29280*/  ENDCOLLECTIVE ;  /* 0x000000000000791b */ /* 0x007fe20003800000 */
.L_x_3188:
[----:B------:R-:W-:Y:S02]  /*29290*/  IMAD.IADD R19, R12, 0x1, R19 ;  /* 0x000000010c137824 */ /* 0x000fe400078e0213 */
[----:B------:R-:W-:Y:S02]  /*292a0*/  IMAD.MOV.U32 R13, RZ, RZ, R4 ;  /* 0x000000ffff0d7224 */ /* 0x000fe400078e0004 */
[----:B------:R-:W-:-:S07]  /*292b0*/  IMAD.MOV.U32 R17, RZ, RZ, R14 ;  /* 0x000000ffff117224 */ /* 0x000fce00078e000e */
[----:B------:R-:W-:Y:S05]  /*292c0*/  WARPSYNC.COLLECTIVE R15, `(.L_x_3189) ;  /* 0x000000000f087348 */ /* 0x000fea0003c00000 */
[----:B------:R0:W1:Y:S02]  /*292d0*/  SHFL.IDX P6, R14, R13, R12, R11 ;  /* 0x0000000c0d0e7389 */ /* 0x00006400000c000b */
[----:B01----:R-:W-:Y:S01]  /*292e0*/  ENDCOLLECTIVE ;  /* 0x000000000000791b */ /* 0x003fe20003800000 */
.L_x_3189:
[----:B------:R-:W-:Y:S01]  /*292f0*/  MOV R4, R14 ;  /* 0x0000000e00047202 */ /* 0x000fe20000000f00 */
[----:B------:R-:W-:Y:S06]  /*29300*/  BRA `(.L_x_3190) ;  /* 0xffffffa400a47947 */ /* 0x000fec000383ffff */
.L_x_3007:
[----:B------:R-:W-:Y:S01]  /*29310*/  BSSY B0, `(.L_x_3191) ;  /* 0x0000007000007945 */ /* 0x000fe20003800000 */
[----:B------:R-:W-:Y:S01]  /*29320*/  IMAD.MOV.U32 R13, RZ, RZ, R2 ;  /* 0x000000ffff0d7224 */ /* 0x000fe200078e0002 */
[----:B------:R-:W-:Y:S01]  /*29330*/  MOV R11, 0x1f ;  /* 0x0000001f000b7802 */ /* 0x000fe20000000f00 */
[----:B------:R-:W-:-:S07]  /*29340*/  IMAD.MOV.U32 R15, RZ, RZ, -0x1 ;  /* 0xffffffffff0f7424 */ /* 0x000fce00078e00ff */
[----:B-123--:R-:W-:Y:S05]  /*29350*/  WARPSYNC.COLLECTIVE R15, `(.L_x_3192) ;  /* 0x000000000f087348 */ /* 0x00efea0003c00000 */
[----:B------:R0:W4:Y:S02]  /*29360*/  SHFL.IDX P6, R14, R13, R12, R11 ;  /* 0x0000000c0d0e7389 */ /* 0x00012400000c000b */
[----:B01234-:R-:W-:Y:S01]  /*29370*/  ENDCOLLECTIVE ;  /* 0x000000000000791b */ /* 0x01ffe20003800000 */
.L_x_3192:
[----:B------:R-:W-:Y:S05]  /*29380*/  BSYNC B0 ;  /* 0x0000000000007941 */ /* 0x000fea0003800000 */
.L_x_3191:
[----:B------:R-:W-:Y:S01]  /*29390*/  IMAD.MOV.U32 R6, RZ, RZ, R14 ;  /* 0x000000ffff067224 */ /* 0x000fe200078e000e */
[----:B------:R-:W-:Y:S06]  /*293a0*/  BRA `(.L_x_3006) ;  /* 0xffffffa400947947 */ /* 0x000fec000383ffff */
.L_x_3013:
[----:B-1----:R1:W2:Y:S02]  /*293b0*/  SYNCS.PHASECHK.TRANS64.TRYWAIT P0, [R5+URZ+0x2a820], R0 ;  /* 0x02a82000050075a7 */ /* 0x0022a4000800017f */
[----:B--2---:R-:W-:Y:S05]  /*293c0*/  @!P0 NANOSLEEP.SYNCS 0x989680 ;  /* 0x009896800000895d */ /* 0x004fea0003900000 */
[----:B------:R-:W2:Y:S02]  /*293d0*/  @!P0 SYNCS.PHASECHK.TRANS64 P0, [R5+URZ+0x2a820], R0 ;  /* 0x02a82000050085a7 */ /* 0x000ea4000800007f */
[----:B--2---:R-:W-:Y:S05]  /*293e0*/  @!P0 BRA `(.L_x_3013) ;  /* 0xfffffffc00f08947 */ /* 0x004fea000383ffff */
[----:B------:R-:W-:Y:S05]  /*293f0*/  BRA `(.L_x_3193) ;  /* 0xffffffac00f07947 */ /* 0x000fea000383ffff */
.L_x_3014:
[----:B------:R-:W2:Y:S01]  /*29400*/  S2R R2, SR_TID.X ;  /* 0x0000000000027919 */ /* 0x000ea20000002100 */
[----:B------:R-:W-:Y:S01]  /*29410*/  BSSY B0, `(.L_x_3194) ;  /* 0x000000a000007945 */ /* 0x000fe20003800000 */
[----:B0-----:R-:W-:Y:S01]  /*29420*/  IMAD.MOV.U32 R12, RZ, RZ, RZ ;  /* 0x000000ffff0c7224 */ /* 0x001fe200078e00ff */
[----:B------:R-:W-:Y:S01]  /*29430*/  MOV R15, 0xffffffff ;  /* 0xffffffff000f7802 */ /* 0x000fe20000000f00 */
[----:B------:R-:W-:Y:S01]  /*29440*/  IMAD.MOV.U32 R11, RZ, RZ, 0x1f ;  /* 0x0000001fff0b7424 */ /* 0x000fe200078e00ff */
[----:B--2---:R-:W-:-:S04]  /*29450*/  SHF.R.U32.HI R2, RZ, 0x5, R2 ;  /* 0x00000005ff027819 */ /* 0x004fc80000011602 */
[----:B------:R-:W-:-:S04]  /*29460*/  LOP3.LUT R2, R2, 0x3, RZ, 0xc0, !PT ;  /* 0x0000000302027812 */ /* 0x000fc800078ec0ff */
[----:B------:R-:W-:-:S07]  /*29470*/  MOV R13, R2 ;  /* 0x00000002000d7202 */ /* 0x000fce0000000f00 */
[----:B-1-3--:R-:W-:Y:S05]  /*29480*/  WARPSYNC.COLLECTIVE R15, `(.L_x_3195) ;  /* 0x000000000f087348 */ /* 0x00afea0003c00000 */
[----:B------:R0:W2:Y:S02]  /*29490*/  SHFL.IDX P6, R14, R13, R12, R11 ;  /* 0x0000000c0d0e7389 */ /* 0x0000a400000c000b */
[----:B0123--:R-:W-:Y:S01]  /*294a0*/  ENDCOLLECTIVE ;  /* 0x000000000000791b */ /* 0x00ffe20003800000 */
.L_x_3195:
[----:B------:R-:W-:Y:S05]  /*294b0*/  BSYNC B0 ;  /* 0x0000000000007941 */ /* 0x000fea0003800000 */
.L_x_3194:
[----:B------:R-:W-:Y:S05]  /*294c0*/  BRA `(.L_x_3196) ;  /* 0xffffffac00d87947 */ /* 0x000fea000383ffff */
.L_x_3015:
[----:B------:R-:W-:Y:S01]  /*294d0*/  BSSY B0, `(.L_x_3197) ;  /* 0x0000006000007945 */ /* 0x000fe20003800000 */
[----:B------:R-:W-:-:S07]  /*294e0*/  IMAD.MOV.U32 R15, RZ, RZ, -0x1 ;  /* 0xffffffffff0f7424 */ /* 0x000fce00078e00ff */
[----:B01-3--:R-:W-:Y:S05]  /*294f0*/  WARPSYNC.COLLECTIVE R15, `(.L_x_3198) ;  /* 0x000000000f0c7348 */ /* 0x00bfea0003c00000 */
[----:B------:R-:W-:Y:S02]  /*29500*/  ELECT P6, UR62, PT ;  /* 0x00000000003e782f */ /* 0x000fe400038c0000 */
[----:B------:R-:W-:Y:S01]  /*29510*/  MOV R14, UR62 ;  /* 0x0000003e000e7c02 */ /* 0x000fe20008000f00 */
[----:B01-3--:R-:W-:Y:S10]  /*29520*/  ENDCOLLECTIVE ;  /* 0x000000000000791b */ /* 0x00bff40003800000 */
.L_x_3198:
[----:B------:R-:W-:Y:S05]  /*29530*/  BSYNC B0 ;  /* 0x0000000000007941 */ /* 0x000fea0003800000 */
.L_x_3197:
[----:B------:R-:W-:Y:S05]  /*29540*/  BRA `(.L_x_3199) ;  /* 0xffffffac00cc7947 */ /* 0x000fea000383ffff */
.L_x_3017:
[----:B-1----:R1:W2:Y:S02]  /*29550*/  SYNCS.PHASECHK.TRANS64.TRYWAIT P1, [R3+URZ+0x2a840], R2 ;  /* 0x02a84002030075a7 */ /* 0x0022a4000802017f */
[----:B--2---:R-:W-:Y:S05]  /*29560*/  @!P1 NANOSLEEP.SYNCS 0x989680 ;  /* 0x009896800000995d */ /* 0x004fea0003900000 */
[----:B------:R-:W2:Y:S02]  /*29570*/  @!P1 SYNCS.PHASECHK.TRANS64 P1, [R3+URZ+0x2a840], R2 ;  /* 0x02a84002030095a7 */ /* 0x000ea4000802007f */
[----:B--2---:R-:W-:Y:S05]  /*29580*/  @!P1 BRA `(.L_x_3017) ;  /* 0xfffffffc00f09947 */ /* 0x004fea000383ffff */
[----:B------:R-:W-:Y:S05]  /*29590*/  BRA `(.L_x_3200) ;  /* 0xffffffac00ec7947 */ /* 0x000fea000383ffff */
.L_x_3019:
[----:B--2---:R2:W4:Y:S02]  /*295a0*/  SYNCS.PHASECHK.TRANS64.TRYWAIT P1, [R5+URZ+0x2a840], R0 ;  /* 0x02a84000050075a7 */ /* 0x004524000802017f */
[----:B----4-:R-:W-:Y:S05]  /*295b0*/  @!P1 NANOSLEEP.SYNCS 0x989680 ;  /* 0x009896800000995d */ /* 0x010fea0003900000 */
[----:B------:R-:W4:Y:S02]  /*295c0*/  @!P1 SYNCS.PHASECHK.TRANS64 P1, [R5+URZ+0x2a840], R0 ;  /* 0x02a84000050095a7 */ /* 0x000f24000802007f */
[----:B----4-:R-:W-:Y:S05]  /*295d0*/  @!P1 BRA `(.L_x_3019) ;  /* 0xfffffffc00f09947 */ /* 0x010fea000383ffff */
[----:B------:R-:W-:Y:S05]  /*295e0*/  BRA `(.L_x_3201) ;  /* 0xffffffac00f87947 */ /* 0x000fea000383ffff */
.L_x_3021:
[----:B----4-:R4:W0:Y:S02]  /*295f0*/  SYNCS.PHASECHK.TRANS64.TRYWAIT P1, [R3+URZ+0x2a860], R2 ;  /* 0x02a86002030075a7 */ /* 0x010824000802017f */
[----:B0-----:R-:W-:Y:S05]  /*29600*/  @!P1 NANOSLEEP.SYNCS 0x989680 ;  /* 0x009896800000995d */ /* 0x001fea0003900000 */
[----:B------:R-:W0:Y:S02]  /*29610*/  @!P1 SYNCS.PHASECHK.TRANS64 P1, [R3+URZ+0x2a860], R2 ;  /* 0x02a86002030095a7 */ /* 0x000e24000802007f */
[----:B0-----:R-:W-:Y:S05]  /*29620*/  @!P1 BRA `(.L_x_3021) ;  /* 0xfffffffc00f09947 */ /* 0x001fea000383ffff */
[----:B------:R-:W-:Y:S05]  /*29630*/  BRA `(.L_x_3202) ;  /* 0xffffffac00f47947 */ /* 0x000fea000383ffff */
.L_x_3203:
        /* <DEDUP_REMOVED lines=12> */
.L_x_3212:


//--------------------- .nv.global.init           --------------------------
	.section	.nv.global.init,"aw",@progbits
.nv.global.init:
	.type		$str$23,@object
	.size		$str$23,($str$24 - $str$23)
$str$23:
        /*0000*/ 	.byte	0x28, 0x61, 0x64, 0x64, 0x72, 0x65, 0x73, 0x73, 0x20, 0x26, 0x20, 0x6d, 0x61, 0x73, 0x6b, 0x29
        /*0010*/ 	.byte	0x20, 0x3d, 0x3d, 0x20, 0x30, 0x00
	.type		$str$24,@object
	.size		$str$24,(__unnamed_4 - $str$24)
$str$24:
        /*0016*/ 	.byte	0x2f, 0x74, 0x6d, 0x70, 0x2f, 0x6f, 0x73, 0x73, 0x5f, 0x6b, 0x65, 0x72, 0x6e, 0x65, 0x6c, 0x73
        /*0026*/ 	.byte	0x5f, 0x73, 0x72, 0x63, 0x2f, 0x66, 0x6c, 0x61, 0x73, 0x68, 0x5f, 0x61, 0x74, 0x74, 0x65, 0x6e
        /*0036*/ 	.byte	0x74, 0x69, 0x6f, 0x6e, 0x2f, 0x63, 0x73, 0x72, 0x63, 0x2f, 0x63, 0x75, 0x74, 0x6c, 0x61, 0x73
        /*0046*/ 	.byte	0x73, 0x2f, 0x69, 0x6e, 0x63, 0x6c, 0x75, 0x64, 0x65, 0x2f, 0x63, 0x75, 0x74, 0x65, 0x2f, 0x70
        /*0056*/ 	.byte	0x6f, 0x69, 0x6e, 0x74, 0x65, 0x72, 0x5f, 0x66, 0x6c, 0x61, 0x67, 0x67, 0x65, 0x64, 0x2e, 0x68
        /*0066*/ 	.byte	0x70, 0x70, 0x00
	.type		__unnamed_4,@object
	.size		__unnamed_4,(__unnamed_6 - __unnamed_4)
__unnamed_4:
        /* <DEDUP_REMOVED lines=24> */
	.type		__unnamed_6,@object
	.size		__unnamed_6,(__unnamed_3 - __unnamed_6)
__unnamed_6:
        /* <DEDUP_REMOVED lines=24> */
	.type		__unnamed_3,@object
	.size		__unnamed_3,(__unnamed_5 - __unnamed_3)
__unnamed_3:
        /* <DEDUP_REMOVED lines=29> */
	.type		__unnamed_5,@object
	.size		__unnamed_5,(__unnamed_2 - __unnamed_5)
__unnamed_5:
        /* <DEDUP_REMOVED lines=29> */
	.type		__unnamed_2,@object
	.size		__unnamed_2,(__unnamed_1 - __unnamed_2)
__unnamed_2:
        /* <DEDUP_REMOVED lines=29> */
	.type		__unnamed_1,@object
	.size		__unnamed_1,(.L_0 - __unnamed_1)
__unnamed_1:
        /* <DEDUP_REMOVED lines=28> */
        /*0a8d*/ 	.byte	0x31, 0x38, 0x34, 0x33, 0x32, 0x3e, 0x3e, 0x3e, 0x3e, 0x3e, 0x20, 0x26, 0x5d, 0x00
.L_0:


//--------------------- .nv.shared._ZN7cutlass13device_kernelIN5flash11enable_sm90INS1_16FlashAttnFwdSm90INS1_25CollectiveMainloopFwdSm90ILi2EN4cute5tupleIJNS5_1CILi1EEES8_S8_EEENS6_IJNS7_ILi128EEENS7_ILi96EEENS7_ILi192EEEEEELi128ENS_6half_tEfNS_4arch4Sm90ELb0ELb0ELb0ELb0ELb1ELb0ELb0ELb1ELb1ELb1ELb1ELb0EEENS1_21CollectiveEpilogueFwdINS6_IJSA_SA_SB_EEES9_SE_SG_Li256ELb0ELb1ELb1ELb0EEENS1_19SingleTileSchedulerILb0ELb1ELb1ELi128EEEEEEEEEvNT_6ParamsE --------------------------
	.section	.nv.shared._ZN7cutlass13device_kernelIN5flash11enable_sm90INS1_16FlashAttnFwdSm90INS1_25CollectiveMainloopFwdSm90ILi2EN4cute5tupleIJNS5_1CILi1EEES8_S8_EEENS6_IJNS7_ILi128EEENS7_ILi96EEENS7_ILi192EEEEEELi128ENS_6half_tEfNS_4arch4Sm90ELb0ELb0ELb0ELb0ELb1ELb0ELb0ELb1ELb1ELb1ELb1ELb0EEENS1_21CollectiveEpilogueFwdINS6_IJSA_SA_SB_EEES9_SE_SG_Li256ELb0ELb1ELb1ELb0EEENS1_19SingleTileSchedulerILb0ELb1ELb1ELi128EEEEEEEEEvNT_6ParamsE,"aw",@nobits
	.sectionflags	@""
	.align	16
	.zero		1024


//--------------------- .nv.shared.reserved.0     --------------------------
	.section	.nv.shared.reserved.0,"aw",@nobits
	.weak		__nv_reservedSMEM_offset_0_alias
	.size		__nv_reservedSMEM_offset_0_alias, 0, 0
	.other		__nv_reservedSMEM_offset_0_alias,@"STO_CUDA_RESERVED_SHARED STV_DEFAULT"
__nv_reservedSMEM_offset_0_alias:
	.zero		0


//--------------------- .nv.global                --------------------------
	.section	.nv.global,"aw",@nobits
.nv.global:
	.type		_ZN82_INTERNAL_fce35b4c_46_flash_fwd_hdim192_128_fp16_paged_split_sm90_cu_bdbb69e5_32024cute1_E,@object
	.size		_ZN82_INTERNAL_fce35b4c_46_flash_fwd_hdim192_128_fp16_paged_split_sm90_cu_bdbb69e5_32024cute1_E,(_ZN82_INTERNAL_fce35b4c_46_flash_fwd_hdim192_128_fp16_paged_split_sm90_cu_bdbb69e5_32024cuda3std3__45__cpo6cbeginE - _ZN82_INTERNAL_fce35b4c_46_flash_fwd_hdim192_128_fp16_paged_split_sm90_cu_bdbb69e5_32024cute1_E)
_ZN82_INTERNAL_fce35b4c_46_flash_fwd_hdim192_128_fp16_paged_split_sm90_cu_bdbb69e5_32024cute1_E:
	.zero		1
	.type		_ZN82_INTERNAL_fce35b4c_46_flash_fwd_hdim192_128_fp16_paged_split_sm90_cu_bdbb69e5_32024cuda3std3__45__cpo6cbeginE,@object
	.size		_ZN82_INTERNAL_fce35b4c_46_flash_fwd_hdim192_128_fp16_paged_split_sm90_cu_bdbb69e5_32024cuda3std3__45__cpo6cbeginE,(_ZN82_INTERNAL_fce35b4c_46_flash_fwd_hdim192_128_fp16_paged_split_sm90_cu_bdbb69e5_32024cuda3std3__48in_placeE - _ZN82_INTERNAL_fce35b4c_46_flash_fwd_hdim192_128_fp16_paged_split_sm90_cu_bdbb69e5_32024cuda3std3__45__cpo6cbeginE)
_ZN82_INTERNAL_fce35b4c_46_flash_fwd_hdim192_128_fp16_paged_split_sm90_cu_bdbb69e5_32024cuda3std3__45__cpo6cbeginE:
	.zero		1
	.type		_ZN82_INTERNAL_fce35b4c_46_flash_fwd_hdim192_128_fp16_paged_split_sm90_cu_bdbb69e5_32024cuda3std3__48in_placeE,@object
	.size		_ZN82_INTERNAL_fce35b4c_46_flash_fwd_hdim192_128_fp16_paged_split_sm90_cu_bdbb69e5_32024cuda3std3__48in_placeE,(_ZN82_INTERNAL_fce35b4c_46_flash_fwd_hdim192_128_fp16_paged_split_sm90_cu_bdbb69e5_32024cuda3std6ranges3__45__cpo9iter_moveE - _ZN82_INTERNAL_fce35b4c_46_flash_fwd_hdim192_128_fp16_paged_split_sm90_cu_bdbb69e5_32024cuda3std3__48in_placeE)
_ZN82_INTERNAL_fce35b4c_46_flash_fwd_hdim192_128_fp16_paged_split_sm90_cu_bdbb69e5_32024cuda3std3__48in_placeE:
	.zero		1
	.type		_ZN82_INTERNAL_fce35b4c_46_flash_fwd_hdim192_128_fp16_paged_split_sm90_cu_bdbb69e5_32024cuda3std6ranges3__45__cpo9iter_moveE,@object
	.size		_ZN82_INTERNAL_fce35b4c_46_flash_fwd_hdim192_128_fp16_paged_split_sm90_cu_bdbb69e5_32024cuda3std6ranges3__45__cpo9iter_moveE,(_ZN82_INTERNAL_fce35b4c_46_flash_fwd_hdim192_128_fp16_paged_split_sm90_cu_bdbb69e5_32024cuda3std3__45__cpo5beginE - _ZN82_INTERNAL_fce35b4c_46_flash_fwd_hdim192_128_fp16_paged_split_sm90_cu_bdbb69e5_32024cuda3std6ranges3__45__cpo9iter_moveE)
_ZN82_INTERNAL_fce35b4c_46_flash_fwd_hdim192_128_fp16_paged_split_sm90_cu_bdbb69e5_32024cuda3std6ranges3__45__cpo9iter_moveE:
	.zero		1
	.type		_ZN82_INTERNAL_fce35b4c_46_flash_fwd_hdim192_128_fp16_paged_split_sm90_cu_bdbb69e5_32024cuda3std3__45__cpo5beginE,@object
	.size		_ZN82_INTERNAL_fce35b4c_46_flash_fwd_hdim192_128_fp16_paged_split_sm90_cu_bdbb69e5_32024cuda3std3__45__cpo5beginE,(_ZN82_INTERNAL_fce35b4c_46_flash_fwd_hdim192_128_fp16_paged_split_sm90_cu_bdbb69e5_32024cuda3std3__484_GLOBAL__N__fce35b4c_46_flash_fwd_hdim192_128_fp16_paged_split_sm90_cu_bdbb69e5_32026ignoreE - _ZN82_INTERNAL_fce35b4c_46_flash_fwd_hdim192_128_fp16_paged_split_sm90_cu_bdbb69e5_32024cuda3std3__45__cpo5beginE)
_ZN82_INTERNAL_fce35b4c_46_flash_fwd_hdim192_128_fp16_paged_split_sm90_cu_bdbb69e5_32024cuda3std3__45__cpo5beginE:
	.zero		1
	.type		_ZN82_INTERNAL_fce35b4c_46_flash_fwd_hdim192_128_fp16_paged_split_sm90_cu_bdbb69e5_32024cuda3std3__484_GLOBAL__N__fce35b4c_46_flash_fwd_hdim192_128_fp16_paged_split_sm90_cu_bdbb69e5_32026ignoreE,@object
	.size		_ZN82_INTERNAL_fce35b4c_46_flash_fwd_hdim192_128_fp16_paged_split_sm90_cu_bdbb69e5_32024cuda3std3__484_GLOBAL__N__fce35b4c_46_flash_fwd_hdim192_128_fp16_paged_split_sm90_cu_bdbb69e5_32026ignoreE,(_ZN82_INTERNAL_fce35b4c_46_flash_fwd_hdim192_128_fp16_paged_split_sm90_cu_bdbb69e5_32024cute7productE - _ZN82_INTERNAL_fce35b4c_46_flash_fwd_hdim192_128_fp16_paged_split_sm90_cu_bdbb69e5_32024cuda3std3__484_GLOBAL__N__fce35b4c_46_flash_fwd_hdim192_128_fp16_paged_split_sm90_cu_bdbb69e5_32026ignoreE)
_ZN82_INTERNAL_fce35b4c_46_flash_fwd_hdim192_128_fp16_paged_split_sm90_cu_bdbb69e5_32024cuda3std3__484_GLOBAL__N__fce35b4c_46_flash_fwd_hdim192_128_fp16_paged_split_sm90_cu_bdbb69e5_32026ignoreE:
	.zero		1
	.type		_ZN82_INTERNAL_fce35b4c_46_flash_fwd_hdim192_128_fp16_paged_split_sm90_cu_bdbb69e5_32024cute7productE,@object
	.size		_ZN82_INTERNAL_fce35b4c_46_flash_fwd_hdim192_128_fp16_paged_split_sm90_cu_bdbb69e5_32024cute7productE,(_ZN82_INTERNAL_fce35b4c_46_flash_fwd_hdim192_128_fp16_paged_split_sm90_cu_bdbb69e5_32024cuda3std3__45__cpo3endE - _ZN82_INTERNAL_fce35b4c_46_flash_fwd_hdim192_128_fp16_paged_split_sm90_cu_bdbb69e5_32024cute7productE)
_ZN82_INTERNAL_fce35b4c_46_flash_fwd_hdim192_128_fp16_paged_split_sm90_cu_bdbb69e5_32024cute7productE:
	.zero		1
	.type		_ZN82_INTERNAL_fce35b4c_46_flash_fwd_hdim192_128_fp16_paged_split_sm90_cu_bdbb69e5_32024cuda3std3__45__cpo3endE,@object
	.size		_ZN82_INTERNAL_fce35b4c_46_flash_fwd_hdim192_128_fp16_paged_split_sm90_cu_bdbb69e5_32024cuda3std3__45__cpo3endE,(_ZN82_INTERNAL_fce35b4c_46_flash_fwd_hdim192_128_fp16_paged_split_sm90_cu_bdbb69e5_32024cuda3std3__419piecewise_constructE - _ZN82_INTERNAL_fce35b4c_46_flash_fwd_hdim192_128_fp16_paged_split_sm90_cu_bdbb69e5_32024cuda3std3__45__cpo3endE)
_ZN82_INTERNAL_fce35b4c_46_flash_fwd_hdim192_128_fp16_paged_split_sm90_cu_bdbb69e5_32024cuda3std3__45__cpo3endE:
	.zero		1
	.type		_ZN82_INTERNAL_fce35b4c_46_flash_fwd_hdim192_128_fp16_paged_split_sm90_cu_bdbb69e5_32024cuda3std3__419piecewise_constructE,@object
	.size		_ZN82_INTERNAL_fce35b4c_46_flash_fwd_hdim192_128_fp16_paged_split_sm90_cu_bdbb69e5_32024cuda3std3__419piecewise_constructE,(_ZN82_INTERNAL_fce35b4c_46_flash_fwd_hdim192_128_fp16_paged_split_sm90_cu_bdbb69e5_32024cuda3std3__45__cpo4cendE - _ZN82_INTERNAL_fce35b4c_46_flash_fwd_hdim192_128_fp16_paged_split_sm90_cu_bdbb69e5_32024cuda3std3__419piecewise_constructE)
_ZN82_INTERNAL_fce35b4c_46_flash_fwd_hdim192_128_fp16_paged_split_sm90_cu_bdbb69e5_32024cuda3std3__419piecewise_constructE:
	.zero		1
	.type		_ZN82_INTERNAL_fce35b4c_46_flash_fwd_hdim192_128_fp16_paged_split_sm90_cu_bdbb69e5_32024cuda3std3__45__cpo4cendE,@object
	.size		_ZN82_INTERNAL_fce35b4c_46_flash_fwd_hdim192_128_fp16_paged_split_sm90_cu_bdbb69e5_32024cuda3std3__45__cpo4cendE,(_ZN82_INTERNAL_fce35b4c_46_flash_fwd_hdim192_128_fp16_paged_split_sm90_cu_bdbb69e5_32024cuda3std6ranges3__45__cpo4swapE - _ZN82_INTERNAL_fce35b4c_46_flash_fwd_hdim192_128_fp16_paged_split_sm90_cu_bdbb69e5_32024cuda3std3__45__cpo4cendE)
_ZN82_INTERNAL_fce35b4c_46_flash_fwd_hdim192_128_fp16_paged_split_sm90_cu_bdbb69e5_32024cuda3std3__45__cpo4cendE:
	.zero		1
	.type		_ZN82_INTERNAL_fce35b4c_46_flash_fwd_hdim192_128_fp16_paged_split_sm90_cu_bdbb69e5_32024cuda3std6ranges3__45__cpo4swapE,@object
	.size		_ZN82_INTERNAL_fce35b4c_46_flash_fwd_hdim192_128_fp16_paged_split_sm90_cu_bdbb69e5_32024cuda3std6ranges3__45__cpo4swapE,(.L_13 - _ZN82_INTERNAL_fce35b4c_46_flash_fwd_hdim192_128_fp16_paged_split_sm90_cu_bdbb69e5_32024cuda3std6ranges3__45__cpo4swapE)
_ZN82_INTERNAL_fce35b4c_46_flash_fwd_hdim192_128_fp16_paged_split_sm90_cu_bdbb69e5_32024cuda3std6ranges3__45__cpo4swapE:
	.zero		1
.L_13:


//--------------------- .nv.shared._ZN7cutlass13device_kernelIN5flash11enable_sm90INS1_16FlashAttnFwdSm90INS1_25CollectiveMainloopFwdSm90ILi2EN4cute5tupleIJNS5_1CILi1EEES8_S8_EEENS6_IJNS7_ILi128EEENS7_ILi96EEENS7_ILi192EEEEEELi128ENS_6half_tEfNS_4arch4Sm90ELb0ELb0ELb0ELb1ELb1ELb0ELb0ELb1ELb1ELb1ELb1ELb0EEENS1_21CollectiveEpilogueFwdINS6_IJSA_SA_SB_EEES9_SE_SG_Li256ELb1ELb1ELb1ELb0EEENS1_36VarlenDynamicPersistentTileSchedulerILi128ELi96ELi256ELi128ELb1ELb1ELb1ELb0ELb1ELb1EEEEEEEEEvNT_6ParamsE --------------------------
	.section	.nv.shared._ZN7cutlass13device_kernelIN5flash11enable_sm90INS1_16FlashAttnFwdSm90INS1_25CollectiveMainloopFwdSm90ILi2EN4cute5tupleIJNS5_1CILi1EEES8_S8_EEENS6_IJNS7_ILi128EEENS7_ILi96EEENS7_ILi192EEEEEELi128ENS_6half_tEfNS_4arch4Sm90ELb0ELb0ELb0ELb1ELb1ELb0ELb0ELb1ELb1ELb1ELb1ELb0EEENS1_21CollectiveEpilogueFwdINS6_IJSA_SA_SB_EEES9_SE_SG_Li256ELb1ELb1ELb1ELb0EEENS1_36VarlenDynamicPersistentTileSchedulerILi128ELi96ELi256ELi128ELb1ELb1ELb1ELb0ELb1ELb1EEEEEEEEEvNT_6ParamsE,"aw",@nobits
	.sectionflags	@""
	.align	16
	.zero		1024


//--------------------- .nv.shared._ZN7cutlass13device_kernelIN5flash11enable_sm90INS1_16FlashAttnFwdSm90INS1_25CollectiveMainloopFwdSm90ILi2EN4cute5tupleIJNS5_1CILi1EEES8_S8_EEENS6_IJNS7_ILi128EEENS7_ILi96EEENS7_ILi192EEEEEELi128ENS_6half_tEfNS_4arch4Sm90ELb0ELb0ELb0ELb1ELb1ELb1ELb0ELb1ELb1ELb1ELb1ELb0EEENS1_21CollectiveEpilogueFwdINS6_IJSA_SA_SB_EEES9_SE_SG_Li256ELb1ELb1ELb1ELb0EEENS1_36VarlenDynamicPersistentTileSchedulerILi128ELi96ELi256ELi128ELb1ELb1ELb1ELb0ELb1ELb1EEEEEEEEEvNT_6ParamsE --------------------------
	.section	.nv.shared._ZN7cutlass13device_kernelIN5flash11enable_sm90INS1_16FlashAttnFwdSm90INS1_25CollectiveMainloopFwdSm90ILi2EN4cute5tupleIJNS5_1CILi1EEES8_S8_EEENS6_IJNS7_ILi128EEENS7_ILi96EEENS7_ILi192EEEEEELi128ENS_6half_tEfNS_4arch4Sm90ELb0ELb0ELb0ELb1ELb1ELb1ELb0ELb1ELb1ELb1ELb1ELb0EEENS1_21CollectiveEpilogueFwdINS6_IJSA_SA_SB_EEES9_SE_SG_Li256ELb1ELb1ELb1ELb0EEENS1_36VarlenDynamicPersistentTileSchedulerILi128ELi96ELi256ELi128ELb1ELb1ELb1ELb0ELb1ELb1EEEEEEEEEvNT_6ParamsE,"aw",@nobits
	.sectionflags	@""
	.align	16
	.zero		1024


//--------------------- .nv.shared._ZN7cutlass13device_kernelIN5flash11enable_sm90INS1_16FlashAttnFwdSm90INS1_25CollectiveMainloopFwdSm90ILi2EN4cute5tupleIJNS5_1CILi1EEES8_S8_EEENS6_IJNS7_ILi128EEENS7_ILi96EEENS7_ILi192EEEEEELi128ENS_6half_tEfNS_4arch4Sm90ELb0ELb1ELb0ELb0ELb1ELb0ELb0ELb1ELb1ELb1ELb1ELb0EEENS1_21CollectiveEpilogueFwdINS6_IJSA_SA_SB_EEES9_SE_SG_Li256ELb0ELb1ELb1ELb0EEENS1_19SingleTileSchedulerILb0ELb1ELb1ELi128EEEEEEEEEvNT_6ParamsE --------------------------
	.section	.nv.shared._ZN7cutlass13device_kernelIN5flash11enable_sm90INS1_16FlashAttnFwdSm90INS1_25CollectiveMainloopFwdSm90ILi2EN4cute5tupleIJNS5_1CILi1EEES8_S8_EEENS6_IJNS7_ILi128EEENS7_ILi96EEENS7_ILi192EEEEEELi128ENS_6half_tEfNS_4arch4Sm90ELb0ELb1ELb0ELb0ELb1ELb0ELb0ELb1ELb1ELb1ELb1ELb0EEENS1_21CollectiveEpilogueFwdINS6_IJSA_SA_SB_EEES9_SE_SG_Li256ELb0ELb1ELb1ELb0EEENS1_19SingleTileSchedulerILb0ELb1ELb1ELi128EEEEEEEEEvNT_6ParamsE,"aw",@nobits
	.sectionflags	@""
	.align	16
	.zero		1024


//--------------------- .nv.shared._ZN7cutlass13device_kernelIN5flash11enable_sm90INS1_16FlashAttnFwdSm90INS1_25CollectiveMainloopFwdSm90ILi2EN4cute5tupleIJNS5_1CILi1EEES8_S8_EEENS6_IJNS7_ILi128EEENS7_ILi96EEENS7_ILi192EEEEEELi128ENS_6half_tEfNS_4arch4Sm90ELb0ELb1ELb0ELb1ELb1ELb0ELb0ELb1ELb1ELb1ELb1ELb0EEENS1_21CollectiveEpilogueFwdINS6_IJSA_SA_SB_EEES9_SE_SG_Li256ELb1ELb1ELb1ELb0EEENS1_36VarlenDynamicPersistentTileSchedulerILi128ELi96ELi256ELi128ELb1ELb1ELb1ELb1ELb0ELb1EEEEEEEEEvNT_6ParamsE --------------------------
	.section	.nv.shared._ZN7cutlass13device_kernelIN5flash11enable_sm90INS1_16FlashAttnFwdSm90INS1_25CollectiveMainloopFwdSm90ILi2EN4cute5tupleIJNS5_1CILi1EEES8_S8_EEENS6_IJNS7_ILi128EEENS7_ILi96EEENS7_ILi192EEEEEELi128ENS_6half_tEfNS_4arch4Sm90ELb0ELb1ELb0ELb1ELb1ELb0ELb0ELb1ELb1ELb1ELb1ELb0EEENS1_21CollectiveEpilogueFwdINS6_IJSA_SA_SB_EEES9_SE_SG_Li256ELb1ELb1ELb1ELb0EEENS1_36VarlenDynamicPersistentTileSchedulerILi128ELi96ELi256ELi128ELb1ELb1ELb1ELb1ELb0ELb1EEEEEEEEEvNT_6ParamsE,"aw",@nobits
	.sectionflags	@""
	.align	16
	.zero		1024


//--------------------- .nv.shared._ZN7cutlass13device_kernelIN5flash11enable_sm90INS1_16FlashAttnFwdSm90INS1_25CollectiveMainloopFwdSm90ILi2EN4cute5tupleIJNS5_1CILi1EEES8_S8_EEENS6_IJNS7_ILi128EEENS7_ILi96EEENS7_ILi192EEEEEELi128ENS_6half_tEfNS_4arch4Sm90ELb0ELb1ELb0ELb1ELb1ELb1ELb0ELb1ELb1ELb1ELb1ELb0EEENS1_21CollectiveEpilogueFwdINS6_IJSA_SA_SB_EEES9_SE_SG_Li256ELb1ELb1ELb1ELb0EEENS1_36VarlenDynamicPersistentTileSchedulerILi128ELi96ELi256ELi128ELb1ELb1ELb1ELb1ELb0ELb1EEEEEEEEEvNT_6ParamsE --------------------------
	.section	.nv.shared._ZN7cutlass13device_kernelIN5flash11enable_sm90INS1_16FlashAttnFwdSm90INS1_25CollectiveMainloopFwdSm90ILi2EN4cute5tupleIJNS5_1CILi1EEES8_S8_EEENS6_IJNS7_ILi128EEENS7_ILi96EEENS7_ILi192EEEEEELi128ENS_6half_tEfNS_4arch4Sm90ELb0ELb1ELb0ELb1ELb1ELb1ELb0ELb1ELb1ELb1ELb1ELb0EEENS1_21CollectiveEpilogueFwdINS6_IJSA_SA_SB_EEES9_SE_SG_Li256ELb1ELb1ELb1ELb0EEENS1_36VarlenDynamicPersistentTileSchedulerILi128ELi96ELi256ELi128ELb1ELb1ELb1ELb1ELb0ELb1EEEEEEEEEvNT_6ParamsE,"aw",@nobits
	.sectionflags	@""
	.align	16
	.zero		1024


//--------------------- .nv.shared._ZN7cutlass13device_kernelIN5flash11enable_sm90INS1_16FlashAttnFwdSm90INS1_25CollectiveMainloopFwdSm90ILi2EN4cute5tupleIJNS5_1CILi1EEES8_S8_EEENS6_IJNS7_ILi128EEENS7_ILi96EEENS7_ILi192EEEEEELi128ENS_6half_tEfNS_4arch4Sm90ELb1ELb0ELb0ELb0ELb1ELb0ELb0ELb1ELb1ELb1ELb1ELb0EEENS1_21CollectiveEpilogueFwdINS6_IJSA_SA_SB_EEES9_SE_SG_Li256ELb0ELb1ELb1ELb0EEENS1_19SingleTileSchedulerILb0ELb1ELb1ELi128EEEEEEEEEvNT_6ParamsE --------------------------
	.section	.nv.shared._ZN7cutlass13device_kernelIN5flash11enable_sm90INS1_16FlashAttnFwdSm90INS1_25CollectiveMainloopFwdSm90ILi2EN4cute5tupleIJNS5_1CILi1EEES8_S8_EEENS6_IJNS7_ILi128EEENS7_ILi96EEENS7_ILi192EEEEEELi128ENS_6half_tEfNS_4arch4Sm90ELb1ELb0ELb0ELb0ELb1ELb0ELb0ELb1ELb1ELb1ELb1ELb0EEENS1_21CollectiveEpilogueFwdINS6_IJSA_SA_SB_EEES9_SE_SG_Li256ELb0ELb1ELb1ELb0EEENS1_19SingleTileSchedulerILb0ELb1ELb1ELi128EEEEEEEEEvNT_6ParamsE,"aw",@nobits
	.sectionflags	@""
	.align	16
	.zero		1024


//--------------------- .nv.shared._ZN7cutlass13device_kernelIN5flash11enable_sm90INS1_16FlashAttnFwdSm90INS1_25CollectiveMainloopFwdSm90ILi2EN4cute5tupleIJNS5_1CILi1EEES8_S8_EEENS6_IJNS7_ILi128EEENS7_ILi96EEENS7_ILi192EEEEEELi128ENS_6half_tEfNS_4arch4Sm90ELb1ELb0ELb0ELb1ELb1ELb0ELb0ELb1ELb1ELb1ELb1ELb0EEENS1_21CollectiveEpilogueFwdINS6_IJSA_SA_SB_EEES9_SE_SG_Li256ELb1ELb1ELb1ELb0EEENS1_36VarlenDynamicPersistentTileSchedulerILi128ELi96ELi256ELi128ELb1ELb1ELb1ELb1ELb1ELb1EEEEEEEEEvNT_6ParamsE --------------------------
	.section	.nv.shared._ZN7cutlass13device_kernelIN5flash11enable_sm90INS1_16FlashAttnFwdSm90INS1_25CollectiveMainloopFwdSm90ILi2EN4cute5tupleIJNS5_1CILi1EEES8_S8_EEENS6_IJNS7_ILi128EEENS7_ILi96EEENS7_ILi192EEEEEELi128ENS_6half_tEfNS_4arch4Sm90ELb1ELb0ELb0ELb1ELb1ELb0ELb0ELb1ELb1ELb1ELb1ELb0EEENS1_21CollectiveEpilogueFwdINS6_IJSA_SA_SB_EEES9_SE_SG_Li256ELb1ELb1ELb1ELb0EEENS1_36VarlenDynamicPersistentTileSchedulerILi128ELi96ELi256ELi128ELb1ELb1ELb1ELb1ELb1ELb1EEEEEEEEEvNT_6ParamsE,"aw",@nobits
	.sectionflags	@""
	.align	16
	.zero		1024


//--------------------- .nv.shared._ZN7cutlass13device_kernelIN5flash11enable_sm90INS1_16FlashAttnFwdSm90INS1_25CollectiveMainloopFwdSm90ILi2EN4cute5tupleIJNS5_1CILi1EEES8_S8_EEENS6_IJNS7_ILi128EEENS7_ILi96EEENS7_ILi192EEEEEELi128ENS_6half_tEfNS_4arch4Sm90ELb1ELb0ELb0ELb1ELb1ELb1ELb0ELb1ELb1ELb1ELb1ELb0EEENS1_21CollectiveEpilogueFwdINS6_IJSA_SA_SB_EEES9_SE_SG_Li256ELb1ELb1ELb1ELb0EEENS1_36VarlenDynamicPersistentTileSchedulerILi128ELi96ELi256ELi128ELb1ELb1ELb1ELb1ELb1ELb1EEEEEEEEEvNT_6ParamsE --------------------------
	.section	.nv.shared._ZN7cutlass13device_kernelIN5flash11enable_sm90INS1_16FlashAttnFwdSm90INS1_25CollectiveMainloopFwdSm90ILi2EN4cute5tupleIJNS5_1CILi1EEES8_S8_EEENS6_IJNS7_ILi128EEENS7_ILi96EEENS7_ILi192EEEEEELi128ENS_6half_tEfNS_4arch4Sm90ELb1ELb0ELb0ELb1ELb1ELb1ELb0ELb1ELb1ELb1ELb1ELb0EEENS1_21CollectiveEpilogueFwdINS6_IJSA_SA_SB_EEES9_SE_SG_Li256ELb1ELb1ELb1ELb0EEENS1_36VarlenDynamicPersistentTileSchedulerILi128ELi96ELi256ELi128ELb1ELb1ELb1ELb1ELb1ELb1EEEEEEEEEvNT_6ParamsE,"aw",@nobits
	.sectionflags	@""
	.align	16
	.zero		1024


//--------------------- .nv.constant0._ZN7cutlass13device_kernelIN5flash11enable_sm90INS1_16FlashAttnFwdSm90INS1_25CollectiveMainloopFwdSm90ILi2EN4cute5tupleIJNS5_1CILi1EEES8_S8_EEENS6_IJNS7_ILi128EEENS7_ILi96EEENS7_ILi192EEEEEELi128ENS_6half_tEfNS_4arch4Sm90ELb0ELb0ELb0ELb0ELb1ELb0ELb0ELb1ELb1ELb1ELb1ELb0EEENS1_21CollectiveEpilogueFwdINS6_IJSA_SA_SB_EEES9_SE_SG_Li256ELb0ELb1ELb1ELb0EEENS1_19SingleTileSchedulerILb0ELb1ELb1ELi128EEEEEEEEEvNT_6ParamsE --------------------------
	.section	.nv.constant0._ZN7cutlass13device_kernelIN5flash11enable_sm90INS1_16FlashAttnFwdSm90INS1_25CollectiveMainloopFwdSm90ILi2EN4cute5tupleIJNS5_1CILi1EEES8_S8_EEENS6_IJNS7_ILi128EEENS7_ILi96EEENS7_ILi192EEEEEELi128ENS_6half_tEfNS_4arch4Sm90ELb0ELb0ELb0ELb0ELb1ELb0ELb0ELb1ELb1ELb1ELb1ELb0EEENS1_21CollectiveEpilogueFwdINS6_IJSA_SA_SB_EEES9_SE_SG_Li256ELb0ELb1ELb1ELb0EEENS1_19SingleTileSchedulerILb0ELb1ELb1ELi128EEEEEEEEEvNT_6ParamsE,"a",@progbits
	.sectionflags	@""
	.align	4
.nv.constant0._ZN7cutlass13device_kernelIN5flash11enable_sm90INS1_16FlashAttnFwdSm90INS1_25CollectiveMainloopFwdSm90ILi2EN4cute5tupleIJNS5_1CILi1EEES8_S8_EEENS6_IJNS7_ILi128EEENS7_ILi96EEENS7_ILi192EEEEEELi128ENS_6half_tEfNS_4arch4Sm90ELb0ELb0ELb0ELb0ELb1ELb0ELb0ELb1ELb1ELb1ELb1ELb0EEENS1_21CollectiveEpilogueFwdINS6_IJSA_SA_SB_EEES9_SE_SG_Li256ELb0ELb1ELb1ELb0EEENS1_19SingleTileSchedulerILb0ELb1ELb1ELi128EEEEEEEEEvNT_6ParamsE:
	.zero		3200


//--------------------- .nv.constant0._ZN7cutlass13device_kernelIN5flash11enable_sm90INS1_16FlashAttnFwdSm90INS1_25CollectiveMainloopFwdSm90ILi2EN4cute5tupleIJNS5_1CILi1EEES8_S8_EEENS6_IJNS7_ILi128EEENS7_ILi96EEENS7_ILi192EEEEEELi128ENS_6half_tEfNS_4arch4Sm90ELb0ELb0ELb0ELb1ELb1ELb0ELb0ELb1ELb1ELb1ELb1ELb0EEENS1_21CollectiveEpilogueFwdINS6_IJSA_SA_SB_EEES9_SE_SG_Li256ELb1ELb1ELb1ELb0EEENS1_36VarlenDynamicPersistentTileSchedulerILi128ELi96ELi256ELi128ELb1ELb1ELb1ELb0ELb1ELb1EEEEEEEEEvNT_6ParamsE --------------------------
	.section	.nv.constant0._ZN7cutlass13device_kernelIN5flash11enable_sm90INS1_16FlashAttnFwdSm90INS1_25CollectiveMainloopFwdSm90ILi2EN4cute5tupleIJNS5_1CILi1EEES8_S8_EEENS6_IJNS7_ILi128EEENS7_ILi96EEENS7_ILi192EEEEEELi128ENS_6half_tEfNS_4arch4Sm90ELb0ELb0ELb0ELb1ELb1ELb0ELb0ELb1ELb1ELb1ELb1ELb0EEENS1_21CollectiveEpilogueFwdINS6_IJSA_SA_SB_EEES9_SE_SG_Li256ELb1ELb1ELb1ELb0EEENS1_36VarlenDynamicPersistentTileSchedulerILi128ELi96ELi256ELi128ELb1ELb1ELb1ELb0ELb1ELb1EEEEEEEEEvNT_6ParamsE,"a",@progbits
	.sectionflags	@""
	.align	4
.nv.constant0._ZN7cutlass13device_kernelIN5flash11enable_sm90INS1_16FlashAttnFwdSm90INS1_25CollectiveMainloopFwdSm90ILi2EN4cute5tupleIJNS5_1CILi1EEES8_S8_EEENS6_IJNS7_ILi128EEENS7_ILi96EEENS7_ILi192EEEEEELi128ENS_6half_tEfNS_4arch4Sm90ELb0ELb0ELb0ELb1ELb1ELb0ELb0ELb1ELb1ELb1ELb1ELb0EEENS1_21CollectiveEpilogueFwdINS6_IJSA_SA_SB_EEES9_SE_SG_Li256ELb1ELb1ELb1ELb0EEENS1_36VarlenDynamicPersistentTileSchedulerILi128ELi96ELi256ELi128ELb1ELb1ELb1ELb0ELb1ELb1EEEEEEEEEvNT_6ParamsE:
	.zero		3328


//--------------------- .nv.constant0._ZN7cutlass13device_kernelIN5flash11enable_sm90INS1_16FlashAttnFwdSm90INS1_25CollectiveMainloopFwdSm90ILi2EN4cute5tupleIJNS5_1CILi1EEES8_S8_EEENS6_IJNS7_ILi128EEENS7_ILi96EEENS7_ILi192EEEEEELi128ENS_6half_tEfNS_4arch4Sm90ELb0ELb0ELb0ELb1ELb1ELb1ELb0ELb1ELb1ELb1ELb1ELb0EEENS1_21CollectiveEpilogueFwdINS6_IJSA_SA_SB_EEES9_SE_SG_Li256ELb1ELb1ELb1ELb0EEENS1_36VarlenDynamicPersistentTileSchedulerILi128ELi96ELi256ELi128ELb1ELb1ELb1ELb0ELb1ELb1EEEEEEEEEvNT_6ParamsE --------------------------
	.section	.nv.constant0._ZN7cutlass13device_kernelIN5flash11enable_sm90INS1_16FlashAttnFwdSm90INS1_25CollectiveMainloopFwdSm90ILi2EN4cute5tupleIJNS5_1CILi1EEES8_S8_EEENS6_IJNS7_ILi128EEENS7_ILi96EEENS7_ILi192EEEEEELi128ENS_6half_tEfNS_4arch4Sm90ELb0ELb0ELb0ELb1ELb1ELb1ELb0ELb1ELb1ELb1ELb1ELb0EEENS1_21CollectiveEpilogueFwdINS6_IJSA_SA_SB_EEES9_SE_SG_Li256ELb1ELb1ELb1ELb0EEENS1_36VarlenDynamicPersistentTileSchedulerILi128ELi96ELi256ELi128ELb1ELb1ELb1ELb0ELb1ELb1EEEEEEEEEvNT_6ParamsE,"a",@progbits
	.sectionflags	@""
	.align	4
.nv.constant0._ZN7cutlass13device_kernelIN5flash11enable_sm90INS1_16FlashAttnFwdSm90INS1_25CollectiveMainloopFwdSm90ILi2EN4cute5tupleIJNS5_1CILi1EEES8_S8_EEENS6_IJNS7_ILi128EEENS7_ILi96EEENS7_ILi192EEEEEELi128ENS_6half_tEfNS_4arch4Sm90ELb0ELb0ELb0ELb1ELb1ELb1ELb0ELb1ELb1ELb1ELb1ELb0EEENS1_21CollectiveEpilogueFwdINS6_IJSA_SA_SB_EEES9_SE_SG_Li256ELb1ELb1ELb1ELb0EEENS1_36VarlenDynamicPersistentTileSchedulerILi128ELi96ELi256ELi128ELb1ELb1ELb1ELb0ELb1ELb1EEEEEEEEEvNT_6ParamsE:
	.zero		3328


//--------------------- .nv.constant0._ZN7cutlass13device_kernelIN5flash11enable_sm90INS1_16FlashAttnFwdSm90INS1_25CollectiveMainloopFwdSm90ILi2EN4cute5tupleIJNS5_1CILi1EEES8_S8_EEENS6_IJNS7_ILi128EEENS7_ILi96EEENS7_ILi192EEEEEELi128ENS_6half_tEfNS_4arch4Sm90ELb0ELb1ELb0ELb0ELb1ELb0ELb0ELb1ELb1ELb1ELb1ELb0EEENS1_21CollectiveEpilogueFwdINS6_IJSA_SA_SB_EEES9_SE_SG_Li256ELb0ELb1ELb1ELb0EEENS1_19SingleTileSchedulerILb0ELb1ELb1ELi128EEEEEEEEEvNT_6ParamsE --------------------------
	.section	.nv.constant0._ZN7cutlass13device_kernelIN5flash11enable_sm90INS1_16FlashAttnFwdSm90INS1_25CollectiveMainloopFwdSm90ILi2EN4cute5tupleIJNS5_1CILi1EEES8_S8_EEENS6_IJNS7_ILi128EEENS7_ILi96EEENS7_ILi192EEEEEELi128ENS_6half_tEfNS_4arch4Sm90ELb0ELb1ELb0ELb0ELb1ELb0ELb0ELb1ELb1ELb1ELb1ELb0EEENS1_21CollectiveEpilogueFwdINS6_IJSA_SA_SB_EEES9_SE_SG_Li256ELb0ELb1ELb1ELb0EEENS1_19SingleTileSchedulerILb0ELb1ELb1ELi128EEEEEEEEEvNT_6ParamsE,"a",@progbits
	.sectionflags	@""
	.align	4
.nv.constant0._ZN7cutlass13device_kernelIN5flash11enable_sm90INS1_16FlashAttnFwdSm90INS1_25CollectiveMainloopFwdSm90ILi2EN4cute5tupleIJNS5_1CILi1EEES8_S8_EEENS6_IJNS7_ILi128EEENS7_ILi96EEENS7_ILi192EEEEEELi128ENS_6half_tEfNS_4arch4Sm90ELb0ELb1ELb0ELb0ELb1ELb0ELb0ELb1ELb1ELb1ELb1ELb0EEENS1_21CollectiveEpilogueFwdINS6_IJSA_SA_SB_EEES9_SE_SG_Li256ELb0ELb1ELb1ELb0EEENS1_19SingleTileSchedulerILb0ELb1ELb1ELi128EEEEEEEEEvNT_6ParamsE:
	.zero		3200


//--------------------- .nv.constant0._ZN7cutlass13device_kernelIN5flash11enable_sm90INS1_16FlashAttnFwdSm90INS1_25CollectiveMainloopFwdSm90ILi2EN4cute5tupleIJNS5_1CILi1EEES8_S8_EEENS6_IJNS7_ILi128EEENS7_ILi96EEENS7_ILi192EEEEEELi128ENS_6half_tEfNS_4arch4Sm90ELb0ELb1ELb0ELb1ELb1ELb0ELb0ELb1ELb1ELb1ELb1ELb0EEENS1_21CollectiveEpilogueFwdINS6_IJSA_SA_SB_EEES9_SE_SG_Li256ELb1ELb1ELb1ELb0EEENS1_36VarlenDynamicPersistentTileSchedulerILi128ELi96ELi256ELi128ELb1ELb1ELb1ELb1ELb0ELb1EEEEEEEEEvNT_6ParamsE --------------------------
	.section	.nv.constant0._ZN7cutlass13device_kernelIN5flash11enable_sm90INS1_16FlashAttnFwdSm90INS1_25CollectiveMainloopFwdSm90ILi2EN4cute5tupleIJNS5_1CILi1EEES8_S8_EEENS6_IJNS7_ILi128EEENS7_ILi96EEENS7_ILi192EEEEEELi128ENS_6half_tEfNS_4arch4Sm90ELb0ELb1ELb0ELb1ELb1ELb0ELb0ELb1ELb1ELb1ELb1ELb0EEENS1_21CollectiveEpilogueFwdINS6_IJSA_SA_SB_EEES9_SE_SG_Li256ELb1ELb1ELb1ELb0EEENS1_36VarlenDynamicPersistentTileSchedulerILi128ELi96ELi256ELi128ELb1ELb1ELb1ELb1ELb0ELb1EEEEEEEEEvNT_6ParamsE,"a",@progbits
	.sectionflags	@""
	.align	4
.nv.constant0._ZN7cutlass13device_kernelIN5flash11enable_sm90INS1_16FlashAttnFwdSm90INS1_25CollectiveMainloopFwdSm90ILi2EN4cute5tupleIJNS5_1CILi1EEES8_S8_EEENS6_IJNS7_ILi128EEENS7_ILi96EEENS7_ILi192EEEEEELi128ENS_6half_tEfNS_4arch4Sm90ELb0ELb1ELb0ELb1ELb1ELb0ELb0ELb1ELb1ELb1ELb1ELb0EEENS1_21CollectiveEpilogueFwdINS6_IJSA_SA_SB_EEES9_SE_SG_Li256ELb1ELb1ELb1ELb0EEENS1_36VarlenDynamicPersistentTileSchedulerILi128ELi96ELi256ELi128ELb1ELb1ELb1ELb1ELb0ELb1EEEEEEEEEvNT_6ParamsE:
	.zero		3328


//--------------------- .nv.constant0._ZN7cutlass13device_kernelIN5flash11enable_sm90INS1_16FlashAttnFwdSm90INS1_25CollectiveMainloopFwdSm90ILi2EN4cute5tupleIJNS5_1CILi1EEES8_S8_EEENS6_IJNS7_ILi128EEENS7_ILi96EEENS7_ILi192EEEEEELi128ENS_6half_tEfNS_4arch4Sm90ELb0ELb1ELb0ELb1ELb1ELb1ELb0ELb1ELb1ELb1ELb1ELb0EEENS1_21CollectiveEpilogueFwdINS6_IJSA_SA_SB_EEES9_SE_SG_Li256ELb1ELb1ELb1ELb0EEENS1_36VarlenDynamicPersistentTileSchedulerILi128ELi96ELi256ELi128ELb1ELb1ELb1ELb1ELb0ELb1EEEEEEEEEvNT_6ParamsE --------------------------
	.section	.nv.constant0._ZN7cutlass13device_kernelIN5flash11enable_sm90INS1_16FlashAttnFwdSm90INS1_25CollectiveMainloopFwdSm90ILi2EN4cute5tupleIJNS5_1CILi1EEES8_S8_EEENS6_IJNS7_ILi128EEENS7_ILi96EEENS7_ILi192EEEEEELi128ENS_6half_tEfNS_4arch4Sm90ELb0ELb1ELb0ELb1ELb1ELb1ELb0ELb1ELb1ELb1ELb1ELb0EEENS1_21CollectiveEpilogueFwdINS6_IJSA_SA_SB_EEES9_SE_SG_Li256ELb1ELb1ELb1ELb0EEENS1_36VarlenDynamicPersistentTileSchedulerILi128ELi96ELi256ELi128ELb1ELb1ELb1ELb1ELb0ELb1EEEEEEEEEvNT_6ParamsE,"a",@progbits
	.sectionflags	@""
	.align	4
.nv.constant0._ZN7cutlass13device_kernelIN5flash11enable_sm90INS1_16FlashAttnFwdSm90INS1_25CollectiveMainloopFwdSm90ILi2EN4cute5tupleIJNS5_1CILi1EEES8_S8_EEENS6_IJNS7_ILi128EEENS7_ILi96EEENS7_ILi192EEEEEELi128ENS_6half_tEfNS_4arch4Sm90ELb0ELb1ELb0ELb1ELb1ELb1ELb0ELb1ELb1ELb1ELb1ELb0EEENS1_21CollectiveEpilogueFwdINS6_IJSA_SA_SB_EEES9_SE_SG_Li256ELb1ELb1ELb1ELb0EEENS1_36VarlenDynamicPersistentTileSchedulerILi128ELi96ELi256ELi128ELb1ELb1ELb1ELb1ELb0ELb1EEEEEEEEEvNT_6ParamsE:
	.zero		3328


//--------------------- .nv.constant0._ZN7cutlass13device_kernelIN5flash11enable_sm90INS1_16FlashAttnFwdSm90INS1_25CollectiveMainloopFwdSm90ILi2EN4cute5tupleIJNS5_1CILi1EEES8_S8_EEENS6_IJNS7_ILi128EEENS7_ILi96EEENS7_ILi192EEEEEELi128ENS_6half_tEfNS_4arch4Sm90ELb1ELb0ELb0ELb0ELb1ELb0ELb0ELb1ELb1ELb1ELb1ELb0EEENS1_21CollectiveEpilogueFwdINS6_IJSA_SA_SB_EEES9_SE_SG_Li256ELb0ELb1ELb1ELb0EEENS1_19SingleTileSchedulerILb0ELb1ELb1ELi128EEEEEEEEEvNT_6ParamsE --------------------------
	.section	.nv.constant0._ZN7cutlass13device_kernelIN5flash11enable_sm90INS1_16FlashAttnFwdSm90INS1_25CollectiveMainloopFwdSm90ILi2EN4cute5tupleIJNS5_1CILi1EEES8_S8_EEENS6_IJNS7_ILi128EEENS7_ILi96EEENS7_ILi192EEEEEELi128ENS_6half_tEfNS_4arch4Sm90ELb1ELb0ELb0ELb0ELb1ELb0ELb0ELb1ELb1ELb1ELb1ELb0EEENS1_21CollectiveEpilogueFwdINS6_IJSA_SA_SB_EEES9_SE_SG_Li256ELb0ELb1ELb1ELb0EEENS1_19SingleTileSchedulerILb0ELb1ELb1ELi128EEEEEEEEEvNT_6ParamsE,"a",@progbits
	.sectionflags	@""
	.align	4
.nv.constant0._ZN7cutlass13device_kernelIN5flash11enable_sm90INS1_16FlashAttnFwdSm90INS1_25CollectiveMainloopFwdSm90ILi2EN4cute5tupleIJNS5_1CILi1EEES8_S8_EEENS6_IJNS7_ILi128EEENS7_ILi96EEENS7_ILi192EEEEEELi128ENS_6half_tEfNS_4arch4Sm90ELb1ELb0ELb0ELb0ELb1ELb0ELb0ELb1ELb1ELb1ELb1ELb0EEENS1_21CollectiveEpilogueFwdINS6_IJSA_SA_SB_EEES9_SE_SG_Li256ELb0ELb1ELb1ELb0EEENS1_19SingleTileSchedulerILb0ELb1ELb1ELi128EEEEEEEEEvNT_6ParamsE:
	.zero		3200


//--------------------- .nv.constant0._ZN7cutlass13device_kernelIN5flash11enable_sm90INS1_16FlashAttnFwdSm90INS1_25CollectiveMainloopFwdSm90ILi2EN4cute5tupleIJNS5_1CILi1EEES8_S8_EEENS6_IJNS7_ILi128EEENS7_ILi96EEENS7_ILi192EEEEEELi128ENS_6half_tEfNS_4arch4Sm90ELb1ELb0ELb0ELb1ELb1ELb0ELb0ELb1ELb1ELb1ELb1ELb0EEENS1_21CollectiveEpilogueFwdINS6_IJSA_SA_SB_EEES9_SE_SG_Li256ELb1ELb1ELb1ELb0EEENS1_36VarlenDynamicPersistentTileSchedulerILi128ELi96ELi256ELi128ELb1ELb1ELb1ELb1ELb1ELb1EEEEEEEEEvNT_6ParamsE --------------------------
	.section	.nv.constant0._ZN7cutlass13device_kernelIN5flash11enable_sm90INS1_16FlashAttnFwdSm90INS1_25CollectiveMainloopFwdSm90ILi2EN4cute5tupleIJNS5_1CILi1EEES8_S8_EEENS6_IJNS7_ILi128EEENS7_ILi96EEENS7_ILi192EEEEEELi128ENS_6half_tEfNS_4arch4Sm90ELb1ELb0ELb0ELb1ELb1ELb0ELb0ELb1ELb1ELb1ELb1ELb0EEENS1_21CollectiveEpilogueFwdINS6_IJSA_SA_SB_EEES9_SE_SG_Li256ELb1ELb1ELb1ELb0EEENS1_36VarlenDynamicPersistentTileSchedulerILi128ELi96ELi256ELi128ELb1ELb1ELb1ELb1ELb1ELb1EEEEEEEEEvNT_6ParamsE,"a",@progbits
	.sectionflags	@""
	.align	4
.nv.constant0._ZN7cutlass13device_kernelIN5flash11enable_sm90INS1_16FlashAttnFwdSm90INS1_25CollectiveMainloopFwdSm90ILi2EN4cute5tupleIJNS5_1CILi1EEES8_S8_EEENS6_IJNS7_ILi128EEENS7_ILi96EEENS7_ILi192EEEEEELi128ENS_6half_tEfNS_4arch4Sm90ELb1ELb0ELb0ELb1ELb1ELb0ELb0ELb1ELb1ELb1ELb1ELb0EEENS1_21CollectiveEpilogueFwdINS6_IJSA_SA_SB_EEES9_SE_SG_Li256ELb1ELb1ELb1ELb0EEENS1_36VarlenDynamicPersistentTileSchedulerILi128ELi96ELi256ELi128ELb1ELb1ELb1ELb1ELb1ELb1EEEEEEEEEvNT_6ParamsE:
	.zero		3328


//--------------------- .nv.constant0._ZN7cutlass13device_kernelIN5flash11enable_sm90INS1_16FlashAttnFwdSm90INS1_25CollectiveMainloopFwdSm90ILi2EN4cute5tupleIJNS5_1CILi1EEES8_S8_EEENS6_IJNS7_ILi128EEENS7_ILi96EEENS7_ILi192EEEEEELi128ENS_6half_tEfNS_4arch4Sm90ELb1ELb0ELb0ELb1ELb1ELb1ELb0ELb1ELb1ELb1ELb1ELb0EEENS1_21CollectiveEpilogueFwdINS6_IJSA_SA_SB_EEES9_SE_SG_Li256ELb1ELb1ELb1ELb0EEENS1_36VarlenDynamicPersistentTileSchedulerILi128ELi96ELi256ELi128ELb1ELb1ELb1ELb1ELb1ELb1EEEEEEEEEvNT_6ParamsE --------------------------
	.section	.nv.constant0._ZN7cutlass13device_kernelIN5flash11enable_sm90INS1_16FlashAttnFwdSm90INS1_25CollectiveMainloopFwdSm90ILi2EN4cute5tupleIJNS5_1CILi1EEES8_S8_EEENS6_IJNS7_ILi128EEENS7_ILi96EEENS7_ILi192EEEEEELi128ENS_6half_tEfNS_4arch4Sm90ELb1ELb0ELb0ELb1ELb1ELb1ELb0ELb1ELb1ELb1ELb1ELb0EEENS1_21CollectiveEpilogueFwdINS6_IJSA_SA_SB_EEES9_SE_SG_Li256ELb1ELb1ELb1ELb0EEENS1_36VarlenDynamicPersistentTileSchedulerILi128ELi96ELi256ELi128ELb1ELb1ELb1ELb1ELb1ELb1EEEEEEEEEvNT_6ParamsE,"a",@progbits
	.sectionflags	@""
	.align	4
.nv.constant0._ZN7cutlass13device_kernelIN5flash11enable_sm90INS1_16FlashAttnFwdSm90INS1_25CollectiveMainloopFwdSm90ILi2EN4cute5tupleIJNS5_1CILi1EEES8_S8_EEENS6_IJNS7_ILi128EEENS7_ILi96EEENS7_ILi192EEEEEELi128ENS_6half_tEfNS_4arch4Sm90ELb1ELb0ELb0ELb1ELb1ELb1ELb0ELb1ELb1ELb1ELb1ELb0EEENS1_21CollectiveEpilogueFwdINS6_IJSA_SA_SB_EEES9_SE_SG_Li256ELb1ELb1ELb1ELb0EEENS1_36VarlenDynamicPersistentTileSchedulerILi128ELi96ELi256ELi128ELb1ELb1ELb1ELb1ELb1ELb1EEEEEEEEEvNT_6ParamsE:
	.zero		3328


//--------------------- SYMBOLS --------------------------

	.type		.nv.reservedSmem.offset0,@object
	.size		.nv.reservedSmem.offset0,0x4
	.type		__assertfail,@function
